// Copyright (c) 2024, Jay Shah, Ganesh Bikshandi, Ying Zhang, Vijay Thakkar, Pradeep Ramani, Tri Dao.
// Splitting the different template instantiations to different files to speed up compilation.
// This file is auto-generated. See "generate_kernels.py"

#include "flash_fwd_launch_template.h"

#ifndef FLASHATTENTION_DISABLE_HDIM128
template void run_mha_fwd_<90, cutlass::bfloat16_t, 128, 128, false, false, true, true>(Flash_fwd_params &params, cudaStream_t stream);
#endif


// ===== COMPILED SASS (sm_90a) =====

	.target	sm_90a

	.elftype	@"ET_EXEC"


//--------------------- .note.nv.tkinfo           --------------------------
	.section	.note.nv.tkinfo,"",@"SHT_NOTE"
	.sectionflags	@"SHF_NOTE_NV_TKINFO"
	.tkinfo
        /*0018*/ 	.word	0x00000002
        /*0030*/ 	.string	""
        /*0030*/ 	.string	"ptxas"
        /*0030*/ 	.string	"Cuda compilation tools, release 13.0, V13.0.88"
        /*0030*/ 	.string	"Build cuda_13.0.r13.0/compiler.36424714_0"
        /*0030*/ 	.string	"-arch sm_90a -m 64 "



//--------------------- .note.nv.cuinfo           --------------------------
	.section	.note.nv.cuinfo,"",@"SHT_NOTE"
	.sectionflags	@"SHF_NOTE_NV_CUINFO"
        /*0018*/ 	.short	0x0002
        /*001a*/ 	.short	0x005a
        /*001c*/ 	.short	0x0082
	.zero		2


//--------------------- .nv.info                  --------------------------
	.section	.nv.info,"",@"SHT_CUDA_INFO"
	.align	4


	//----- nvinfo : EIATTR_REGCOUNT
	.align		4
        /*0000*/ 	.byte	0x04, 0x2f
        /*0002*/ 	.short	(.L_22 - .L_21)
	.align		4
.L_21:
        /*0004*/ 	.word	index@(_ZN7cutlass13device_kernelIN5flash11enable_sm90INS1_16FlashAttnFwdSm90INS1_25CollectiveMainloopFwdSm90ILi2EN4cute5tupleIJNS5_1CILi1EEES8_S8_EEENS6_IJNS7_ILi128EEESA_SA_EEELi128ENS_10bfloat16_tEfNS_4arch4Sm90ELb1ELb0ELb1ELb1ELb0ELb1ELb0ELb1ELb1ELb1ELb0ELb0EEENS1_21CollectiveEpilogueFwdISB_S9_SC_SE_Li256ELb1ELb1ELb0ELb0EEENS1_36VarlenDynamicPersistentTileSchedulerILi128ELi128ELi256ELi128ELb0ELb1ELb1ELb1ELb1ELb1EEEEEEEEEvNT_6ParamsE)
        /*0008*/ 	.word	0x000000a8


	//----- nvinfo : EIATTR_FRAME_SIZE
	.align		4
.L_22:
        /*000c*/ 	.byte	0x04, 0x11
        /*000e*/ 	.short	(.L_24 - .L_23)
	.align		4
.L_23:
        /*0010*/ 	.word	index@(_ZN7cutlass13device_kernelIN5flash11enable_sm90INS1_16FlashAttnFwdSm90INS1_25CollectiveMainloopFwdSm90ILi2EN4cute5tupleIJNS5_1CILi1EEES8_S8_EEENS6_IJNS7_ILi128EEESA_SA_EEELi128ENS_10bfloat16_tEfNS_4arch4Sm90ELb1ELb0ELb1ELb1ELb0ELb1ELb0ELb1ELb1ELb1ELb0ELb0EEENS1_21CollectiveEpilogueFwdISB_S9_SC_SE_Li256ELb1ELb1ELb0ELb0EEENS1_36VarlenDynamicPersistentTileSchedulerILi128ELi128ELi256ELi128ELb0ELb1ELb1ELb1ELb1ELb1EEEEEEEEEvNT_6ParamsE)
        /*0014*/ 	.word	0x00000060


	//----- nvinfo : EIATTR_REGCOUNT
	.align		4
.L_24:
        /*0018*/ 	.byte	0x04, 0x2f
        /*001a*/ 	.short	(.L_26 - .L_25)
	.align		4
.L_25:
        /*001c*/ 	.word	index@(_ZN7cutlass13device_kernelIN5flash11enable_sm90INS1_16FlashAttnFwdSm90INS1_25CollectiveMainloopFwdSm90ILi2EN4cute5tupleIJNS5_1CILi1EEES8_S8_EEENS6_IJNS7_ILi128EEESA_SA_EEELi128ENS_10bfloat16_tEfNS_4arch4Sm90ELb1ELb0ELb1ELb1ELb0ELb0ELb0ELb1ELb1ELb1ELb0ELb0EEENS1_21CollectiveEpilogueFwdISB_S9_SC_SE_Li256ELb1ELb1ELb0ELb0EEENS1_36VarlenDynamicPersistentTileSchedulerILi128ELi128ELi256ELi128ELb0ELb1ELb1ELb1ELb1ELb1EEEEEEEEEvNT_6ParamsE)
        /*0020*/ 	.word	0x000000a8


	//----- nvinfo : EIATTR_FRAME_SIZE
	.align		4
.L_26:
        /*0024*/ 	.byte	0x04, 0x11
        /*0026*/ 	.short	(.L_28 - .L_27)
	.align		4
.L_27:
        /*0028*/ 	.word	index@(_ZN7cutlass13device_kernelIN5flash11enable_sm90INS1_16FlashAttnFwdSm90INS1_25CollectiveMainloopFwdSm90ILi2EN4cute5tupleIJNS5_1CILi1EEES8_S8_EEENS6_IJNS7_ILi128EEESA_SA_EEELi128ENS_10bfloat16_tEfNS_4arch4Sm90ELb1ELb0ELb1ELb1ELb0ELb0ELb0ELb1ELb1ELb1ELb0ELb0EEENS1_21CollectiveEpilogueFwdISB_S9_SC_SE_Li256ELb1ELb1ELb0ELb0EEENS1_36VarlenDynamicPersistentTileSchedulerILi128ELi128ELi256ELi128ELb0ELb1ELb1ELb1ELb1ELb1EEEEEEEEEvNT_6ParamsE)
        /*002c*/ 	.word	0x00000058


	//----- nvinfo : EIATTR_REGCOUNT
	.align		4
.L_28:
        /*0030*/ 	.byte	0x04, 0x2f
        /*0032*/ 	.short	(.L_30 - .L_29)
	.align		4
.L_29:
        /*0034*/ 	.word	index@(_ZN7cutlass13device_kernelIN5flash11enable_sm90INS1_16FlashAttnFwdSm90INS1_25CollectiveMainloopFwdSm90ILi2EN4cute5tupleIJNS5_1CILi1EEES8_S8_EEENS6_IJNS7_ILi128EEESA_SA_EEELi128ENS_10bfloat16_tEfNS_4arch4Sm90ELb1ELb0ELb1ELb0ELb0ELb0ELb0ELb1ELb1ELb1ELb0ELb0EEENS1_21CollectiveEpilogueFwdISB_S9_SC_SE_Li256ELb0ELb1ELb0ELb0EEENS1_30DynamicPersistentTileSchedulerILi256ELi128ELb0ELb1ELb1EEEEEEEEEvNT_6ParamsE)
        /*0038*/ 	.word	0x000000a8


	//----- nvinfo : EIATTR_FRAME_SIZE
	.align		4
.L_30:
        /*003c*/ 	.byte	0x04, 0x11
        /*003e*/ 	.short	(.L_32 - .L_31)
	.align		4
.L_31:
        /*0040*/ 	.word	index@(_ZN7cutlass13device_kernelIN5flash11enable_sm90INS1_16FlashAttnFwdSm90INS1_25CollectiveMainloopFwdSm90ILi2EN4cute5tupleIJNS5_1CILi1EEES8_S8_EEENS6_IJNS7_ILi128EEESA_SA_EEELi128ENS_10bfloat16_tEfNS_4arch4Sm90ELb1ELb0ELb1ELb0ELb0ELb0ELb0ELb1ELb1ELb1ELb0ELb0EEENS1_21CollectiveEpilogueFwdISB_S9_SC_SE_Li256ELb0ELb1ELb0ELb0EEENS1_30DynamicPersistentTileSchedulerILi256ELi128ELb0ELb1ELb1EEEEEEEEEvNT_6ParamsE)
        /*0044*/ 	.word	0x00000028


	//----- nvinfo : EIATTR_REGCOUNT
	.align		4
.L_32:
        /*0048*/ 	.byte	0x04, 0x2f
        /*004a*/ 	.short	(.L_34 - .L_33)
	.align		4
.L_33:
        /*004c*/ 	.word	index@(_ZN7cutlass13device_kernelIN5flash11enable_sm90INS1_16FlashAttnFwdSm90INS1_25CollectiveMainloopFwdSm90ILi2EN4cute5tupleIJNS5_1CILi1EEES8_S8_EEENS6_IJNS7_ILi128EEESA_SA_EEELi128ENS_10bfloat16_tEfNS_4arch4Sm90ELb0ELb1ELb1ELb1ELb0ELb1ELb0ELb1ELb1ELb1ELb0ELb0EEENS1_21CollectiveEpilogueFwdISB_S9_SC_SE_Li256ELb1ELb1ELb0ELb0EEENS1_36VarlenDynamicPersistentTileSchedulerILi128ELi128ELi256ELi128ELb0ELb1ELb1ELb1ELb0ELb1EEEEEEEEEvNT_6ParamsE)
        /*0050*/ 	.word	0x000000a8


	//----- nvinfo : EIATTR_FRAME_SIZE
	.align		4
.L_34:
        /*0054*/ 	.byte	0x04, 0x11
        /*0056*/ 	.short	(.L_36 - .L_35)
	.align		4
.L_35:
        /*0058*/ 	.word	index@(_ZN7cutlass13device_kernelIN5flash11enable_sm90INS1_16FlashAttnFwdSm90INS1_25CollectiveMainloopFwdSm90ILi2EN4cute5tupleIJNS5_1CILi1EEES8_S8_EEENS6_IJNS7_ILi128EEESA_SA_EEELi128ENS_10bfloat16_tEfNS_4arch4Sm90ELb0ELb1ELb1ELb1ELb0ELb1ELb0ELb1ELb1ELb1ELb0ELb0EEENS1_21CollectiveEpilogueFwdISB_S9_SC_SE_Li256ELb1ELb1ELb0ELb0EEENS1_36VarlenDynamicPersistentTileSchedulerILi128ELi128ELi256ELi128ELb0ELb1ELb1ELb1ELb0ELb1EEEEEEEEEvNT_6ParamsE)
        /*005c*/ 	.word	0x00000058


	//----- nvinfo : EIATTR_REGCOUNT
	.align		4
.L_36:
        /*0060*/ 	.byte	0x04, 0x2f
        /*0062*/ 	.short	(.L_38 - .L_37)
	.align		4
.L_37:
        /*0064*/ 	.word	index@(_ZN7cutlass13device_kernelIN5flash11enable_sm90INS1_16FlashAttnFwdSm90INS1_25CollectiveMainloopFwdSm90ILi2EN4cute5tupleIJNS5_1CILi1EEES8_S8_EEENS6_IJNS7_ILi128EEESA_SA_EEELi128ENS_10bfloat16_tEfNS_4arch4Sm90ELb0ELb1ELb1ELb1ELb0ELb0ELb0ELb1ELb1ELb1ELb0ELb0EEENS1_21CollectiveEpilogueFwdISB_S9_SC_SE_Li256ELb1ELb1ELb0ELb0EEENS1_36VarlenDynamicPersistentTileSchedulerILi128ELi128ELi256ELi128ELb0ELb1ELb1ELb1ELb0ELb1EEEEEEEEEvNT_6ParamsE)
        /*0068*/ 	.word	0x000000a8


	//----- nvinfo : EIATTR_FRAME_SIZE
	.align		4
.L_38:
        /*006c*/ 	.byte	0x04, 0x11
        /*006e*/ 	.short	(.L_40 - .L_39)
	.align		4
.L_39:
        /*0070*/ 	.word	index@(_ZN7cutlass13device_kernelIN5flash11enable_sm90INS1_16FlashAttnFwdSm90INS1_25CollectiveMainloopFwdSm90ILi2EN4cute5tupleIJNS5_1CILi1EEES8_S8_EEENS6_IJNS7_ILi128EEESA_SA_EEELi128ENS_10bfloat16_tEfNS_4arch4Sm90ELb0ELb1ELb1ELb1ELb0ELb0ELb0ELb1ELb1ELb1ELb0ELb0EEENS1_21CollectiveEpilogueFwdISB_S9_SC_SE_Li256ELb1ELb1ELb0ELb0EEENS1_36VarlenDynamicPersistentTileSchedulerILi128ELi128ELi256ELi128ELb0ELb1ELb1ELb1ELb0ELb1EEEEEEEEEvNT_6ParamsE)
        /*0074*/ 	.word	0x00000048


	//----- nvinfo : EIATTR_REGCOUNT
	.align		4
.L_40:
        /*0078*/ 	.byte	0x04, 0x2f
        /*007a*/ 	.short	(.L_42 - .L_41)
	.align		4
.L_41:
        /*007c*/ 	.word	index@(_ZN7cutlass13device_kernelIN5flash11enable_sm90INS1_16FlashAttnFwdSm90INS1_25CollectiveMainloopFwdSm90ILi2EN4cute5tupleIJNS5_1CILi1EEES8_S8_EEENS6_IJNS7_ILi128EEESA_SA_EEELi128ENS_10bfloat16_tEfNS_4arch4Sm90ELb0ELb1ELb1ELb0ELb0ELb0ELb0ELb1ELb1ELb1ELb0ELb0EEENS1_21CollectiveEpilogueFwdISB_S9_SC_SE_Li256ELb0ELb1ELb0ELb0EEENS1_30DynamicPersistentTileSchedulerILi256ELi128ELb0ELb1ELb1EEEEEEEEEvNT_6ParamsE)
        /*0080*/ 	.word	0x000000a8


	//----- nvinfo : EIATTR_FRAME_SIZE
	.align		4
.L_42:
        /*0084*/ 	.byte	0x04, 0x11
        /*0086*/ 	.short	(.L_44 - .L_43)
	.align		4
.L_43:
        /*0088*/ 	.word	index@(_ZN7cutlass13device_kernelIN5flash11enable_sm90INS1_16FlashAttnFwdSm90INS1_25CollectiveMainloopFwdSm90ILi2EN4cute5tupleIJNS5_1CILi1EEES8_S8_EEENS6_IJNS7_ILi128EEESA_SA_EEELi128ENS_10bfloat16_tEfNS_4arch4Sm90ELb0ELb1ELb1ELb0ELb0ELb0ELb0ELb1ELb1ELb1ELb0ELb0EEENS1_21CollectiveEpilogueFwdISB_S9_SC_SE_Li256ELb0ELb1ELb0ELb0EEENS1_30DynamicPersistentTileSchedulerILi256ELi128ELb0ELb1ELb1EEEEEEEEEvNT_6ParamsE)
        /*008c*/ 	.word	0x00000020


	//----- nvinfo : EIATTR_REGCOUNT
	.align		4
.L_44:
        /*0090*/ 	.byte	0x04, 0x2f
        /*0092*/ 	.short	(.L_46 - .L_45)
	.align		4
.L_45:
        /*0094*/ 	.word	index@(_ZN7cutlass13device_kernelIN5flash11enable_sm90INS1_16FlashAttnFwdSm90INS1_25CollectiveMainloopFwdSm90ILi2EN4cute5tupleIJNS5_1CILi1EEES8_S8_EEENS6_IJNS7_ILi128EEENS7_ILi176EEESA_EEELi128ENS_10bfloat16_tEfNS_4arch4Sm90ELb0ELb0ELb1ELb1ELb0ELb1ELb0ELb1ELb1ELb1ELb0ELb0EEENS1_21CollectiveEpilogueFwdINS6_IJSA_SA_SB_EEES9_SD_SF_Li256ELb1ELb1ELb0ELb0EEENS1_36VarlenDynamicPersistentTileSchedulerILi128ELi176ELi256ELi128ELb0ELb1ELb1ELb0ELb1ELb1EEEEEEEEEvNT_6ParamsE)
        /*0098*/ 	.word	0x000000a8


	//----- nvinfo : EIATTR_FRAME_SIZE
	.align		4
.L_46:
        /*009c*/ 	.byte	0x04, 0x11
        /*009e*/ 	.short	(.L_48 - .L_47)
	.align		4
.L_47:
        /*00a0*/ 	.word	index@(_ZN7cutlass13device_kernelIN5flash11enable_sm90INS1_16FlashAttnFwdSm90INS1_25CollectiveMainloopFwdSm90ILi2EN4cute5tupleIJNS5_1CILi1EEES8_S8_EEENS6_IJNS7_ILi128EEENS7_ILi176EEESA_EEELi128ENS_10bfloat16_tEfNS_4arch4Sm90ELb0ELb0ELb1ELb1ELb0ELb1ELb0ELb1ELb1ELb1ELb0ELb0EEENS1_21CollectiveEpilogueFwdINS6_IJSA_SA_SB_EEES9_SD_SF_Li256ELb1ELb1ELb0ELb0EEENS1_36VarlenDynamicPersistentTileSchedulerILi128ELi176ELi256ELi128ELb0ELb1ELb1ELb0ELb1ELb1EEEEEEEEEvNT_6ParamsE)
        /*00a4*/ 	.word	0x00000090


	//----- nvinfo : EIATTR_REGCOUNT
	.align		4
.L_48:
        /*00a8*/ 	.byte	0x04, 0x2f
        /*00aa*/ 	.short	(.L_50 - .L_49)
	.align		4
.L_49:
        /*00ac*/ 	.word	index@(_ZN7cutlass13device_kernelIN5flash11enable_sm90INS1_16FlashAttnFwdSm90INS1_25CollectiveMainloopFwdSm90ILi2EN4cute5tupleIJNS5_1CILi1EEES8_S8_EEENS6_IJNS7_ILi128EEENS7_ILi176EEESA_EEELi128ENS_10bfloat16_tEfNS_4arch4Sm90ELb0ELb0ELb1ELb1ELb0ELb0ELb0ELb1ELb1ELb1ELb0ELb0EEENS1_21CollectiveEpilogueFwdINS6_IJSA_SA_SB_EEES9_SD_SF_Li256ELb1ELb1ELb0ELb0EEENS1_36VarlenDynamicPersistentTileSchedulerILi128ELi176ELi256ELi128ELb0ELb1ELb1ELb0ELb1ELb1EEEEEEEEEvNT_6ParamsE)
        /*00b0*/ 	.word	0x000000a8


	//----- nvinfo : EIATTR_FRAME_SIZE
	.align		4
.L_50:
        /*00b4*/ 	.byte	0x04, 0x11
        /*00b6*/ 	.short	(.L_52 - .L_51)
	.align		4
.L_51:
        /*00b8*/ 	.word	index@(_ZN7cutlass13device_kernelIN5flash11enable_sm90INS1_16FlashAttnFwdSm90INS1_25CollectiveMainloopFwdSm90ILi2EN4cute5tupleIJNS5_1CILi1EEES8_S8_EEENS6_IJNS7_ILi128EEENS7_ILi176EEESA_EEELi128ENS_10bfloat16_tEfNS_4arch4Sm90ELb0ELb0ELb1ELb1ELb0ELb0ELb0ELb1ELb1ELb1ELb0ELb0EEENS1_21CollectiveEpilogueFwdINS6_IJSA_SA_SB_EEES9_SD_SF_Li256ELb1ELb1ELb0ELb0EEENS1_36VarlenDynamicPersistentTileSchedulerILi128ELi176ELi256ELi128ELb0ELb1ELb1ELb0ELb1ELb1EEEEEEEEEvNT_6ParamsE)
        /*00bc*/ 	.word	0x00000060


	//----- nvinfo : EIATTR_REGCOUNT
	.align		4
.L_52:
        /*00c0*/ 	.byte	0x04, 0x2f
        /*00c2*/ 	.short	(.L_54 - .L_53)
	.align		4
.L_53:
        /*00c4*/ 	.word	index@(_ZN7cutlass13device_kernelIN5flash11enable_sm90INS1_16FlashAttnFwdSm90INS1_25CollectiveMainloopFwdSm90ILi2EN4cute5tupleIJNS5_1CILi2EEENS7_ILi1EEES9_EEENS6_IJNS7_ILi128EEENS7_ILi176EEESB_EEELi128ENS_10bfloat16_tEfNS_4arch4Sm90ELb0ELb0ELb1ELb0ELb0ELb0ELb0ELb1ELb1ELb1ELb0ELb0EEENS1_21CollectiveEpilogueFwdINS6_IJSB_SB_SC_EEESA_SE_SG_Li256ELb0ELb1ELb0ELb0EEENS1_29StaticPersistentTileSchedulerILb0EEEEEEEEEvNT_6ParamsE)
        /*00c8*/ 	.word	0x000000a8


	//----- nvinfo : EIATTR_FRAME_SIZE
	.align		4
.L_54:
        /*00cc*/ 	.byte	0x04, 0x11
        /*00ce*/ 	.short	(.L_56 - .L_55)
	.align		4
.L_55:
        /*00d0*/ 	.word	index@(_ZN7cutlass13device_kernelIN5flash11enable_sm90INS1_16FlashAttnFwdSm90INS1_25CollectiveMainloopFwdSm90ILi2EN4cute5tupleIJNS5_1CILi2EEENS7_ILi1EEES9_EEENS6_IJNS7_ILi128EEENS7_ILi176EEESB_EEELi128ENS_10bfloat16_tEfNS_4arch4Sm90ELb0ELb0ELb1ELb0ELb0ELb0ELb0ELb1ELb1ELb1ELb0ELb0EEENS1_21CollectiveEpilogueFwdINS6_IJSB_SB_SC_EEESA_SE_SG_Li256ELb0ELb1ELb0ELb0EEENS1_29StaticPersistentTileSchedulerILb0EEEEEEEEEvNT_6ParamsE)
        /*00d4*/ 	.word	0x00000038


	//----- nvinfo : EIATTR_REGCOUNT
	.align		4
.L_56:
        /*00d8*/ 	.byte	0x04, 0x2f
        /*00da*/ 	.short	(.L_58 - .L_57)
	.align		4
.L_57:
        /*00dc*/ 	.word	index@(_ZN7cutlass13device_kernelIN5flash11enable_sm90INS1_16FlashAttnFwdSm90INS1_25CollectiveMainloopFwdSm90ILi2EN4cute5tupleIJNS5_1CILi1EEES8_S8_EEENS6_IJNS7_ILi128EEENS7_ILi176EEESA_EEELi128ENS_10bfloat16_tEfNS_4arch4Sm90ELb0ELb0ELb1ELb0ELb0ELb0ELb0ELb1ELb1ELb1ELb0ELb0EEENS1_21CollectiveEpilogueFwdINS6_IJSA_SA_SB_EEES9_SD_SF_Li256ELb0ELb1ELb0ELb0EEENS1_29StaticPersistentTileSchedulerILb0EEEEEEEEEvNT_6ParamsE)
        /*00e0*/ 	.word	0x000000a8


	//----- nvinfo : EIATTR_FRAME_SIZE
	.align		4
.L_58:
        /*00e4*/ 	.byte	0x04, 0x11
        /*00e6*/ 	.short	(.L_60 - .L_59)
	.align		4
.L_59:
        /*00e8*/ 	.word	index@(_ZN7cutlass13device_kernelIN5flash11enable_sm90INS1_16FlashAttnFwdSm90INS1_25CollectiveMainloopFwdSm90ILi2EN4cute5tupleIJNS5_1CILi1EEES8_S8_EEENS6_IJNS7_ILi128EEENS7_ILi176EEESA_EEELi128ENS_10bfloat16_tEfNS_4arch4Sm90ELb0ELb0ELb1ELb0ELb0ELb0ELb0ELb1ELb1ELb1ELb0ELb0EEENS1_21CollectiveEpilogueFwdINS6_IJSA_SA_SB_EEES9_SD_SF_Li256ELb0ELb1ELb0ELb0EEENS1_29StaticPersistentTileSchedulerILb0EEEEEEEEEvNT_6ParamsE)
        /*00ec*/ 	.word	0x00000038


	//----- nvinfo : EIATTR_MIN_STACK_SIZE
	.align		4
.L_60:
        /*00f0*/ 	.byte	0x04, 0x12
        /*00f2*/ 	.short	(.L_62 - .L_61)
	.align		4
.L_61:
        /*00f4*/ 	.word	index@(_ZN7cutlass13device_kernelIN5flash11enable_sm90INS1_16FlashAttnFwdSm90INS1_25CollectiveMainloopFwdSm90ILi2EN4cute5tupleIJNS5_1CILi1EEES8_S8_EEENS6_IJNS7_ILi128EEENS7_ILi176EEESA_EEELi128ENS_10bfloat16_tEfNS_4arch4Sm90ELb0ELb0ELb1ELb0ELb0ELb0ELb0ELb1ELb1ELb1ELb0ELb0EEENS1_21CollectiveEpilogueFwdINS6_IJSA_SA_SB_EEES9_SD_SF_Li256ELb0ELb1ELb0ELb0EEENS1_29StaticPersistentTileSchedulerILb0EEEEEEEEEvNT_6ParamsE)
        /*00f8*/ 	.word	0x00000038


	//----- nvinfo : EIATTR_MIN_STACK_SIZE
	.align		4
.L_62:
        /*00fc*/ 	.byte	0x04, 0x12
        /*00fe*/ 	.short	(.L_64 - .L_63)
	.align		4
.L_63:
        /*0100*/ 	.word	index@(_ZN7cutlass13device_kernelIN5flash11enable_sm90INS1_16FlashAttnFwdSm90INS1_25CollectiveMainloopFwdSm90ILi2EN4cute5tupleIJNS5_1CILi2EEENS7_ILi1EEES9_EEENS6_IJNS7_ILi128EEENS7_ILi176EEESB_EEELi128ENS_10bfloat16_tEfNS_4arch4Sm90ELb0ELb0ELb1ELb0ELb0ELb0ELb0ELb1ELb1ELb1ELb0ELb0EEENS1_21CollectiveEpilogueFwdINS6_IJSB_SB_SC_EEESA_SE_SG_Li256ELb0ELb1ELb0ELb0EEENS1_29StaticPersistentTileSchedulerILb0EEEEEEEEEvNT_6ParamsE)
        /*0104*/ 	.word	0x00000038


	//----- nvinfo : EIATTR_MIN_STACK_SIZE
	.align		4
.L_64:
        /*0108*/ 	.byte	0x04, 0x12
        /*010a*/ 	.short	(.L_66 - .L_65)
	.align		4
.L_65:
        /*010c*/ 	.word	index@(_ZN7cutlass13device_kernelIN5flash11enable_sm90INS1_16FlashAttnFwdSm90INS1_25CollectiveMainloopFwdSm90ILi2EN4cute5tupleIJNS5_1CILi1EEES8_S8_EEENS6_IJNS7_ILi128EEENS7_ILi176EEESA_EEELi128ENS_10bfloat16_tEfNS_4arch4Sm90ELb0ELb0ELb1ELb1ELb0ELb0ELb0ELb1ELb1ELb1ELb0ELb0EEENS1_21CollectiveEpilogueFwdINS6_IJSA_SA_SB_EEES9_SD_SF_Li256ELb1ELb1ELb0ELb0EEENS1_36VarlenDynamicPersistentTileSchedulerILi128ELi176ELi256ELi128ELb0ELb1ELb1ELb0ELb1ELb1EEEEEEEEEvNT_6ParamsE)
        /*0110*/ 	.word	0x00000060


	//----- nvinfo : EIATTR_MIN_STACK_SIZE
	.align		4
.L_66:
        /*0114*/ 	.byte	0x04, 0x12
        /*0116*/ 	.short	(.L_68 - .L_67)
	.align		4
.L_67:
        /*0118*/ 	.word	index@(_ZN7cutlass13device_kernelIN5flash11enable_sm90INS1_16FlashAttnFwdSm90INS1_25CollectiveMainloopFwdSm90ILi2EN4cute5tupleIJNS5_1CILi1EEES8_S8_EEENS6_IJNS7_ILi128EEENS7_ILi176EEESA_EEELi128ENS_10bfloat16_tEfNS_4arch4Sm90ELb0ELb0ELb1ELb1ELb0ELb1ELb0ELb1ELb1ELb1ELb0ELb0EEENS1_21CollectiveEpilogueFwdINS6_IJSA_SA_SB_EEES9_SD_SF_Li256ELb1ELb1ELb0ELb0EEENS1_36VarlenDynamicPersistentTileSchedulerILi128ELi176ELi256ELi128ELb0ELb1ELb1ELb0ELb1ELb1EEEEEEEEEvNT_6ParamsE)
        /*011c*/ 	.word	0x00000090


	//----- nvinfo : EIATTR_MIN_STACK_SIZE
	.align		4
.L_68:
        /*0120*/ 	.byte	0x04, 0x12
        /*0122*/ 	.short	(.L_70 - .L_69)
	.align		4
.L_69:
        /*0124*/ 	.word	index@(_ZN7cutlass13device_kernelIN5flash11enable_sm90INS1_16FlashAttnFwdSm90INS1_25CollectiveMainloopFwdSm90ILi2EN4cute5tupleIJNS5_1CILi1EEES8_S8_EEENS6_IJNS7_ILi128EEESA_SA_EEELi128ENS_10bfloat16_tEfNS_4arch4Sm90ELb0ELb1ELb1ELb0ELb0ELb0ELb0ELb1ELb1ELb1ELb0ELb0EEENS1_21CollectiveEpilogueFwdISB_S9_SC_SE_Li256ELb0ELb1ELb0ELb0EEENS1_30DynamicPersistentTileSchedulerILi256ELi128ELb0ELb1ELb1EEEEEEEEEvNT_6ParamsE)
        /*0128*/ 	.word	0x00000020


	//----- nvinfo : EIATTR_MIN_STACK_SIZE
	.align		4
.L_70:
        /*012c*/ 	.byte	0x04, 0x12
        /*012e*/ 	.short	(.L_72 - .L_71)
	.align		4
.L_71:
        /*0130*/ 	.word	index@(_ZN7cutlass13device_kernelIN5flash11enable_sm90INS1_16FlashAttnFwdSm90INS1_25CollectiveMainloopFwdSm90ILi2EN4cute5tupleIJNS5_1CILi1EEES8_S8_EEENS6_IJNS7_ILi128EEESA_SA_EEELi128ENS_10bfloat16_tEfNS_4arch4Sm90ELb0ELb1ELb1ELb1ELb0ELb0ELb0ELb1ELb1ELb1ELb0ELb0EEENS1_21CollectiveEpilogueFwdISB_S9_SC_SE_Li256ELb1ELb1ELb0ELb0EEENS1_36VarlenDynamicPersistentTileSchedulerILi128ELi128ELi256ELi128ELb0ELb1ELb1ELb1ELb0ELb1EEEEEEEEEvNT_6ParamsE)
        /*0134*/ 	.word	0x00000048


	//----- nvinfo : EIATTR_MIN_STACK_SIZE
	.align		4
.L_72:
        /*0138*/ 	.byte	0x04, 0x12
        /*013a*/ 	.short	(.L_74 - .L_73)
	.align		4
.L_73:
        /*013c*/ 	.word	index@(_ZN7cutlass13device_kernelIN5flash11enable_sm90INS1_16FlashAttnFwdSm90INS1_25CollectiveMainloopFwdSm90ILi2EN4cute5tupleIJNS5_1CILi1EEES8_S8_EEENS6_IJNS7_ILi128EEESA_SA_EEELi128ENS_10bfloat16_tEfNS_4arch4Sm90ELb0ELb1ELb1ELb1ELb0ELb1ELb0ELb1ELb1ELb1ELb0ELb0EEENS1_21CollectiveEpilogueFwdISB_S9_SC_SE_Li256ELb1ELb1ELb0ELb0EEENS1_36VarlenDynamicPersistentTileSchedulerILi128ELi128ELi256ELi128ELb0ELb1ELb1ELb1ELb0ELb1EEEEEEEEEvNT_6ParamsE)
        /*0140*/ 	.word	0x00000058


	//----- nvinfo : EIATTR_MIN_STACK_SIZE
	.align		4
.L_74:
        /*0144*/ 	.byte	0x04, 0x12
        /*0146*/ 	.short	(.L_76 - .L_75)
	.align		4
.L_75:
        /*0148*/ 	.word	index@(_ZN7cutlass13device_kernelIN5flash11enable_sm90INS1_16FlashAttnFwdSm90INS1_25CollectiveMainloopFwdSm90ILi2EN4cute5tupleIJNS5_1CILi1EEES8_S8_EEENS6_IJNS7_ILi128EEESA_SA_EEELi128ENS_10bfloat16_tEfNS_4arch4Sm90ELb1ELb0ELb1ELb0ELb0ELb0ELb0ELb1ELb1ELb1ELb0ELb0EEENS1_21CollectiveEpilogueFwdISB_S9_SC_SE_Li256ELb0ELb1ELb0ELb0EEENS1_30DynamicPersistentTileSchedulerILi256ELi128ELb0ELb1ELb1EEEEEEEEEvNT_6ParamsE)
        /*014c*/ 	.word	0x00000028


	//----- nvinfo : EIATTR_MIN_STACK_SIZE
	.align		4
.L_76:
        /*0150*/ 	.byte	0x04, 0x12
        /*0152*/ 	.short	(.L_78 - .L_77)
	.align		4
.L_77:
        /*0154*/ 	.word	index@(_ZN7cutlass13device_kernelIN5flash11enable_sm90INS1_16FlashAttnFwdSm90INS1_25CollectiveMainloopFwdSm90ILi2EN4cute5tupleIJNS5_1CILi1EEES8_S8_EEENS6_IJNS7_ILi128EEESA_SA_EEELi128ENS_10bfloat16_tEfNS_4arch4Sm90ELb1ELb0ELb1ELb1ELb0ELb0ELb0ELb1ELb1ELb1ELb0ELb0EEENS1_21CollectiveEpilogueFwdISB_S9_SC_SE_Li256ELb1ELb1ELb0ELb0EEENS1_36VarlenDynamicPersistentTileSchedulerILi128ELi128ELi256ELi128ELb0ELb1ELb1ELb1ELb1ELb1EEEEEEEEEvNT_6ParamsE)
        /*0158*/ 	.word	0x00000058


	//----- nvinfo : EIATTR_MIN_STACK_SIZE
	.align		4
.L_78:
        /*015c*/ 	.byte	0x04, 0x12
        /*015e*/ 	.short	(.L_80 - .L_79)
	.align		4
.L_79:
        /*0160*/ 	.word	index@(_ZN7cutlass13device_kernelIN5flash11enable_sm90INS1_16FlashAttnFwdSm90INS1_25CollectiveMainloopFwdSm90ILi2EN4cute5tupleIJNS5_1CILi1EEES8_S8_EEENS6_IJNS7_ILi128EEESA_SA_EEELi128ENS_10bfloat16_tEfNS_4arch4Sm90ELb1ELb0ELb1ELb1ELb0ELb1ELb0ELb1ELb1ELb1ELb0ELb0EEENS1_21CollectiveEpilogueFwdISB_S9_SC_SE_Li256ELb1ELb1ELb0ELb0EEENS1_36VarlenDynamicPersistentTileSchedulerILi128ELi128ELi256ELi128ELb0ELb1ELb1ELb1ELb1ELb1EEEEEEEEEvNT_6ParamsE)
        /*0164*/ 	.word	0x00000060
.L_80:


//--------------------- .nv.compat                --------------------------
	.section	.nv.compat,"",@"SHT_CUDA_COMPAT_INFO"
	.align	4
        /*0000*/ 	.byte	0x02, 0x09, 0x01, 0x00, 0x02, 0x02, 0x04, 0x00, 0x02, 0x05, 0x05, 0x00, 0x03, 0x07, 0x01, 0x01
        /*0010*/ 	.byte	0x02, 0x03, 0x01, 0x00, 0x02, 0x06, 0x01, 0x00, 0x04, 0x0b, 0x08, 0x00, 0x00, 0x00, 0x00, 0x00
        /*0020*/ 	.byte	0x00, 0x00, 0x00, 0x00


//--------------------- .nv.info._ZN7cutlass13device_kernelIN5flash11enable_sm90INS1_16FlashAttnFwdSm90INS1_25CollectiveMainloopFwdSm90ILi2EN4cute5tupleIJNS5_1CILi1EEES8_S8_EEENS6_IJNS7_ILi128EEENS7_ILi176EEESA_EEELi128ENS_10bfloat16_tEfNS_4arch4Sm90ELb0ELb0ELb1ELb0ELb0ELb0ELb0ELb1ELb1ELb1ELb0ELb0EEENS1_21CollectiveEpilogueFwdINS6_IJSA_SA_SB_EEES9_SD_SF_Li256ELb0ELb1ELb0ELb0EEENS1_29StaticPersistentTileSchedulerILb0EEEEEEEEEvNT_6ParamsE --------------------------
	.section	.nv.info._ZN7cutlass13device_kernelIN5flash11enable_sm90INS1_16FlashAttnFwdSm90INS1_25CollectiveMainloopFwdSm90ILi2EN4cute5tupleIJNS5_1CILi1EEES8_S8_EEENS6_IJNS7_ILi128EEENS7_ILi176EEESA_EEELi128ENS_10bfloat16_tEfNS_4arch4Sm90ELb0ELb0ELb1ELb0ELb0ELb0ELb0ELb1ELb1ELb1ELb0ELb0EEENS1_21CollectiveEpilogueFwdINS6_IJSA_SA_SB_EEES9_SD_SF_Li256ELb0ELb1ELb0ELb0EEENS1_29StaticPersistentTileSchedulerILb0EEEEEEEEEvNT_6ParamsE,"",@"SHT_CUDA_INFO"
	.sectionflags	@""
	.align	4


	//----- nvinfo : EIATTR_CUDA_API_VERSION
	.align		4
        /*0000*/ 	.byte	0x04, 0x37
        /*0002*/ 	.short	(.L_82 - .L_81)
.L_81:
        /*0004*/ 	.word	0x00000082


	//----- nvinfo : EIATTR_KPARAM_INFO
	.align		4
.L_82:
        /*0008*/ 	.byte	0x04, 0x17
        /*000a*/ 	.short	(.L_84 - .L_83)
.L_83:
        /*000c*/ 	.word	0x00000000
        /*0010*/ 	.short	0x0000
        /*0012*/ 	.short	0x0070
        /*0014*/ 	.byte	0x00, 0xf0, 0x01, 0x28


	//----- nvinfo : EIATTR_SPARSE_MMA_MASK
	.align		4
.L_84:
        /*0018*/ 	.byte	0x03, 0x50
        /*001a*/ 	.short	0x0000


	//----- nvinfo : EIATTR_MAXREG_COUNT
	.align		4
        /*001c*/ 	.byte	0x03, 0x1b
        /*001e*/ 	.short	0x00a8


	//----- nvinfo : EIATTR_NUM_BARRIERS
	.align		4
        /*0020*/ 	.byte	0x02, 0x4c
        /*0022*/ 	.byte	0x10
	.zero		1


	//----- nvinfo : EIATTR_EXTERNS
	.align		4
        /*0024*/ 	.byte	0x04, 0x0f
        /*0026*/ 	.short	(.L_86 - .L_85)


	//   ....[0]....
	.align		4
.L_85:
        /*0028*/ 	.word	index@(__assertfail)


	//----- nvinfo : EIATTR_ANNOTATIONS
	.align		4
.L_86:
        /*002c*/ 	.byte	0x04, 0x55
        /*002e*/ 	.short	(.L_88 - .L_87)


	//   ....[0]....
.L_87:
        /*0030*/ 	.word	0x00000001
        /*0034*/ 	.byte	0x20, 0x09, 0x00, 0x00, 0x01, 0x00, 0x00, 0x00, 0x10, 0x0a, 0x00, 0x00, 0x01, 0x00, 0x00, 0x00
        /* <DEDUP_REMOVED lines=30> */
        /*0224*/ 	.byte	0x20, 0x20, 0x01, 0x00


	//----- nvinfo : EIATTR_MERCURY_ISA_VERSION
	.align		4
.L_88:
        /*0228*/ 	.byte	0x03, 0x5f
        /*022a*/ 	.short	0x0101


	//----- nvinfo : EIATTR_INT_WARP_WIDE_INSTR_OFFSETS
	.align		4
        /*022c*/ 	.byte	0x04, 0x31
        /*022e*/ 	.short	(.L_90 - .L_89)


	//   ....[0]....
.L_89:
        /*0230*/ 	.word	0x00000120


	//   ....[1]....
        /*0234*/ 	.word	0x000001c0


	//   ....[2]....
        /*0238*/ 	.word	0x00000230


	//----- nvinfo : EIATTR_COOP_GROUP_MASK_REGIDS
	.align		4
.L_90:
        /*023c*/ 	.byte	0x04, 0x29
        /*023e*/ 	.short	(.L_92 - .L_91)


	//   ....[0]....
.L_91:
        /*0240*/ 	.word	0xffffffff


	//   ....[1]....
        /*0244*/ 	.word	0xffffffff


	//   ....[2]....
        /*0248*/ 	.word	0xffffffff


	//   ....[3]....
        /*024c*/ 	.word	0xffffffff


	//   ....[4]....
        /*0250*/ 	.word	0xffffffff


	//   ....[5]....
        /*0254*/ 	.word	0xffffffff


	//   ....[6]....
        /*0258*/ 	.word	0xffffffff


	//   ....[7]....
        /*025c*/ 	.word	0xffffffff


	//   ....[8]....
        /*0260*/ 	.word	0xffffffff


	//   ....[9]....
        /*0264*/ 	.word	0xffffffff


	//   ....[10]....
        /*0268*/ 	.word	0xffffffff


	//   ....[11]....
        /*026c*/ 	.word	0xffffffff


	//   ....[12]....
        /*0270*/ 	.word	0xffffffff


	//   ....[13]....
        /*0274*/ 	.word	0xffffffff


	//   ....[14]....
        /*0278*/ 	.word	0xffffffff


	//   ....[15]....
        /*027c*/ 	.word	0xffffffff


	//   ....[16]....
        /*0280*/ 	.word	0xffffffff


	//   ....[17]....
        /*0284*/ 	.word	0xffffffff


	//   ....[18]....
        /*0288*/ 	.word	0xffffffff


	//   ....[19]....
        /*028c*/ 	.word	0xffffffff


	//   ....[20]....
        /*0290*/ 	.word	0xffffffff


	//   ....[21]....
        /*0294*/ 	.word	0xffffffff


	//   ....[22]....
        /*0298*/ 	.word	0xffffffff


	//   ....[23]....
        /*029c*/ 	.word	0xffffffff


	//   ....[24]....
        /*02a0*/ 	.word	0xffffffff


	//   ....[25]....
        /*02a4*/ 	.word	0xffffffff


	//   ....[26]....
        /*02a8*/ 	.word	0xffffffff


	//   ....[27]....
        /*02ac*/ 	.word	0xffffffff


	//   ....[28]....
        /*02b0*/ 	.word	0xffffffff


	//   ....[29]....
        /*02b4*/ 	.word	0xffffffff


	//   ....[30]....
        /*02b8*/ 	.word	0xffffffff


	//   ....[31]....
        /*02bc*/ 	.word	0xffffffff


	//   ....[32]....
        /*02c0*/ 	.word	0xffffffff


	//   ....[33]....
        /*02c4*/ 	.word	0xffffffff


	//   ....[34]....
        /*02c8*/ 	.word	0xffffffff


	//   ....[35]....
        /*02cc*/ 	.word	0xffffffff


	//   ....[36]....
        /*02d0*/ 	.word	0xffffffff


	//   ....[37]....
        /*02d4*/ 	.word	0xffffffff


	//   ....[38]....
        /*02d8*/ 	.word	0xffffffff


	//   ....[39]....
        /*02dc*/ 	.word	0xffffffff


	//   ....[40]....
        /*02e0*/ 	.word	0xffffffff


	//   ....[41]....
        /*02e4*/ 	.word	0xffffffff


	//   ....[42]....
        /*02e8*/ 	.word	0xffffffff


	//   ....[43]....
        /*02ec*/ 	.word	0xffffffff


	//   ....[44]....
        /*02f0*/ 	.word	0xffffffff


	//   ....[45]....
        /*02f4*/ 	.word	0xffffffff


	//   ....[46]....
        /*02f8*/ 	.word	0xffffffff


	//   ....[47]....
        /*02fc*/ 	.word	0xffffffff


	//   ....[48]....
        /*0300*/ 	.word	0xffffffff


	//   ....[49]....
        /*0304*/ 	.word	0xffffffff


	//   ....[50]....
        /*0308*/ 	.word	0x0500000f


	//   ....[51]....
        /*030c*/ 	.word	0x0500000f


	//   ....[52]....
        /*0310*/ 	.word	0x0500000f


	//   ....[53]....
        /*0314*/ 	.word	0x0500000f


	//   ....[54]....
        /*0318*/ 	.word	0x0500000f


	//   ....[55]....
        /*031c*/ 	.word	0x0500000f


	//   ....[56]....
        /*0320*/ 	.word	0x0500000f


	//   ....[57]....
        /*0324*/ 	.word	0x0500000f


	//   ....[58]....
        /*0328*/ 	.word	0x0500000f


	//   ....[59]....
        /*032c*/ 	.word	0x0500000f


	//   ....[60]....
        /*0330*/ 	.word	0x0500000f


	//   ....[61]....
        /*0334*/ 	.word	0x0500000f


	//   ....[62]....
        /*0338*/ 	.word	0x0500000f


	//   ....[63]....
        /*033c*/ 	.word	0x0500000f


	//   ....[64]....
        /*0340*/ 	.word	0x0500000f


	//   ....[65]....
        /*0344*/ 	.word	0x0500000f


	//   ....[66]....
        /*0348*/ 	.word	0x0500000f


	//   ....[67]....
        /*034c*/ 	.word	0x0500000f


	//----- nvinfo : EIATTR_COOP_GROUP_INSTR_OFFSETS
	.align		4
.L_92:
        /*0350*/ 	.byte	0x04, 0x28
        /*0352*/ 	.short	(.L_94 - .L_93)


	//   ....[0]....
.L_93:
        /*0354*/ 	.word	0x00000060


	//   ....[1]....
        /*0358*/ 	.word	0x00000130


	//   ....[2]....
        /*035c*/ 	.word	0x000001e0


	//   ....[3]....
        /*0360*/ 	.word	0x000003a0


	//   ....[4]....
        /*0364*/ 	.word	0x00000500


	//   ....[5]....
        /*0368*/ 	.word	0x00000620


	//   ....[6]....
        /*036c*/ 	.word	0x00000780


	//   ....[7]....
        /*0370*/ 	.word	0x00000da0


	//   ....[8]....
        /*0374*/ 	.word	0x00004fe0


	//   ....[9]....
        /*0378*/ 	.word	0x00005020


	//   ....[10]....
        /*037c*/ 	.word	0x000057a0


	//   ....[11]....
        /*0380*/ 	.word	0x000057f0


	//   ....[12]....
        /*0384*/ 	.word	0x0000a3a0


	//   ....[13]....
        /*0388*/ 	.word	0x0000a3f0


	//   ....[14]....
        /*038c*/ 	.word	0x0000afc0


	//   ....[15]....
        /*0390*/ 	.word	0x0000b000


	//   ....[16]....
        /*0394*/ 	.word	0x0000c4b0


	//   ....[17]....
        /*0398*/ 	.word	0x0000c4f0


	//   ....[18]....
        /*039c*/ 	.word	0x0000c5d0


	//   ....[19]....
        /*03a0*/ 	.word	0x0000c620


	//   ....[20]....
        /*03a4*/ 	.word	0x0000d900


	//   ....[21]....
        /*03a8*/ 	.word	0x0000d930


	//   ....[22]....
        /*03ac*/ 	.word	0x0000d960


	//   ....[23]....
        /*03b0*/ 	.word	0x0000d9d0


	//   ....[24]....
        /*03b4*/ 	.word	0x0000dea0


	//   ....[25]....
        /*03b8*/ 	.word	0x0000dee0


	//   ....[26]....
        /*03bc*/ 	.word	0x0000dfc0


	//   ....[27]....
        /*03c0*/ 	.word	0x0000dfe0


	//   ....[28]....
        /*03c4*/ 	.word	0x0000e0a0


	//   ....[29]....
        /*03c8*/ 	.word	0x0000e0c0


	//   ....[30]....
        /*03cc*/ 	.word	0x0000e190


	//   ....[31]....
        /*03d0*/ 	.word	0x0000e1d0


	//   ....[32]....
        /*03d4*/ 	.word	0x0000ebe0


	//   ....[33]....
        /*03d8*/ 	.word	0x0000f610


	//   ....[34]....
        /*03dc*/ 	.word	0x0000f620


	//   ....[35]....
        /*03e0*/ 	.word	0x0000f660


	//   ....[36]....
        /*03e4*/ 	.word	0x0000f6a0


	//   ....[37]....
        /*03e8*/ 	.word	0x0000f7a0


	//   ....[38]....
        /*03ec*/ 	.word	0x0000f7b0


	//   ....[39]....
        /*03f0*/ 	.word	0x0000f830


	//   ....[40]....
        /*03f4*/ 	.word	0x0000f840


	//   ....[41]....
        /*03f8*/ 	.word	0x0000f8c0


	//   ....[42]....
        /*03fc*/ 	.word	0x0000f8d0


	//   ....[43]....
        /*0400*/ 	.word	0x0000f950


	//   ....[44]....
        /*0404*/ 	.word	0x0000f960


	//   ....[45]....
        /*0408*/ 	.word	0x0000f9e0


	//   ....[46]....
        /*040c*/ 	.word	0x0000f9f0


	//   ....[47]....
        /*0410*/ 	.word	0x0000fa00


	//   ....[48]....
        /*0414*/ 	.word	0x0000fa40


	//   ....[49]....
        /*0418*/ 	.word	0x00011f50


	//   ....[50]....
        /*041c*/ 	.word	0x00012450


	//   ....[51]....
        /*0420*/ 	.word	0x000125c0


	//   ....[52]....
        /*0424*/ 	.word	0x00012610


	//   ....[53]....
        /*0428*/ 	.word	0x000127a0


	//   ....[54]....
        /*042c*/ 	.word	0x000127f0


	//   ....[55]....
        /*0430*/ 	.word	0x00012920


	//   ....[56]....
        /*0434*/ 	.word	0x00012970


	//   ....[57]....
        /*0438*/ 	.word	0x00012a80


	//   ....[58]....
        /*043c*/ 	.word	0x00012ad0


	//   ....[59]....
        /*0440*/ 	.word	0x00012be0


	//   ....[60]....
        /*0444*/ 	.word	0x00012c30


	//   ....[61]....
        /*0448*/ 	.word	0x00012d40


	//   ....[62]....
        /*044c*/ 	.word	0x00012d90


	//   ....[63]....
        /*0450*/ 	.word	0x00012e90


	//   ....[64]....
        /*0454*/ 	.word	0x00012ee0


	//   ....[65]....
        /*0458*/ 	.word	0x00012fd0


	//   ....[66]....
        /*045c*/ 	.word	0x00013020


	//   ....[67]....
        /*0460*/ 	.word	0x000133c0


	//----- nvinfo : EIATTR_REG_RECONFIG
	.align		4
.L_94:
        /*0464*/ 	.byte	0x01, 0x54
	.zero		2


	//----- nvinfo : EIATTR_SYSCALL_OFFSETS
	.align		4
        /*0468*/ 	.byte	0x04, 0x46
        /*046a*/ 	.short	(.L_96 - .L_95)


	//   ....[0]....
.L_95:
        /*046c*/ 	.word	0x00001170


	//   ....[1]....
        /*0470*/ 	.word	0x0000e830


	//   ....[2]....
        /*0474*/ 	.word	0x0000e970


	//   ....[3]....
        /*0478*/ 	.word	0x0000ea60


	//   ....[4]....
        /*047c*/ 	.word	0x0000f1d0


	//----- nvinfo : EIATTR_MBARRIER_INSTR_OFFSETS
	.align		4
.L_96:
        /*0480*/ 	.byte	0x04, 0x39
        /*0482*/ 	.short	(.L_98 - .L_97)


	//   ....[0]....
.L_97:
        /*0484*/ 	.word	0x00000250
        /*0488*/ 	.word	0x000000ff
        /*048c*/ 	.word	0x00034800
        /*0490*/ 	.short	0x0100
        /*0492*/ 	.byte	0x08
	.zero		1


	//   ....[1]....
        /*0494*/ 	.word	0x00000260
        /*0498*/ 	.word	0x000000ff
        /*049c*/ 	.word	0x00034820
        /*04a0*/ 	.short	0x0100
        /*04a2*/ 	.byte	0x08
	.zero		1


	//   ....[2]....
        /*04a4*/ 	.word	0x00000350
        /*04a8*/ 	.word	0x000000ff
        /*04ac*/ 	.word	0x00034830
        /*04b0*/ 	.short	0x0100
        /*04b2*/ 	.byte	0x08
	.zero		1


	//   ....[3]....
        /*04b4*/ 	.word	0x00000360
        /*04b8*/ 	.word	0x000000ff
        /*04bc*/ 	.word	0x00034840
        /*04c0*/ 	.short	0x0100
        /*04c2*/ 	.byte	0x08
	.zero		1


	//   ....[4]....
        /*04c4*/ 	.word	0x00000370
        /*04c8*/ 	.word	0x000000ff
        /*04cc*/ 	.word	0x00034838
        /*04d0*/ 	.short	0x0100
        /*04d2*/ 	.byte	0x08
	.zero		1


	//   ....[5]....
        /*04d4*/ 	.word	0x00000380
        /*04d8*/ 	.word	0x000000ff
        /*04dc*/ 	.word	0x00034848
        /*04e0*/ 	.short	0x0100
        /*04e2*/ 	.byte	0x08
	.zero		1


	//   ....[6]....
        /*04e4*/ 	.word	0x000004b0
        /*04e8*/ 	.word	0x000000ff
        /*04ec*/ 	.word	0x00034850
        /*04f0*/ 	.short	0x0100
        /*04f2*/ 	.byte	0x08
	.zero		1


	//   ....[7]....
        /*04f4*/ 	.word	0x000004c0
        /*04f8*/ 	.word	0x000000ff
        /*04fc*/ 	.word	0x00034860
        /*0500*/ 	.short	0x0100
        /*0502*/ 	.byte	0x08
	.zero		1


	//   ....[8]....
        /*0504*/ 	.word	0x000004d0
        /*0508*/ 	.word	0x000000ff
        /*050c*/ 	.word	0x00034858
        /*0510*/ 	.short	0x0100
        /*0512*/ 	.byte	0x08
	.zero		1


	//   ....[9]....
        /*0514*/ 	.word	0x000004e0
        /*0518*/ 	.word	0x000000ff
        /*051c*/ 	.word	0x00034868
        /*0520*/ 	.short	0x0100
        /*0522*/ 	.byte	0x08
	.zero		1


	//   ....[10]....
        /*0524*/ 	.word	0x000005d0
        /*0528*/ 	.word	0x000000ff
        /*052c*/ 	.word	0x00034870
        /*0530*/ 	.short	0x0100
        /*0532*/ 	.byte	0x06
	.zero		1


	//   ....[11]....
        /*0534*/ 	.word	0x000005e0
        /*0538*/ 	.word	0x000000ff
        /*053c*/ 	.word	0x00034880
        /*0540*/ 	.short	0x0100
        /*0542*/ 	.byte	0x06
	.zero		1


	//   ....[12]....
        /*0544*/ 	.word	0x000005f0
        /*0548*/ 	.word	0x000000ff
        /*054c*/ 	.word	0x00034878
        /*0550*/ 	.short	0x0100
        /*0552*/ 	.byte	0x06
	.zero		1


	//   ....[13]....
        /*0554*/ 	.word	0x00000600
        /*0558*/ 	.word	0x000000ff
        /*055c*/ 	.word	0x00034888
        /*0560*/ 	.short	0x0100
        /*0562*/ 	.byte	0x06
	.zero		1


	//   ....[14]....
        /*0564*/ 	.word	0x00000730
        /*0568*/ 	.word	0x000000ff
        /*056c*/ 	.word	0x00034890
        /*0570*/ 	.short	0x0100
        /*0572*/ 	.byte	0x08
	.zero		1


	//   ....[15]....
        /*0574*/ 	.word	0x00000740
        /*0578*/ 	.word	0x000000ff
        /*057c*/ 	.word	0x000348a0
        /*0580*/ 	.short	0x0100
        /*0582*/ 	.byte	0x08
	.zero		1


	//   ....[16]....
        /*0584*/ 	.word	0x00000750
        /*0588*/ 	.word	0x000000ff
        /*058c*/ 	.word	0x00034898
        /*0590*/ 	.short	0x0100
        /*0592*/ 	.byte	0x08
	.zero		1


	//   ....[17]....
        /*0594*/ 	.word	0x00000760
        /*0598*/ 	.word	0x000000ff
        /*059c*/ 	.word	0x000348a8
        /*05a0*/ 	.short	0x0100
        /*05a2*/ 	.byte	0x08
	.zero		1


	//   ....[18]....
        /*05a4*/ 	.word	0x00000890
        /*05a8*/ 	.word	0x000000ff
        /*05ac*/ 	.word	0x000348b0
        /*05b0*/ 	.short	0x0100
        /*05b2*/ 	.byte	0x08
	.zero		1


	//   ....[19]....
        /*05b4*/ 	.word	0x000008a0
        /*05b8*/ 	.word	0x000000ff
        /*05bc*/ 	.word	0x000348c0
        /*05c0*/ 	.short	0x0100
        /*05c2*/ 	.byte	0x08
	.zero		1


	//   ....[20]....
        /*05c4*/ 	.word	0x000008b0
        /*05c8*/ 	.word	0x000000ff
        /*05cc*/ 	.word	0x000348b8
        /*05d0*/ 	.short	0x0100
        /*05d2*/ 	.byte	0x08
	.zero		1


	//   ....[21]....
        /*05d4*/ 	.word	0x000008c0
        /*05d8*/ 	.word	0x000000ff
        /*05dc*/ 	.word	0x000348c8
        /*05e0*/ 	.short	0x0100
        /*05e2*/ 	.byte	0x08
	.zero		1


	//   ....[22]....
        /*05e4*/ 	.word	0x000011c0
        /*05e8*/ 	.word	0x000000ff
        /*05ec*/ 	.word	0x00034800
        /*05f0*/ 	.short	0x010a
        /*05f2*/ 	.byte	0x04
	.zero		1


	//   ....[23]....
        /*05f4*/ 	.word	0x00001260
        /*05f8*/ 	.word	0x00000003
        /*05fc*/ 	.word	0x00034830
        /*0600*/ 	.short	0x010a
        /*0602*/ 	.byte	0x3f
	.zero		1


	//   ....[24]....
        /*0604*/ 	.word	0x000012e0
        /*0608*/ 	.word	0x00000003
        /*060c*/ 	.word	0x00034830
        /*0610*/ 	.short	0x010a
        /*0612*/ 	.byte	0x3f
	.zero		1


	//   ....[25]....
        /*0614*/ 	.word	0x00004930
        /*0618*/ 	.word	0x00000003
        /*061c*/ 	.word	0x00000000
        /*0620*/ 	.short	0x0101
        /*0622*/ 	.byte	0x3f
	.zero		1


	//   ....[26]....
        /*0624*/ 	.word	0x00006e00
        /*0628*/ 	.word	0x000000ff
        /*062c*/ 	.word	0x00034830
        /*0630*/ 	.short	0x010a
        /*0632*/ 	.byte	0x06
	.zero		1


	//   ....[27]....
        /*0634*/ 	.word	0x00006e40
        /*0638*/ 	.word	0x000000ff
        /*063c*/ 	.word	0x00034830
        /*0640*/ 	.short	0x010a
        /*0642*/ 	.byte	0x06
	.zero		1


	//   ....[28]....
        /*0644*/ 	.word	0x00009520
        /*0648*/ 	.word	0x000000ff
        /*064c*/ 	.word	0x00034850
        /*0650*/ 	.short	0x010a
        /*0652*/ 	.byte	0x06
	.zero		1


	//   ....[29]....
        /*0654*/ 	.word	0x00009560
        /*0658*/ 	.word	0x000000ff
        /*065c*/ 	.word	0x00034850
        /*0660*/ 	.short	0x010a
        /*0662*/ 	.byte	0x06
	.zero		1


	//   ....[30]....
        /*0664*/ 	.word	0x0000b630
        /*0668*/ 	.word	0x0000007c
        /*066c*/ 	.word	0x00000000
        /*0670*/ 	.short	0x0101
        /*0672*/ 	.byte	0x3f
	.zero		1


	//   ....[31]....
        /*0674*/ 	.word	0x0000b6d0
        /*0678*/ 	.word	0x00000080
        /*067c*/ 	.word	0x00000000
        /*0680*/ 	.short	0x0101
        /*0682*/ 	.byte	0x3f
	.zero		1


	//   ....[32]....
        /*0684*/ 	.word	0x0000c410
        /*0688*/ 	.word	0x000000ff
        /*068c*/ 	.word	0x00034850
        /*0690*/ 	.short	0x010a
        /*0692*/ 	.byte	0x08
	.zero		1


	//   ....[33]....
        /*0694*/ 	.word	0x0000c450
        /*0698*/ 	.word	0x000000ff
        /*069c*/ 	.word	0x00034850
        /*06a0*/ 	.short	0x010a
        /*06a2*/ 	.byte	0x08
	.zero		1


	//   ....[34]....
        /*06a4*/ 	.word	0x0000d270
        /*06a8*/ 	.word	0x00000066
        /*06ac*/ 	.word	0x00000000
        /*06b0*/ 	.short	0x0101
        /*06b2*/ 	.byte	0x3f
	.zero		1


	//   ....[35]....
        /*06b4*/ 	.word	0x0000dec0
        /*06b8*/ 	.word	0x000000ff
        /*06bc*/ 	.word	0x00000000
        /*06c0*/ 	.short	0x0101
        /*06c2*/ 	.byte	0x04
	.zero		1


	//   ....[36]....
        /*06c4*/ 	.word	0x0000ee20
        /*06c8*/ 	.word	0x00000000
        /*06cc*/ 	.word	0x00034840
        /*06d0*/ 	.short	0x010a
        /*06d2*/ 	.byte	0x3f
	.zero		1


	//   ....[37]....
        /*06d4*/ 	.word	0x0000fb50
        /*06d8*/ 	.word	0x000000ff
        /*06dc*/ 	.word	0x00034800
        /*06e0*/ 	.short	0x0107
        /*06e2*/ 	.byte	0x24
	.zero		1


	//   ....[38]....
        /*06e4*/ 	.word	0x0000fbc0
        /*06e8*/ 	.word	0x000000ff
        /*06ec*/ 	.word	0x00034800
        /*06f0*/ 	.short	0x0101
        /*06f2*/ 	.byte	0x24
	.zero		1


	//   ....[39]....
        /*06f4*/ 	.word	0x0000fbf0
        /*06f8*/ 	.word	0x000000ff
        /*06fc*/ 	.word	0x00034820
        /*0700*/ 	.short	0x010a
        /*0702*/ 	.byte	0x24
	.zero		1


	//   ....[40]....
        /*0704*/ 	.word	0x0000ff30
        /*0708*/ 	.word	0x00000003
        /*070c*/ 	.word	0x00034840
        /*0710*/ 	.short	0x010a
        /*0712*/ 	.byte	0x3f
	.zero		1


	//   ....[41]....
        /*0714*/ 	.word	0x000102c0
        /*0718*/ 	.word	0x00000003
        /*071c*/ 	.word	0x00000060
        /*0720*/ 	.short	0x010a
        /*0722*/ 	.byte	0x3f
	.zero		1


	//   ....[42]....
        /*0724*/ 	.word	0x00010930
        /*0728*/ 	.word	0x00000003
        /*072c*/ 	.word	0x00034840
        /*0730*/ 	.short	0x010a
        /*0732*/ 	.byte	0x3f
	.zero		1


	//   ....[43]....
        /*0734*/ 	.word	0x00010cc0
        /*0738*/ 	.word	0x00000002
        /*073c*/ 	.word	0x00000060
        /*0740*/ 	.short	0x010a
        /*0742*/ 	.byte	0x3f
	.zero		1


	//   ....[44]....
        /*0744*/ 	.word	0x00011270
        /*0748*/ 	.word	0x00000002
        /*074c*/ 	.word	0x00034840
        /*0750*/ 	.short	0x010a
        /*0752*/ 	.byte	0x3f
	.zero		1


	//   ....[45]....
        /*0754*/ 	.word	0x00011600
        /*0758*/ 	.word	0x00000002
        /*075c*/ 	.word	0x00000060
        /*0760*/ 	.short	0x010a
        /*0762*/ 	.byte	0x3f
	.zero		1


	//   ....[46]....
        /*0764*/ 	.word	0x00011a50
        /*0768*/ 	.word	0x00000003
        /*076c*/ 	.word	0x00034860
        /*0770*/ 	.short	0x010a
        /*0772*/ 	.byte	0x3f
	.zero		1


	//   ....[47]....
        /*0774*/ 	.word	0x00011ed0
        /*0778*/ 	.word	0x00000000
        /*077c*/ 	.word	0x00034820
        /*0780*/ 	.short	0x010a
        /*0782*/ 	.byte	0x3f
	.zero		1


	//   ....[48]....
        /*0784*/ 	.word	0x000120a0
        /*0788*/ 	.word	0x00000006
        /*078c*/ 	.word	0x00000000
        /*0790*/ 	.short	0x010a
        /*0792*/ 	.byte	0x3f
	.zero		1


	//   ....[49]....
        /*0794*/ 	.word	0x000120f0
        /*0798*/ 	.word	0x00000003
        /*079c*/ 	.word	0x00000000
        /*07a0*/ 	.short	0x010a
        /*07a2*/ 	.byte	0x3f
	.zero		1


	//   ....[50]....
        /*07a4*/ 	.word	0x00012150
        /*07a8*/ 	.word	0x00000012
        /*07ac*/ 	.word	0x00000000
        /*07b0*/ 	.short	0x010a
        /*07b2*/ 	.byte	0x3f
	.zero		1


	//   ....[51]....
        /*07b4*/ 	.word	0x00012180
        /*07b8*/ 	.word	0x00000003
        /*07bc*/ 	.word	0x00000000
        /*07c0*/ 	.short	0x010a
        /*07c2*/ 	.byte	0x3f
	.zero		1


	//   ....[52]....
        /*07c4*/ 	.word	0x00012200
        /*07c8*/ 	.word	0x00000003
        /*07cc*/ 	.word	0x00034800
        /*07d0*/ 	.short	0x010a
        /*07d2*/ 	.byte	0x3f
	.zero		1


	//   ....[53]....
        /*07d4*/ 	.word	0x00012250
        /*07d8*/ 	.word	0x00000003
        /*07dc*/ 	.word	0x00034830
        /*07e0*/ 	.short	0x010a
        /*07e2*/ 	.byte	0x3f
	.zero		1


	//   ....[54]....
        /*07e4*/ 	.word	0x000122b0
        /*07e8*/ 	.word	0x00000015
        /*07ec*/ 	.word	0x00034830
        /*07f0*/ 	.short	0x010a
        /*07f2*/ 	.byte	0x3f
	.zero		1


	//   ....[55]....
        /*07f4*/ 	.word	0x00012310
        /*07f8*/ 	.word	0x0000000f
        /*07fc*/ 	.word	0x00034850
        /*0800*/ 	.short	0x010a
        /*0802*/ 	.byte	0x3f
	.zero		1


	//   ....[56]....
        /*0804*/ 	.word	0x00012370
        /*0808*/ 	.word	0x00000005
        /*080c*/ 	.word	0x00034850
        /*0810*/ 	.short	0x010a
        /*0812*/ 	.byte	0x3f
	.zero		1


	//   ....[57]....
        /*0814*/ 	.word	0x00012510
        /*0818*/ 	.word	0x00000000
        /*081c*/ 	.word	0x00034840
        /*0820*/ 	.short	0x010a
        /*0822*/ 	.byte	0x3f
	.zero		1


	//   ....[58]....
        /*0824*/ 	.word	0x00013060
        /*0828*/ 	.word	0x0000000b
        /*082c*/ 	.word	0x00034820
        /*0830*/ 	.short	0x010a
        /*0832*/ 	.byte	0x3f
	.zero		1


	//   ....[59]....
        /*0834*/ 	.word	0x000130b0
        /*0838*/ 	.word	0x00000003
        /*083c*/ 	.word	0x00034840
        /*0840*/ 	.short	0x010a
        /*0842*/ 	.byte	0x3f
	.zero		1


	//   ....[60]....
        /*0844*/ 	.word	0x00013100
        /*0848*/ 	.word	0x00000003
        /*084c*/ 	.word	0x00000060
        /*0850*/ 	.short	0x010a
        /*0852*/ 	.byte	0x3f
	.zero		1


	//   ....[61]....
        /*0854*/ 	.word	0x00013150
        /*0858*/ 	.word	0x00000003
        /*085c*/ 	.word	0x00034840
        /*0860*/ 	.short	0x010a
        /*0862*/ 	.byte	0x3f
	.zero		1


	//   ....[62]....
        /*0864*/ 	.word	0x000131a0
        /*0868*/ 	.word	0x00000002
        /*086c*/ 	.word	0x00000060
        /*0870*/ 	.short	0x010a
        /*0872*/ 	.byte	0x3f
	.zero		1


	//   ....[63]....
        /*0874*/ 	.word	0x000131f0
        /*0878*/ 	.word	0x00000002
        /*087c*/ 	.word	0x00034840
        /*0880*/ 	.short	0x010a
        /*0882*/ 	.byte	0x3f
	.zero		1


	//   ....[64]....
        /*0884*/ 	.word	0x00013240
        /*0888*/ 	.word	0x00000002
        /*088c*/ 	.word	0x00000060
        /*0890*/ 	.short	0x010a
        /*0892*/ 	.byte	0x3f
	.zero		1


	//   ....[65]....
        /*0894*/ 	.word	0x00013290
        /*0898*/ 	.word	0x00000003
        /*089c*/ 	.word	0x00034860
        /*08a0*/ 	.short	0x010a
        /*08a2*/ 	.byte	0x3f
	.zero		1


	//   ....[66]....
        /*08a4*/ 	.word	0x000132e0
        /*08a8*/ 	.word	0x00000000
        /*08ac*/ 	.word	0x00034820
        /*08b0*/ 	.short	0x010a
        /*08b2*/ 	.byte	0x3f
	.zero		1


	//   ....[67]....
        /*08b4*/ 	.word	0x00013480
        /*08b8*/ 	.word	0x00000006
        /*08bc*/ 	.word	0x00000000
        /*08c0*/ 	.short	0x010a
        /*08c2*/ 	.byte	0x3f
	.zero		1


	//   ....[68]....
        /*08c4*/ 	.word	0x000134d0
        /*08c8*/ 	.word	0x00000003
        /*08cc*/ 	.word	0x00000000
        /*08d0*/ 	.short	0x010a
        /*08d2*/ 	.byte	0x3f
	.zero		1


	//   ....[69]....
        /*08d4*/ 	.word	0x00013520
        /*08d8*/ 	.word	0x00000012
        /*08dc*/ 	.word	0x00000000
        /*08e0*/ 	.short	0x010a
        /*08e2*/ 	.byte	0x3f
	.zero		1


	//----- nvinfo : EIATTR_NUM_MBARRIERS
	.align		4
.L_98:
        /*08e4*/ 	.byte	0x03, 0x38
        /*08e6*/ 	.short	0x0016


	//----- nvinfo : EIATTR_EXIT_INSTR_OFFSETS
	.align		4
        /*08e8*/ 	.byte	0x04, 0x1c
        /*08ea*/ 	.short	(.L_100 - .L_99)


	//   ....[0]....
.L_99:
        /*08ec*/ 	.word	0x00000a00


	//   ....[1]....
        /*08f0*/ 	.word	0x0000e2d0


	//   ....[2]....
        /*08f4*/ 	.word	0x000121d0


	//----- nvinfo : EIATTR_MAX_THREADS
	.align		4
.L_100:
        /*08f8*/ 	.byte	0x04, 0x05
        /*08fa*/ 	.short	(.L_102 - .L_101)
.L_101:
        /*08fc*/ 	.word	0x00000180
        /*0900*/ 	.word	0x00000001
        /*0904*/ 	.word	0x00000001


	//----- nvinfo : EIATTR_CRS_STACK_SIZE
	.align		4
.L_102:
        /*0908*/ 	.byte	0x04, 0x1e
        /*090a*/ 	.short	(.L_104 - .L_103)
.L_103:
        /*090c*/ 	.word	0x00000000


	//----- nvinfo : EIATTR_CBANK_PARAM_SIZE
	.align		4
.L_104:
        /*0910*/ 	.byte	0x03, 0x19
        /*0912*/ 	.short	0x0a70


	//----- nvinfo : EIATTR_PARAM_CBANK
	.align		4
        /*0914*/ 	.byte	0x04, 0x0a
        /*0916*/ 	.short	(.L_106 - .L_105)
	.align		4
.L_105:
        /*0918*/ 	.word	index@(.nv.constant0._ZN7cutlass13device_kernelIN5flash11enable_sm90INS1_16FlashAttnFwdSm90INS1_25CollectiveMainloopFwdSm90ILi2EN4cute5tupleIJNS5_1CILi1EEES8_S8_EEENS6_IJNS7_ILi128EEENS7_ILi176EEESA_EEELi128ENS_10bfloat16_tEfNS_4arch4Sm90ELb0ELb0ELb1ELb0ELb0ELb0ELb0ELb1ELb1ELb1ELb0ELb0EEENS1_21CollectiveEpilogueFwdINS6_IJSA_SA_SB_EEES9_SD_SF_Li256ELb0ELb1ELb0ELb0EEENS1_29StaticPersistentTileSchedulerILb0EEEEEEEEEvNT_6ParamsE)
        /*091c*/ 	.short	0x0210
        /*091e*/ 	.short	0x0a70


	//----- nvinfo : EIATTR_SW_WAR
	.align		4
.L_106:
        /*0920*/ 	.byte	0x04, 0x36
        /*0922*/ 	.short	(.L_108 - .L_107)
.L_107:
        /*0924*/ 	.word	0x00000008
.L_108:


//--------------------- .nv.info._ZN7cutlass13device_kernelIN5flash11enable_sm90INS1_16FlashAttnFwdSm90INS1_25CollectiveMainloopFwdSm90ILi2EN4cute5tupleIJNS5_1CILi2EEENS7_ILi1EEES9_EEENS6_IJNS7_ILi128EEENS7_ILi176EEESB_EEELi128ENS_10bfloat16_tEfNS_4arch4Sm90ELb0ELb0ELb1ELb0ELb0ELb0ELb0ELb1ELb1ELb1ELb0ELb0EEENS1_21CollectiveEpilogueFwdINS6_IJSB_SB_SC_EEESA_SE_SG_Li256ELb0ELb1ELb0ELb0EEENS1_29StaticPersistentTileSchedulerILb0EEEEEEEEEvNT_6ParamsE --------------------------
	.section	.nv.info._ZN7cutlass13device_kernelIN5flash11enable_sm90INS1_16FlashAttnFwdSm90INS1_25CollectiveMainloopFwdSm90ILi2EN4cute5tupleIJNS5_1CILi2EEENS7_ILi1EEES9_EEENS6_IJNS7_ILi128EEENS7_ILi176EEESB_EEELi128ENS_10bfloat16_tEfNS_4arch4Sm90ELb0ELb0ELb1ELb0ELb0ELb0ELb0ELb1ELb1ELb1ELb0ELb0EEENS1_21CollectiveEpilogueFwdINS6_IJSB_SB_SC_EEESA_SE_SG_Li256ELb0ELb1ELb0ELb0EEENS1_29StaticPersistentTileSchedulerILb0EEEEEEEEEvNT_6ParamsE,"",@"SHT_CUDA_INFO"
	.sectionflags	@""
	.align	4


	//----- nvinfo : EIATTR_CUDA_API_VERSION
	.align		4
        /*0000*/ 	.byte	0x04, 0x37
        /*0002*/ 	.short	(.L_110 - .L_109)
.L_109:
        /*0004*/ 	.word	0x00000082


	//----- nvinfo : EIATTR_KPARAM_INFO
	.align		4
.L_110:
        /*0008*/ 	.byte	0x04, 0x17
        /*000a*/ 	.short	(.L_112 - .L_111)
.L_111:
        /*000c*/ 	.word	0x00000000
        /*0010*/ 	.short	0x0000
        /*0012*/ 	.short	0x0070
        /*0014*/ 	.byte	0x00, 0xf0, 0x01, 0x28


	//----- nvinfo : EIATTR_SPARSE_MMA_MASK
	.align		4
.L_112:
        /*0018*/ 	.byte	0x03, 0x50
        /*001a*/ 	.short	0x0000


	//----- nvinfo : EIATTR_MAXREG_COUNT
	.align		4
        /*001c*/ 	.byte	0x03, 0x1b
        /*001e*/ 	.short	0x00a8


	//----- nvinfo : EIATTR_NUM_BARRIERS
	.align		4
        /*0020*/ 	.byte	0x02, 0x4c
        /*0022*/ 	.byte	0x10
	.zero		1


	//----- nvinfo : EIATTR_EXTERNS
	.align		4
        /*0024*/ 	.byte	0x04, 0x0f
        /*0026*/ 	.short	(.L_114 - .L_113)


	//   ....[0]....
	.align		4
.L_113:
        /*0028*/ 	.word	index@(__assertfail)


	//----- nvinfo : EIATTR_ANNOTATIONS
	.align		4
.L_114:
        /*002c*/ 	.byte	0x04, 0x55
        /*002e*/ 	.short	(.L_116 - .L_115)


	//   ....[0]....
.L_115:
        /* <DEDUP_REMOVED lines=34> */
        /*0244*/ 	.byte	0xf0, 0x28, 0x01, 0x00, 0x01, 0x00, 0x00, 0x00, 0x40, 0x29, 0x01, 0x00


	//----- nvinfo : EIATTR_MERCURY_ISA_VERSION
	.align		4
.L_116:
        /*0250*/ 	.byte	0x03, 0x5f
        /*0252*/ 	.short	0x0101


	//----- nvinfo : EIATTR_INT_WARP_WIDE_INSTR_OFFSETS
	.align		4
        /*0254*/ 	.byte	0x04, 0x31
        /*0256*/ 	.short	(.L_118 - .L_117)


	//   ....[0]....
.L_117:
        /*0258*/ 	.word	0x00000120


	//   ....[1]....
        /*025c*/ 	.word	0x000001c0


	//   ....[2]....
        /*0260*/ 	.word	0x00000230


	//----- nvinfo : EIATTR_COOP_GROUP_MASK_REGIDS
	.align		4
.L_118:
        /*0264*/ 	.byte	0x04, 0x29
        /*0266*/ 	.short	(.L_120 - .L_119)


	//   ....[0]....
.L_119:
        /*0268*/ 	.word	0xffffffff


	//   ....[1]....
        /*026c*/ 	.word	0xffffffff


	//   ....[2]....
        /*0270*/ 	.word	0xffffffff


	//   ....[3]....
        /*0274*/ 	.word	0xffffffff


	//   ....[4]....
        /*0278*/ 	.word	0xffffffff


	//   ....[5]....
        /*027c*/ 	.word	0xffffffff


	//   ....[6]....
        /*0280*/ 	.word	0xffffffff


	//   ....[7]....
        /*0284*/ 	.word	0xffffffff


	//   ....[8]....
        /*0288*/ 	.word	0xffffffff


	//   ....[9]....
        /*028c*/ 	.word	0xffffffff


	//   ....[10]....
        /*0290*/ 	.word	0xffffffff


	//   ....[11]....
        /*0294*/ 	.word	0xffffffff


	//   ....[12]....
        /*0298*/ 	.word	0xffffffff


	//   ....[13]....
        /*029c*/ 	.word	0xffffffff


	//   ....[14]....
        /*02a0*/ 	.word	0xffffffff


	//   ....[15]....
        /*02a4*/ 	.word	0xffffffff


	//   ....[16]....
        /*02a8*/ 	.word	0xffffffff


	//   ....[17]....
        /*02ac*/ 	.word	0xffffffff


	//   ....[18]....
        /*02b0*/ 	.word	0xffffffff


	//   ....[19]....
        /*02b4*/ 	.word	0xffffffff


	//   ....[20]....
        /*02b8*/ 	.word	0xffffffff


	//   ....[21]....
        /*02bc*/ 	.word	0xffffffff


	//   ....[22]....
        /*02c0*/ 	.word	0xffffffff


	//   ....[23]....
        /*02c4*/ 	.word	0xffffffff


	//   ....[24]....
        /*02c8*/ 	.word	0xffffffff


	//   ....[25]....
        /*02cc*/ 	.word	0xffffffff


	//   ....[26]....
        /*02d0*/ 	.word	0xffffffff


	//   ....[27]....
        /*02d4*/ 	.word	0xffffffff


	//   ....[28]....
        /*02d8*/ 	.word	0xffffffff


	//   ....[29]....
        /*02dc*/ 	.word	0xffffffff


	//   ....[30]....
        /*02e0*/ 	.word	0xffffffff


	//   ....[31]....
        /*02e4*/ 	.word	0xffffffff


	//   ....[32]....
        /*02e8*/ 	.word	0xffffffff


	//   ....[33]....
        /*02ec*/ 	.word	0xffffffff


	//   ....[34]....
        /*02f0*/ 	.word	0xffffffff


	//   ....[35]....
        /*02f4*/ 	.word	0xffffffff


	//   ....[36]....
        /*02f8*/ 	.word	0xffffffff


	//   ....[37]....
        /*02fc*/ 	.word	0xffffffff


	//   ....[38]....
        /*0300*/ 	.word	0xffffffff


	//   ....[39]....
        /*0304*/ 	.word	0xffffffff


	//   ....[40]....
        /*0308*/ 	.word	0xffffffff


	//   ....[41]....
        /*030c*/ 	.word	0xffffffff


	//   ....[42]....
        /*0310*/ 	.word	0xffffffff


	//   ....[43]....
        /*0314*/ 	.word	0xffffffff


	//   ....[44]....
        /*0318*/ 	.word	0xffffffff


	//   ....[45]....
        /*031c*/ 	.word	0xffffffff


	//   ....[46]....
        /*0320*/ 	.word	0xffffffff


	//   ....[47]....
        /*0324*/ 	.word	0xffffffff


	//   ....[48]....
        /*0328*/ 	.word	0xffffffff


	//   ....[49]....
        /*032c*/ 	.word	0xffffffff


	//   ....[50]....
        /*0330*/ 	.word	0xffffffff


	//   ....[51]....
        /*0334*/ 	.word	0x0500000f


	//   ....[52]....
        /*0338*/ 	.word	0x0500000f


	//   ....[53]....
        /*033c*/ 	.word	0x0500000f


	//   ....[54]....
        /*0340*/ 	.word	0x0500000f


	//   ....[55]....
        /*0344*/ 	.word	0x0500000f


	//   ....[56]....
        /*0348*/ 	.word	0x0500000f


	//   ....[57]....
        /*034c*/ 	.word	0x0500000f


	//   ....[58]....
        /*0350*/ 	.word	0x0500000f


	//   ....[59]....
        /*0354*/ 	.word	0x0500000f


	//   ....[60]....
        /*0358*/ 	.word	0x0500000f


	//   ....[61]....
        /*035c*/ 	.word	0x0500000f


	//   ....[62]....
        /*0360*/ 	.word	0x0500000f


	//   ....[63]....
        /*0364*/ 	.word	0x0500000f


	//   ....[64]....
        /*0368*/ 	.word	0x0500000f


	//   ....[65]....
        /*036c*/ 	.word	0x0500000f


	//   ....[66]....
        /*0370*/ 	.word	0x0500000f


	//   ....[67]....
        /*0374*/ 	.word	0x0500000f


	//   ....[68]....
        /*0378*/ 	.word	0x0500000f


	//----- nvinfo : EIATTR_COOP_GROUP_INSTR_OFFSETS
	.align		4
.L_120:
        /*037c*/ 	.byte	0x04, 0x28
        /*037e*/ 	.short	(.L_122 - .L_121)


	//   ....[0]....
.L_121:
        /*0380*/ 	.word	0x00000060


	//   ....[1]....
        /*0384*/ 	.word	0x00000130


	//   ....[2]....
        /*0388*/ 	.word	0x000001d0


	//   ....[3]....
        /*038c*/ 	.word	0x000003b0


	//   ....[4]....
        /*0390*/ 	.word	0x000005e0


	//   ....[5]....
        /*0394*/ 	.word	0x00000810


	//   ....[6]....
        /*0398*/ 	.word	0x00000aa0


	//   ....[7]....
        /*039c*/ 	.word	0x00000dd0


	//   ....[8]....
        /*03a0*/ 	.word	0x000012c0


	//   ....[9]....
        /*03a4*/ 	.word	0x00005660


	//   ....[10]....
        /*03a8*/ 	.word	0x00005700


	//   ....[11]....
        /*03ac*/ 	.word	0x00005a00


	//   ....[12]....
        /*03b0*/ 	.word	0x00005bd0


	//   ....[13]....
        /*03b4*/ 	.word	0x0000ac80


	//   ....[14]....
        /*03b8*/ 	.word	0x0000acb0


	//   ....[15]....
        /*03bc*/ 	.word	0x0000acf0


	//   ....[16]....
        /*03c0*/ 	.word	0x0000ad00


	//   ....[17]....
        /*03c4*/ 	.word	0x0000c780


	//   ....[18]....
        /*03c8*/ 	.word	0x0000c7b0


	//   ....[19]....
        /*03cc*/ 	.word	0x0000c850


	//   ....[20]....
        /*03d0*/ 	.word	0x0000c8b0


	//   ....[21]....
        /*03d4*/ 	.word	0x0000db40


	//   ....[22]....
        /*03d8*/ 	.word	0x0000db70


	//   ....[23]....
        /*03dc*/ 	.word	0x0000dba0


	//   ....[24]....
        /*03e0*/ 	.word	0x0000dbd0


	//   ....[25]....
        /*03e4*/ 	.word	0x0000e210


	//   ....[26]....
        /*03e8*/ 	.word	0x0000e250


	//   ....[27]....
        /*03ec*/ 	.word	0x0000e320


	//   ....[28]....
        /*03f0*/ 	.word	0x0000e340


	//   ....[29]....
        /*03f4*/ 	.word	0x0000e400


	//   ....[30]....
        /*03f8*/ 	.word	0x0000e420


	//   ....[31]....
        /*03fc*/ 	.word	0x0000e4f0


	//   ....[32]....
        /*0400*/ 	.word	0x0000e530


	//   ....[33]....
        /*0404*/ 	.word	0x0000f020


	//   ....[34]....
        /*0408*/ 	.word	0x0000faf0


	//   ....[35]....
        /*040c*/ 	.word	0x0000fb20


	//   ....[36]....
        /*0410*/ 	.word	0x0000fbf0


	//   ....[37]....
        /*0414*/ 	.word	0x0000fc00


	//   ....[38]....
        /*0418*/ 	.word	0x0000fc90


	//   ....[39]....
        /*041c*/ 	.word	0x0000fca0


	//   ....[40]....
        /*0420*/ 	.word	0x0000fd30


	//   ....[41]....
        /*0424*/ 	.word	0x0000fd40


	//   ....[42]....
        /*0428*/ 	.word	0x0000fdd0


	//   ....[43]....
        /*042c*/ 	.word	0x0000fde0


	//   ....[44]....
        /*0430*/ 	.word	0x0000fe70


	//   ....[45]....
        /*0434*/ 	.word	0x0000fe80


	//   ....[46]....
        /*0438*/ 	.word	0x0000ff10


	//   ....[47]....
        /*043c*/ 	.word	0x0000ff20


	//   ....[48]....
        /*0440*/ 	.word	0x0000ff30


	//   ....[49]....
        /*0444*/ 	.word	0x0000ff80


	//   ....[50]....
        /*0448*/ 	.word	0x00012870


	//   ....[51]....
        /*044c*/ 	.word	0x00012d70


	//   ....[52]....
        /*0450*/ 	.word	0x00012ee0


	//   ....[53]....
        /*0454*/ 	.word	0x00012f40


	//   ....[54]....
        /*0458*/ 	.word	0x000130c0


	//   ....[55]....
        /*045c*/ 	.word	0x00013110


	//   ....[56]....
        /*0460*/ 	.word	0x00013230


	//   ....[57]....
        /*0464*/ 	.word	0x00013280


	//   ....[58]....
        /*0468*/ 	.word	0x000133a0


	//   ....[59]....
        /*046c*/ 	.word	0x000133f0


	//   ....[60]....
        /*0470*/ 	.word	0x00013510


	//   ....[61]....
        /*0474*/ 	.word	0x00013560


	//   ....[62]....
        /*0478*/ 	.word	0x00013680


	//   ....[63]....
        /*047c*/ 	.word	0x000136d0


	//   ....[64]....
        /*0480*/ 	.word	0x000137f0


	//   ....[65]....
        /*0484*/ 	.word	0x00013840


	//   ....[66]....
        /*0488*/ 	.word	0x00013940


	//   ....[67]....
        /*048c*/ 	.word	0x00013990


	//   ....[68]....
        /*0490*/ 	.word	0x00013d40


	//----- nvinfo : EIATTR_REG_RECONFIG
	.align		4
.L_122:
        /*0494*/ 	.byte	0x01, 0x54
	.zero		2


	//----- nvinfo : EIATTR_SYSCALL_OFFSETS
	.align		4
        /*0498*/ 	.byte	0x04, 0x46
        /*049a*/ 	.short	(.L_124 - .L_123)


	//   ....[0]....
.L_123:
        /*049c*/ 	.word	0x00001690


	//   ....[1]....
        /*04a0*/ 	.word	0x0000ec40


	//   ....[2]....
        /*04a4*/ 	.word	0x0000ed80


	//   ....[3]....
        /*04a8*/ 	.word	0x0000ee70


	//   ....[4]....
        /*04ac*/ 	.word	0x0000f6b0


	//----- nvinfo : EIATTR_MBARRIER_INSTR_OFFSETS
	.align		4
.L_124:
        /*04b0*/ 	.byte	0x04, 0x39
        /*04b2*/ 	.short	(.L_126 - .L_125)


	//   ....[0]....
.L_125:
        /*04b4*/ 	.word	0x00000250
        /*04b8*/ 	.word	0x000000ff
        /*04bc*/ 	.word	0x00034800
        /*04c0*/ 	.short	0x0100
        /*04c2*/ 	.byte	0x08
	.zero		1


	//   ....[1]....
        /*04c4*/ 	.word	0x00000260
        /*04c8*/ 	.word	0x000000ff
        /*04cc*/ 	.word	0x00034820
        /*04d0*/ 	.short	0x0100
        /*04d2*/ 	.byte	0x08
	.zero		1


	//   ....[2]....
        /*04d4*/ 	.word	0x00000350
        /*04d8*/ 	.word	0x000000ff
        /*04dc*/ 	.word	0x00034830
        /*04e0*/ 	.short	0x0100
        /*04e2*/ 	.byte	0x08
	.zero		1


	//   ....[3]....
        /*04e4*/ 	.word	0x00000360
        /*04e8*/ 	.word	0x000000ff
        /*04ec*/ 	.word	0x00034840
        /*04f0*/ 	.short	0x0100
        /*04f2*/ 	.byte	0x08
	.zero		1


	//   ....[4]....
        /*04f4*/ 	.word	0x00000370
        /*04f8*/ 	.word	0x000000ff
        /*04fc*/ 	.word	0x00034838
        /*0500*/ 	.short	0x0100
        /*0502*/ 	.byte	0x08
	.zero		1


	//   ....[5]....
        /*0504*/ 	.word	0x00000380
        /*0508*/ 	.word	0x000000ff
        /*050c*/ 	.word	0x00034848
        /*0510*/ 	.short	0x0100
        /*0512*/ 	.byte	0x08
	.zero		1


	//   ....[6]....
        /*0514*/ 	.word	0x00000590
        /*0518*/ 	.word	0x000000ff
        /*051c*/ 	.word	0x00034850
        /*0520*/ 	.short	0x0100
        /*0522*/ 	.byte	0x08
	.zero		1


	//   ....[7]....
        /*0524*/ 	.word	0x000005a0
        /*0528*/ 	.word	0x000000ff
        /*052c*/ 	.word	0x00034860
        /*0530*/ 	.short	0x0100
        /*0532*/ 	.byte	0x08
	.zero		1


	//   ....[8]....
        /*0534*/ 	.word	0x000005b0
        /*0538*/ 	.word	0x000000ff
        /*053c*/ 	.word	0x00034858
        /*0540*/ 	.short	0x0100
        /*0542*/ 	.byte	0x08
	.zero		1


	//   ....[9]....
        /*0544*/ 	.word	0x000005c0
        /*0548*/ 	.word	0x000000ff
        /*054c*/ 	.word	0x00034868
        /*0550*/ 	.short	0x0100
        /*0552*/ 	.byte	0x08
	.zero		1


	//   ....[10]....
        /*0554*/ 	.word	0x000007c0
        /*0558*/ 	.word	0x000000ff
        /*055c*/ 	.word	0x00034870
        /*0560*/ 	.short	0x0100
        /*0562*/ 	.byte	0x08
	.zero		1


	//   ....[11]....
        /*0564*/ 	.word	0x000007d0
        /*0568*/ 	.word	0x000000ff
        /*056c*/ 	.word	0x00034880
        /*0570*/ 	.short	0x0100
        /*0572*/ 	.byte	0x08
	.zero		1


	//   ....[12]....
        /*0574*/ 	.word	0x000007e0
        /*0578*/ 	.word	0x000000ff
        /*057c*/ 	.word	0x00034878
        /*0580*/ 	.short	0x0100
        /*0582*/ 	.byte	0x08
	.zero		1


	//   ....[13]....
        /*0584*/ 	.word	0x000007f0
        /*0588*/ 	.word	0x000000ff
        /*058c*/ 	.word	0x00034888
        /*0590*/ 	.short	0x0100
        /*0592*/ 	.byte	0x08
	.zero		1


	//   ....[14]....
        /*0594*/ 	.word	0x00000a50
        /*0598*/ 	.word	0x000000ff
        /*059c*/ 	.word	0x00034890
        /*05a0*/ 	.short	0x0100
        /*05a2*/ 	.byte	0x08
	.zero		1


	//   ....[15]....
        /*05a4*/ 	.word	0x00000a60
        /*05a8*/ 	.word	0x000000ff
        /*05ac*/ 	.word	0x000348a0
        /*05b0*/ 	.short	0x0100
        /*05b2*/ 	.byte	0x08
	.zero		1


	//   ....[16]....
        /*05b4*/ 	.word	0x00000a70
        /*05b8*/ 	.word	0x000000ff
        /*05bc*/ 	.word	0x00034898
        /*05c0*/ 	.short	0x0100
        /*05c2*/ 	.byte	0x08
	.zero		1


	//   ....[17]....
        /*05c4*/ 	.word	0x00000a80
        /*05c8*/ 	.word	0x000000ff
        /*05cc*/ 	.word	0x000348a8
        /*05d0*/ 	.short	0x0100
        /*05d2*/ 	.byte	0x08
	.zero		1


	//   ....[18]....
        /*05d4*/ 	.word	0x00000d30
        /*05d8*/ 	.word	0x000000ff
        /*05dc*/ 	.word	0x000348b0
        /*05e0*/ 	.short	0x0100
        /*05e2*/ 	.byte	0x08
	.zero		1


	//   ....[19]....
        /*05e4*/ 	.word	0x00000d40
        /*05e8*/ 	.word	0x000000ff
        /*05ec*/ 	.word	0x000348c0
        /*05f0*/ 	.short	0x0100
        /*05f2*/ 	.byte	0x08
	.zero		1


	//   ....[20]....
        /*05f4*/ 	.word	0x00000d50
        /*05f8*/ 	.word	0x000000ff
        /*05fc*/ 	.word	0x000348b8
        /*0600*/ 	.short	0x0100
        /*0602*/ 	.byte	0x08
	.zero		1


	//   ....[21]....
        /*0604*/ 	.word	0x00000d60
        /*0608*/ 	.word	0x000000ff
        /*060c*/ 	.word	0x000348c8
        /*0610*/ 	.short	0x0100
        /*0612*/ 	.byte	0x08
	.zero		1


	//   ....[22]....
        /*0614*/ 	.word	0x000016e0
        /*0618*/ 	.word	0x000000ff
        /*061c*/ 	.word	0x00034800
        /*0620*/ 	.short	0x010a
        /*0622*/ 	.byte	0x04
	.zero		1


	//   ....[23]....
        /*0624*/ 	.word	0x00001780
        /*0628*/ 	.word	0x00000003
        /*062c*/ 	.word	0x00034830
        /*0630*/ 	.short	0x010a
        /*0632*/ 	.byte	0x3f
	.zero		1


	//   ....[24]....
        /*0634*/ 	.word	0x000017c0
        /*0638*/ 	.word	0x00000003
        /*063c*/ 	.word	0x00034830
        /*0640*/ 	.short	0x010a
        /*0642*/ 	.byte	0x3f
	.zero		1


	//   ....[25]....
        /*0644*/ 	.word	0x00005f20
        /*0648*/ 	.word	0x00000003
        /*064c*/ 	.word	0x00000000
        /*0650*/ 	.short	0x0101
        /*0652*/ 	.byte	0x3f
	.zero		1


	//   ....[26]....
        /*0654*/ 	.word	0x00007050
        /*0658*/ 	.word	0x000000ff
        /*065c*/ 	.word	0x00034830
        /*0660*/ 	.short	0x010a
        /*0662*/ 	.byte	0x06
	.zero		1


	//   ....[27]....
        /*0664*/ 	.word	0x00007090
        /*0668*/ 	.word	0x000000ff
        /*066c*/ 	.word	0x00034830
        /*0670*/ 	.short	0x010a
        /*0672*/ 	.byte	0x06
	.zero		1


	//   ....[28]....
        /*0674*/ 	.word	0x00009770
        /*0678*/ 	.word	0x000000ff
        /*067c*/ 	.word	0x00034850
        /*0680*/ 	.short	0x010a
        /*0682*/ 	.byte	0x06
	.zero		1


	//   ....[29]....
        /*0684*/ 	.word	0x000097b0
        /*0688*/ 	.word	0x000000ff
        /*068c*/ 	.word	0x00034850
        /*0690*/ 	.short	0x010a
        /*0692*/ 	.byte	0x06
	.zero		1


	//   ....[30]....
        /*0694*/ 	.word	0x0000bdd0
        /*0698*/ 	.word	0x00000003
        /*069c*/ 	.word	0x00000000
        /*06a0*/ 	.short	0x0101
        /*06a2*/ 	.byte	0x3f
	.zero		1


	//   ....[31]....
        /*06a4*/ 	.word	0x0000c090
        /*06a8*/ 	.word	0x00000066
        /*06ac*/ 	.word	0x00000000
        /*06b0*/ 	.short	0x0101
        /*06b2*/ 	.byte	0x3f
	.zero		1


	//   ....[32]....
        /*06b4*/ 	.word	0x0000c6f0
        /*06b8*/ 	.word	0x000000ff
        /*06bc*/ 	.word	0x00034850
        /*06c0*/ 	.short	0x010a
        /*06c2*/ 	.byte	0x07
	.zero		1


	//   ....[33]....
        /*06c4*/ 	.word	0x0000c730
        /*06c8*/ 	.word	0x000000ff
        /*06cc*/ 	.word	0x00034850
        /*06d0*/ 	.short	0x010a
        /*06d2*/ 	.byte	0x07
	.zero		1


	//   ....[34]....
        /*06d4*/ 	.word	0x0000d070
        /*06d8*/ 	.word	0x0000000a
        /*06dc*/ 	.word	0x00000000
        /*06e0*/ 	.short	0x0101
        /*06e2*/ 	.byte	0x3f
	.zero		1


	//   ....[35]....
        /*06e4*/ 	.word	0x0000e1c0
        /*06e8*/ 	.word	0x000000ff
        /*06ec*/ 	.word	0x00000000
        /*06f0*/ 	.short	0x0101
        /*06f2*/ 	.byte	0x05
	.zero		1


	//   ....[36]....
        /*06f4*/ 	.word	0x0000e240
        /*06f8*/ 	.word	0x000000ff
        /*06fc*/ 	.word	0x00000000
        /*0700*/ 	.short	0x0101
        /*0702*/ 	.byte	0x04
	.zero		1


	//   ....[37]....
        /*0704*/ 	.word	0x0000f240
        /*0708*/ 	.word	0x00000002
        /*070c*/ 	.word	0x00034840
        /*0710*/ 	.short	0x010a
        /*0712*/ 	.byte	0x3f
	.zero		1


	//   ....[38]....
        /*0714*/ 	.word	0x00010090
        /*0718*/ 	.word	0x000000ff
        /*071c*/ 	.word	0x00034800
        /*0720*/ 	.short	0x0107
        /*0722*/ 	.byte	0x24
	.zero		1


	//   ....[39]....
        /*0724*/ 	.word	0x00010100
        /*0728*/ 	.word	0x000000ff
        /*072c*/ 	.word	0x00034800
        /*0730*/ 	.short	0x0101
        /*0732*/ 	.byte	0x24
	.zero		1


	//   ....[40]....
        /*0734*/ 	.word	0x00010120
        /*0738*/ 	.word	0x000000ff
        /*073c*/ 	.word	0x00034820
        /*0740*/ 	.short	0x010a
        /*0742*/ 	.byte	0x24
	.zero		1


	//   ....[41]....
        /*0744*/ 	.word	0x00010440
        /*0748*/ 	.word	0x00000003
        /*074c*/ 	.word	0x00034840
        /*0750*/ 	.short	0x010a
        /*0752*/ 	.byte	0x3f
	.zero		1


	//   ....[42]....
        /*0754*/ 	.word	0x00010880
        /*0758*/ 	.word	0x00000002
        /*075c*/ 	.word	0x00034860
        /*0760*/ 	.short	0x010a
        /*0762*/ 	.byte	0x3f
	.zero		1


	//   ....[43]....
        /*0764*/ 	.word	0x00010f50
        /*0768*/ 	.word	0x00000003
        /*076c*/ 	.word	0x00034840
        /*0770*/ 	.short	0x010a
        /*0772*/ 	.byte	0x3f
	.zero		1


	//   ....[44]....
        /*0774*/ 	.word	0x00011390
        /*0778*/ 	.word	0x00000002
        /*077c*/ 	.word	0x00034860
        /*0780*/ 	.short	0x010a
        /*0782*/ 	.byte	0x3f
	.zero		1


	//   ....[45]....
        /*0784*/ 	.word	0x000119c0
        /*0788*/ 	.word	0x00000003
        /*078c*/ 	.word	0x00034840
        /*0790*/ 	.short	0x010a
        /*0792*/ 	.byte	0x3f
	.zero		1


	//   ....[46]....
        /*0794*/ 	.word	0x00011df0
        /*0798*/ 	.word	0x00000002
        /*079c*/ 	.word	0x00034860
        /*07a0*/ 	.short	0x010a
        /*07a2*/ 	.byte	0x3f
	.zero		1


	//   ....[47]....
        /*07a4*/ 	.word	0x00012290
        /*07a8*/ 	.word	0x00000000
        /*07ac*/ 	.word	0x00034860
        /*07b0*/ 	.short	0x010a
        /*07b2*/ 	.byte	0x3f
	.zero		1


	//   ....[48]....
        /*07b4*/ 	.word	0x000127f0
        /*07b8*/ 	.word	0x00000000
        /*07bc*/ 	.word	0x00034820
        /*07c0*/ 	.short	0x010a
        /*07c2*/ 	.byte	0x3f
	.zero		1


	//   ....[49]....
        /*07c4*/ 	.word	0x000129e0
        /*07c8*/ 	.word	0x00000006
        /*07cc*/ 	.word	0x00000000
        /*07d0*/ 	.short	0x010a
        /*07d2*/ 	.byte	0x3f
	.zero		1


	//   ....[50]....
        /*07d4*/ 	.word	0x00012a10
        /*07d8*/ 	.word	0x00000007
        /*07dc*/ 	.word	0x00000000
        /*07e0*/ 	.short	0x010a
        /*07e2*/ 	.byte	0x3f
	.zero		1


	//   ....[51]....
        /*07e4*/ 	.word	0x00012a70
        /*07e8*/ 	.word	0x00000004
        /*07ec*/ 	.word	0x00000000
        /*07f0*/ 	.short	0x010a
        /*07f2*/ 	.byte	0x3f
	.zero		1


	//   ....[52]....
        /*07f4*/ 	.word	0x00012aa0
        /*07f8*/ 	.word	0x00000003
        /*07fc*/ 	.word	0x00000000
        /*0800*/ 	.short	0x010a
        /*0802*/ 	.byte	0x3f
	.zero		1


	//   ....[53]....
        /*0804*/ 	.word	0x00012b20
        /*0808*/ 	.word	0x00000003
        /*080c*/ 	.word	0x00034800
        /*0810*/ 	.short	0x010a
        /*0812*/ 	.byte	0x3f
	.zero		1


	//   ....[54]....
        /*0814*/ 	.word	0x00012b70
        /*0818*/ 	.word	0x00000003
        /*081c*/ 	.word	0x00034830
        /*0820*/ 	.short	0x010a
        /*0822*/ 	.byte	0x3f
	.zero		1


	//   ....[55]....
        /*0824*/ 	.word	0x00012bd0
        /*0828*/ 	.word	0x00000014
        /*082c*/ 	.word	0x00034830
        /*0830*/ 	.short	0x010a
        /*0832*/ 	.byte	0x3f
	.zero		1


	//   ....[56]....
        /*0834*/ 	.word	0x00012c30
        /*0838*/ 	.word	0x0000000f
        /*083c*/ 	.word	0x00034850
        /*0840*/ 	.short	0x010a
        /*0842*/ 	.byte	0x3f
	.zero		1


	//   ....[57]....
        /*0844*/ 	.word	0x00012c90
        /*0848*/ 	.word	0x00000005
        /*084c*/ 	.word	0x00034850
        /*0850*/ 	.short	0x010a
        /*0852*/ 	.byte	0x3f
	.zero		1


	//   ....[58]....
        /*0854*/ 	.word	0x00012e30
        /*0858*/ 	.word	0x00000002
        /*085c*/ 	.word	0x00034840
        /*0860*/ 	.short	0x010a
        /*0862*/ 	.byte	0x3f
	.zero		1


	//   ....[59]....
        /*0864*/ 	.word	0x000139e0
        /*0868*/ 	.word	0x00000003
        /*086c*/ 	.word	0x00034820
        /*0870*/ 	.short	0x010a
        /*0872*/ 	.byte	0x3f
	.zero		1


	//   ....[60]....
        /*0874*/ 	.word	0x00013a30
        /*0878*/ 	.word	0x00000003
        /*087c*/ 	.word	0x00034840
        /*0880*/ 	.short	0x010a
        /*0882*/ 	.byte	0x3f
	.zero		1


	//   ....[61]....
        /*0884*/ 	.word	0x00013a80
        /*0888*/ 	.word	0x00000002
        /*088c*/ 	.word	0x00034860
        /*0890*/ 	.short	0x010a
        /*0892*/ 	.byte	0x3f
	.zero		1


	//   ....[62]....
        /*0894*/ 	.word	0x00013ad0
        /*0898*/ 	.word	0x00000003
        /*089c*/ 	.word	0x00034840
        /*08a0*/ 	.short	0x010a
        /*08a2*/ 	.byte	0x3f
	.zero		1


	//   ....[63]....
        /*08a4*/ 	.word	0x00013b20
        /*08a8*/ 	.word	0x00000002
        /*08ac*/ 	.word	0x00034860
        /*08b0*/ 	.short	0x010a
        /*08b2*/ 	.byte	0x3f
	.zero		1


	//   ....[64]....
        /*08b4*/ 	.word	0x00013b70
        /*08b8*/ 	.word	0x00000003
        /*08bc*/ 	.word	0x00034840
        /*08c0*/ 	.short	0x010a
        /*08c2*/ 	.byte	0x3f
	.zero		1


	//   ....[65]....
        /*08c4*/ 	.word	0x00013bc0
        /*08c8*/ 	.word	0x00000002
        /*08cc*/ 	.word	0x00034860
        /*08d0*/ 	.short	0x010a
        /*08d2*/ 	.byte	0x3f
	.zero		1


	//   ....[66]....
        /*08d4*/ 	.word	0x00013c10
        /*08d8*/ 	.word	0x00000000
        /*08dc*/ 	.word	0x00034860
        /*08e0*/ 	.short	0x010a
        /*08e2*/ 	.byte	0x3f
	.zero		1


	//   ....[67]....
        /*08e4*/ 	.word	0x00013c60
        /*08e8*/ 	.word	0x00000000
        /*08ec*/ 	.word	0x00034820
        /*08f0*/ 	.short	0x010a
        /*08f2*/ 	.byte	0x3f
	.zero		1


	//   ....[68]....
        /*08f4*/ 	.word	0x00013e00
        /*08f8*/ 	.word	0x00000006
        /*08fc*/ 	.word	0x00000000
        /*0900*/ 	.short	0x010a
        /*0902*/ 	.byte	0x3f
	.zero		1


	//   ....[69]....
        /*0904*/ 	.word	0x00013e50
        /*0908*/ 	.word	0x00000007
        /*090c*/ 	.word	0x00000000
        /*0910*/ 	.short	0x010a
        /*0912*/ 	.byte	0x3f
	.zero		1


	//   ....[70]....
        /*0914*/ 	.word	0x00013ea0
        /*0918*/ 	.word	0x00000004
        /*091c*/ 	.word	0x00000000
        /*0920*/ 	.short	0x010a
        /*0922*/ 	.byte	0x3f
	.zero		1


	//----- nvinfo : EIATTR_NUM_MBARRIERS
	.align		4
.L_126:
        /*0924*/ 	.byte	0x03, 0x38
        /*0926*/ 	.short	0x0016


	//----- nvinfo : EIATTR_EXIT_INSTR_OFFSETS
	.align		4
        /*0928*/ 	.byte	0x04, 0x1c
        /*092a*/ 	.short	(.L_128 - .L_127)


	//   ....[0]....
.L_127:
        /*092c*/ 	.word	0x00000f20


	//   ....[1]....
        /*0930*/ 	.word	0x0000e630


	//   ....[2]....
        /*0934*/ 	.word	0x00012af0


	//----- nvinfo : EIATTR_MAX_THREADS
	.align		4
.L_128:
        /*0938*/ 	.byte	0x04, 0x05
        /*093a*/ 	.short	(.L_130 - .L_129)
.L_129:
        /*093c*/ 	.word	0x00000180
        /*0940*/ 	.word	0x00000001
        /*0944*/ 	.word	0x00000001


	//----- nvinfo : EIATTR_CRS_STACK_SIZE
	.align		4
.L_130:
        /*0948*/ 	.byte	0x04, 0x1e
        /*094a*/ 	.short	(.L_132 - .L_131)
.L_131:
        /*094c*/ 	.word	0x00000000


	//----- nvinfo : EIATTR_CBANK_PARAM_SIZE
	.align		4
.L_132:
        /*0950*/ 	.byte	0x03, 0x19
        /*0952*/ 	.short	0x0a70


	//----- nvinfo : EIATTR_PARAM_CBANK
	.align		4
        /*0954*/ 	.byte	0x04, 0x0a
        /*0956*/ 	.short	(.L_134 - .L_133)
	.align		4
.L_133:
        /*0958*/ 	.word	index@(.nv.constant0._ZN7cutlass13device_kernelIN5flash11enable_sm90INS1_16FlashAttnFwdSm90INS1_25CollectiveMainloopFwdSm90ILi2EN4cute5tupleIJNS5_1CILi2EEENS7_ILi1EEES9_EEENS6_IJNS7_ILi128EEENS7_ILi176EEESB_EEELi128ENS_10bfloat16_tEfNS_4arch4Sm90ELb0ELb0ELb1ELb0ELb0ELb0ELb0ELb1ELb1ELb1ELb0ELb0EEENS1_21CollectiveEpilogueFwdINS6_IJSB_SB_SC_EEESA_SE_SG_Li256ELb0ELb1ELb0ELb0EEENS1_29StaticPersistentTileSchedulerILb0EEEEEEEEEvNT_6ParamsE)
        /*095c*/ 	.short	0x0210
        /*095e*/ 	.short	0x0a70


	//----- nvinfo : EIATTR_SW_WAR
	.align		4
.L_134:
        /*0960*/ 	.byte	0x04, 0x36
        /*0962*/ 	.short	(.L_136 - .L_135)
.L_135:
        /*0964*/ 	.word	0x00000008
.L_136:


//--------------------- .nv.info._ZN7cutlass13device_kernelIN5flash11enable_sm90INS1_16FlashAttnFwdSm90INS1_25CollectiveMainloopFwdSm90ILi2EN4cute5tupleIJNS5_1CILi1EEES8_S8_EEENS6_IJNS7_ILi128EEENS7_ILi176EEESA_EEELi128ENS_10bfloat16_tEfNS_4arch4Sm90ELb0ELb0ELb1ELb1ELb0ELb0ELb0ELb1ELb1ELb1ELb0ELb0EEENS1_21CollectiveEpilogueFwdINS6_IJSA_SA_SB_EEES9_SD_SF_Li256ELb1ELb1ELb0ELb0EEENS1_36VarlenDynamicPersistentTileSchedulerILi128ELi176ELi256ELi128ELb0ELb1ELb1ELb0ELb1ELb1EEEEEEEEEvNT_6ParamsE --------------------------
	.section	.nv.info._ZN7cutlass13device_kernelIN5flash11enable_sm90INS1_16FlashAttnFwdSm90INS1_25CollectiveMainloopFwdSm90ILi2EN4cute5tupleIJNS5_1CILi1EEES8_S8_EEENS6_IJNS7_ILi128EEENS7_ILi176EEESA_EEELi128ENS_10bfloat16_tEfNS_4arch4Sm90ELb0ELb0ELb1ELb1ELb0ELb0ELb0ELb1ELb1ELb1ELb0ELb0EEENS1_21CollectiveEpilogueFwdINS6_IJSA_SA_SB_EEES9_SD_SF_Li256ELb1ELb1ELb0ELb0EEENS1_36VarlenDynamicPersistentTileSchedulerILi128ELi176ELi256ELi128ELb0ELb1ELb1ELb0ELb1ELb1EEEEEEEEEvNT_6ParamsE,"",@"SHT_CUDA_INFO"
	.sectionflags	@""
	.align	4


	//----- nvinfo : EIATTR_CUDA_API_VERSION
	.align		4
        /*0000*/ 	.byte	0x04, 0x37
        /*0002*/ 	.short	(.L_138 - .L_137)
.L_137:
        /*0004*/ 	.word	0x00000082


	//----- nvinfo : EIATTR_KPARAM_INFO
	.align		4
.L_138:
        /*0008*/ 	.byte	0x04, 0x17
        /*000a*/ 	.short	(.L_140 - .L_139)
.L_139:
        /*000c*/ 	.word	0x00000000
        /*0010*/ 	.short	0x0000
        /*0012*/ 	.short	0x0070
        /*0014*/ 	.byte	0x00, 0xf0, 0x01, 0x2a


	//----- nvinfo : EIATTR_SPARSE_MMA_MASK
	.align		4
.L_140:
        /*0018*/ 	.byte	0x03, 0x50
        /*001a*/ 	.short	0x0000


	//----- nvinfo : EIATTR_MAXREG_COUNT
	.align		4
        /*001c*/ 	.byte	0x03, 0x1b
        /*001e*/ 	.short	0x00a8


	//----- nvinfo : EIATTR_NUM_BARRIERS
	.align		4
        /*0020*/ 	.byte	0x02, 0x4c
        /*0022*/ 	.byte	0x10
	.zero		1


	//----- nvinfo : EIATTR_EXTERNS
	.align		4
        /*0024*/ 	.byte	0x04, 0x0f
        /*0026*/ 	.short	(.L_142 - .L_141)


	//   ....[0]....
	.align		4
.L_141:
        /*0028*/ 	.word	index@(__assertfail)


	//----- nvinfo : EIATTR_ANNOTATIONS
	.align		4
.L_142:
        /*002c*/ 	.byte	0x04, 0x55
        /*002e*/ 	.short	(.L_144 - .L_143)


	//   ....[0]....
.L_143:
        /* <DEDUP_REMOVED lines=76> */


	//----- nvinfo : EIATTR_MERCURY_ISA_VERSION
	.align		4
.L_144:
        /*04e0*/ 	.byte	0x03, 0x5f
        /*04e2*/ 	.short	0x0101


	//----- nvinfo : EIATTR_UNUSED_LOAD_BYTE_OFFSET
	.align		4
        /*04e4*/ 	.byte	0x04, 0x44
        /*04e6*/ 	.short	(.L_146 - .L_145)


	//   ....[0]....
.L_145:
        /*04e8*/ 	.word	0x00000a20
        /*04ec*/ 	.word	0x0000fff0


	//   ....[1]....
        /*04f0*/ 	.word	0x0000d370
        /*04f4*/ 	.word	0x0000fff0


	//----- nvinfo : EIATTR_INT_WARP_WIDE_INSTR_OFFSETS
	.align		4
.L_146:
        /*04f8*/ 	.byte	0x04, 0x31
        /*04fa*/ 	.short	(.L_148 - .L_147)


	//   ....[0]....
.L_147:
        /*04fc*/ 	.word	0x00000120


	//   ....[1]....
        /*0500*/ 	.word	0x000001c0


	//   ....[2]....
        /*0504*/ 	.word	0x00000230


	//   ....[3]....
        /*0508*/ 	.word	0x00010490


	//   ....[4]....
        /*050c*/ 	.word	0x00010530


	//   ....[5]....
        /*0510*/ 	.word	0x00013de0


	//   ....[6]....
        /*0514*/ 	.word	0x00013e50


	//----- nvinfo : EIATTR_COOP_GROUP_MASK_REGIDS
	.align		4
.L_148:
        /*0518*/ 	.byte	0x04, 0x29
        /*051a*/ 	.short	(.L_150 - .L_149)


	//   ....[0]....
.L_149:
        /*051c*/ 	.word	0xffffffff


	//   ....[1]....
        /*0520*/ 	.word	0xffffffff


	//   ....[2]....
        /*0524*/ 	.word	0xffffffff


	//   ....[3]....
        /*0528*/ 	.word	0xffffffff


	//   ....[4]....
        /*052c*/ 	.word	0xffffffff


	//   ....[5]....
        /*0530*/ 	.word	0xffffffff


	//   ....[6]....
        /*0534*/ 	.word	0xffffffff


	//   ....[7]....
        /*0538*/ 	.word	0xffffffff


	//   ....[8]....
        /*053c*/ 	.word	0xffffffff


	//   ....[9]....
        /*0540*/ 	.word	0xffffffff


	//   ....[10]....
        /*0544*/ 	.word	0xffffffff


	//   ....[11]....
        /*0548*/ 	.word	0xffffffff


	//   ....[12]....
        /*054c*/ 	.word	0xffffffff


	//   ....[13]....
        /*0550*/ 	.word	0xffffffff


	//   ....[14]....
        /*0554*/ 	.word	0xffffffff


	//   ....[15]....
        /*0558*/ 	.word	0xffffffff


	//   ....[16]....
        /*055c*/ 	.word	0xffffffff


	//   ....[17]....
        /*0560*/ 	.word	0xffffffff


	//   ....[18]....
        /*0564*/ 	.word	0xffffffff


	//   ....[19]....
        /*0568*/ 	.word	0xffffffff


	//   ....[20]....
        /*056c*/ 	.word	0xffffffff


	//   ....[21]....
        /*0570*/ 	.word	0xffffffff


	//   ....[22]....
        /*0574*/ 	.word	0xffffffff


	//   ....[23]....
        /*0578*/ 	.word	0xffffffff


	//   ....[24]....
        /*057c*/ 	.word	0xffffffff


	//   ....[25]....
        /*0580*/ 	.word	0xffffffff


	//   ....[26]....
        /*0584*/ 	.word	0xffffffff


	//   ....[27]....
        /*0588*/ 	.word	0xffffffff


	//   ....[28]....
        /*058c*/ 	.word	0xffffffff


	//   ....[29]....
        /*0590*/ 	.word	0xffffffff


	//   ....[30]....
        /*0594*/ 	.word	0xffffffff


	//   ....[31]....
        /*0598*/ 	.word	0xffffffff


	//   ....[32]....
        /*059c*/ 	.word	0xffffffff


	//   ....[33]....
        /*05a0*/ 	.word	0xffffffff


	//   ....[34]....
        /*05a4*/ 	.word	0xffffffff


	//   ....[35]....
        /*05a8*/ 	.word	0xffffffff


	//   ....[36]....
        /*05ac*/ 	.word	0xffffffff


	//   ....[37]....
        /*05b0*/ 	.word	0xffffffff


	//   ....[38]....
        /*05b4*/ 	.word	0xffffffff


	//   ....[39]....
        /*05b8*/ 	.word	0xffffffff


	//   ....[40]....
        /*05bc*/ 	.word	0xffffffff


	//   ....[41]....
        /*05c0*/ 	.word	0xffffffff


	//   ....[42]....
        /*05c4*/ 	.word	0xffffffff


	//   ....[43]....
        /*05c8*/ 	.word	0xffffffff


	//   ....[44]....
        /*05cc*/ 	.word	0xffffffff


	//   ....[45]....
        /*05d0*/ 	.word	0xffffffff


	//   ....[46]....
        /*05d4*/ 	.word	0xffffffff


	//   ....[47]....
        /*05d8*/ 	.word	0xffffffff


	//   ....[48]....
        /*05dc*/ 	.word	0xffffffff


	//   ....[49]....
        /*05e0*/ 	.word	0xffffffff


	//   ....[50]....
        /*05e4*/ 	.word	0xffffffff


	//   ....[51]....
        /*05e8*/ 	.word	0xffffffff


	//   ....[52]....
        /*05ec*/ 	.word	0xffffffff


	//   ....[53]....
        /*05f0*/ 	.word	0xffffffff


	//   ....[54]....
        /*05f4*/ 	.word	0xffffffff


	//   ....[55]....
        /*05f8*/ 	.word	0xffffffff


	//   ....[56]....
        /*05fc*/ 	.word	0xffffffff


	//   ....[57]....
        /*0600*/ 	.word	0xffffffff


	//   ....[58]....
        /*0604*/ 	.word	0xffffffff


	//   ....[59]....
        /*0608*/ 	.word	0xffffffff


	//   ....[60]....
        /*060c*/ 	.word	0xffffffff


	//   ....[61]....
        /*0610*/ 	.word	0xffffffff


	//   ....[62]....
        /*0614*/ 	.word	0xffffffff


	//   ....[63]....
        /*0618*/ 	.word	0xffffffff


	//   ....[64]....
        /*061c*/ 	.word	0xffffffff


	//   ....[65]....
        /*0620*/ 	.word	0xffffffff


	//   ....[66]....
        /*0624*/ 	.word	0xffffffff


	//   ....[67]....
        /*0628*/ 	.word	0xffffffff


	//   ....[68]....
        /*062c*/ 	.word	0xffffffff


	//   ....[69]....
        /*0630*/ 	.word	0xffffffff


	//   ....[70]....
        /*0634*/ 	.word	0xffffffff


	//   ....[71]....
        /*0638*/ 	.word	0xffffffff


	//   ....[72]....
        /*063c*/ 	.word	0xffffffff


	//   ....[73]....
        /*0640*/ 	.word	0xffffffff


	//   ....[74]....
        /*0644*/ 	.word	0xffffffff


	//   ....[75]....
        /*0648*/ 	.word	0xffffffff


	//   ....[76]....
        /*064c*/ 	.word	0xffffffff


	//   ....[77]....
        /*0650*/ 	.word	0xffffffff


	//   ....[78]....
        /*0654*/ 	.word	0xffffffff


	//   ....[79]....
        /*0658*/ 	.word	0xffffffff


	//   ....[80]....
        /*065c*/ 	.word	0xffffffff


	//   ....[81]....
        /*0660*/ 	.word	0xffffffff


	//   ....[82]....
        /*0664*/ 	.word	0xffffffff


	//   ....[83]....
        /*0668*/ 	.word	0xffffffff


	//   ....[84]....
        /*066c*/ 	.word	0xffffffff


	//   ....[85]....
        /*0670*/ 	.word	0xffffffff


	//   ....[86]....
        /*0674*/ 	.word	0xffffffff


	//   ....[87]....
        /*0678*/ 	.word	0xffffffff


	//   ....[88]....
        /*067c*/ 	.word	0xffffffff


	//   ....[89]....
        /*0680*/ 	.word	0xffffffff


	//   ....[90]....
        /*0684*/ 	.word	0xffffffff


	//   ....[91]....
        /*0688*/ 	.word	0x0500000f


	//   ....[92]....
        /*068c*/ 	.word	0x0500000f


	//   ....[93]....
        /*0690*/ 	.word	0x0500000f


	//   ....[94]....
        /*0694*/ 	.word	0x0500000f


	//   ....[95]....
        /*0698*/ 	.word	0x0500000f


	//   ....[96]....
        /*069c*/ 	.word	0x0500000f


	//   ....[97]....
        /*06a0*/ 	.word	0x0500000f


	//   ....[98]....
        /*06a4*/ 	.word	0x0500000f


	//   ....[99]....
        /*06a8*/ 	.word	0x0500000f


	//   ....[100]....
        /*06ac*/ 	.word	0x0500000f


	//   ....[101]....
        /*06b0*/ 	.word	0x0500000f


	//   ....[102]....
        /*06b4*/ 	.word	0x0500000f


	//   ....[103]....
        /*06b8*/ 	.word	0x0500000f


	//   ....[104]....
        /*06bc*/ 	.word	0x0500000f


	//   ....[105]....
        /*06c0*/ 	.word	0x0500000f


	//   ....[106]....
        /*06c4*/ 	.word	0x0500000f


	//   ....[107]....
        /*06c8*/ 	.word	0x0500000f


	//   ....[108]....
        /*06cc*/ 	.word	0x0500000f


	//   ....[109]....
        /*06d0*/ 	.word	0x0500000f


	//   ....[110]....
        /*06d4*/ 	.word	0x0500000f


	//   ....[111]....
        /*06d8*/ 	.word	0x0500000f


	//   ....[112]....
        /*06dc*/ 	.word	0x0500000f


	//   ....[113]....
        /*06e0*/ 	.word	0x0500000f


	//   ....[114]....
        /*06e4*/ 	.word	0x0500000f


	//   ....[115]....
        /*06e8*/ 	.word	0x0500000f


	//   ....[116]....
        /*06ec*/ 	.word	0x0500000f


	//   ....[117]....
        /*06f0*/ 	.word	0x0500000f


	//   ....[118]....
        /*06f4*/ 	.word	0x0500000f


	//   ....[119]....
        /*06f8*/ 	.word	0x0500000f


	//   ....[120]....
        /*06fc*/ 	.word	0x0500000f


	//   ....[121]....
        /*0700*/ 	.word	0x0500000f


	//   ....[122]....
        /*0704*/ 	.word	0x0500000f


	//   ....[123]....
        /*0708*/ 	.word	0x0500000f


	//   ....[124]....
        /*070c*/ 	.word	0x0500000f


	//   ....[125]....
        /*0710*/ 	.word	0x0500000f


	//----- nvinfo : EIATTR_COOP_GROUP_INSTR_OFFSETS
	.align		4
.L_150:
        /*0714*/ 	.byte	0x04, 0x28
        /*0716*/ 	.short	(.L_152 - .L_151)


	//   ....[0]....
.L_151:
        /*0718*/ 	.word	0x00000060


	//   ....[1]....
        /*071c*/ 	.word	0x00000130


	//   ....[2]....
        /*0720*/ 	.word	0x000001e0


	//   ....[3]....
        /*0724*/ 	.word	0x000003a0


	//   ....[4]....
        /*0728*/ 	.word	0x00000500


	//   ....[5]....
        /*072c*/ 	.word	0x00000620


	//   ....[6]....
        /*0730*/ 	.word	0x00000780


	//   ....[7]....
        /*0734*/ 	.word	0x00001340


	//   ....[8]....
        /*0738*/ 	.word	0x000054e0


	//   ....[9]....
        /*073c*/ 	.word	0x00005580


	//   ....[10]....
        /*0740*/ 	.word	0x00005870


	//   ....[11]....
        /*0744*/ 	.word	0x00005a40


	//   ....[12]....
        /*0748*/ 	.word	0x0000a770


	//   ....[13]....
        /*074c*/ 	.word	0x0000a7c0


	//   ....[14]....
        /*0750*/ 	.word	0x0000b310


	//   ....[15]....
        /*0754*/ 	.word	0x0000b350


	//   ....[16]....
        /*0758*/ 	.word	0x0000c820


	//   ....[17]....
        /*075c*/ 	.word	0x0000c880


	//   ....[18]....
        /*0760*/ 	.word	0x0000cd70


	//   ....[19]....
        /*0764*/ 	.word	0x0000cd80


	//   ....[20]....
        /*0768*/ 	.word	0x0000de00


	//   ....[21]....
        /*076c*/ 	.word	0x0000de40


	//   ....[22]....
        /*0770*/ 	.word	0x0000de80


	//   ....[23]....
        /*0774*/ 	.word	0x0000deb0


	//   ....[24]....
        /*0778*/ 	.word	0x0000e450


	//   ....[25]....
        /*077c*/ 	.word	0x0000e460


	//   ....[26]....
        /*0780*/ 	.word	0x0000e530


	//   ....[27]....
        /*0784*/ 	.word	0x0000e550


	//   ....[28]....
        /*0788*/ 	.word	0x0000e620


	//   ....[29]....
        /*078c*/ 	.word	0x0000e640


	//   ....[30]....
        /*0790*/ 	.word	0x0000e720


	//   ....[31]....
        /*0794*/ 	.word	0x0000e740


	//   ....[32]....
        /*0798*/ 	.word	0x0000efb0


	//   ....[33]....
        /*079c*/ 	.word	0x0000efc0


	//   ....[34]....
        /*07a0*/ 	.word	0x0000f090


	//   ....[35]....
        /*07a4*/ 	.word	0x0000f0b0


	//   ....[36]....
        /*07a8*/ 	.word	0x0000f180


	//   ....[37]....
        /*07ac*/ 	.word	0x0000f1a0


	//   ....[38]....
        /*07b0*/ 	.word	0x0000f280


	//   ....[39]....
        /*07b4*/ 	.word	0x0000f2a0


	//   ....[40]....
        /*07b8*/ 	.word	0x0000f3e0


	//   ....[41]....
        /*07bc*/ 	.word	0x0000f5d0


	//   ....[42]....
        /*07c0*/ 	.word	0x0000f600


	//   ....[43]....
        /*07c4*/ 	.word	0x0000f630


	//   ....[44]....
        /*07c8*/ 	.word	0x0000f660


	//   ....[45]....
        /*07cc*/ 	.word	0x0000f690


	//   ....[46]....
        /*07d0*/ 	.word	0x0000f6c0


	//   ....[47]....
        /*07d4*/ 	.word	0x0000f840


	//   ....[48]....
        /*07d8*/ 	.word	0x0000f870


	//   ....[49]....
        /*07dc*/ 	.word	0x0000f8a0


	//   ....[50]....
        /*07e0*/ 	.word	0x0000f8d0


	//   ....[51]....
        /*07e4*/ 	.word	0x0000f900


	//   ....[52]....
        /*07e8*/ 	.word	0x0000f930


	//   ....[53]....
        /*07ec*/ 	.word	0x0000f9d0


	//   ....[54]....
        /*07f0*/ 	.word	0x0000fa00


	//   ....[55]....
        /*07f4*/ 	.word	0x0000fa90


	//   ....[56]....
        /*07f8*/ 	.word	0x00010ac0


	//   ....[57]....
        /*07fc*/ 	.word	0x000116e0


	//   ....[58]....
        /*0800*/ 	.word	0x000116f0


	//   ....[59]....
        /*0804*/ 	.word	0x00011720


	//   ....[60]....
        /*0808*/ 	.word	0x00011750


	//   ....[61]....
        /*080c*/ 	.word	0x00011860


	//   ....[62]....
        /*0810*/ 	.word	0x00011870


	//   ....[63]....
        /*0814*/ 	.word	0x00011900


	//   ....[64]....
        /*0818*/ 	.word	0x00011910


	//   ....[65]....
        /*081c*/ 	.word	0x000119a0


	//   ....[66]....
        /*0820*/ 	.word	0x000119b0


	//   ....[67]....
        /*0824*/ 	.word	0x00011a40


	//   ....[68]....
        /*0828*/ 	.word	0x00011a50


	//   ....[69]....
        /*082c*/ 	.word	0x00011ae0


	//   ....[70]....
        /*0830*/ 	.word	0x00011af0


	//   ....[71]....
        /*0834*/ 	.word	0x00011b00


	//   ....[72]....
        /*0838*/ 	.word	0x00011b10


	//   ....[73]....
        /*083c*/ 	.word	0x00014520


	//   ....[74]....
        /*0840*/ 	.word	0x00014580


	//   ....[75]....
        /*0844*/ 	.word	0x000145b0


	//   ....[76]....
        /*0848*/ 	.word	0x000145e0


	//   ....[77]....
        /*084c*/ 	.word	0x00014610


	//   ....[78]....
        /*0850*/ 	.word	0x00014640


	//   ....[79]....
        /*0854*/ 	.word	0x00014670


	//   ....[80]....
        /*0858*/ 	.word	0x00014680


	//   ....[81]....
        /*085c*/ 	.word	0x00014810


	//   ....[82]....
        /*0860*/ 	.word	0x00014840


	//   ....[83]....
        /*0864*/ 	.word	0x00014870


	//   ....[84]....
        /*0868*/ 	.word	0x000148a0


	//   ....[85]....
        /*086c*/ 	.word	0x000148d0


	//   ....[86]....
        /*0870*/ 	.word	0x00014900


	//   ....[87]....
        /*0874*/ 	.word	0x000149c0


	//   ....[88]....
        /*0878*/ 	.word	0x000149e0


	//   ....[89]....
        /*087c*/ 	.word	0x00014a50


	//   ....[90]....
        /*0880*/ 	.word	0x00014ee0


	//   ....[91]....
        /*0884*/ 	.word	0x000153c0


	//   ....[92]....
        /*0888*/ 	.word	0x00015590


	//   ....[93]....
        /*088c*/ 	.word	0x000155e0


	//   ....[94]....
        /*0890*/ 	.word	0x00015700


	//   ....[95]....
        /*0894*/ 	.word	0x00015750


	//   ....[96]....
        /*0898*/ 	.word	0x00015890


	//   ....[97]....
        /*089c*/ 	.word	0x000158e0


	//   ....[98]....
        /*08a0*/ 	.word	0x00015a00


	//   ....[99]....
        /*08a4*/ 	.word	0x00015a50


	//   ....[100]....
        /*08a8*/ 	.word	0x00015b70


	//   ....[101]....
        /*08ac*/ 	.word	0x00015bc0


	//   ....[102]....
        /*08b0*/ 	.word	0x00015ce0


	//   ....[103]....
        /*08b4*/ 	.word	0x00015d30


	//   ....[104]....
        /*08b8*/ 	.word	0x00015e40


	//   ....[105]....
        /*08bc*/ 	.word	0x00015e90


	//   ....[106]....
        /*08c0*/ 	.word	0x00015f90


	//   ....[107]....
        /*08c4*/ 	.word	0x00015fe0


	//   ....[108]....
        /*08c8*/ 	.word	0x00016310


	//   ....[109]....
        /*08cc*/ 	.word	0x000163b0


	//   ....[110]....
        /*08d0*/ 	.word	0x000164e0


	//   ....[111]....
        /*08d4*/ 	.word	0x00016550


	//   ....[112]....
        /*08d8*/ 	.word	0x000165d0


	//   ....[113]....
        /*08dc*/ 	.word	0x00016650


	//   ....[114]....
        /*08e0*/ 	.word	0x000166d0


	//   ....[115]....
        /*08e4*/ 	.word	0x00016760


	//   ....[116]....
        /*08e8*/ 	.word	0x00016800


	//   ....[117]....
        /*08ec*/ 	.word	0x000168a0


	//   ....[118]....
        /*08f0*/ 	.word	0x00016910


	//   ....[119]....
        /*08f4*/ 	.word	0x00016980


	//   ....[120]....
        /*08f8*/ 	.word	0x000169f0


	//   ....[121]....
        /*08fc*/ 	.word	0x00016a70


	//   ....[122]....
        /*0900*/ 	.word	0x00016af0


	//   ....[123]....
        /*0904*/ 	.word	0x00016b90


	//   ....[124]....
        /*0908*/ 	.word	0x00016c20


	//   ....[125]....
        /*090c*/ 	.word	0x00016d50


	//----- nvinfo : EIATTR_REG_RECONFIG
	.align		4
.L_152:
        /*0910*/ 	.byte	0x01, 0x54
	.zero		2


	//----- nvinfo : EIATTR_SYSCALL_OFFSETS
	.align		4
        /*0914*/ 	.byte	0x04, 0x46
        /*0916*/ 	.short	(.L_154 - .L_153)


	//   ....[0]....
.L_153:
        /*0918*/ 	.word	0x00001520


	//   ....[1]....
        /*091c*/ 	.word	0x000106a0


	//   ....[2]....
        /*0920*/ 	.word	0x00010800


	//   ....[3]....
        /*0924*/ 	.word	0x00010900


	//   ....[4]....
        /*0928*/ 	.word	0x000112a0


	//----- nvinfo : EIATTR_MBARRIER_INSTR_OFFSETS
	.align		4
.L_154:
        /*092c*/ 	.byte	0x04, 0x39
        /*092e*/ 	.short	(.L_156 - .L_155)


	//   ....[0]....
.L_155:
        /*0930*/ 	.word	0x00000250
        /*0934*/ 	.word	0x000000ff
        /*0938*/ 	.word	0x00034800
        /*093c*/ 	.short	0x0100
        /*093e*/ 	.byte	0x08
	.zero		1


	//   ....[1]....
        /*0940*/ 	.word	0x00000260
        /*0944*/ 	.word	0x000000ff
        /*0948*/ 	.word	0x00034820
        /*094c*/ 	.short	0x0100
        /*094e*/ 	.byte	0x08
	.zero		1


	//   ....[2]....
        /*0950*/ 	.word	0x00000350
        /*0954*/ 	.word	0x000000ff
        /*0958*/ 	.word	0x00034830
        /*095c*/ 	.short	0x0100
        /*095e*/ 	.byte	0x08
	.zero		1


	//   ....[3]....
        /*0960*/ 	.word	0x00000360
        /*0964*/ 	.word	0x000000ff
        /*0968*/ 	.word	0x00034840
        /*096c*/ 	.short	0x0100
        /*096e*/ 	.byte	0x08
	.zero		1


	//   ....[4]....
        /*0970*/ 	.word	0x00000370
        /*0974*/ 	.word	0x000000ff
        /*0978*/ 	.word	0x00034838
        /*097c*/ 	.short	0x0100
        /*097e*/ 	.byte	0x08
	.zero		1


	//   ....[5]....
        /*0980*/ 	.word	0x00000380
        /*0984*/ 	.word	0x000000ff
        /*0988*/ 	.word	0x00034848
        /*098c*/ 	.short	0x0100
        /*098e*/ 	.byte	0x08
	.zero		1


	//   ....[6]....
        /*0990*/ 	.word	0x000004b0
        /*0994*/ 	.word	0x000000ff
        /*0998*/ 	.word	0x00034850
        /*099c*/ 	.short	0x0100
        /*099e*/ 	.byte	0x08
	.zero		1


	//   ....[7]....
        /*09a0*/ 	.word	0x000004c0
        /*09a4*/ 	.word	0x000000ff
        /*09a8*/ 	.word	0x00034860
        /*09ac*/ 	.short	0x0100
        /*09ae*/ 	.byte	0x08
	.zero		1


	//   ....[8]....
        /*09b0*/ 	.word	0x000004d0
        /*09b4*/ 	.word	0x000000ff
        /*09b8*/ 	.word	0x00034858
        /*09bc*/ 	.short	0x0100
        /*09be*/ 	.byte	0x08
	.zero		1


	//   ....[9]....
        /*09c0*/ 	.word	0x000004e0
        /*09c4*/ 	.word	0x000000ff
        /*09c8*/ 	.word	0x00034868
        /*09cc*/ 	.short	0x0100
        /*09ce*/ 	.byte	0x08
	.zero		1


	//   ....[10]....
        /*09d0*/ 	.word	0x000005d0
        /*09d4*/ 	.word	0x000000ff
        /*09d8*/ 	.word	0x00034870
        /*09dc*/ 	.short	0x0100
        /*09de*/ 	.byte	0x06
	.zero		1


	//   ....[11]....
        /*09e0*/ 	.word	0x000005e0
        /*09e4*/ 	.word	0x000000ff
        /*09e8*/ 	.word	0x00034880
        /*09ec*/ 	.short	0x0100
        /*09ee*/ 	.byte	0x06
	.zero		1


	//   ....[12]....
        /*09f0*/ 	.word	0x000005f0
        /*09f4*/ 	.word	0x000000ff
        /*09f8*/ 	.word	0x00034878
        /*09fc*/ 	.short	0x0100
        /*09fe*/ 	.byte	0x06
	.zero		1


	//   ....[13]....
        /*0a00*/ 	.word	0x00000600
        /*0a04*/ 	.word	0x000000ff
        /*0a08*/ 	.word	0x00034888
        /*0a0c*/ 	.short	0x0100
        /*0a0e*/ 	.byte	0x06
	.zero		1


	//   ....[14]....
        /*0a10*/ 	.word	0x00000730
        /*0a14*/ 	.word	0x000000ff
        /*0a18*/ 	.word	0x00034890
        /*0a1c*/ 	.short	0x0100
        /*0a1e*/ 	.byte	0x08
	.zero		1


	//   ....[15]....
        /*0a20*/ 	.word	0x00000740
        /*0a24*/ 	.word	0x000000ff
        /*0a28*/ 	.word	0x000348a0
        /*0a2c*/ 	.short	0x0100
        /*0a2e*/ 	.byte	0x08
	.zero		1


	//   ....[16]....
        /*0a30*/ 	.word	0x00000750
        /*0a34*/ 	.word	0x000000ff
        /*0a38*/ 	.word	0x00034898
        /*0a3c*/ 	.short	0x0100
        /*0a3e*/ 	.byte	0x08
	.zero		1


	//   ....[17]....
        /*0a40*/ 	.word	0x00000760
        /*0a44*/ 	.word	0x000000ff
        /*0a48*/ 	.word	0x000348a8
        /*0a4c*/ 	.short	0x0100
        /*0a4e*/ 	.byte	0x08
	.zero		1


	//   ....[18]....
        /*0a50*/ 	.word	0x00000890
        /*0a54*/ 	.word	0x000000ff
        /*0a58*/ 	.word	0x000348b0
        /*0a5c*/ 	.short	0x0100
        /*0a5e*/ 	.byte	0x08
	.zero		1


	//   ....[19]....
        /*0a60*/ 	.word	0x000008a0
        /*0a64*/ 	.word	0x000000ff
        /*0a68*/ 	.word	0x000348c0
        /*0a6c*/ 	.short	0x0100
        /*0a6e*/ 	.byte	0x08
	.zero		1


	//   ....[20]....
        /*0a70*/ 	.word	0x000008b0
        /*0a74*/ 	.word	0x000000ff
        /*0a78*/ 	.word	0x000348b8
        /*0a7c*/ 	.short	0x0100
        /*0a7e*/ 	.byte	0x08
	.zero		1


	//   ....[21]....
        /*0a80*/ 	.word	0x000008c0
        /*0a84*/ 	.word	0x000000ff
        /*0a88*/ 	.word	0x000348c8
        /*0a8c*/ 	.short	0x0100
        /*0a8e*/ 	.byte	0x08
	.zero		1


	//   ....[22]....
        /*0a90*/ 	.word	0x000015d0
        /*0a94*/ 	.word	0x00000000
        /*0a98*/ 	.word	0x00034800
        /*0a9c*/ 	.short	0x010a
        /*0a9e*/ 	.byte	0x3f
	.zero		1


	//   ....[23]....
        /*0aa0*/ 	.word	0x00001640
        /*0aa4*/ 	.word	0x0000000a
        /*0aa8*/ 	.word	0x00034830
        /*0aac*/ 	.short	0x010a
        /*0aae*/ 	.byte	0x3f
	.zero		1


	//   ....[24]....
        /*0ab0*/ 	.word	0x000016b0
        /*0ab4*/ 	.word	0x0000000a
        /*0ab8*/ 	.word	0x00034830
        /*0abc*/ 	.short	0x010a
        /*0abe*/ 	.byte	0x3f
	.zero		1


	//   ....[25]....
        /*0ac0*/ 	.word	0x000063e0
        /*0ac4*/ 	.word	0x0000000b
        /*0ac8*/ 	.word	0x00000000
        /*0acc*/ 	.short	0x0101
        /*0ace*/ 	.byte	0x3f
	.zero		1


	//   ....[26]....
        /*0ad0*/ 	.word	0x00007190
        /*0ad4*/ 	.word	0x00000000
        /*0ad8*/ 	.word	0x00034830
        /*0adc*/ 	.short	0x010a
        /*0ade*/ 	.byte	0x3f
	.zero		1


	//   ....[27]....
        /*0ae0*/ 	.word	0x000071d0
        /*0ae4*/ 	.word	0x00000000
        /*0ae8*/ 	.word	0x00034830
        /*0aec*/ 	.short	0x010a
        /*0aee*/ 	.byte	0x3f
	.zero		1


	//   ....[28]....
        /*0af0*/ 	.word	0x000098a0
        /*0af4*/ 	.word	0x000000ff
        /*0af8*/ 	.word	0x00034850
        /*0afc*/ 	.short	0x010a
        /*0afe*/ 	.byte	0x06
	.zero		1


	//   ....[29]....
        /*0b00*/ 	.word	0x000098e0
        /*0b04*/ 	.word	0x000000ff
        /*0b08*/ 	.word	0x00034850
        /*0b0c*/ 	.short	0x010a
        /*0b0e*/ 	.byte	0x06
	.zero		1


	//   ....[30]....
        /*0b10*/ 	.word	0x0000b980
        /*0b14*/ 	.word	0x00000080
        /*0b18*/ 	.word	0x00000000
        /*0b1c*/ 	.short	0x0101
        /*0b1e*/ 	.byte	0x3f
	.zero		1


	//   ....[31]....
        /*0b20*/ 	.word	0x0000ba10
        /*0b24*/ 	.word	0x00000082
        /*0b28*/ 	.word	0x00000000
        /*0b2c*/ 	.short	0x0101
        /*0b2e*/ 	.byte	0x3f
	.zero		1


	//   ....[32]....
        /*0b30*/ 	.word	0x0000c780
        /*0b34*/ 	.word	0x00000008
        /*0b38*/ 	.word	0x00034850
        /*0b3c*/ 	.short	0x010a
        /*0b3e*/ 	.byte	0x3f
	.zero		1


	//   ....[33]....
        /*0b40*/ 	.word	0x0000c7c0
        /*0b44*/ 	.word	0x00000008
        /*0b48*/ 	.word	0x00034850
        /*0b4c*/ 	.short	0x010a
        /*0b4e*/ 	.byte	0x3f
	.zero		1


	//   ....[34]....
        /*0b50*/ 	.word	0x0000d050
        /*0b54*/ 	.word	0x00000007
        /*0b58*/ 	.word	0x00000000
        /*0b5c*/ 	.short	0x0101
        /*0b5e*/ 	.byte	0x3f
	.zero		1


	//   ....[35]....
        /*0b60*/ 	.word	0x0000e440
        /*0b64*/ 	.word	0x0000001c
        /*0b68*/ 	.word	0x00000000
        /*0b6c*/ 	.short	0x0101
        /*0b6e*/ 	.byte	0x3f
	.zero		1


	//   ....[36]....
        /*0b70*/ 	.word	0x00010d50
        /*0b74*/ 	.word	0x00000000
        /*0b78*/ 	.word	0x00034840
        /*0b7c*/ 	.short	0x010a
        /*0b7e*/ 	.byte	0x3f
	.zero		1


	//   ....[37]....
        /*0b80*/ 	.word	0x00011c70
        /*0b84*/ 	.word	0x00000009
        /*0b88*/ 	.word	0x00034800
        /*0b8c*/ 	.short	0x0107
        /*0b8e*/ 	.byte	0x3f
	.zero		1


	//   ....[38]....
        /*0b90*/ 	.word	0x00011d80
        /*0b94*/ 	.word	0x00000002
        /*0b98*/ 	.word	0x00034800
        /*0b9c*/ 	.short	0x0101
        /*0b9e*/ 	.byte	0x3f
	.zero		1


	//   ....[39]....
        /*0ba0*/ 	.word	0x00011da0
        /*0ba4*/ 	.word	0x00000002
        /*0ba8*/ 	.word	0x00034820
        /*0bac*/ 	.short	0x010a
        /*0bae*/ 	.byte	0x3f
	.zero		1


	//   ....[40]....
        /*0bb0*/ 	.word	0x00012130
        /*0bb4*/ 	.word	0x00000003
        /*0bb8*/ 	.word	0x00034840
        /*0bbc*/ 	.short	0x010a
        /*0bbe*/ 	.byte	0x3f
	.zero		1


	//   ....[41]....
        /*0bc0*/ 	.word	0x000124f0
        /*0bc4*/ 	.word	0x00000003
        /*0bc8*/ 	.word	0x00000060
        /*0bcc*/ 	.short	0x010a
        /*0bce*/ 	.byte	0x3f
	.zero		1


	//   ....[42]....
        /*0bd0*/ 	.word	0x00012bf0
        /*0bd4*/ 	.word	0x00000003
        /*0bd8*/ 	.word	0x00034840
        /*0bdc*/ 	.short	0x010a
        /*0bde*/ 	.byte	0x3f
	.zero		1


	//   ....[43]....
        /*0be0*/ 	.word	0x00012fb0
        /*0be4*/ 	.word	0x00000002
        /*0be8*/ 	.word	0x00000060
        /*0bec*/ 	.short	0x010a
        /*0bee*/ 	.byte	0x3f
	.zero		1


	//   ....[44]....
        /*0bf0*/ 	.word	0x000135e0
        /*0bf4*/ 	.word	0x00000002
        /*0bf8*/ 	.word	0x00034840
        /*0bfc*/ 	.short	0x010a
        /*0bfe*/ 	.byte	0x3f
	.zero		1


	//   ....[45]....
        /*0c00*/ 	.word	0x000139a0
        /*0c04*/ 	.word	0x00000002
        /*0c08*/ 	.word	0x00000060
        /*0c0c*/ 	.short	0x010a
        /*0c0e*/ 	.byte	0x3f
	.zero		1


	//   ....[46]....
        /*0c10*/ 	.word	0x00013f60
        /*0c14*/ 	.word	0x00000002
        /*0c18*/ 	.word	0x00034860
        /*0c1c*/ 	.short	0x010a
        /*0c1e*/ 	.byte	0x3f
	.zero		1


	//   ....[47]....
        /*0c20*/ 	.word	0x00014e60
        /*0c24*/ 	.word	0x00000000
        /*0c28*/ 	.word	0x00034820
        /*0c2c*/ 	.short	0x010a
        /*0c2e*/ 	.byte	0x3f
	.zero		1


	//   ....[48]....
        /*0c30*/ 	.word	0x00015020
        /*0c34*/ 	.word	0x00000006
        /*0c38*/ 	.word	0x00000000
        /*0c3c*/ 	.short	0x010a
        /*0c3e*/ 	.byte	0x3f
	.zero		1


	//   ....[49]....
        /*0c40*/ 	.word	0x00015090
        /*0c44*/ 	.word	0x00000007
        /*0c48*/ 	.word	0x00000000
        /*0c4c*/ 	.short	0x010a
        /*0c4e*/ 	.byte	0x3f
	.zero		1


	//   ....[50]....
        /*0c50*/ 	.word	0x00015100
        /*0c54*/ 	.word	0x00000004
        /*0c58*/ 	.word	0x00000000
        /*0c5c*/ 	.short	0x010a
        /*0c5e*/ 	.byte	0x3f
	.zero		1


	//   ....[51]....
        /*0c60*/ 	.word	0x00015130
        /*0c64*/ 	.word	0x00000003
        /*0c68*/ 	.word	0x00000000
        /*0c6c*/ 	.short	0x010a
        /*0c6e*/ 	.byte	0x3f
	.zero		1


	//   ....[52]....
        /*0c70*/ 	.word	0x00015190
        /*0c74*/ 	.word	0x00000000
        /*0c78*/ 	.word	0x00034800
        /*0c7c*/ 	.short	0x010a
        /*0c7e*/ 	.byte	0x3f
	.zero		1


	//   ....[53]....
        /*0c80*/ 	.word	0x000151e0
        /*0c84*/ 	.word	0x0000000a
        /*0c88*/ 	.word	0x00034830
        /*0c8c*/ 	.short	0x010a
        /*0c8e*/ 	.byte	0x3f
	.zero		1


	//   ....[54]....
        /*0c90*/ 	.word	0x00015230
        /*0c94*/ 	.word	0x00000000
        /*0c98*/ 	.word	0x00034830
        /*0c9c*/ 	.short	0x010a
        /*0c9e*/ 	.byte	0x3f
	.zero		1


	//   ....[55]....
        /*0ca0*/ 	.word	0x00015290
        /*0ca4*/ 	.word	0x0000000f
        /*0ca8*/ 	.word	0x00034850
        /*0cac*/ 	.short	0x010a
        /*0cae*/ 	.byte	0x3f
	.zero		1


	//   ....[56]....
        /*0cb0*/ 	.word	0x000152e0
        /*0cb4*/ 	.word	0x00000008
        /*0cb8*/ 	.word	0x00034850
        /*0cbc*/ 	.short	0x010a
        /*0cbe*/ 	.byte	0x3f
	.zero		1


	//   ....[57]....
        /*0cc0*/ 	.word	0x00015480
        /*0cc4*/ 	.word	0x00000000
        /*0cc8*/ 	.word	0x00034840
        /*0ccc*/ 	.short	0x010a
        /*0cce*/ 	.byte	0x3f
	.zero		1


	//   ....[58]....
        /*0cd0*/ 	.word	0x00016030
        /*0cd4*/ 	.word	0x00000002
        /*0cd8*/ 	.word	0x00034820
        /*0cdc*/ 	.short	0x010a
        /*0cde*/ 	.byte	0x3f
	.zero		1


	//   ....[59]....
        /*0ce0*/ 	.word	0x00016080
        /*0ce4*/ 	.word	0x00000003
        /*0ce8*/ 	.word	0x00034840
        /*0cec*/ 	.short	0x010a
        /*0cee*/ 	.byte	0x3f
	.zero		1


	//   ....[60]....
        /*0cf0*/ 	.word	0x000160d0
        /*0cf4*/ 	.word	0x00000003
        /*0cf8*/ 	.word	0x00000060
        /*0cfc*/ 	.short	0x010a
        /*0cfe*/ 	.byte	0x3f
	.zero		1


	//   ....[61]....
        /*0d00*/ 	.word	0x00016120
        /*0d04*/ 	.word	0x00000003
        /*0d08*/ 	.word	0x00034840
        /*0d0c*/ 	.short	0x010a
        /*0d0e*/ 	.byte	0x3f
	.zero		1


	//   ....[62]....
        /*0d10*/ 	.word	0x00016170
        /*0d14*/ 	.word	0x00000002
        /*0d18*/ 	.word	0x00000060
        /*0d1c*/ 	.short	0x010a
        /*0d1e*/ 	.byte	0x3f
	.zero		1


	//   ....[63]....
        /*0d20*/ 	.word	0x000161c0
        /*0d24*/ 	.word	0x00000002
        /*0d28*/ 	.word	0x00034840
        /*0d2c*/ 	.short	0x010a
        /*0d2e*/ 	.byte	0x3f
	.zero		1


	//   ....[64]....
        /*0d30*/ 	.word	0x00016210
        /*0d34*/ 	.word	0x00000002
        /*0d38*/ 	.word	0x00000060
        /*0d3c*/ 	.short	0x010a
        /*0d3e*/ 	.byte	0x3f
	.zero		1


	//   ....[65]....
        /*0d40*/ 	.word	0x00016260
        /*0d44*/ 	.word	0x00000002
        /*0d48*/ 	.word	0x00034860
        /*0d4c*/ 	.short	0x010a
        /*0d4e*/ 	.byte	0x3f
	.zero		1


	//   ....[66]....
        /*0d50*/ 	.word	0x00016c70
        /*0d54*/ 	.word	0x00000000
        /*0d58*/ 	.word	0x00034820
        /*0d5c*/ 	.short	0x010a
        /*0d5e*/ 	.byte	0x3f
	.zero		1


	//   ....[67]....
        /*0d60*/ 	.word	0x00016e10
        /*0d64*/ 	.word	0x00000006
        /*0d68*/ 	.word	0x00000000
        /*0d6c*/ 	.short	0x010a
        /*0d6e*/ 	.byte	0x3f
	.zero		1


	//   ....[68]....
        /*0d70*/ 	.word	0x00016e60
        /*0d74*/ 	.word	0x00000007
        /*0d78*/ 	.word	0x00000000
        /*0d7c*/ 	.short	0x010a
        /*0d7e*/ 	.byte	0x3f
	.zero		1


	//   ....[69]....
        /*0d80*/ 	.word	0x00016eb0
        /*0d84*/ 	.word	0x00000004
        /*0d88*/ 	.word	0x00000000
        /*0d8c*/ 	.short	0x010a
        /*0d8e*/ 	.byte	0x3f
	.zero		1


	//----- nvinfo : EIATTR_NUM_MBARRIERS
	.align		4
.L_156:
        /*0d90*/ 	.byte	0x03, 0x38
        /*0d92*/ 	.short	0x0016


	//----- nvinfo : EIATTR_EXIT_INSTR_OFFSETS
	.align		4
        /*0d94*/ 	.byte	0x04, 0x1c
        /*0d96*/ 	.short	(.L_158 - .L_157)


	//   ....[0]....
.L_157:
        /*0d98*/ 	.word	0x00000a60


	//   ....[1]....
        /*0d9c*/ 	.word	0x0000f3a0


	//   ....[2]....
        /*0da0*/ 	.word	0x00015180


	//----- nvinfo : EIATTR_MAX_THREADS
	.align		4
.L_158:
        /*0da4*/ 	.byte	0x04, 0x05
        /*0da6*/ 	.short	(.L_160 - .L_159)
.L_159:
        /*0da8*/ 	.word	0x00000180
        /*0dac*/ 	.word	0x00000001
        /*0db0*/ 	.word	0x00000001


	//----- nvinfo : EIATTR_CRS_STACK_SIZE
	.align		4
.L_160:
        /*0db4*/ 	.byte	0x04, 0x1e
        /*0db6*/ 	.short	(.L_162 - .L_161)
.L_161:
        /*0db8*/ 	.word	0x00000000


	//----- nvinfo : EIATTR_CBANK_PARAM_SIZE
	.align		4
.L_162:
        /*0dbc*/ 	.byte	0x03, 0x19
        /*0dbe*/ 	.short	0x0af0


	//----- nvinfo : EIATTR_PARAM_CBANK
	.align		4
        /*0dc0*/ 	.byte	0x04, 0x0a
        /*0dc2*/ 	.short	(.L_164 - .L_163)
	.align		4
.L_163:
        /*0dc4*/ 	.word	index@(.nv.constant0._ZN7cutlass13device_kernelIN5flash11enable_sm90INS1_16FlashAttnFwdSm90INS1_25CollectiveMainloopFwdSm90ILi2EN4cute5tupleIJNS5_1CILi1EEES8_S8_EEENS6_IJNS7_ILi128EEENS7_ILi176EEESA_EEELi128ENS_10bfloat16_tEfNS_4arch4Sm90ELb0ELb0ELb1ELb1ELb0ELb0ELb0ELb1ELb1ELb1ELb0ELb0EEENS1_21CollectiveEpilogueFwdINS6_IJSA_SA_SB_EEES9_SD_SF_Li256ELb1ELb1ELb0ELb0EEENS1_36VarlenDynamicPersistentTileSchedulerILi128ELi176ELi256ELi128ELb0ELb1ELb1ELb0ELb1ELb1EEEEEEEEEvNT_6ParamsE)
        /*0dc8*/ 	.short	0x0210
        /*0dca*/ 	.short	0x0af0


	//----- nvinfo : EIATTR_SW_WAR
	.align		4
.L_164:
        /*0dcc*/ 	.byte	0x04, 0x36
        /*0dce*/ 	.short	(.L_166 - .L_165)
.L_165:
        /*0dd0*/ 	.word	0x00000008
.L_166:


//--------------------- .nv.info._ZN7cutlass13device_kernelIN5flash11enable_sm90INS1_16FlashAttnFwdSm90INS1_25CollectiveMainloopFwdSm90ILi2EN4cute5tupleIJNS5_1CILi1EEES8_S8_EEENS6_IJNS7_ILi128EEENS7_ILi176EEESA_EEELi128ENS_10bfloat16_tEfNS_4arch4Sm90ELb0ELb0ELb1ELb1ELb0ELb1ELb0ELb1ELb1ELb1ELb0ELb0EEENS1_21CollectiveEpilogueFwdINS6_IJSA_SA_SB_EEES9_SD_SF_Li256ELb1ELb1ELb0ELb0EEENS1_36VarlenDynamicPersistentTileSchedulerILi128ELi176ELi256ELi128ELb0ELb1ELb1ELb0ELb1ELb1EEEEEEEEEvNT_6ParamsE --------------------------
	.section	.nv.info._ZN7cutlass13device_kernelIN5flash11enable_sm90INS1_16FlashAttnFwdSm90INS1_25CollectiveMainloopFwdSm90ILi2EN4cute5tupleIJNS5_1CILi1EEES8_S8_EEENS6_IJNS7_ILi128EEENS7_ILi176EEESA_EEELi128ENS_10bfloat16_tEfNS_4arch4Sm90ELb0ELb0ELb1ELb1ELb0ELb1ELb0ELb1ELb1ELb1ELb0ELb0EEENS1_21CollectiveEpilogueFwdINS6_IJSA_SA_SB_EEES9_SD_SF_Li256ELb1ELb1ELb0ELb0EEENS1_36VarlenDynamicPersistentTileSchedulerILi128ELi176ELi256ELi128ELb0ELb1ELb1ELb0ELb1ELb1EEEEEEEEEvNT_6ParamsE,"",@"SHT_CUDA_INFO"
	.sectionflags	@""
	.align	4


	//----- nvinfo : EIATTR_CUDA_API_VERSION
	.align		4
        /*0000*/ 	.byte	0x04, 0x37
        /*0002*/ 	.short	(.L_168 - .L_167)
.L_167:
        /*0004*/ 	.word	0x00000082


	//----- nvinfo : EIATTR_KPARAM_INFO
	.align		4
.L_168:
        /*0008*/ 	.byte	0x04, 0x17
        /*000a*/ 	.short	(.L_170 - .L_169)
.L_169:
        /*000c*/ 	.word	0x00000000
        /*0010*/ 	.short	0x0000
        /*0012*/ 	.short	0x0070
        /*0014*/ 	.byte	0x00, 0xf0, 0x01, 0x2a


	//----- nvinfo : EIATTR_SPARSE_MMA_MASK
	.align		4
.L_170:
        /*0018*/ 	.byte	0x03, 0x50
        /*001a*/ 	.short	0x0000


	//----- nvinfo : EIATTR_MAXREG_COUNT
	.align		4
        /*001c*/ 	.byte	0x03, 0x1b
        /*001e*/ 	.short	0x00a8


	//----- nvinfo : EIATTR_NUM_BARRIERS
	.align		4
        /*0020*/ 	.byte	0x02, 0x4c
        /*0022*/ 	.byte	0x10
	.zero		1


	//----- nvinfo : EIATTR_EXTERNS
	.align		4
        /*0024*/ 	.byte	0x04, 0x0f
        /*0026*/ 	.short	(.L_172 - .L_171)


	//   ....[0]....
	.align		4
.L_171:
        /*0028*/ 	.word	index@(__assertfail)


	//----- nvinfo : EIATTR_ANNOTATIONS
	.align		4
.L_172:
        /*002c*/ 	.byte	0x04, 0x55
        /*002e*/ 	.short	(.L_174 - .L_173)


	//   ....[0]....
.L_173:
        /* <DEDUP_REMOVED lines=133> */


	//----- nvinfo : EIATTR_MERCURY_ISA_VERSION
	.align		4
.L_174:
        /*0870*/ 	.byte	0x03, 0x5f
        /*0872*/ 	.short	0x0101


	//----- nvinfo : EIATTR_UNUSED_LOAD_BYTE_OFFSET
	.align		4
        /*0874*/ 	.byte	0x04, 0x44
        /*0876*/ 	.short	(.L_176 - .L_175)


	//   ....[0]....
.L_175:
        /*0878*/ 	.word	0x00000ab0
        /*087c*/ 	.word	0x0000fff0


	//   ....[1]....
        /*0880*/ 	.word	0x0001e4e0
        /*0884*/ 	.word	0x0000fff0


	//----- nvinfo : EIATTR_INT_WARP_WIDE_INSTR_OFFSETS
	.align		4
.L_176:
        /*0888*/ 	.byte	0x04, 0x31
        /*088a*/ 	.short	(.L_178 - .L_177)


	//   ....[0]....
.L_177:
        /*088c*/ 	.word	0x00000180


	//   ....[1]....
        /*0890*/ 	.word	0x00000220


	//   ....[2]....
        /*0894*/ 	.word	0x00000290


	//   ....[3]....
        /*0898*/ 	.word	0x00022bb0


	//   ....[4]....
        /*089c*/ 	.word	0x00022c50


	//   ....[5]....
        /*08a0*/ 	.word	0x00026550


	//   ....[6]....
        /*08a4*/ 	.word	0x000265c0


	//----- nvinfo : EIATTR_COOP_GROUP_MASK_REGIDS
	.align		4
.L_178:
        /*08a8*/ 	.byte	0x04, 0x29
        /*08aa*/ 	.short	(.L_180 - .L_179)


	//   ....[0]....
.L_179:
        /*08ac*/ 	.word	0xffffffff


	//   ....[1]....
        /*08b0*/ 	.word	0xffffffff


	//   ....[2]....
        /*08b4*/ 	.word	0xffffffff


	//   ....[3]....
        /*08b8*/ 	.word	0xffffffff


	//   ....[4]....
        /*08bc*/ 	.word	0xffffffff


	//   ....[5]....
        /*08c0*/ 	.word	0xffffffff


	//   ....[6]....
        /*08c4*/ 	.word	0xffffffff


	//   ....[7]....
        /*08c8*/ 	.word	0xffffffff


	//   ....[8]....
        /*08cc*/ 	.word	0xffffffff


	//   ....[9]....
        /*08d0*/ 	.word	0xffffffff


	//   ....[10]....
        /*08d4*/ 	.word	0xffffffff


	//   ....[11]....
        /*08d8*/ 	.word	0xffffffff


	//   ....[12]....
        /*08dc*/ 	.word	0xffffffff


	//   ....[13]....
        /*08e0*/ 	.word	0xffffffff


	//   ....[14]....
        /*08e4*/ 	.word	0xffffffff


	//   ....[15]....
        /*08e8*/ 	.word	0xffffffff


	//   ....[16]....
        /*08ec*/ 	.word	0xffffffff


	//   ....[17]....
        /*08f0*/ 	.word	0xffffffff


	//   ....[18]....
        /*08f4*/ 	.word	0xffffffff


	//   ....[19]....
        /*08f8*/ 	.word	0xffffffff


	//   ....[20]....
        /*08fc*/ 	.word	0xffffffff


	//   ....[21]....
        /*0900*/ 	.word	0xffffffff


	//   ....[22]....
        /*0904*/ 	.word	0xffffffff


	//   ....[23]....
        /*0908*/ 	.word	0xffffffff


	//   ....[24]....
        /*090c*/ 	.word	0xffffffff


	//   ....[25]....
        /*0910*/ 	.word	0xffffffff


	//   ....[26]....
        /*0914*/ 	.word	0xffffffff


	//   ....[27]....
        /*0918*/ 	.word	0xffffffff


	//   ....[28]....
        /*091c*/ 	.word	0xffffffff


	//   ....[29]....
        /*0920*/ 	.word	0xffffffff


	//   ....[30]....
        /*0924*/ 	.word	0xffffffff


	//   ....[31]....
        /*0928*/ 	.word	0xffffffff


	//   ....[32]....
        /*092c*/ 	.word	0xffffffff


	//   ....[33]....
        /*0930*/ 	.word	0xffffffff


	//   ....[34]....
        /*0934*/ 	.word	0xffffffff


	//   ....[35]....
        /*0938*/ 	.word	0xffffffff


	//   ....[36]....
        /*093c*/ 	.word	0xffffffff


	//   ....[37]....
        /*0940*/ 	.word	0xffffffff


	//   ....[38]....
        /*0944*/ 	.word	0xffffffff


	//   ....[39]....
        /*0948*/ 	.word	0xffffffff


	//   ....[40]....
        /*094c*/ 	.word	0xffffffff


	//   ....[41]....
        /*0950*/ 	.word	0xffffffff


	//   ....[42]....
        /*0954*/ 	.word	0xffffffff


	//   ....[43]....
        /*0958*/ 	.word	0xffffffff


	//   ....[44]....
        /*095c*/ 	.word	0xffffffff


	//   ....[45]....
        /*0960*/ 	.word	0xffffffff


	//   ....[46]....
        /*0964*/ 	.word	0xffffffff


	//   ....[47]....
        /*0968*/ 	.word	0xffffffff


	//   ....[48]....
        /*096c*/ 	.word	0xffffffff


	//   ....[49]....
        /*0970*/ 	.word	0xffffffff


	//   ....[50]....
        /*0974*/ 	.word	0xffffffff


	//   ....[51]....
        /*0978*/ 	.word	0xffffffff


	//   ....[52]....
        /*097c*/ 	.word	0xffffffff


	//   ....[53]....
        /*0980*/ 	.word	0xffffffff


	//   ....[54]....
        /*0984*/ 	.word	0xffffffff


	//   ....[55]....
        /*0988*/ 	.word	0xffffffff


	//   ....[56]....
        /*098c*/ 	.word	0xffffffff


	//   ....[57]....
        /*0990*/ 	.word	0xffffffff


	//   ....[58]....
        /*0994*/ 	.word	0xffffffff


	//   ....[59]....
        /*0998*/ 	.word	0xffffffff


	//   ....[60]....
        /*099c*/ 	.word	0xffffffff


	//   ....[61]....
        /*09a0*/ 	.word	0xffffffff


	//   ....[62]....
        /*09a4*/ 	.word	0xffffffff


	//   ....[63]....
        /*09a8*/ 	.word	0xffffffff


	//   ....[64]....
        /*09ac*/ 	.word	0xffffffff


	//   ....[65]....
        /*09b0*/ 	.word	0xffffffff


	//   ....[66]....
        /*09b4*/ 	.word	0xffffffff


	//   ....[67]....
        /*09b8*/ 	.word	0xffffffff


	//   ....[68]....
        /*09bc*/ 	.word	0xffffffff


	//   ....[69]....
        /*09c0*/ 	.word	0xffffffff


	//   ....[70]....
        /*09c4*/ 	.word	0xffffffff


	//   ....[71]....
        /*09c8*/ 	.word	0xffffffff


	//   ....[72]....
        /*09cc*/ 	.word	0xffffffff


	//   ....[73]....
        /*09d0*/ 	.word	0xffffffff


	//   ....[74]....
        /*09d4*/ 	.word	0xffffffff


	//   ....[75]....
        /*09d8*/ 	.word	0xffffffff


	//   ....[76]....
        /*09dc*/ 	.word	0xffffffff


	//   ....[77]....
        /*09e0*/ 	.word	0xffffffff


	//   ....[78]....
        /*09e4*/ 	.word	0xffffffff


	//   ....[79]....
        /*09e8*/ 	.word	0xffffffff


	//   ....[80]....
        /*09ec*/ 	.word	0xffffffff


	//   ....[81]....
        /*09f0*/ 	.word	0xffffffff


	//   ....[82]....
        /*09f4*/ 	.word	0xffffffff


	//   ....[83]....
        /*09f8*/ 	.word	0xffffffff


	//   ....[84]....
        /*09fc*/ 	.word	0xffffffff


	//   ....[85]....
        /*0a00*/ 	.word	0xffffffff


	//   ....[86]....
        /*0a04*/ 	.word	0xffffffff


	//   ....[87]....
        /*0a08*/ 	.word	0xffffffff


	//   ....[88]....
        /*0a0c*/ 	.word	0xffffffff


	//   ....[89]....
        /*0a10*/ 	.word	0xffffffff


	//   ....[90]....
        /*0a14*/ 	.word	0xffffffff


	//   ....[91]....
        /*0a18*/ 	.word	0xffffffff


	//   ....[92]....
        /*0a1c*/ 	.word	0xffffffff


	//   ....[93]....
        /*0a20*/ 	.word	0xffffffff


	//   ....[94]....
        /*0a24*/ 	.word	0xffffffff


	//   ....[95]....
        /*0a28*/ 	.word	0xffffffff


	//   ....[96]....
        /*0a2c*/ 	.word	0xffffffff


	//   ....[97]....
        /*0a30*/ 	.word	0xffffffff


	//   ....[98]....
        /*0a34*/ 	.word	0xffffffff


	//   ....[99]....
        /*0a38*/ 	.word	0xffffffff


	//   ....[100]....
        /*0a3c*/ 	.word	0x0500000f


	//   ....[101]....
        /*0a40*/ 	.word	0x0500000f


	//   ....[102]....
        /*0a44*/ 	.word	0x0500000f


	//   ....[103]....
        /*0a48*/ 	.word	0x0500000f


	//   ....[104]....
        /*0a4c*/ 	.word	0x0500000f


	//   ....[105]....
        /*0a50*/ 	.word	0x0500000f


	//   ....[106]....
        /*0a54*/ 	.word	0x0500000f


	//   ....[107]....
        /*0a58*/ 	.word	0x0500000f


	//   ....[108]....
        /*0a5c*/ 	.word	0x0500000f


	//   ....[109]....
        /*0a60*/ 	.word	0x0500000f


	//   ....[110]....
        /*0a64*/ 	.word	0x0500000f


	//   ....[111]....
        /*0a68*/ 	.word	0x0500000f


	//   ....[112]....
        /*0a6c*/ 	.word	0x0500000f


	//   ....[113]....
        /*0a70*/ 	.word	0x0500000f


	//   ....[114]....
        /*0a74*/ 	.word	0x0500000f


	//   ....[115]....
        /*0a78*/ 	.word	0x0500000f


	//   ....[116]....
        /*0a7c*/ 	.word	0x0500000f


	//   ....[117]....
        /*0a80*/ 	.word	0x0500000f


	//   ....[118]....
        /*0a84*/ 	.word	0x0500000f


	//   ....[119]....
        /*0a88*/ 	.word	0x0500000f


	//   ....[120]....
        /*0a8c*/ 	.word	0x0500000f


	//   ....[121]....
        /*0a90*/ 	.word	0x0500000f


	//   ....[122]....
        /*0a94*/ 	.word	0x0500000f


	//   ....[123]....
        /*0a98*/ 	.word	0x0500000f


	//   ....[124]....
        /*0a9c*/ 	.word	0x0500000f


	//   ....[125]....
        /*0aa0*/ 	.word	0x0500000f


	//   ....[126]....
        /*0aa4*/ 	.word	0x0500000f


	//   ....[127]....
        /*0aa8*/ 	.word	0x0500000f


	//   ....[128]....
        /*0aac*/ 	.word	0x0500000f


	//   ....[129]....
        /*0ab0*/ 	.word	0x0500000f


	//   ....[130]....
        /*0ab4*/ 	.word	0x0500000f


	//   ....[131]....
        /*0ab8*/ 	.word	0x0500000f


	//   ....[132]....
        /*0abc*/ 	.word	0x0500000f


	//   ....[133]....
        /*0ac0*/ 	.word	0x0500000f


	//   ....[134]....
        /*0ac4*/ 	.word	0x0500000f


	//   ....[135]....
        /*0ac8*/ 	.word	0x0500000f


	//   ....[136]....
        /*0acc*/ 	.word	0x0500000f


	//   ....[137]....
        /*0ad0*/ 	.word	0x0500000f


	//   ....[138]....
        /*0ad4*/ 	.word	0x0500000f


	//   ....[139]....
        /*0ad8*/ 	.word	0x0500000f


	//   ....[140]....
        /*0adc*/ 	.word	0x0500000f


	//   ....[141]....
        /*0ae0*/ 	.word	0x0500000f


	//   ....[142]....
        /*0ae4*/ 	.word	0x0500000f


	//   ....[143]....
        /*0ae8*/ 	.word	0x0500000f


	//   ....[144]....
        /*0aec*/ 	.word	0x0500000f


	//   ....[145]....
        /*0af0*/ 	.word	0x0500000f


	//   ....[146]....
        /*0af4*/ 	.word	0x0500000f


	//   ....[147]....
        /*0af8*/ 	.word	0x0500000f


	//   ....[148]....
        /*0afc*/ 	.word	0x0500000f


	//   ....[149]....
        /*0b00*/ 	.word	0x0500000f


	//   ....[150]....
        /*0b04*/ 	.word	0x0500000f


	//   ....[151]....
        /*0b08*/ 	.word	0x0500000f


	//   ....[152]....
        /*0b0c*/ 	.word	0x0500000f


	//----- nvinfo : EIATTR_COOP_GROUP_INSTR_OFFSETS
	.align		4
.L_180:
        /*0b10*/ 	.byte	0x04, 0x28
        /*0b12*/ 	.short	(.L_182 - .L_181)


	//   ....[0]....
.L_181:
        /*0b14*/ 	.word	0x00000060


	//   ....[1]....
        /*0b18*/ 	.word	0x00000190


	//   ....[2]....
        /*0b1c*/ 	.word	0x00000240


	//   ....[3]....
        /*0b20*/ 	.word	0x00000400


	//   ....[4]....
        /*0b24*/ 	.word	0x00000560


	//   ....[5]....
        /*0b28*/ 	.word	0x00000680


	//   ....[6]....
        /*0b2c*/ 	.word	0x000007e0


	//   ....[7]....
        /*0b30*/ 	.word	0x0000cbb0


	//   ....[8]....
        /*0b34*/ 	.word	0x0000d170


	//   ....[9]....
        /*0b38*/ 	.word	0x0000d180


	//   ....[10]....
        /*0b3c*/ 	.word	0x0000d190


	//   ....[11]....
        /*0b40*/ 	.word	0x0000d1a0


	//   ....[12]....
        /*0b44*/ 	.word	0x0000ec20


	//   ....[13]....
        /*0b48*/ 	.word	0x0000ec30


	//   ....[14]....
        /*0b4c*/ 	.word	0x0000ec40


	//   ....[15]....
        /*0b50*/ 	.word	0x0000ec50


	//   ....[16]....
        /*0b54*/ 	.word	0x00015390


	//   ....[17]....
        /*0b58*/ 	.word	0x000153b0


	//   ....[18]....
        /*0b5c*/ 	.word	0x00015840


	//   ....[19]....
        /*0b60*/ 	.word	0x00015890


	//   ....[20]....
        /*0b64*/ 	.word	0x0001b940


	//   ....[21]....
        /*0b68*/ 	.word	0x0001b9a0


	//   ....[22]....
        /*0b6c*/ 	.word	0x0001c2f0


	//   ....[23]....
        /*0b70*/ 	.word	0x0001c350


	//   ....[24]....
        /*0b74*/ 	.word	0x0001d9c0


	//   ....[25]....
        /*0b78*/ 	.word	0x0001de20


	//   ....[26]....
        /*0b7c*/ 	.word	0x0001de30


	//   ....[27]....
        /*0b80*/ 	.word	0x0001de60


	//   ....[28]....
        /*0b84*/ 	.word	0x0001f0c0


	//   ....[29]....
        /*0b88*/ 	.word	0x0001f0f0


	//   ....[30]....
        /*0b8c*/ 	.word	0x0001f150


	//   ....[31]....
        /*0b90*/ 	.word	0x0001f190


	//   ....[32]....
        /*0b94*/ 	.word	0x0001f6f0


	//   ....[33]....
        /*0b98*/ 	.word	0x0001f710


	//   ....[34]....
        /*0b9c*/ 	.word	0x0001f7e0


	//   ....[35]....
        /*0ba0*/ 	.word	0x0001f800


	//   ....[36]....
        /*0ba4*/ 	.word	0x0001f8d0


	//   ....[37]....
        /*0ba8*/ 	.word	0x0001f8f0


	//   ....[38]....
        /*0bac*/ 	.word	0x0001f9d0


	//   ....[39]....
        /*0bb0*/ 	.word	0x0001f9f0


	//   ....[40]....
        /*0bb4*/ 	.word	0x00020290


	//   ....[41]....
        /*0bb8*/ 	.word	0x000202a0


	//   ....[42]....
        /*0bbc*/ 	.word	0x000203c0


	//   ....[43]....
        /*0bc0*/ 	.word	0x000203d0


	//   ....[44]....
        /*0bc4*/ 	.word	0x000204f0


	//   ....[45]....
        /*0bc8*/ 	.word	0x00020500


	//   ....[46]....
        /*0bcc*/ 	.word	0x00020620


	//   ....[47]....
        /*0bd0*/ 	.word	0x00020630


	//   ....[48]....
        /*0bd4*/ 	.word	0x000207b0


	//   ....[49]....
        /*0bd8*/ 	.word	0x00020990


	//   ....[50]....
        /*0bdc*/ 	.word	0x000209c0


	//   ....[51]....
        /*0be0*/ 	.word	0x000209f0


	//   ....[52]....
        /*0be4*/ 	.word	0x00020a20


	//   ....[53]....
        /*0be8*/ 	.word	0x00020a50


	//   ....[54]....
        /*0bec*/ 	.word	0x00020a80


	//   ....[55]....
        /*0bf0*/ 	.word	0x00020c00


	//   ....[56]....
        /*0bf4*/ 	.word	0x00020c30


	//   ....[57]....
        /*0bf8*/ 	.word	0x00020c60


	//   ....[58]....
        /*0bfc*/ 	.word	0x00020c90


	//   ....[59]....
        /*0c00*/ 	.word	0x00020cc0


	//   ....[60]....
        /*0c04*/ 	.word	0x00020cf0


	//   ....[61]....
        /*0c08*/ 	.word	0x00020d80


	//   ....[62]....
        /*0c0c*/ 	.word	0x00020db0


	//   ....[63]....
        /*0c10*/ 	.word	0x00020e40


	//   ....[64]....
        /*0c14*/ 	.word	0x00021a00


	//   ....[65]....
        /*0c18*/ 	.word	0x000231e0


	//   ....[66]....
        /*0c1c*/ 	.word	0x00023e50


	//   ....[67]....
        /*0c20*/ 	.word	0x00023e80


	//   ....[68]....
        /*0c24*/ 	.word	0x00023ea0


	//   ....[69]....
        /*0c28*/ 	.word	0x00023ec0


	//   ....[70]....
        /*0c2c*/ 	.word	0x00023fd0


	//   ....[71]....
        /*0c30*/ 	.word	0x00023fe0


	//   ....[72]....
        /*0c34*/ 	.word	0x00024070


	//   ....[73]....
        /*0c38*/ 	.word	0x00024080


	//   ....[74]....
        /*0c3c*/ 	.word	0x00024110


	//   ....[75]....
        /*0c40*/ 	.word	0x00024120


	//   ....[76]....
        /*0c44*/ 	.word	0x000241b0


	//   ....[77]....
        /*0c48*/ 	.word	0x000241c0


	//   ....[78]....
        /*0c4c*/ 	.word	0x00024250


	//   ....[79]....
        /*0c50*/ 	.word	0x00024260


	//   ....[80]....
        /*0c54*/ 	.word	0x000242b0


	//   ....[81]....
        /*0c58*/ 	.word	0x000242e0


	//   ....[82]....
        /*0c5c*/ 	.word	0x00026c90


	//   ....[83]....
        /*0c60*/ 	.word	0x00026cc0


	//   ....[84]....
        /*0c64*/ 	.word	0x00026d00


	//   ....[85]....
        /*0c68*/ 	.word	0x00026d30


	//   ....[86]....
        /*0c6c*/ 	.word	0x00026d60


	//   ....[87]....
        /*0c70*/ 	.word	0x00026d90


	//   ....[88]....
        /*0c74*/ 	.word	0x00026dc0


	//   ....[89]....
        /*0c78*/ 	.word	0x00026df0


	//   ....[90]....
        /*0c7c*/ 	.word	0x00026f80


	//   ....[91]....
        /*0c80*/ 	.word	0x00026fb0


	//   ....[92]....
        /*0c84*/ 	.word	0x00026fe0


	//   ....[93]....
        /*0c88*/ 	.word	0x00027010


	//   ....[94]....
        /*0c8c*/ 	.word	0x00027040


	//   ....[95]....
        /*0c90*/ 	.word	0x00027070


	//   ....[96]....
        /*0c94*/ 	.word	0x00027130


	//   ....[97]....
        /*0c98*/ 	.word	0x00027150


	//   ....[98]....
        /*0c9c*/ 	.word	0x000271c0


	//   ....[99]....
        /*0ca0*/ 	.word	0x00027650


	//   ....[100]....
        /*0ca4*/ 	.word	0x00027ae0


	//   ....[101]....
        /*0ca8*/ 	.word	0x00027b90


	//   ....[102]....
        /*0cac*/ 	.word	0x00027c20


	//   ....[103]....
        /*0cb0*/ 	.word	0x00027c70


	//   ....[104]....
        /*0cb4*/ 	.word	0x00027cc0


	//   ....[105]....
        /*0cb8*/ 	.word	0x00027da0


	//   ....[106]....
        /*0cbc*/ 	.word	0x00027e30


	//   ....[107]....
        /*0cc0*/ 	.word	0x00027e80


	//   ....[108]....
        /*0cc4*/ 	.word	0x00027ed0


	//   ....[109]....
        /*0cc8*/ 	.word	0x000280e0


	//   ....[110]....
        /*0ccc*/ 	.word	0x00028130


	//   ....[111]....
        /*0cd0*/ 	.word	0x000281c0


	//   ....[112]....
        /*0cd4*/ 	.word	0x00028250


	//   ....[113]....
        /*0cd8*/ 	.word	0x000282e0


	//   ....[114]....
        /*0cdc*/ 	.word	0x00028370


	//   ....[115]....
        /*0ce0*/ 	.word	0x00028400


	//   ....[116]....
        /*0ce4*/ 	.word	0x00028490


	//   ....[117]....
        /*0ce8*/ 	.word	0x00028550


	//   ....[118]....
        /*0cec*/ 	.word	0x00028840


	//   ....[119]....
        /*0cf0*/ 	.word	0x000289b0


	//   ....[120]....
        /*0cf4*/ 	.word	0x00028a00


	//   ....[121]....
        /*0cf8*/ 	.word	0x00028b90


	//   ....[122]....
        /*0cfc*/ 	.word	0x00028be0


	//   ....[123]....
        /*0d00*/ 	.word	0x00028d10


	//   ....[124]....
        /*0d04*/ 	.word	0x00028d60


	//   ....[125]....
        /*0d08*/ 	.word	0x00028e80


	//   ....[126]....
        /*0d0c*/ 	.word	0x00028ed0


	//   ....[127]....
        /*0d10*/ 	.word	0x00028ff0


	//   ....[128]....
        /*0d14*/ 	.word	0x00029040


	//   ....[129]....
        /*0d18*/ 	.word	0x00029160


	//   ....[130]....
        /*0d1c*/ 	.word	0x000291b0


	//   ....[131]....
        /*0d20*/ 	.word	0x000292b0


	//   ....[132]....
        /*0d24*/ 	.word	0x00029320


	//   ....[133]....
        /*0d28*/ 	.word	0x00029420


	//   ....[134]....
        /*0d2c*/ 	.word	0x00029470


	//   ....[135]....
        /*0d30*/ 	.word	0x000297a0


	//   ....[136]....
        /*0d34*/ 	.word	0x00029840


	//   ....[137]....
        /*0d38*/ 	.word	0x00029970


	//   ....[138]....
        /*0d3c*/ 	.word	0x000299f0


	//   ....[139]....
        /*0d40*/ 	.word	0x00029a70


	//   ....[140]....
        /*0d44*/ 	.word	0x00029af0


	//   ....[141]....
        /*0d48*/ 	.word	0x00029b70


	//   ....[142]....
        /*0d4c*/ 	.word	0x00029c00


	//   ....[143]....
        /*0d50*/ 	.word	0x00029ca0


	//   ....[144]....
        /*0d54*/ 	.word	0x00029d50


	//   ....[145]....
        /*0d58*/ 	.word	0x00029dd0


	//   ....[146]....
        /*0d5c*/ 	.word	0x00029e50


	//   ....[147]....
        /*0d60*/ 	.word	0x00029ed0


	//   ....[148]....
        /*0d64*/ 	.word	0x00029f60


	//   ....[149]....
        /*0d68*/ 	.word	0x00029fe0


	//   ....[150]....
        /*0d6c*/ 	.word	0x0002a080


	//   ....[151]....
        /*0d70*/ 	.word	0x0002a110


	//   ....[152]....
        /*0d74*/ 	.word	0x0002a240


	//----- nvinfo : EIATTR_REG_RECONFIG
	.align		4
.L_182:
        /*0d78*/ 	.byte	0x01, 0x54
	.zero		2


	//----- nvinfo : EIATTR_SYSCALL_OFFSETS
	.align		4
        /*0d7c*/ 	.byte	0x04, 0x46
        /*0d7e*/ 	.short	(.L_184 - .L_183)


	//   ....[0]....
.L_183:
        /*0d80*/ 	.word	0x00001b10


	//   ....[1]....
        /*0d84*/ 	.word	0x00001c60


	//   ....[2]....
        /*0d88*/ 	.word	0x0000cd60


	//   ....[3]....
        /*0d8c*/ 	.word	0x0000d0d0


	//   ....[4]....
        /*0d90*/ 	.word	0x00022dc0


	//   ....[5]....
        /*0d94*/ 	.word	0x00022f20


	//   ....[6]....
        /*0d98*/ 	.word	0x00023020


	//   ....[7]....
        /*0d9c*/ 	.word	0x00023a00


	//----- nvinfo : EIATTR_MBARRIER_INSTR_OFFSETS
	.align		4
.L_184:
        /*0da0*/ 	.byte	0x04, 0x39
        /*0da2*/ 	.short	(.L_186 - .L_185)


	//   ....[0]....
.L_185:
        /*0da4*/ 	.word	0x000002b0
        /*0da8*/ 	.word	0x000000ff
        /*0dac*/ 	.word	0x00034800
        /*0db0*/ 	.short	0x0100
        /*0db2*/ 	.byte	0x08
	.zero		1


	//   ....[1]....
        /*0db4*/ 	.word	0x000002c0
        /*0db8*/ 	.word	0x000000ff
        /*0dbc*/ 	.word	0x00034820
        /*0dc0*/ 	.short	0x0100
        /*0dc2*/ 	.byte	0x08
	.zero		1


	//   ....[2]....
        /*0dc4*/ 	.word	0x000003b0
        /*0dc8*/ 	.word	0x000000ff
        /*0dcc*/ 	.word	0x00034830
        /*0dd0*/ 	.short	0x0100
        /*0dd2*/ 	.byte	0x08
	.zero		1


	//   ....[3]....
        /*0dd4*/ 	.word	0x000003c0
        /*0dd8*/ 	.word	0x000000ff
        /*0ddc*/ 	.word	0x00034840
        /*0de0*/ 	.short	0x0100
        /*0de2*/ 	.byte	0x08
	.zero		1


	//   ....[4]....
        /*0de4*/ 	.word	0x000003d0
        /*0de8*/ 	.word	0x000000ff
        /*0dec*/ 	.word	0x00034838
        /*0df0*/ 	.short	0x0100
        /*0df2*/ 	.byte	0x08
	.zero		1


	//   ....[5]....
        /*0df4*/ 	.word	0x000003e0
        /*0df8*/ 	.word	0x000000ff
        /*0dfc*/ 	.word	0x00034848
        /*0e00*/ 	.short	0x0100
        /*0e02*/ 	.byte	0x08
	.zero		1


	//   ....[6]....
        /*0e04*/ 	.word	0x00000510
        /*0e08*/ 	.word	0x000000ff
        /*0e0c*/ 	.word	0x00034850
        /*0e10*/ 	.short	0x0100
        /*0e12*/ 	.byte	0x08
	.zero		1


	//   ....[7]....
        /*0e14*/ 	.word	0x00000520
        /*0e18*/ 	.word	0x000000ff
        /*0e1c*/ 	.word	0x00034860
        /*0e20*/ 	.short	0x0100
        /*0e22*/ 	.byte	0x08
	.zero		1


	//   ....[8]....
        /*0e24*/ 	.word	0x00000530
        /*0e28*/ 	.word	0x000000ff
        /*0e2c*/ 	.word	0x00034858
        /*0e30*/ 	.short	0x0100
        /*0e32*/ 	.byte	0x08
	.zero		1


	//   ....[9]....
        /*0e34*/ 	.word	0x00000540
        /*0e38*/ 	.word	0x000000ff
        /*0e3c*/ 	.word	0x00034868
        /*0e40*/ 	.short	0x0100
        /*0e42*/ 	.byte	0x08
	.zero		1


	//   ....[10]....
        /*0e44*/ 	.word	0x00000630
        /*0e48*/ 	.word	0x000000ff
        /*0e4c*/ 	.word	0x00034870
        /*0e50*/ 	.short	0x0100
        /*0e52*/ 	.byte	0x06
	.zero		1


	//   ....[11]....
        /*0e54*/ 	.word	0x00000640
        /*0e58*/ 	.word	0x000000ff
        /*0e5c*/ 	.word	0x00034880
        /*0e60*/ 	.short	0x0100
        /*0e62*/ 	.byte	0x06
	.zero		1


	//   ....[12]....
        /*0e64*/ 	.word	0x00000650
        /*0e68*/ 	.word	0x000000ff
        /*0e6c*/ 	.word	0x00034878
        /*0e70*/ 	.short	0x0100
        /*0e72*/ 	.byte	0x06
	.zero		1


	//   ....[13]....
        /*0e74*/ 	.word	0x00000660
        /*0e78*/ 	.word	0x000000ff
        /*0e7c*/ 	.word	0x00034888
        /*0e80*/ 	.short	0x0100
        /*0e82*/ 	.byte	0x06
	.zero		1


	//   ....[14]....
        /*0e84*/ 	.word	0x00000790
        /*0e88*/ 	.word	0x000000ff
        /*0e8c*/ 	.word	0x00034890
        /*0e90*/ 	.short	0x0100
        /*0e92*/ 	.byte	0x08
	.zero		1


	//   ....[15]....
        /*0e94*/ 	.word	0x000007a0
        /*0e98*/ 	.word	0x000000ff
        /*0e9c*/ 	.word	0x000348a0
        /*0ea0*/ 	.short	0x0100
        /*0ea2*/ 	.byte	0x08
	.zero		1


	//   ....[16]....
        /*0ea4*/ 	.word	0x000007b0
        /*0ea8*/ 	.word	0x000000ff
        /*0eac*/ 	.word	0x00034898
        /*0eb0*/ 	.short	0x0100
        /*0eb2*/ 	.byte	0x08
	.zero		1


	//   ....[17]....
        /*0eb4*/ 	.word	0x000007c0
        /*0eb8*/ 	.word	0x000000ff
        /*0ebc*/ 	.word	0x000348a8
        /*0ec0*/ 	.short	0x0100
        /*0ec2*/ 	.byte	0x08
	.zero		1


	//   ....[18]....
        /*0ec4*/ 	.word	0x000008f0
        /*0ec8*/ 	.word	0x000000ff
        /*0ecc*/ 	.word	0x000348b0
        /*0ed0*/ 	.short	0x0100
        /*0ed2*/ 	.byte	0x08
	.zero		1


	//   ....[19]....
        /*0ed4*/ 	.word	0x00000900
        /*0ed8*/ 	.word	0x000000ff
        /*0edc*/ 	.word	0x000348c0
        /*0ee0*/ 	.short	0x0100
        /*0ee2*/ 	.byte	0x08
	.zero		1


	//   ....[20]....
        /*0ee4*/ 	.word	0x00000910
        /*0ee8*/ 	.word	0x000000ff
        /*0eec*/ 	.word	0x000348b8
        /*0ef0*/ 	.short	0x0100
        /*0ef2*/ 	.byte	0x08
	.zero		1


	//   ....[21]....
        /*0ef4*/ 	.word	0x00000920
        /*0ef8*/ 	.word	0x000000ff
        /*0efc*/ 	.word	0x000348c8
        /*0f00*/ 	.short	0x0100
        /*0f02*/ 	.byte	0x08
	.zero		1


	//   ....[22]....
        /*0f04*/ 	.word	0x00003fb0
        /*0f08*/ 	.word	0x00000003
        /*0f0c*/ 	.word	0x00034890
        /*0f10*/ 	.short	0x010a
        /*0f12*/ 	.byte	0x3f
	.zero		1


	//   ....[23]....
        /*0f14*/ 	.word	0x00007d10
        /*0f18*/ 	.word	0x00000003
        /*0f1c*/ 	.word	0x00034890
        /*0f20*/ 	.short	0x010a
        /*0f22*/ 	.byte	0x3f
	.zero		1


	//   ....[24]....
        /*0f24*/ 	.word	0x0000b450
        /*0f28*/ 	.word	0x00000003
        /*0f2c*/ 	.word	0x00034890
        /*0f30*/ 	.short	0x010a
        /*0f32*/ 	.byte	0x3f
	.zero		1


	//   ....[25]....
        /*0f34*/ 	.word	0x0000be20
        /*0f38*/ 	.word	0x0000002c
        /*0f3c*/ 	.word	0x00000000
        /*0f40*/ 	.short	0x0101
        /*0f42*/ 	.byte	0x3f
	.zero		1


	//   ....[26]....
        /*0f44*/ 	.word	0x0000be60
        /*0f48*/ 	.word	0x00000003
        /*0f4c*/ 	.word	0x000348b0
        /*0f50*/ 	.short	0x010a
        /*0f52*/ 	.byte	0x3f
	.zero		1


	//   ....[27]....
        /*0f54*/ 	.word	0x0000c7c0
        /*0f58*/ 	.word	0x00000003
        /*0f5c*/ 	.word	0x00000000
        /*0f60*/ 	.short	0x0101
        /*0f62*/ 	.byte	0x3f
	.zero		1


	//   ....[28]....
        /*0f64*/ 	.word	0x0000cdf0
        /*0f68*/ 	.word	0x00000002
        /*0f6c*/ 	.word	0x00034800
        /*0f70*/ 	.short	0x010a
        /*0f72*/ 	.byte	0x3f
	.zero		1


	//   ....[29]....
        /*0f74*/ 	.word	0x0000ce40
        /*0f78*/ 	.word	0x00000002
        /*0f7c*/ 	.word	0x00034800
        /*0f80*/ 	.short	0x010a
        /*0f82*/ 	.byte	0x3f
	.zero		1


	//   ....[30]....
        /*0f84*/ 	.word	0x0000d440
        /*0f88*/ 	.word	0x00000002
        /*0f8c*/ 	.word	0x00034800
        /*0f90*/ 	.short	0x010a
        /*0f92*/ 	.byte	0x3f
	.zero		1


	//   ....[31]....
        /*0f94*/ 	.word	0x0000ee30
        /*0f98*/ 	.word	0x00000002
        /*0f9c*/ 	.word	0x00034800
        /*0fa0*/ 	.short	0x010a
        /*0fa2*/ 	.byte	0x3f
	.zero		1


	//   ....[32]....
        /*0fa4*/ 	.word	0x00010b80
        /*0fa8*/ 	.word	0x00000000
        /*0fac*/ 	.word	0x00034830
        /*0fb0*/ 	.short	0x010a
        /*0fb2*/ 	.byte	0x3f
	.zero		1


	//   ....[33]....
        /*0fb4*/ 	.word	0x00010c00
        /*0fb8*/ 	.word	0x00000000
        /*0fbc*/ 	.word	0x00034830
        /*0fc0*/ 	.short	0x010a
        /*0fc2*/ 	.byte	0x3f
	.zero		1


	//   ....[34]....
        /*0fc4*/ 	.word	0x00015ff0
        /*0fc8*/ 	.word	0x00000003
        /*0fcc*/ 	.word	0x00000000
        /*0fd0*/ 	.short	0x0101
        /*0fd2*/ 	.byte	0x3f
	.zero		1


	//   ....[35]....
        /*0fd4*/ 	.word	0x00017300
        /*0fd8*/ 	.word	0x00000007
        /*0fdc*/ 	.word	0x00034830
        /*0fe0*/ 	.short	0x010a
        /*0fe2*/ 	.byte	0x3f
	.zero		1


	//   ....[36]....
        /*0fe4*/ 	.word	0x00017350
        /*0fe8*/ 	.word	0x00000007
        /*0fec*/ 	.word	0x00034830
        /*0ff0*/ 	.short	0x010a
        /*0ff2*/ 	.byte	0x3f
	.zero		1


	//   ....[37]....
        /*0ff4*/ 	.word	0x0001a870
        /*0ff8*/ 	.word	0x00000007
        /*0ffc*/ 	.word	0x00034850
        /*1000*/ 	.short	0x010a
        /*1002*/ 	.byte	0x3f
	.zero		1


	//   ....[38]....
        /*1004*/ 	.word	0x0001a8b0
        /*1008*/ 	.word	0x00000007
        /*100c*/ 	.word	0x00034850
        /*1010*/ 	.short	0x010a
        /*1012*/ 	.byte	0x3f
	.zero		1


	//   ....[39]....
        /*1014*/ 	.word	0x0001cb40
        /*1018*/ 	.word	0x00000083
        /*101c*/ 	.word	0x00000000
        /*1020*/ 	.short	0x0101
        /*1022*/ 	.byte	0x3f
	.zero		1


	//   ....[40]....
        /*1024*/ 	.word	0x0001cbe0
        /*1028*/ 	.word	0x00000086
        /*102c*/ 	.word	0x00000000
        /*1030*/ 	.short	0x0101
        /*1032*/ 	.byte	0x3f
	.zero		1


	//   ....[41]....
        /*1034*/ 	.word	0x0001d870
        /*1038*/ 	.word	0x00000009
        /*103c*/ 	.word	0x00034850
        /*1040*/ 	.short	0x010a
        /*1042*/ 	.byte	0x3f
	.zero		1


	//   ....[42]....
        /*1044*/ 	.word	0x0001d8f0
        /*1048*/ 	.word	0x00000009
        /*104c*/ 	.word	0x00034850
        /*1050*/ 	.short	0x010a
        /*1052*/ 	.byte	0x3f
	.zero		1


	//   ....[43]....
        /*1054*/ 	.word	0x0001e1d0
        /*1058*/ 	.word	0x00000008
        /*105c*/ 	.word	0x00000000
        /*1060*/ 	.short	0x0101
        /*1062*/ 	.byte	0x3f
	.zero		1


	//   ....[44]....
        /*1064*/ 	.word	0x0001f700
        /*1068*/ 	.word	0x00000000
        /*106c*/ 	.word	0x00000000
        /*1070*/ 	.short	0x0101
        /*1072*/ 	.byte	0x3f
	.zero		1


	//   ....[45]....
        /*1074*/ 	.word	0x00021af0
        /*1078*/ 	.word	0x00000004
        /*107c*/ 	.word	0x00034820
        /*1080*/ 	.short	0x010a
        /*1082*/ 	.byte	0x3f
	.zero		1


	//   ....[46]....
        /*1084*/ 	.word	0x00021bd0
        /*1088*/ 	.word	0x00000004
        /*108c*/ 	.word	0x000348a0
        /*1090*/ 	.short	0x010a
        /*1092*/ 	.byte	0x3f
	.zero		1


	//   ....[47]....
        /*1094*/ 	.word	0x00021f20
        /*1098*/ 	.word	0x00000004
        /*109c*/ 	.word	0x000348c0
        /*10a0*/ 	.short	0x010a
        /*10a2*/ 	.byte	0x3f
	.zero		1


	//   ....[48]....
        /*10a4*/ 	.word	0x000223d0
        /*10a8*/ 	.word	0x00000006
        /*10ac*/ 	.word	0x000348a0
        /*10b0*/ 	.short	0x010a
        /*10b2*/ 	.byte	0x3f
	.zero		1


	//   ....[49]....
        /*10b4*/ 	.word	0x00022710
        /*10b8*/ 	.word	0x00000006
        /*10bc*/ 	.word	0x000348c0
        /*10c0*/ 	.short	0x010a
        /*10c2*/ 	.byte	0x3f
	.zero		1


	//   ....[50]....
        /*10c4*/ 	.word	0x00023490
        /*10c8*/ 	.word	0x00000000
        /*10cc*/ 	.word	0x00034840
        /*10d0*/ 	.short	0x010a
        /*10d2*/ 	.byte	0x3f
	.zero		1


	//   ....[51]....
        /*10d4*/ 	.word	0x000243e0
        /*10d8*/ 	.word	0x00000009
        /*10dc*/ 	.word	0x00034800
        /*10e0*/ 	.short	0x0107
        /*10e2*/ 	.byte	0x3f
	.zero		1


	//   ....[52]....
        /*10e4*/ 	.word	0x000244f0
        /*10e8*/ 	.word	0x00000002
        /*10ec*/ 	.word	0x00034800
        /*10f0*/ 	.short	0x0101
        /*10f2*/ 	.byte	0x3f
	.zero		1


	//   ....[53]....
        /*10f4*/ 	.word	0x00024510
        /*10f8*/ 	.word	0x00000002
        /*10fc*/ 	.word	0x00034820
        /*1100*/ 	.short	0x010a
        /*1102*/ 	.byte	0x3f
	.zero		1


	//   ....[54]....
        /*1104*/ 	.word	0x000248a0
        /*1108*/ 	.word	0x00000003
        /*110c*/ 	.word	0x00034840
        /*1110*/ 	.short	0x010a
        /*1112*/ 	.byte	0x3f
	.zero		1


	//   ....[55]....
        /*1114*/ 	.word	0x00024c60
        /*1118*/ 	.word	0x00000003
        /*111c*/ 	.word	0x00000060
        /*1120*/ 	.short	0x010a
        /*1122*/ 	.byte	0x3f
	.zero		1


	//   ....[56]....
        /*1124*/ 	.word	0x00025360
        /*1128*/ 	.word	0x00000003
        /*112c*/ 	.word	0x00034840
        /*1130*/ 	.short	0x010a
        /*1132*/ 	.byte	0x3f
	.zero		1


	//   ....[57]....
        /*1134*/ 	.word	0x00025720
        /*1138*/ 	.word	0x00000002
        /*113c*/ 	.word	0x00000060
        /*1140*/ 	.short	0x010a
        /*1142*/ 	.byte	0x3f
	.zero		1


	//   ....[58]....
        /*1144*/ 	.word	0x00025d50
        /*1148*/ 	.word	0x00000002
        /*114c*/ 	.word	0x00034840
        /*1150*/ 	.short	0x010a
        /*1152*/ 	.byte	0x3f
	.zero		1


	//   ....[59]....
        /*1154*/ 	.word	0x00026110
        /*1158*/ 	.word	0x00000002
        /*115c*/ 	.word	0x00000060
        /*1160*/ 	.short	0x010a
        /*1162*/ 	.byte	0x3f
	.zero		1


	//   ....[60]....
        /*1164*/ 	.word	0x000266d0
        /*1168*/ 	.word	0x00000002
        /*116c*/ 	.word	0x00034860
        /*1170*/ 	.short	0x010a
        /*1172*/ 	.byte	0x3f
	.zero		1


	//   ....[61]....
        /*1174*/ 	.word	0x000275d0
        /*1178*/ 	.word	0x00000000
        /*117c*/ 	.word	0x00034820
        /*1180*/ 	.short	0x010a
        /*1182*/ 	.byte	0x3f
	.zero		1


	//   ....[62]....
        /*1184*/ 	.word	0x00027780
        /*1188*/ 	.word	0x00000006
        /*118c*/ 	.word	0x00000000
        /*1190*/ 	.short	0x010a
        /*1192*/ 	.byte	0x3f
	.zero		1


	//   ....[63]....
        /*1194*/ 	.word	0x000277f0
        /*1198*/ 	.word	0x00000007
        /*119c*/ 	.word	0x00000000
        /*11a0*/ 	.short	0x010a
        /*11a2*/ 	.byte	0x3f
	.zero		1


	//   ....[64]....
        /*11a4*/ 	.word	0x00027860
        /*11a8*/ 	.word	0x00000004
        /*11ac*/ 	.word	0x00000000
        /*11b0*/ 	.short	0x010a
        /*11b2*/ 	.byte	0x3f
	.zero		1


	//   ....[65]....
        /*11b4*/ 	.word	0x00027890
        /*11b8*/ 	.word	0x00000003
        /*11bc*/ 	.word	0x00000000
        /*11c0*/ 	.short	0x010a
        /*11c2*/ 	.byte	0x3f
	.zero		1


	//   ....[66]....
        /*11c4*/ 	.word	0x000278f0
        /*11c8*/ 	.word	0x00000003
        /*11cc*/ 	.word	0x00034890
        /*11d0*/ 	.short	0x010a
        /*11d2*/ 	.byte	0x3f
	.zero		1


	//   ....[67]....
        /*11d4*/ 	.word	0x00027940
        /*11d8*/ 	.word	0x00000003
        /*11dc*/ 	.word	0x00034890
        /*11e0*/ 	.short	0x010a
        /*11e2*/ 	.byte	0x3f
	.zero		1


	//   ....[68]....
        /*11e4*/ 	.word	0x00027990
        /*11e8*/ 	.word	0x00000003
        /*11ec*/ 	.word	0x00034890
        /*11f0*/ 	.short	0x010a
        /*11f2*/ 	.byte	0x3f
	.zero		1


	//   ....[69]....
        /*11f4*/ 	.word	0x000279e0
        /*11f8*/ 	.word	0x00000003
        /*11fc*/ 	.word	0x000348b0
        /*1200*/ 	.short	0x010a
        /*1202*/ 	.byte	0x3f
	.zero		1


	//   ....[70]....
        /*1204*/ 	.word	0x00027cf0
        /*1208*/ 	.word	0x00000002
        /*120c*/ 	.word	0x00034800
        /*1210*/ 	.short	0x010a
        /*1212*/ 	.byte	0x3f
	.zero		1


	//   ....[71]....
        /*1214*/ 	.word	0x00027f00
        /*1218*/ 	.word	0x00000002
        /*121c*/ 	.word	0x00034800
        /*1220*/ 	.short	0x010a
        /*1222*/ 	.byte	0x3f
	.zero		1


	//   ....[72]....
        /*1224*/ 	.word	0x00027f50
        /*1228*/ 	.word	0x00000000
        /*122c*/ 	.word	0x00034830
        /*1230*/ 	.short	0x010a
        /*1232*/ 	.byte	0x3f
	.zero		1


	//   ....[73]....
        /*1234*/ 	.word	0x00027fa0
        /*1238*/ 	.word	0x00000007
        /*123c*/ 	.word	0x00034830
        /*1240*/ 	.short	0x010a
        /*1242*/ 	.byte	0x3f
	.zero		1


	//   ....[74]....
        /*1244*/ 	.word	0x00027ff0
        /*1248*/ 	.word	0x00000007
        /*124c*/ 	.word	0x00034850
        /*1250*/ 	.short	0x010a
        /*1252*/ 	.byte	0x3f
	.zero		1


	//   ....[75]....
        /*1254*/ 	.word	0x00028040
        /*1258*/ 	.word	0x00000009
        /*125c*/ 	.word	0x00034850
        /*1260*/ 	.short	0x010a
        /*1262*/ 	.byte	0x3f
	.zero		1


	//   ....[76]....
        /*1264*/ 	.word	0x00028620
        /*1268*/ 	.word	0x00000003
        /*126c*/ 	.word	0x00034820
        /*1270*/ 	.short	0x010a
        /*1272*/ 	.byte	0x3f
	.zero		1


	//   ....[77]....
        /*1274*/ 	.word	0x00028670
        /*1278*/ 	.word	0x00000004
        /*127c*/ 	.word	0x000348a0
        /*1280*/ 	.short	0x010a
        /*1282*/ 	.byte	0x3f
	.zero		1


	//   ....[78]....
        /*1284*/ 	.word	0x000286c0
        /*1288*/ 	.word	0x00000004
        /*128c*/ 	.word	0x000348c0
        /*1290*/ 	.short	0x010a
        /*1292*/ 	.byte	0x3f
	.zero		1


	//   ....[79]....
        /*1294*/ 	.word	0x00028710
        /*1298*/ 	.word	0x00000006
        /*129c*/ 	.word	0x000348a0
        /*12a0*/ 	.short	0x010a
        /*12a2*/ 	.byte	0x3f
	.zero		1


	//   ....[80]....
        /*12a4*/ 	.word	0x00028760
        /*12a8*/ 	.word	0x00000006
        /*12ac*/ 	.word	0x000348c0
        /*12b0*/ 	.short	0x010a
        /*12b2*/ 	.byte	0x3f
	.zero		1


	//   ....[81]....
        /*12b4*/ 	.word	0x00028900
        /*12b8*/ 	.word	0x00000000
        /*12bc*/ 	.word	0x00034840
        /*12c0*/ 	.short	0x010a
        /*12c2*/ 	.byte	0x3f
	.zero		1


	//   ....[82]....
        /*12c4*/ 	.word	0x000294c0
        /*12c8*/ 	.word	0x00000002
        /*12cc*/ 	.word	0x00034820
        /*12d0*/ 	.short	0x010a
        /*12d2*/ 	.byte	0x3f
	.zero		1


	//   ....[83]....
        /*12d4*/ 	.word	0x00029510
        /*12d8*/ 	.word	0x00000003
        /*12dc*/ 	.word	0x00034840
        /*12e0*/ 	.short	0x010a
        /*12e2*/ 	.byte	0x3f
	.zero		1


	//   ....[84]....
        /*12e4*/ 	.word	0x00029560
        /*12e8*/ 	.word	0x00000003
        /*12ec*/ 	.word	0x00000060
        /*12f0*/ 	.short	0x010a
        /*12f2*/ 	.byte	0x3f
	.zero		1


	//   ....[85]....
        /*12f4*/ 	.word	0x000295b0
        /*12f8*/ 	.word	0x00000003
        /*12fc*/ 	.word	0x00034840
        /*1300*/ 	.short	0x010a
        /*1302*/ 	.byte	0x3f
	.zero		1


	//   ....[86]....
        /*1304*/ 	.word	0x00029600
        /*1308*/ 	.word	0x00000002
        /*130c*/ 	.word	0x00000060
        /*1310*/ 	.short	0x010a
        /*1312*/ 	.byte	0x3f
	.zero		1


	//   ....[87]....
        /*1314*/ 	.word	0x00029650
        /*1318*/ 	.word	0x00000002
        /*131c*/ 	.word	0x00034840
        /*1320*/ 	.short	0x010a
        /*1322*/ 	.byte	0x3f
	.zero		1


	//   ....[88]....
        /*1324*/ 	.word	0x000296a0
        /*1328*/ 	.word	0x00000002
        /*132c*/ 	.word	0x00000060
        /*1330*/ 	.short	0x010a
        /*1332*/ 	.byte	0x3f
	.zero		1


	//   ....[89]....
        /*1334*/ 	.word	0x000296f0
        /*1338*/ 	.word	0x00000002
        /*133c*/ 	.word	0x00034860
        /*1340*/ 	.short	0x010a
        /*1342*/ 	.byte	0x3f
	.zero		1


	//   ....[90]....
        /*1344*/ 	.word	0x0002a160
        /*1348*/ 	.word	0x00000000
        /*134c*/ 	.word	0x00034820
        /*1350*/ 	.short	0x010a
        /*1352*/ 	.byte	0x3f
	.zero		1


	//   ....[91]....
        /*1354*/ 	.word	0x0002a300
        /*1358*/ 	.word	0x00000006
        /*135c*/ 	.word	0x00000000
        /*1360*/ 	.short	0x010a
        /*1362*/ 	.byte	0x3f
	.zero		1


	//   ....[92]....
        /*1364*/ 	.word	0x0002a350
        /*1368*/ 	.word	0x00000007
        /*136c*/ 	.word	0x00000000
        /*1370*/ 	.short	0x010a
        /*1372*/ 	.byte	0x3f
	.zero		1


	//   ....[93]....
        /*1374*/ 	.word	0x0002a3a0
        /*1378*/ 	.word	0x00000004
        /*137c*/ 	.word	0x00000000
        /*1380*/ 	.short	0x010a
        /*1382*/ 	.byte	0x3f
	.zero		1


	//----- nvinfo : EIATTR_NUM_MBARRIERS
	.align		4
.L_186:
        /*1384*/ 	.byte	0x03, 0x38
        /*1386*/ 	.short	0x0016


	//----- nvinfo : EIATTR_EXIT_INSTR_OFFSETS
	.align		4
        /*1388*/ 	.byte	0x04, 0x1c
        /*138a*/ 	.short	(.L_188 - .L_187)


	//   ....[0]....
.L_187:
        /*138c*/ 	.word	0x000278e0


	//----- nvinfo : EIATTR_MAX_THREADS
	.align		4
.L_188:
        /*1390*/ 	.byte	0x04, 0x05
        /*1392*/ 	.short	(.L_190 - .L_189)
.L_189:
        /*1394*/ 	.word	0x00000180
        /*1398*/ 	.word	0x00000001
        /*139c*/ 	.word	0x00000001


	//----- nvinfo : EIATTR_CRS_STACK_SIZE
	.align		4
.L_190:
        /*13a0*/ 	.byte	0x04, 0x1e
        /*13a2*/ 	.short	(.L_192 - .L_191)
.L_191:
        /*13a4*/ 	.word	0x00000000


	//----- nvinfo : EIATTR_CBANK_PARAM_SIZE
	.align		4
.L_192:
        /*13a8*/ 	.byte	0x03, 0x19
        /*13aa*/ 	.short	0x0af0


	//----- nvinfo : EIATTR_PARAM_CBANK
	.align		4
        /*13ac*/ 	.byte	0x04, 0x0a
        /*13ae*/ 	.short	(.L_194 - .L_193)
	.align		4
.L_193:
        /*13b0*/ 	.word	index@(.nv.constant0._ZN7cutlass13device_kernelIN5flash11enable_sm90INS1_16FlashAttnFwdSm90INS1_25CollectiveMainloopFwdSm90ILi2EN4cute5tupleIJNS5_1CILi1EEES8_S8_EEENS6_IJNS7_ILi128EEENS7_ILi176EEESA_EEELi128ENS_10bfloat16_tEfNS_4arch4Sm90ELb0ELb0ELb1ELb1ELb0ELb1ELb0ELb1ELb1ELb1ELb0ELb0EEENS1_21CollectiveEpilogueFwdINS6_IJSA_SA_SB_EEES9_SD_SF_Li256ELb1ELb1ELb0ELb0EEENS1_36VarlenDynamicPersistentTileSchedulerILi128ELi176ELi256ELi128ELb0ELb1ELb1ELb0ELb1ELb1EEEEEEEEEvNT_6ParamsE)
        /*13b4*/ 	.short	0x0210
        /*13b6*/ 	.short	0x0af0


	//----- nvinfo : EIATTR_SW_WAR
	.align		4
.L_194:
        /*13b8*/ 	.byte	0x04, 0x36
        /*13ba*/ 	.short	(.L_196 - .L_195)
.L_195:
        /*13bc*/ 	.word	0x00000008
.L_196:


//--------------------- .nv.info._ZN7cutlass13device_kernelIN5flash11enable_sm90INS1_16FlashAttnFwdSm90INS1_25CollectiveMainloopFwdSm90ILi2EN4cute5tupleIJNS5_1CILi1EEES8_S8_EEENS6_IJNS7_ILi128EEESA_SA_EEELi128ENS_10bfloat16_tEfNS_4arch4Sm90ELb0ELb1ELb1ELb0ELb0ELb0ELb0ELb1ELb1ELb1ELb0ELb0EEENS1_21CollectiveEpilogueFwdISB_S9_SC_SE_Li256ELb0ELb1ELb0ELb0EEENS1_30DynamicPersistentTileSchedulerILi256ELi128ELb0ELb1ELb1EEEEEEEEEvNT_6ParamsE --------------------------
	.section	.nv.info._ZN7cutlass13device_kernelIN5flash11enable_sm90INS1_16FlashAttnFwdSm90INS1_25CollectiveMainloopFwdSm90ILi2EN4cute5tupleIJNS5_1CILi1EEES8_S8_EEENS6_IJNS7_ILi128EEESA_SA_EEELi128ENS_10bfloat16_tEfNS_4arch4Sm90ELb0ELb1ELb1ELb0ELb0ELb0ELb0ELb1ELb1ELb1ELb0ELb0EEENS1_21CollectiveEpilogueFwdISB_S9_SC_SE_Li256ELb0ELb1ELb0ELb0EEENS1_30DynamicPersistentTileSchedulerILi256ELi128ELb0ELb1ELb1EEEEEEEEEvNT_6ParamsE,"",@"SHT_CUDA_INFO"
	.sectionflags	@""
	.align	4


	//----- nvinfo : EIATTR_CUDA_API_VERSION
	.align		4
        /*0000*/ 	.byte	0x04, 0x37
        /*0002*/ 	.short	(.L_198 - .L_197)
.L_197:
        /*0004*/ 	.word	0x00000082


	//----- nvinfo : EIATTR_KPARAM_INFO
	.align		4
.L_198:
        /*0008*/ 	.byte	0x04, 0x17
        /*000a*/ 	.short	(.L_200 - .L_199)
.L_199:
        /*000c*/ 	.word	0x00000000
        /*0010*/ 	.short	0x0000
        /*0012*/ 	.short	0x0070
        /*0014*/ 	.byte	0x00, 0xf0, 0x01, 0x2a


	//----- nvinfo : EIATTR_SPARSE_MMA_MASK
	.align		4
.L_200:
        /*0018*/ 	.byte	0x03, 0x50
        /*001a*/ 	.short	0x0000


	//----- nvinfo : EIATTR_MAXREG_COUNT
	.align		4
        /*001c*/ 	.byte	0x03, 0x1b
        /*001e*/ 	.short	0x00a8


	//----- nvinfo : EIATTR_NUM_BARRIERS
	.align		4
        /*0020*/ 	.byte	0x02, 0x4c
        /*0022*/ 	.byte	0x10
	.zero		1


	//----- nvinfo : EIATTR_EXTERNS
	.align		4
        /*0024*/ 	.byte	0x04, 0x0f
        /*0026*/ 	.short	(.L_202 - .L_201)


	//   ....[0]....
	.align		4
.L_201:
        /*0028*/ 	.word	index@(__assertfail)


	//----- nvinfo : EIATTR_ANNOTATIONS
	.align		4
.L_202:
        /*002c*/ 	.byte	0x04, 0x55
        /*002e*/ 	.short	(.L_204 - .L_203)


	//   ....[0]....
.L_203:
        /* <DEDUP_REMOVED lines=24> */


	//----- nvinfo : EIATTR_MERCURY_ISA_VERSION
	.align		4
.L_204:
        /*01a0*/ 	.byte	0x03, 0x5f
        /*01a2*/ 	.short	0x0101


	//----- nvinfo : EIATTR_INT_WARP_WIDE_INSTR_OFFSETS
	.align		4
        /*01a4*/ 	.byte	0x04, 0x31
        /*01a6*/ 	.short	(.L_206 - .L_205)


	//   ....[0]....
.L_205:
        /*01a8*/ 	.word	0x00000130


	//   ....[1]....
        /*01ac*/ 	.word	0x00000170


	//   ....[2]....
        /*01b0*/ 	.word	0x000001e0


	//   ....[3]....
        /*01b4*/ 	.word	0x000122b0


	//   ....[4]....
        /*01b8*/ 	.word	0x00012340


	//   ....[5]....
        /*01bc*/ 	.word	0x000156a0


	//   ....[6]....
        /*01c0*/ 	.word	0x00015730


	//----- nvinfo : EIATTR_COOP_GROUP_MASK_REGIDS
	.align		4
.L_206:
        /*01c4*/ 	.byte	0x04, 0x29
        /*01c6*/ 	.short	(.L_208 - .L_207)


	//   ....[0]....
.L_207:
        /*01c8*/ 	.word	0xffffffff


	//   ....[1]....
        /*01cc*/ 	.word	0xffffffff


	//   ....[2]....
        /*01d0*/ 	.word	0xffffffff


	//   ....[3]....
        /*01d4*/ 	.word	0xffffffff


	//   ....[4]....
        /*01d8*/ 	.word	0xffffffff


	//   ....[5]....
        /*01dc*/ 	.word	0xffffffff


	//   ....[6]....
        /*01e0*/ 	.word	0xffffffff


	//   ....[7]....
        /*01e4*/ 	.word	0xffffffff


	//   ....[8]....
        /*01e8*/ 	.word	0xffffffff


	//   ....[9]....
        /*01ec*/ 	.word	0xffffffff


	//   ....[10]....
        /*01f0*/ 	.word	0xffffffff


	//   ....[11]....
        /*01f4*/ 	.word	0xffffffff


	//   ....[12]....
        /*01f8*/ 	.word	0xffffffff


	//   ....[13]....
        /*01fc*/ 	.word	0xffffffff


	//   ....[14]....
        /*0200*/ 	.word	0xffffffff


	//   ....[15]....
        /*0204*/ 	.word	0xffffffff


	//   ....[16]....
        /*0208*/ 	.word	0xffffffff


	//   ....[17]....
        /*020c*/ 	.word	0xffffffff


	//   ....[18]....
        /*0210*/ 	.word	0xffffffff


	//   ....[19]....
        /*0214*/ 	.word	0xffffffff


	//   ....[20]....
        /*0218*/ 	.word	0xffffffff


	//   ....[21]....
        /*021c*/ 	.word	0xffffffff


	//   ....[22]....
        /*0220*/ 	.word	0xffffffff


	//   ....[23]....
        /*0224*/ 	.word	0xffffffff


	//   ....[24]....
        /*0228*/ 	.word	0xffffffff


	//   ....[25]....
        /*022c*/ 	.word	0xffffffff


	//   ....[26]....
        /*0230*/ 	.word	0xffffffff


	//   ....[27]....
        /*0234*/ 	.word	0xffffffff


	//   ....[28]....
        /*0238*/ 	.word	0xffffffff


	//   ....[29]....
        /*023c*/ 	.word	0xffffffff


	//   ....[30]....
        /*0240*/ 	.word	0xffffffff


	//   ....[31]....
        /*0244*/ 	.word	0xffffffff


	//   ....[32]....
        /*0248*/ 	.word	0xffffffff


	//   ....[33]....
        /*024c*/ 	.word	0xffffffff


	//   ....[34]....
        /*0250*/ 	.word	0xffffffff


	//   ....[35]....
        /*0254*/ 	.word	0xffffffff


	//   ....[36]....
        /*0258*/ 	.word	0xffffffff


	//   ....[37]....
        /*025c*/ 	.word	0xffffffff


	//   ....[38]....
        /*0260*/ 	.word	0xffffffff


	//   ....[39]....
        /*0264*/ 	.word	0xffffffff


	//   ....[40]....
        /*0268*/ 	.word	0xffffffff


	//   ....[41]....
        /*026c*/ 	.word	0xffffffff


	//   ....[42]....
        /*0270*/ 	.word	0xffffffff


	//   ....[43]....
        /*0274*/ 	.word	0xffffffff


	//   ....[44]....
        /*0278*/ 	.word	0xffffffff


	//   ....[45]....
        /*027c*/ 	.word	0xffffffff


	//   ....[46]....
        /*0280*/ 	.word	0xffffffff


	//   ....[47]....
        /*0284*/ 	.word	0xffffffff


	//   ....[48]....
        /*0288*/ 	.word	0xffffffff


	//   ....[49]....
        /*028c*/ 	.word	0xffffffff


	//   ....[50]....
        /*0290*/ 	.word	0xffffffff


	//   ....[51]....
        /*0294*/ 	.word	0xffffffff


	//   ....[52]....
        /*0298*/ 	.word	0xffffffff


	//   ....[53]....
        /*029c*/ 	.word	0xffffffff


	//   ....[54]....
        /*02a0*/ 	.word	0xffffffff


	//   ....[55]....
        /*02a4*/ 	.word	0xffffffff


	//   ....[56]....
        /*02a8*/ 	.word	0xffffffff


	//   ....[57]....
        /*02ac*/ 	.word	0xffffffff


	//   ....[58]....
        /*02b0*/ 	.word	0xffffffff


	//   ....[59]....
        /*02b4*/ 	.word	0xffffffff


	//   ....[60]....
        /*02b8*/ 	.word	0xffffffff


	//   ....[61]....
        /*02bc*/ 	.word	0xffffffff


	//   ....[62]....
        /*02c0*/ 	.word	0xffffffff


	//   ....[63]....
        /*02c4*/ 	.word	0xffffffff


	//   ....[64]....
        /*02c8*/ 	.word	0xffffffff


	//   ....[65]....
        /*02cc*/ 	.word	0xffffffff


	//   ....[66]....
        /*02d0*/ 	.word	0xffffffff


	//   ....[67]....
        /*02d4*/ 	.word	0xffffffff


	//   ....[68]....
        /*02d8*/ 	.word	0xffffffff


	//   ....[69]....
        /*02dc*/ 	.word	0xffffffff


	//   ....[70]....
        /*02e0*/ 	.word	0xffffffff


	//   ....[71]....
        /*02e4*/ 	.word	0xffffffff


	//   ....[72]....
        /*02e8*/ 	.word	0xffffffff


	//   ....[73]....
        /*02ec*/ 	.word	0xffffffff


	//   ....[74]....
        /*02f0*/ 	.word	0x0500000f


	//   ....[75]....
        /*02f4*/ 	.word	0x0500000f


	//   ....[76]....
        /*02f8*/ 	.word	0x0500000f


	//   ....[77]....
        /*02fc*/ 	.word	0x0500000f


	//   ....[78]....
        /*0300*/ 	.word	0x0500000f


	//   ....[79]....
        /*0304*/ 	.word	0x0500000f


	//   ....[80]....
        /*0308*/ 	.word	0x0500000f


	//   ....[81]....
        /*030c*/ 	.word	0x0500000f


	//   ....[82]....
        /*0310*/ 	.word	0x0500000f


	//   ....[83]....
        /*0314*/ 	.word	0x0500000f


	//   ....[84]....
        /*0318*/ 	.word	0x0500000f


	//   ....[85]....
        /*031c*/ 	.word	0x0500000f


	//   ....[86]....
        /*0320*/ 	.word	0x0500000f


	//   ....[87]....
        /*0324*/ 	.word	0x0500000f


	//   ....[88]....
        /*0328*/ 	.word	0x0500000f


	//   ....[89]....
        /*032c*/ 	.word	0x0500000f


	//   ....[90]....
        /*0330*/ 	.word	0x0500000f


	//   ....[91]....
        /*0334*/ 	.word	0x0500000f


	//   ....[92]....
        /*0338*/ 	.word	0x0500000f


	//----- nvinfo : EIATTR_COOP_GROUP_INSTR_OFFSETS
	.align		4
.L_208:
        /*033c*/ 	.byte	0x04, 0x28
        /*033e*/ 	.short	(.L_210 - .L_209)


	//   ....[0]....
.L_209:
        /*0340*/ 	.word	0x00000070


	//   ....[1]....
        /*0344*/ 	.word	0x00000140


	//   ....[2]....
        /*0348*/ 	.word	0x00000190


	//   ....[3]....
        /*034c*/ 	.word	0x000003c0


	//   ....[4]....
        /*0350*/ 	.word	0x00000520


	//   ....[5]....
        /*0354*/ 	.word	0x00000640


	//   ....[6]....
        /*0358*/ 	.word	0x000007a0


	//   ....[7]....
        /*035c*/ 	.word	0x000017c0


	//   ....[8]....
        /*0360*/ 	.word	0x00002100


	//   ....[9]....
        /*0364*/ 	.word	0x00002ab0


	//   ....[10]....
        /*0368*/ 	.word	0x00003c70


	//   ....[11]....
        /*036c*/ 	.word	0x00003d10


	//   ....[12]....
        /*0370*/ 	.word	0x000046c0


	//   ....[13]....
        /*0374*/ 	.word	0x00004730


	//   ....[14]....
        /*0378*/ 	.word	0x00006560


	//   ....[15]....
        /*037c*/ 	.word	0x000067b0


	//   ....[16]....
        /*0380*/ 	.word	0x00007330


	//   ....[17]....
        /*0384*/ 	.word	0x00007350


	//   ....[18]....
        /*0388*/ 	.word	0x00007db0


	//   ....[19]....
        /*038c*/ 	.word	0x00007e50


	//   ....[20]....
        /*0390*/ 	.word	0x0000a250


	//   ....[21]....
        /*0394*/ 	.word	0x0000a2f0


	//   ....[22]....
        /*0398*/ 	.word	0x0000a3f0


	//   ....[23]....
        /*039c*/ 	.word	0x0000a580


	//   ....[24]....
        /*03a0*/ 	.word	0x0000c6c0


	//   ....[25]....
        /*03a4*/ 	.word	0x0000cb80


	//   ....[26]....
        /*03a8*/ 	.word	0x0000d6f0


	//   ....[27]....
        /*03ac*/ 	.word	0x0000d7f0


	//   ....[28]....
        /*03b0*/ 	.word	0x0000e050


	//   ....[29]....
        /*03b4*/ 	.word	0x0000e160


	//   ....[30]....
        /*03b8*/ 	.word	0x0000f1e0


	//   ....[31]....
        /*03bc*/ 	.word	0x0000f220


	//   ....[32]....
        /*03c0*/ 	.word	0x0000f320


	//   ....[33]....
        /*03c4*/ 	.word	0x0000f340


	//   ....[34]....
        /*03c8*/ 	.word	0x00010440


	//   ....[35]....
        /*03cc*/ 	.word	0x000104a0


	//   ....[36]....
        /*03d0*/ 	.word	0x000104f0


	//   ....[37]....
        /*03d4*/ 	.word	0x00010550


	//   ....[38]....
        /*03d8*/ 	.word	0x00010a20


	//   ....[39]....
        /*03dc*/ 	.word	0x00010a60


	//   ....[40]....
        /*03e0*/ 	.word	0x00010b20


	//   ....[41]....
        /*03e4*/ 	.word	0x00010b40


	//   ....[42]....
        /*03e8*/ 	.word	0x00010c00


	//   ....[43]....
        /*03ec*/ 	.word	0x00010c20


	//   ....[44]....
        /*03f0*/ 	.word	0x00010cf0


	//   ....[45]....
        /*03f4*/ 	.word	0x00010d10


	//   ....[46]....
        /*03f8*/ 	.word	0x000113b0


	//   ....[47]....
        /*03fc*/ 	.word	0x000113d0


	//   ....[48]....
        /*0400*/ 	.word	0x00011490


	//   ....[49]....
        /*0404*/ 	.word	0x000114b0


	//   ....[50]....
        /*0408*/ 	.word	0x00011570


	//   ....[51]....
        /*040c*/ 	.word	0x00011590


	//   ....[52]....
        /*0410*/ 	.word	0x00011660


	//   ....[53]....
        /*0414*/ 	.word	0x00011680


	//   ....[54]....
        /*0418*/ 	.word	0x00011800


	//   ....[55]....
        /*041c*/ 	.word	0x000128b0


	//   ....[56]....
        /*0420*/ 	.word	0x000132a0


	//   ....[57]....
        /*0424*/ 	.word	0x000132b0


	//   ....[58]....
        /*0428*/ 	.word	0x00013320


	//   ....[59]....
        /*042c*/ 	.word	0x00013360


	//   ....[60]....
        /*0430*/ 	.word	0x00013400


	//   ....[61]....
        /*0434*/ 	.word	0x00013410


	//   ....[62]....
        /*0438*/ 	.word	0x00013490


	//   ....[63]....
        /*043c*/ 	.word	0x000134a0


	//   ....[64]....
        /*0440*/ 	.word	0x00013520


	//   ....[65]....
        /*0444*/ 	.word	0x00013530


	//   ....[66]....
        /*0448*/ 	.word	0x000135b0


	//   ....[67]....
        /*044c*/ 	.word	0x000135c0


	//   ....[68]....
        /*0450*/ 	.word	0x00013640


	//   ....[69]....
        /*0454*/ 	.word	0x00013650


	//   ....[70]....
        /*0458*/ 	.word	0x00013660


	//   ....[71]....
        /*045c*/ 	.word	0x00013670


	//   ....[72]....
        /*0460*/ 	.word	0x00015c80


	//   ....[73]....
        /*0464*/ 	.word	0x00015e70


	//   ....[74]....
        /*0468*/ 	.word	0x000164a0


	//   ....[75]....
        /*046c*/ 	.word	0x00016620


	//   ....[76]....
        /*0470*/ 	.word	0x00016670


	//   ....[77]....
        /*0474*/ 	.word	0x00016700


	//   ....[78]....
        /*0478*/ 	.word	0x000167e0


	//   ....[79]....
        /*047c*/ 	.word	0x00016840


	//   ....[80]....
        /*0480*/ 	.word	0x00016950


	//   ....[81]....
        /*0484*/ 	.word	0x000169b0


	//   ....[82]....
        /*0488*/ 	.word	0x00016aa0


	//   ....[83]....
        /*048c*/ 	.word	0x00016b00


	//   ....[84]....
        /*0490*/ 	.word	0x00016bf0


	//   ....[85]....
        /*0494*/ 	.word	0x00016c50


	//   ....[86]....
        /*0498*/ 	.word	0x00016d40


	//   ....[87]....
        /*049c*/ 	.word	0x00016da0


	//   ....[88]....
        /*04a0*/ 	.word	0x00016e80


	//   ....[89]....
        /*04a4*/ 	.word	0x00016ee0


	//   ....[90]....
        /*04a8*/ 	.word	0x00016fb0


	//   ....[91]....
        /*04ac*/ 	.word	0x000172d0


	//   ....[92]....
        /*04b0*/ 	.word	0x000173f0


	//----- nvinfo : EIATTR_REG_RECONFIG
	.align		4
.L_210:
        /*04b4*/ 	.byte	0x01, 0x54
	.zero		2


	//----- nvinfo : EIATTR_SYSCALL_OFFSETS
	.align		4
        /*04b8*/ 	.byte	0x04, 0x46
        /*04ba*/ 	.short	(.L_212 - .L_211)


	//   ....[0]....
.L_211:
        /*04bc*/ 	.word	0x000019a0


	//   ....[1]....
        /*04c0*/ 	.word	0x000124b0


	//   ....[2]....
        /*04c4*/ 	.word	0x00012600


	//   ....[3]....
        /*04c8*/ 	.word	0x000126f0


	//   ....[4]....
        /*04cc*/ 	.word	0x00012ea0


	//----- nvinfo : EIATTR_MBARRIER_INSTR_OFFSETS
	.align		4
.L_212:
        /*04d0*/ 	.byte	0x04, 0x39
        /*04d2*/ 	.short	(.L_214 - .L_213)


	//   ....[0]....
.L_213:
        /*04d4*/ 	.word	0x00000270
        /*04d8*/ 	.word	0x000000ff
        /*04dc*/ 	.word	0x00028800
        /*04e0*/ 	.short	0x0100
        /*04e2*/ 	.byte	0x08
	.zero		1


	//   ....[1]....
        /*04e4*/ 	.word	0x00000280
        /*04e8*/ 	.word	0x000000ff
        /*04ec*/ 	.word	0x00028820
        /*04f0*/ 	.short	0x0100
        /*04f2*/ 	.byte	0x08
	.zero		1


	//   ....[2]....
        /*04f4*/ 	.word	0x00000370
        /*04f8*/ 	.word	0x000000ff
        /*04fc*/ 	.word	0x00028830
        /*0500*/ 	.short	0x0100
        /*0502*/ 	.byte	0x08
	.zero		1


	//   ....[3]....
        /*0504*/ 	.word	0x00000380
        /*0508*/ 	.word	0x000000ff
        /*050c*/ 	.word	0x00028840
        /*0510*/ 	.short	0x0100
        /*0512*/ 	.byte	0x08
	.zero		1


	//   ....[4]....
        /*0514*/ 	.word	0x00000390
        /*0518*/ 	.word	0x000000ff
        /*051c*/ 	.word	0x00028838
        /*0520*/ 	.short	0x0100
        /*0522*/ 	.byte	0x08
	.zero		1


	//   ....[5]....
        /*0524*/ 	.word	0x000003a0
        /*0528*/ 	.word	0x000000ff
        /*052c*/ 	.word	0x00028848
        /*0530*/ 	.short	0x0100
        /*0532*/ 	.byte	0x08
	.zero		1


	//   ....[6]....
        /*0534*/ 	.word	0x000004d0
        /*0538*/ 	.word	0x000000ff
        /*053c*/ 	.word	0x00028850
        /*0540*/ 	.short	0x0100
        /*0542*/ 	.byte	0x08
	.zero		1


	//   ....[7]....
        /*0544*/ 	.word	0x000004e0
        /*0548*/ 	.word	0x000000ff
        /*054c*/ 	.word	0x00028860
        /*0550*/ 	.short	0x0100
        /*0552*/ 	.byte	0x08
	.zero		1


	//   ....[8]....
        /*0554*/ 	.word	0x000004f0
        /*0558*/ 	.word	0x000000ff
        /*055c*/ 	.word	0x00028858
        /*0560*/ 	.short	0x0100
        /*0562*/ 	.byte	0x08
	.zero		1


	//   ....[9]....
        /*0564*/ 	.word	0x00000500
        /*0568*/ 	.word	0x000000ff
        /*056c*/ 	.word	0x00028868
        /*0570*/ 	.short	0x0100
        /*0572*/ 	.byte	0x08
	.zero		1


	//   ....[10]....
        /*0574*/ 	.word	0x000005f0
        /*0578*/ 	.word	0x000000ff
        /*057c*/ 	.word	0x00028870
        /*0580*/ 	.short	0x0100
        /*0582*/ 	.byte	0x06
	.zero		1


	//   ....[11]....
        /*0584*/ 	.word	0x00000600
        /*0588*/ 	.word	0x000000ff
        /*058c*/ 	.word	0x00028880
        /*0590*/ 	.short	0x0100
        /*0592*/ 	.byte	0x06
	.zero		1


	//   ....[12]....
        /*0594*/ 	.word	0x00000610
        /*0598*/ 	.word	0x000000ff
        /*059c*/ 	.word	0x00028878
        /*05a0*/ 	.short	0x0100
        /*05a2*/ 	.byte	0x06
	.zero		1


	//   ....[13]....
        /*05a4*/ 	.word	0x00000620
        /*05a8*/ 	.word	0x000000ff
        /*05ac*/ 	.word	0x00028888
        /*05b0*/ 	.short	0x0100
        /*05b2*/ 	.byte	0x06
	.zero		1


	//   ....[14]....
        /*05b4*/ 	.word	0x00000750
        /*05b8*/ 	.word	0x000000ff
        /*05bc*/ 	.word	0x00028890
        /*05c0*/ 	.short	0x0100
        /*05c2*/ 	.byte	0x08
	.zero		1


	//   ....[15]....
        /*05c4*/ 	.word	0x00000760
        /*05c8*/ 	.word	0x000000ff
        /*05cc*/ 	.word	0x000288a0
        /*05d0*/ 	.short	0x0100
        /*05d2*/ 	.byte	0x08
	.zero		1


	//   ....[16]....
        /*05d4*/ 	.word	0x00000770
        /*05d8*/ 	.word	0x000000ff
        /*05dc*/ 	.word	0x00028898
        /*05e0*/ 	.short	0x0100
        /*05e2*/ 	.byte	0x08
	.zero		1


	//   ....[17]....
        /*05e4*/ 	.word	0x00000780
        /*05e8*/ 	.word	0x000000ff
        /*05ec*/ 	.word	0x000288a8
        /*05f0*/ 	.short	0x0100
        /*05f2*/ 	.byte	0x08
	.zero		1


	//   ....[18]....
        /*05f4*/ 	.word	0x000008b0
        /*05f8*/ 	.word	0x000000ff
        /*05fc*/ 	.word	0x000288b0
        /*0600*/ 	.short	0x0100
        /*0602*/ 	.byte	0x08
	.zero		1


	//   ....[19]....
        /*0604*/ 	.word	0x000008c0
        /*0608*/ 	.word	0x000000ff
        /*060c*/ 	.word	0x000288c0
        /*0610*/ 	.short	0x0100
        /*0612*/ 	.byte	0x08
	.zero		1


	//   ....[20]....
        /*0614*/ 	.word	0x000008d0
        /*0618*/ 	.word	0x000000ff
        /*061c*/ 	.word	0x000288b8
        /*0620*/ 	.short	0x0100
        /*0622*/ 	.byte	0x08
	.zero		1


	//   ....[21]....
        /*0624*/ 	.word	0x000008e0
        /*0628*/ 	.word	0x000000ff
        /*062c*/ 	.word	0x000288c8
        /*0630*/ 	.short	0x0100
        /*0632*/ 	.byte	0x08
	.zero		1


	//   ....[22]....
        /*0634*/ 	.word	0x00001a20
        /*0638*/ 	.word	0x000000ff
        /*063c*/ 	.word	0x00028800
        /*0640*/ 	.short	0x010a
        /*0642*/ 	.byte	0x29
	.zero		1


	//   ....[23]....
        /*0644*/ 	.word	0x00001aa0
        /*0648*/ 	.word	0x0000000b
        /*064c*/ 	.word	0x00028830
        /*0650*/ 	.short	0x010a
        /*0652*/ 	.byte	0x3f
	.zero		1


	//   ....[24]....
        /*0654*/ 	.word	0x00001b00
        /*0658*/ 	.word	0x0000000b
        /*065c*/ 	.word	0x00028830
        /*0660*/ 	.short	0x010a
        /*0662*/ 	.byte	0x3f
	.zero		1


	//   ....[25]....
        /*0664*/ 	.word	0x00002500
        /*0668*/ 	.word	0x00000003
        /*066c*/ 	.word	0x00000000
        /*0670*/ 	.short	0x0101
        /*0672*/ 	.byte	0x3f
	.zero		1


	//   ....[26]....
        /*0674*/ 	.word	0x000055e0
        /*0678*/ 	.word	0x000000ff
        /*067c*/ 	.word	0x00028830
        /*0680*/ 	.short	0x010a
        /*0682*/ 	.byte	0x06
	.zero		1


	//   ....[27]....
        /*0684*/ 	.word	0x00005620
        /*0688*/ 	.word	0x000000ff
        /*068c*/ 	.word	0x00028830
        /*0690*/ 	.short	0x010a
        /*0692*/ 	.byte	0x06
	.zero		1


	//   ....[28]....
        /*0694*/ 	.word	0x00005940
        /*0698*/ 	.word	0x000000ff
        /*069c*/ 	.word	0x00028850
        /*06a0*/ 	.short	0x010a
        /*06a2*/ 	.byte	0x06
	.zero		1


	//   ....[29]....
        /*06a4*/ 	.word	0x00005980
        /*06a8*/ 	.word	0x000000ff
        /*06ac*/ 	.word	0x00028850
        /*06b0*/ 	.short	0x010a
        /*06b2*/ 	.byte	0x06
	.zero		1


	//   ....[30]....
        /*06b4*/ 	.word	0x000065f0
        /*06b8*/ 	.word	0x00000031
        /*06bc*/ 	.word	0x00000000
        /*06c0*/ 	.short	0x0101
        /*06c2*/ 	.byte	0x3f
	.zero		1


	//   ....[31]....
        /*06c4*/ 	.word	0x00008370
        /*06c8*/ 	.word	0x0000001e
        /*06cc*/ 	.word	0x00000000
        /*06d0*/ 	.short	0x0101
        /*06d2*/ 	.byte	0x3f
	.zero		1


	//   ....[32]....
        /*06d4*/ 	.word	0x00009150
        /*06d8*/ 	.word	0x000000ff
        /*06dc*/ 	.word	0x00028830
        /*06e0*/ 	.short	0x010a
        /*06e2*/ 	.byte	0x06
	.zero		1


	//   ....[33]....
        /*06e4*/ 	.word	0x00009190
        /*06e8*/ 	.word	0x000000ff
        /*06ec*/ 	.word	0x00028830
        /*06f0*/ 	.short	0x010a
        /*06f2*/ 	.byte	0x06
	.zero		1


	//   ....[34]....
        /*06f4*/ 	.word	0x000094b0
        /*06f8*/ 	.word	0x000000ff
        /*06fc*/ 	.word	0x00028850
        /*0700*/ 	.short	0x010a
        /*0702*/ 	.byte	0x06
	.zero		1


	//   ....[35]....
        /*0704*/ 	.word	0x000094f0
        /*0708*/ 	.word	0x000000ff
        /*070c*/ 	.word	0x00028850
        /*0710*/ 	.short	0x010a
        /*0712*/ 	.byte	0x06
	.zero		1


	//   ....[36]....
        /*0714*/ 	.word	0x0000ae00
        /*0718*/ 	.word	0x00000015
        /*071c*/ 	.word	0x00000000
        /*0720*/ 	.short	0x0101
        /*0722*/ 	.byte	0x3f
	.zero		1


	//   ....[37]....
        /*0724*/ 	.word	0x0000ae90
        /*0728*/ 	.word	0x00000023
        /*072c*/ 	.word	0x00000000
        /*0730*/ 	.short	0x0101
        /*0732*/ 	.byte	0x3f
	.zero		1


	//   ....[38]....
        /*0734*/ 	.word	0x0000b980
        /*0738*/ 	.word	0x000000ff
        /*073c*/ 	.word	0x00028830
        /*0740*/ 	.short	0x010a
        /*0742*/ 	.byte	0x06
	.zero		1


	//   ....[39]....
        /*0744*/ 	.word	0x0000b9c0
        /*0748*/ 	.word	0x000000ff
        /*074c*/ 	.word	0x00028830
        /*0750*/ 	.short	0x010a
        /*0752*/ 	.byte	0x06
	.zero		1


	//   ....[40]....
        /*0754*/ 	.word	0x0000bce0
        /*0758*/ 	.word	0x000000ff
        /*075c*/ 	.word	0x00028850
        /*0760*/ 	.short	0x010a
        /*0762*/ 	.byte	0x06
	.zero		1


	//   ....[41]....
        /*0764*/ 	.word	0x0000bd20
        /*0768*/ 	.word	0x000000ff
        /*076c*/ 	.word	0x00028850
        /*0770*/ 	.short	0x010a
        /*0772*/ 	.byte	0x06
	.zero		1


	//   ....[42]....
        /*0774*/ 	.word	0x0000c910
        /*0778*/ 	.word	0x00000036
        /*077c*/ 	.word	0x00000000
        /*0780*/ 	.short	0x0101
        /*0782*/ 	.byte	0x3f
	.zero		1


	//   ....[43]....
        /*0784*/ 	.word	0x0000e890
        /*0788*/ 	.word	0x00000019
        /*078c*/ 	.word	0x00000000
        /*0790*/ 	.short	0x0101
        /*0792*/ 	.byte	0x3f
	.zero		1


	//   ....[44]....
        /*0794*/ 	.word	0x0000f150
        /*0798*/ 	.word	0x000000ff
        /*079c*/ 	.word	0x00028850
        /*07a0*/ 	.short	0x010a
        /*07a2*/ 	.byte	0x05
	.zero		1


	//   ....[45]....
        /*07a4*/ 	.word	0x0000f190
        /*07a8*/ 	.word	0x000000ff
        /*07ac*/ 	.word	0x00028850
        /*07b0*/ 	.short	0x010a
        /*07b2*/ 	.byte	0x05
	.zero		1


	//   ....[46]....
        /*07b4*/ 	.word	0x0000f6b0
        /*07b8*/ 	.word	0x00000003
        /*07bc*/ 	.word	0x00000000
        /*07c0*/ 	.short	0x0101
        /*07c2*/ 	.byte	0x3f
	.zero		1


	//   ....[47]....
        /*07c4*/ 	.word	0x00010a50
        /*07c8*/ 	.word	0x00000025
        /*07cc*/ 	.word	0x00000000
        /*07d0*/ 	.short	0x0101
        /*07d2*/ 	.byte	0x3f
	.zero		1


	//   ....[48]....
        /*07d4*/ 	.word	0x00012ae0
        /*07d8*/ 	.word	0x00000003
        /*07dc*/ 	.word	0x00028840
        /*07e0*/ 	.short	0x010a
        /*07e2*/ 	.byte	0x3f
	.zero		1


	//   ....[49]....
        /*07e4*/ 	.word	0x00013790
        /*07e8*/ 	.word	0x00000011
        /*07ec*/ 	.word	0x00028800
        /*07f0*/ 	.short	0x0107
        /*07f2*/ 	.byte	0x3f
	.zero		1


	//   ....[50]....
        /*07f4*/ 	.word	0x000138a0
        /*07f8*/ 	.word	0x00000011
        /*07fc*/ 	.word	0x00028800
        /*0800*/ 	.short	0x0101
        /*0802*/ 	.byte	0x3f
	.zero		1


	//   ....[51]....
        /*0804*/ 	.word	0x000138c0
        /*0808*/ 	.word	0x00000011
        /*080c*/ 	.word	0x00028820
        /*0810*/ 	.short	0x010a
        /*0812*/ 	.byte	0x3f
	.zero		1


	//   ....[52]....
        /*0814*/ 	.word	0x00013bf0
        /*0818*/ 	.word	0x00000007
        /*081c*/ 	.word	0x00028840
        /*0820*/ 	.short	0x010a
        /*0822*/ 	.byte	0x3f
	.zero		1


	//   ....[53]....
        /*0824*/ 	.word	0x00013f80
        /*0828*/ 	.word	0x00000007
        /*082c*/ 	.word	0x00000060
        /*0830*/ 	.short	0x010a
        /*0832*/ 	.byte	0x3f
	.zero		1


	//   ....[54]....
        /*0834*/ 	.word	0x000145e0
        /*0838*/ 	.word	0x00000003
        /*083c*/ 	.word	0x00028840
        /*0840*/ 	.short	0x010a
        /*0842*/ 	.byte	0x3f
	.zero		1


	//   ....[55]....
        /*0844*/ 	.word	0x00014970
        /*0848*/ 	.word	0x00000002
        /*084c*/ 	.word	0x00000060
        /*0850*/ 	.short	0x010a
        /*0852*/ 	.byte	0x3f
	.zero		1


	//   ....[56]....
        /*0854*/ 	.word	0x00014f10
        /*0858*/ 	.word	0x00000002
        /*085c*/ 	.word	0x00028840
        /*0860*/ 	.short	0x010a
        /*0862*/ 	.byte	0x3f
	.zero		1


	//   ....[57]....
        /*0864*/ 	.word	0x000152a0
        /*0868*/ 	.word	0x00000002
        /*086c*/ 	.word	0x00000060
        /*0870*/ 	.short	0x010a
        /*0872*/ 	.byte	0x3f
	.zero		1


	//   ....[58]....
        /*0874*/ 	.word	0x000157f0
        /*0878*/ 	.word	0x00000003
        /*087c*/ 	.word	0x00028860
        /*0880*/ 	.short	0x010a
        /*0882*/ 	.byte	0x3f
	.zero		1


	//   ....[59]....
        /*0884*/ 	.word	0x00015df0
        /*0888*/ 	.word	0x00000000
        /*088c*/ 	.word	0x00028820
        /*0890*/ 	.short	0x010a
        /*0892*/ 	.byte	0x3f
	.zero		1


	//   ....[60]....
        /*0894*/ 	.word	0x00015fc0
        /*0898*/ 	.word	0x00000006
        /*089c*/ 	.word	0x00000000
        /*08a0*/ 	.short	0x010a
        /*08a2*/ 	.byte	0x3f
	.zero		1


	//   ....[61]....
        /*08a4*/ 	.word	0x00016010
        /*08a8*/ 	.word	0x00000003
        /*08ac*/ 	.word	0x00000000
        /*08b0*/ 	.short	0x010a
        /*08b2*/ 	.byte	0x3f
	.zero		1


	//   ....[62]....
        /*08b4*/ 	.word	0x00016070
        /*08b8*/ 	.word	0x00000012
        /*08bc*/ 	.word	0x00000000
        /*08c0*/ 	.short	0x010a
        /*08c2*/ 	.byte	0x3f
	.zero		1


	//   ....[63]....
        /*08c4*/ 	.word	0x000160a0
        /*08c8*/ 	.word	0x00000003
        /*08cc*/ 	.word	0x00000000
        /*08d0*/ 	.short	0x010a
        /*08d2*/ 	.byte	0x3f
	.zero		1


	//   ....[64]....
        /*08d4*/ 	.word	0x00016110
        /*08d8*/ 	.word	0x00000003
        /*08dc*/ 	.word	0x00028800
        /*08e0*/ 	.short	0x010a
        /*08e2*/ 	.byte	0x3f
	.zero		1


	//   ....[65]....
        /*08e4*/ 	.word	0x00016160
        /*08e8*/ 	.word	0x0000000b
        /*08ec*/ 	.word	0x00028830
        /*08f0*/ 	.short	0x010a
        /*08f2*/ 	.byte	0x3f
	.zero		1


	//   ....[66]....
        /*08f4*/ 	.word	0x000161c0
        /*08f8*/ 	.word	0x00000007
        /*08fc*/ 	.word	0x00028830
        /*0900*/ 	.short	0x010a
        /*0902*/ 	.byte	0x3f
	.zero		1


	//   ....[67]....
        /*0904*/ 	.word	0x00016220
        /*0908*/ 	.word	0x00000007
        /*090c*/ 	.word	0x00028850
        /*0910*/ 	.short	0x010a
        /*0912*/ 	.byte	0x3f
	.zero		1


	//   ....[68]....
        /*0914*/ 	.word	0x00016280
        /*0918*/ 	.word	0x00000005
        /*091c*/ 	.word	0x00028830
        /*0920*/ 	.short	0x010a
        /*0922*/ 	.byte	0x3f
	.zero		1


	//   ....[69]....
        /*0924*/ 	.word	0x000162e0
        /*0928*/ 	.word	0x00000005
        /*092c*/ 	.word	0x00028850
        /*0930*/ 	.short	0x010a
        /*0932*/ 	.byte	0x3f
	.zero		1


	//   ....[70]....
        /*0934*/ 	.word	0x00016340
        /*0938*/ 	.word	0x00000005
        /*093c*/ 	.word	0x00028830
        /*0940*/ 	.short	0x010a
        /*0942*/ 	.byte	0x3f
	.zero		1


	//   ....[71]....
        /*0944*/ 	.word	0x000163a0
        /*0948*/ 	.word	0x00000005
        /*094c*/ 	.word	0x00028850
        /*0950*/ 	.short	0x010a
        /*0952*/ 	.byte	0x3f
	.zero		1


	//   ....[72]....
        /*0954*/ 	.word	0x00016400
        /*0958*/ 	.word	0x00000008
        /*095c*/ 	.word	0x00028850
        /*0960*/ 	.short	0x010a
        /*0962*/ 	.byte	0x3f
	.zero		1


	//   ....[73]....
        /*0964*/ 	.word	0x00016550
        /*0968*/ 	.word	0x00000003
        /*096c*/ 	.word	0x00028840
        /*0970*/ 	.short	0x010a
        /*0972*/ 	.byte	0x3f
	.zero		1


	//   ....[74]....
        /*0974*/ 	.word	0x00016ff0
        /*0978*/ 	.word	0x00000011
        /*097c*/ 	.word	0x00028820
        /*0980*/ 	.short	0x010a
        /*0982*/ 	.byte	0x3f
	.zero		1


	//   ....[75]....
        /*0984*/ 	.word	0x00017040
        /*0988*/ 	.word	0x00000007
        /*098c*/ 	.word	0x00028840
        /*0990*/ 	.short	0x010a
        /*0992*/ 	.byte	0x3f
	.zero		1


	//   ....[76]....
        /*0994*/ 	.word	0x00017090
        /*0998*/ 	.word	0x00000007
        /*099c*/ 	.word	0x00000060
        /*09a0*/ 	.short	0x010a
        /*09a2*/ 	.byte	0x3f
	.zero		1


	//   ....[77]....
        /*09a4*/ 	.word	0x000170e0
        /*09a8*/ 	.word	0x00000003
        /*09ac*/ 	.word	0x00028840
        /*09b0*/ 	.short	0x010a
        /*09b2*/ 	.byte	0x3f
	.zero		1


	//   ....[78]....
        /*09b4*/ 	.word	0x00017130
        /*09b8*/ 	.word	0x00000002
        /*09bc*/ 	.word	0x00000060
        /*09c0*/ 	.short	0x010a
        /*09c2*/ 	.byte	0x3f
	.zero		1


	//   ....[79]....
        /*09c4*/ 	.word	0x00017180
        /*09c8*/ 	.word	0x00000002
        /*09cc*/ 	.word	0x00028840
        /*09d0*/ 	.short	0x010a
        /*09d2*/ 	.byte	0x3f
	.zero		1


	//   ....[80]....
        /*09d4*/ 	.word	0x000171d0
        /*09d8*/ 	.word	0x00000002
        /*09dc*/ 	.word	0x00000060
        /*09e0*/ 	.short	0x010a
        /*09e2*/ 	.byte	0x3f
	.zero		1


	//   ....[81]....
        /*09e4*/ 	.word	0x00017220
        /*09e8*/ 	.word	0x00000003
        /*09ec*/ 	.word	0x00028860
        /*09f0*/ 	.short	0x010a
        /*09f2*/ 	.byte	0x3f
	.zero		1


	//   ....[82]....
        /*09f4*/ 	.word	0x00017310
        /*09f8*/ 	.word	0x00000000
        /*09fc*/ 	.word	0x00028820
        /*0a00*/ 	.short	0x010a
        /*0a02*/ 	.byte	0x3f
	.zero		1


	//   ....[83]....
        /*0a04*/ 	.word	0x000174b0
        /*0a08*/ 	.word	0x00000006
        /*0a0c*/ 	.word	0x00000000
        /*0a10*/ 	.short	0x010a
        /*0a12*/ 	.byte	0x3f
	.zero		1


	//   ....[84]....
        /*0a14*/ 	.word	0x00017500
        /*0a18*/ 	.word	0x00000003
        /*0a1c*/ 	.word	0x00000000
        /*0a20*/ 	.short	0x010a
        /*0a22*/ 	.byte	0x3f
	.zero		1


	//   ....[85]....
        /*0a24*/ 	.word	0x00017550
        /*0a28*/ 	.word	0x00000012
        /*0a2c*/ 	.word	0x00000000
        /*0a30*/ 	.short	0x010a
        /*0a32*/ 	.byte	0x3f
	.zero		1


	//----- nvinfo : EIATTR_NUM_MBARRIERS
	.align		4
.L_214:
        /*0a34*/ 	.byte	0x03, 0x38
        /*0a36*/ 	.short	0x0016


	//----- nvinfo : EIATTR_EXIT_INSTR_OFFSETS
	.align		4
        /*0a38*/ 	.byte	0x04, 0x1c
        /*0a3a*/ 	.short	(.L_216 - .L_215)


	//   ....[0]....
.L_215:
        /*0a3c*/ 	.word	0x00000a40


	//   ....[1]....
        /*0a40*/ 	.word	0x00011780


	//   ....[2]....
        /*0a44*/ 	.word	0x000160f0


	//----- nvinfo : EIATTR_MAX_THREADS
	.align		4
.L_216:
        /*0a48*/ 	.byte	0x04, 0x05
        /*0a4a*/ 	.short	(.L_218 - .L_217)
.L_217:
        /*0a4c*/ 	.word	0x00000180
        /*0a50*/ 	.word	0x00000001
        /*0a54*/ 	.word	0x00000001


	//----- nvinfo : EIATTR_CRS_STACK_SIZE
	.align		4
.L_218:
        /*0a58*/ 	.byte	0x04, 0x1e
        /*0a5a*/ 	.short	(.L_220 - .L_219)
.L_219:
        /*0a5c*/ 	.word	0x00000000


	//----- nvinfo : EIATTR_CBANK_PARAM_SIZE
	.align		4
.L_220:
        /*0a60*/ 	.byte	0x03, 0x19
        /*0a62*/ 	.short	0x0af0


	//----- nvinfo : EIATTR_PARAM_CBANK
	.align		4
        /*0a64*/ 	.byte	0x04, 0x0a
        /*0a66*/ 	.short	(.L_222 - .L_221)
	.align		4
.L_221:
        /*0a68*/ 	.word	index@(.nv.constant0._ZN7cutlass13device_kernelIN5flash11enable_sm90INS1_16FlashAttnFwdSm90INS1_25CollectiveMainloopFwdSm90ILi2EN4cute5tupleIJNS5_1CILi1EEES8_S8_EEENS6_IJNS7_ILi128EEESA_SA_EEELi128ENS_10bfloat16_tEfNS_4arch4Sm90ELb0ELb1ELb1ELb0ELb0ELb0ELb0ELb1ELb1ELb1ELb0ELb0EEENS1_21CollectiveEpilogueFwdISB_S9_SC_SE_Li256ELb0ELb1ELb0ELb0EEENS1_30DynamicPersistentTileSchedulerILi256ELi128ELb0ELb1ELb1EEEEEEEEEvNT_6ParamsE)
        /*0a6c*/ 	.short	0x0210
        /*0a6e*/ 	.short	0x0af0


	//----- nvinfo : EIATTR_SW_WAR
	.align		4
.L_222:
        /*0a70*/ 	.byte	0x04, 0x36
        /*0a72*/ 	.short	(.L_224 - .L_223)
.L_223:
        /*0a74*/ 	.word	0x00000008
.L_224:


//--------------------- .nv.info._ZN7cutlass13device_kernelIN5flash11enable_sm90INS1_16FlashAttnFwdSm90INS1_25CollectiveMainloopFwdSm90ILi2EN4cute5tupleIJNS5_1CILi1EEES8_S8_EEENS6_IJNS7_ILi128EEESA_SA_EEELi128ENS_10bfloat16_tEfNS_4arch4Sm90ELb0ELb1ELb1ELb1ELb0ELb0ELb0ELb1ELb1ELb1ELb0ELb0EEENS1_21CollectiveEpilogueFwdISB_S9_SC_SE_Li256ELb1ELb1ELb0ELb0EEENS1_36VarlenDynamicPersistentTileSchedulerILi128ELi128ELi256ELi128ELb0ELb1ELb1ELb1ELb0ELb1EEEEEEEEEvNT_6ParamsE --------------------------
	.section	.nv.info._ZN7cutlass13device_kernelIN5flash11enable_sm90INS1_16FlashAttnFwdSm90INS1_25CollectiveMainloopFwdSm90ILi2EN4cute5tupleIJNS5_1CILi1EEES8_S8_EEENS6_IJNS7_ILi128EEESA_SA_EEELi128ENS_10bfloat16_tEfNS_4arch4Sm90ELb0ELb1ELb1ELb1ELb0ELb0ELb0ELb1ELb1ELb1ELb0ELb0EEENS1_21CollectiveEpilogueFwdISB_S9_SC_SE_Li256ELb1ELb1ELb0ELb0EEENS1_36VarlenDynamicPersistentTileSchedulerILi128ELi128ELi256ELi128ELb0ELb1ELb1ELb1ELb0ELb1EEEEEEEEEvNT_6ParamsE,"",@"SHT_CUDA_INFO"
	.sectionflags	@""
	.align	4


	//----- nvinfo : EIATTR_CUDA_API_VERSION
	.align		4
        /*0000*/ 	.byte	0x04, 0x37
        /*0002*/ 	.short	(.L_226 - .L_225)
.L_225:
        /*0004*/ 	.word	0x00000082


	//----- nvinfo : EIATTR_KPARAM_INFO
	.align		4
.L_226:
        /*0008*/ 	.byte	0x04, 0x17
        /*000a*/ 	.short	(.L_228 - .L_227)
.L_227:
        /*000c*/ 	.word	0x00000000
        /*0010*/ 	.short	0x0000
        /*0012*/ 	.short	0x0070
        /*0014*/ 	.byte	0x00, 0xf0, 0x01, 0x2a


	//----- nvinfo : EIATTR_SPARSE_MMA_MASK
	.align		4
.L_228:
        /*0018*/ 	.byte	0x03, 0x50
        /*001a*/ 	.short	0x0000


	//----- nvinfo : EIATTR_MAXREG_COUNT
	.align		4
        /*001c*/ 	.byte	0x03, 0x1b
        /*001e*/ 	.short	0x00a8


	//----- nvinfo : EIATTR_NUM_BARRIERS
	.align		4
        /*0020*/ 	.byte	0x02, 0x4c
        /*0022*/ 	.byte	0x10
	.zero		1


	//----- nvinfo : EIATTR_EXTERNS
	.align		4
        /*0024*/ 	.byte	0x04, 0x0f
        /*0026*/ 	.short	(.L_230 - .L_229)


	//   ....[0]....
	.align		4
.L_229:
        /*0028*/ 	.word	index@(__assertfail)


	//----- nvinfo : EIATTR_ANNOTATIONS
	.align		4
.L_230:
        /*002c*/ 	.byte	0x04, 0x55
        /*002e*/ 	.short	(.L_232 - .L_231)


	//   ....[0]....
.L_231:
        /* <DEDUP_REMOVED lines=62> */


	//----- nvinfo : EIATTR_MERCURY_ISA_VERSION
	.align		4
.L_232:
        /*03f8*/ 	.byte	0x03, 0x5f
        /*03fa*/ 	.short	0x0101


	//----- nvinfo : EIATTR_UNUSED_LOAD_BYTE_OFFSET
	.align		4
        /*03fc*/ 	.byte	0x04, 0x44
        /*03fe*/ 	.short	(.L_234 - .L_233)


	//   ....[0]....
.L_233:
        /*0400*/ 	.word	0x00000a40
        /*0404*/ 	.word	0x0000fff0


	//   ....[1]....
        /*0408*/ 	.word	0x0000fc90
        /*040c*/ 	.word	0x0000fff0


	//----- nvinfo : EIATTR_INT_WARP_WIDE_INSTR_OFFSETS
	.align		4
.L_234:
        /*0410*/ 	.byte	0x04, 0x31
        /*0412*/ 	.short	(.L_236 - .L_235)


	//   ....[0]....
.L_235:
        /*0414*/ 	.word	0x00000130


	//   ....[1]....
        /*0418*/ 	.word	0x00000170


	//   ....[2]....
        /*041c*/ 	.word	0x000001e0


	//   ....[3]....
        /*0420*/ 	.word	0x000133c0


	//   ....[4]....
        /*0424*/ 	.word	0x00013450


	//   ....[5]....
        /*0428*/ 	.word	0x00016bf0


	//   ....[6]....
        /*042c*/ 	.word	0x00016c80


	//----- nvinfo : EIATTR_COOP_GROUP_MASK_REGIDS
	.align		4
.L_236:
        /*0430*/ 	.byte	0x04, 0x29
        /*0432*/ 	.short	(.L_238 - .L_237)


	//   ....[0]....
.L_237:
        /*0434*/ 	.word	0xffffffff


	//   ....[1]....
        /*0438*/ 	.word	0xffffffff


	//   ....[2]....
        /*043c*/ 	.word	0xffffffff


	//   ....[3]....
        /*0440*/ 	.word	0xffffffff


	//   ....[4]....
        /*0444*/ 	.word	0xffffffff


	//   ....[5]....
        /*0448*/ 	.word	0xffffffff


	//   ....[6]....
        /*044c*/ 	.word	0xffffffff


	//   ....[7]....
        /*0450*/ 	.word	0xffffffff


	//   ....[8]....
        /*0454*/ 	.word	0xffffffff


	//   ....[9]....
        /*0458*/ 	.word	0xffffffff


	//   ....[10]....
        /*045c*/ 	.word	0xffffffff


	//   ....[11]....
        /*0460*/ 	.word	0xffffffff


	//   ....[12]....
        /*0464*/ 	.word	0xffffffff


	//   ....[13]....
        /*0468*/ 	.word	0xffffffff


	//   ....[14]....
        /*046c*/ 	.word	0xffffffff


	//   ....[15]....
        /*0470*/ 	.word	0xffffffff


	//   ....[16]....
        /*0474*/ 	.word	0xffffffff


	//   ....[17]....
        /*0478*/ 	.word	0xffffffff


	//   ....[18]....
        /*047c*/ 	.word	0xffffffff


	//   ....[19]....
        /*0480*/ 	.word	0xffffffff


	//   ....[20]....
        /*0484*/ 	.word	0xffffffff


	//   ....[21]....
        /*0488*/ 	.word	0xffffffff


	//   ....[22]....
        /*048c*/ 	.word	0xffffffff


	//   ....[23]....
        /*0490*/ 	.word	0xffffffff


	//   ....[24]....
        /*0494*/ 	.word	0xffffffff


	//   ....[25]....
        /*0498*/ 	.word	0xffffffff


	//   ....[26]....
        /*049c*/ 	.word	0xffffffff


	//   ....[27]....
        /*04a0*/ 	.word	0xffffffff


	//   ....[28]....
        /*04a4*/ 	.word	0xffffffff


	//   ....[29]....
        /*04a8*/ 	.word	0xffffffff


	//   ....[30]....
        /*04ac*/ 	.word	0xffffffff


	//   ....[31]....
        /*04b0*/ 	.word	0xffffffff


	//   ....[32]....
        /*04b4*/ 	.word	0xffffffff


	//   ....[33]....
        /*04b8*/ 	.word	0xffffffff


	//   ....[34]....
        /*04bc*/ 	.word	0xffffffff


	//   ....[35]....
        /*04c0*/ 	.word	0xffffffff


	//   ....[36]....
        /*04c4*/ 	.word	0xffffffff


	//   ....[37]....
        /*04c8*/ 	.word	0xffffffff


	//   ....[38]....
        /*04cc*/ 	.word	0xffffffff


	//   ....[39]....
        /*04d0*/ 	.word	0xffffffff


	//   ....[40]....
        /*04d4*/ 	.word	0xffffffff


	//   ....[41]....
        /*04d8*/ 	.word	0xffffffff


	//   ....[42]....
        /*04dc*/ 	.word	0xffffffff


	//   ....[43]....
        /*04e0*/ 	.word	0xffffffff


	//   ....[44]....
        /*04e4*/ 	.word	0xffffffff


	//   ....[45]....
        /*04e8*/ 	.word	0xffffffff


	//   ....[46]....
        /*04ec*/ 	.word	0xffffffff


	//   ....[47]....
        /*04f0*/ 	.word	0xffffffff


	//   ....[48]....
        /*04f4*/ 	.word	0xffffffff


	//   ....[49]....
        /*04f8*/ 	.word	0xffffffff


	//   ....[50]....
        /*04fc*/ 	.word	0xffffffff


	//   ....[51]....
        /*0500*/ 	.word	0xffffffff


	//   ....[52]....
        /*0504*/ 	.word	0xffffffff


	//   ....[53]....
        /*0508*/ 	.word	0xffffffff


	//   ....[54]....
        /*050c*/ 	.word	0xffffffff


	//   ....[55]....
        /*0510*/ 	.word	0xffffffff


	//   ....[56]....
        /*0514*/ 	.word	0xffffffff


	//   ....[57]....
        /*0518*/ 	.word	0xffffffff


	//   ....[58]....
        /*051c*/ 	.word	0xffffffff


	//   ....[59]....
        /*0520*/ 	.word	0xffffffff


	//   ....[60]....
        /*0524*/ 	.word	0xffffffff


	//   ....[61]....
        /*0528*/ 	.word	0xffffffff


	//   ....[62]....
        /*052c*/ 	.word	0xffffffff


	//   ....[63]....
        /*0530*/ 	.word	0xffffffff


	//   ....[64]....
        /*0534*/ 	.word	0xffffffff


	//   ....[65]....
        /*0538*/ 	.word	0xffffffff


	//   ....[66]....
        /*053c*/ 	.word	0xffffffff


	//   ....[67]....
        /*0540*/ 	.word	0xffffffff


	//   ....[68]....
        /*0544*/ 	.word	0xffffffff


	//   ....[69]....
        /*0548*/ 	.word	0xffffffff


	//   ....[70]....
        /*054c*/ 	.word	0xffffffff


	//   ....[71]....
        /*0550*/ 	.word	0xffffffff


	//   ....[72]....
        /*0554*/ 	.word	0xffffffff


	//   ....[73]....
        /*0558*/ 	.word	0xffffffff


	//   ....[74]....
        /*055c*/ 	.word	0xffffffff


	//   ....[75]....
        /*0560*/ 	.word	0xffffffff


	//   ....[76]....
        /*0564*/ 	.word	0xffffffff


	//   ....[77]....
        /*0568*/ 	.word	0xffffffff


	//   ....[78]....
        /*056c*/ 	.word	0xffffffff


	//   ....[79]....
        /*0570*/ 	.word	0xffffffff


	//   ....[80]....
        /*0574*/ 	.word	0xffffffff


	//   ....[81]....
        /*0578*/ 	.word	0xffffffff


	//   ....[82]....
        /*057c*/ 	.word	0xffffffff


	//   ....[83]....
        /*0580*/ 	.word	0xffffffff


	//   ....[84]....
        /*0584*/ 	.word	0xffffffff


	//   ....[85]....
        /*0588*/ 	.word	0xffffffff


	//   ....[86]....
        /*058c*/ 	.word	0xffffffff


	//   ....[87]....
        /*0590*/ 	.word	0xffffffff


	//   ....[88]....
        /*0594*/ 	.word	0xffffffff


	//   ....[89]....
        /*0598*/ 	.word	0xffffffff


	//   ....[90]....
        /*059c*/ 	.word	0xffffffff


	//   ....[91]....
        /*05a0*/ 	.word	0xffffffff


	//   ....[92]....
        /*05a4*/ 	.word	0xffffffff


	//   ....[93]....
        /*05a8*/ 	.word	0xffffffff


	//   ....[94]....
        /*05ac*/ 	.word	0xffffffff


	//   ....[95]....
        /*05b0*/ 	.word	0xffffffff


	//   ....[96]....
        /*05b4*/ 	.word	0xffffffff


	//   ....[97]....
        /*05b8*/ 	.word	0xffffffff


	//   ....[98]....
        /*05bc*/ 	.word	0xffffffff


	//   ....[99]....
        /*05c0*/ 	.word	0xffffffff


	//   ....[100]....
        /*05c4*/ 	.word	0xffffffff


	//   ....[101]....
        /*05c8*/ 	.word	0xffffffff


	//   ....[102]....
        /*05cc*/ 	.word	0xffffffff


	//   ....[103]....
        /*05d0*/ 	.word	0xffffffff


	//   ....[104]....
        /*05d4*/ 	.word	0xffffffff


	//   ....[105]....
        /*05d8*/ 	.word	0x0500000f


	//   ....[106]....
        /*05dc*/ 	.word	0x0500000f


	//   ....[107]....
        /*05e0*/ 	.word	0x0500000f


	//   ....[108]....
        /*05e4*/ 	.word	0x0500000f


	//   ....[109]....
        /*05e8*/ 	.word	0x0500000f


	//   ....[110]....
        /*05ec*/ 	.word	0x0500000f


	//   ....[111]....
        /*05f0*/ 	.word	0x0500000f


	//   ....[112]....
        /*05f4*/ 	.word	0x0500000f


	//   ....[113]....
        /*05f8*/ 	.word	0x0500000f


	//   ....[114]....
        /*05fc*/ 	.word	0x0500000f


	//   ....[115]....
        /*0600*/ 	.word	0x0500000f


	//   ....[116]....
        /*0604*/ 	.word	0x0500000f


	//   ....[117]....
        /*0608*/ 	.word	0x0500000f


	//   ....[118]....
        /*060c*/ 	.word	0x0500000f


	//   ....[119]....
        /*0610*/ 	.word	0x0500000f


	//   ....[120]....
        /*0614*/ 	.word	0x0500000f


	//   ....[121]....
        /*0618*/ 	.word	0x0500000f


	//   ....[122]....
        /*061c*/ 	.word	0x0500000f


	//   ....[123]....
        /*0620*/ 	.word	0x0500000f


	//   ....[124]....
        /*0624*/ 	.word	0x0500000f


	//   ....[125]....
        /*0628*/ 	.word	0x0500000f


	//   ....[126]....
        /*062c*/ 	.word	0x0500000f


	//   ....[127]....
        /*0630*/ 	.word	0x0500000f


	//   ....[128]....
        /*0634*/ 	.word	0x0500000f


	//   ....[129]....
        /*0638*/ 	.word	0x0500000f


	//   ....[130]....
        /*063c*/ 	.word	0x0500000f


	//   ....[131]....
        /*0640*/ 	.word	0x0500000f


	//   ....[132]....
        /*0644*/ 	.word	0x0500000f


	//   ....[133]....
        /*0648*/ 	.word	0x0500000f


	//   ....[134]....
        /*064c*/ 	.word	0x0500000f


	//   ....[135]....
        /*0650*/ 	.word	0x0500000f


	//   ....[136]....
        /*0654*/ 	.word	0x0500000f


	//   ....[137]....
        /*0658*/ 	.word	0x0500000f


	//   ....[138]....
        /*065c*/ 	.word	0x0500000f


	//   ....[139]....
        /*0660*/ 	.word	0x0500000f


	//----- nvinfo : EIATTR_COOP_GROUP_INSTR_OFFSETS
	.align		4
.L_238:
        /*0664*/ 	.byte	0x04, 0x28
        /*0666*/ 	.short	(.L_240 - .L_239)


	//   ....[0]....
.L_239:
        /*0668*/ 	.word	0x00000070


	//   ....[1]....
        /*066c*/ 	.word	0x00000140


	//   ....[2]....
        /*0670*/ 	.word	0x00000190


	//   ....[3]....
        /*0674*/ 	.word	0x000003c0


	//   ....[4]....
        /*0678*/ 	.word	0x00000520


	//   ....[5]....
        /*067c*/ 	.word	0x00000640


	//   ....[6]....
        /*0680*/ 	.word	0x000007a0


	//   ....[7]....
        /*0684*/ 	.word	0x00001960


	//   ....[8]....
        /*0688*/ 	.word	0x000023b0


	//   ....[9]....
        /*068c*/ 	.word	0x000030d0


	//   ....[10]....
        /*0690*/ 	.word	0x00004110


	//   ....[11]....
        /*0694*/ 	.word	0x00004140


	//   ....[12]....
        /*0698*/ 	.word	0x00004840


	//   ....[13]....
        /*069c*/ 	.word	0x000048b0


	//   ....[14]....
        /*06a0*/ 	.word	0x000066f0


	//   ....[15]....
        /*06a4*/ 	.word	0x00006910


	//   ....[16]....
        /*06a8*/ 	.word	0x000073e0


	//   ....[17]....
        /*06ac*/ 	.word	0x00007400


	//   ....[18]....
        /*06b0*/ 	.word	0x00007f30


	//   ....[19]....
        /*06b4*/ 	.word	0x00007fd0


	//   ....[20]....
        /*06b8*/ 	.word	0x0000a3c0


	//   ....[21]....
        /*06bc*/ 	.word	0x0000a3f0


	//   ....[22]....
        /*06c0*/ 	.word	0x0000a6d0


	//   ....[23]....
        /*06c4*/ 	.word	0x0000a750


	//   ....[24]....
        /*06c8*/ 	.word	0x0000ca20


	//   ....[25]....
        /*06cc*/ 	.word	0x0000cc90


	//   ....[26]....
        /*06d0*/ 	.word	0x0000d760


	//   ....[27]....
        /*06d4*/ 	.word	0x0000d780


	//   ....[28]....
        /*06d8*/ 	.word	0x0000e280


	//   ....[29]....
        /*06dc*/ 	.word	0x0000e320


	//   ....[30]....
        /*06e0*/ 	.word	0x0000f360


	//   ....[31]....
        /*06e4*/ 	.word	0x0000f3a0


	//   ....[32]....
        /*06e8*/ 	.word	0x0000f480


	//   ....[33]....
        /*06ec*/ 	.word	0x0000f4a0


	//   ....[34]....
        /*06f0*/ 	.word	0x000107b0


	//   ....[35]....
        /*06f4*/ 	.word	0x000107f0


	//   ....[36]....
        /*06f8*/ 	.word	0x00010830


	//   ....[37]....
        /*06fc*/ 	.word	0x00010870


	//   ....[38]....
        /*0700*/ 	.word	0x00010df0


	//   ....[39]....
        /*0704*/ 	.word	0x00010e30


	//   ....[40]....
        /*0708*/ 	.word	0x00010ef0


	//   ....[41]....
        /*070c*/ 	.word	0x00010f10


	//   ....[42]....
        /*0710*/ 	.word	0x00010fd0


	//   ....[43]....
        /*0714*/ 	.word	0x00010ff0


	//   ....[44]....
        /*0718*/ 	.word	0x000110c0


	//   ....[45]....
        /*071c*/ 	.word	0x000110e0


	//   ....[46]....
        /*0720*/ 	.word	0x000119b0


	//   ....[47]....
        /*0724*/ 	.word	0x000119d0


	//   ....[48]....
        /*0728*/ 	.word	0x00011a90


	//   ....[49]....
        /*072c*/ 	.word	0x00011ab0


	//   ....[50]....
        /*0730*/ 	.word	0x00011b70


	//   ....[51]....
        /*0734*/ 	.word	0x00011b90


	//   ....[52]....
        /*0738*/ 	.word	0x00011c60


	//   ....[53]....
        /*073c*/ 	.word	0x00011c80


	//   ....[54]....
        /*0740*/ 	.word	0x00011de0


	//   ....[55]....
        /*0744*/ 	.word	0x00011fc0


	//   ....[56]....
        /*0748*/ 	.word	0x00011ff0


	//   ....[57]....
        /*074c*/ 	.word	0x00012020


	//   ....[58]....
        /*0750*/ 	.word	0x00012050


	//   ....[59]....
        /*0754*/ 	.word	0x00012080


	//   ....[60]....
        /*0758*/ 	.word	0x000120b0


	//   ....[61]....
        /*075c*/ 	.word	0x00012220


	//   ....[62]....
        /*0760*/ 	.word	0x00012250


	//   ....[63]....
        /*0764*/ 	.word	0x00012280


	//   ....[64]....
        /*0768*/ 	.word	0x000122b0


	//   ....[65]....
        /*076c*/ 	.word	0x000122e0


	//   ....[66]....
        /*0770*/ 	.word	0x00012310


	//   ....[67]....
        /*0774*/ 	.word	0x000123b0


	//   ....[68]....
        /*0778*/ 	.word	0x00012410


	//   ....[69]....
        /*077c*/ 	.word	0x000124a0


	//   ....[70]....
        /*0780*/ 	.word	0x00013980


	//   ....[71]....
        /*0784*/ 	.word	0x00014550


	//   ....[72]....
        /*0788*/ 	.word	0x00014570


	//   ....[73]....
        /*078c*/ 	.word	0x000145b0


	//   ....[74]....
        /*0790*/ 	.word	0x000145c0


	//   ....[75]....
        /*0794*/ 	.word	0x000146d0


	//   ....[76]....
        /*0798*/ 	.word	0x000146e0


	//   ....[77]....
        /*079c*/ 	.word	0x00014770


	//   ....[78]....
        /*07a0*/ 	.word	0x00014780


	//   ....[79]....
        /*07a4*/ 	.word	0x00014810


	//   ....[80]....
        /*07a8*/ 	.word	0x00014820


	//   ....[81]....
        /*07ac*/ 	.word	0x000148b0


	//   ....[82]....
        /*07b0*/ 	.word	0x000148c0


	//   ....[83]....
        /*07b4*/ 	.word	0x00014950


	//   ....[84]....
        /*07b8*/ 	.word	0x00014960


	//   ....[85]....
        /*07bc*/ 	.word	0x000149b0


	//   ....[86]....
        /*07c0*/ 	.word	0x000149e0


	//   ....[87]....
        /*07c4*/ 	.word	0x000172f0


	//   ....[88]....
        /*07c8*/ 	.word	0x00017350


	//   ....[89]....
        /*07cc*/ 	.word	0x00017380


	//   ....[90]....
        /*07d0*/ 	.word	0x00017390


	//   ....[91]....
        /*07d4*/ 	.word	0x000173c0


	//   ....[92]....
        /*07d8*/ 	.word	0x000173f0


	//   ....[93]....
        /*07dc*/ 	.word	0x00017420


	//   ....[94]....
        /*07e0*/ 	.word	0x00017450


	//   ....[95]....
        /*07e4*/ 	.word	0x000175d0


	//   ....[96]....
        /*07e8*/ 	.word	0x00017600


	//   ....[97]....
        /*07ec*/ 	.word	0x00017630


	//   ....[98]....
        /*07f0*/ 	.word	0x00017660


	//   ....[99]....
        /*07f4*/ 	.word	0x00017690


	//   ....[100]....
        /*07f8*/ 	.word	0x000176c0


	//   ....[101]....
        /*07fc*/ 	.word	0x00017780


	//   ....[102]....
        /*0800*/ 	.word	0x000177a0


	//   ....[103]....
        /*0804*/ 	.word	0x00017810


	//   ....[104]....
        /*0808*/ 	.word	0x00017ed0


	//   ....[105]....
        /*080c*/ 	.word	0x00018560


	//   ....[106]....
        /*0810*/ 	.word	0x00018730


	//   ....[107]....
        /*0814*/ 	.word	0x00018780


	//   ....[108]....
        /*0818*/ 	.word	0x000187e0


	//   ....[109]....
        /*081c*/ 	.word	0x00018880


	//   ....[110]....
        /*0820*/ 	.word	0x00018940


	//   ....[111]....
        /*0824*/ 	.word	0x00018a50


	//   ....[112]....
        /*0828*/ 	.word	0x00018ab0


	//   ....[113]....
        /*082c*/ 	.word	0x00018bb0


	//   ....[114]....
        /*0830*/ 	.word	0x00018c10


	//   ....[115]....
        /*0834*/ 	.word	0x00018d10


	//   ....[116]....
        /*0838*/ 	.word	0x00018d70


	//   ....[117]....
        /*083c*/ 	.word	0x00018e70


	//   ....[118]....
        /*0840*/ 	.word	0x00018ed0


	//   ....[119]....
        /*0844*/ 	.word	0x00018fb0


	//   ....[120]....
        /*0848*/ 	.word	0x00019030


	//   ....[121]....
        /*084c*/ 	.word	0x00019110


	//   ....[122]....
        /*0850*/ 	.word	0x00019440


	//   ....[123]....
        /*0854*/ 	.word	0x000194e0


	//   ....[124]....
        /*0858*/ 	.word	0x00019600


	//   ....[125]....
        /*085c*/ 	.word	0x00019670


	//   ....[126]....
        /*0860*/ 	.word	0x000196e0


	//   ....[127]....
        /*0864*/ 	.word	0x00019750


	//   ....[128]....
        /*0868*/ 	.word	0x000197c0


	//   ....[129]....
        /*086c*/ 	.word	0x00019840


	//   ....[130]....
        /*0870*/ 	.word	0x000198d0


	//   ....[131]....
        /*0874*/ 	.word	0x00019970


	//   ....[132]....
        /*0878*/ 	.word	0x000199e0


	//   ....[133]....
        /*087c*/ 	.word	0x00019a50


	//   ....[134]....
        /*0880*/ 	.word	0x00019ac0


	//   ....[135]....
        /*0884*/ 	.word	0x00019b40


	//   ....[136]....
        /*0888*/ 	.word	0x00019bb0


	//   ....[137]....
        /*088c*/ 	.word	0x00019c50


	//   ....[138]....
        /*0890*/ 	.word	0x00019ce0


	//   ....[139]....
        /*0894*/ 	.word	0x00019e10


	//----- nvinfo : EIATTR_REG_RECONFIG
	.align		4
.L_240:
        /*0898*/ 	.byte	0x01, 0x54
	.zero		2


	//----- nvinfo : EIATTR_SYSCALL_OFFSETS
	.align		4
        /*089c*/ 	.byte	0x04, 0x46
        /*089e*/ 	.short	(.L_242 - .L_241)


	//   ....[0]....
.L_241:
        /*08a0*/ 	.word	0x00001b40


	//   ....[1]....
        /*08a4*/ 	.word	0x000135c0


	//   ....[2]....
        /*08a8*/ 	.word	0x00013710


	//   ....[3]....
        /*08ac*/ 	.word	0x00013800


	//   ....[4]....
        /*08b0*/ 	.word	0x000140c0


	//----- nvinfo : EIATTR_MBARRIER_INSTR_OFFSETS
	.align		4
.L_242:
        /*08b4*/ 	.byte	0x04, 0x39
        /*08b6*/ 	.short	(.L_244 - .L_243)


	//   ....[0]....
.L_243:
        /*08b8*/ 	.word	0x00000270
        /*08bc*/ 	.word	0x000000ff
        /*08c0*/ 	.word	0x00028800
        /*08c4*/ 	.short	0x0100
        /*08c6*/ 	.byte	0x08
	.zero		1


	//   ....[1]....
        /*08c8*/ 	.word	0x00000280
        /*08cc*/ 	.word	0x000000ff
        /*08d0*/ 	.word	0x00028820
        /*08d4*/ 	.short	0x0100
        /*08d6*/ 	.byte	0x08
	.zero		1


	//   ....[2]....
        /*08d8*/ 	.word	0x00000370
        /*08dc*/ 	.word	0x000000ff
        /*08e0*/ 	.word	0x00028830
        /*08e4*/ 	.short	0x0100
        /*08e6*/ 	.byte	0x08
	.zero		1


	//   ....[3]....
        /*08e8*/ 	.word	0x00000380
        /*08ec*/ 	.word	0x000000ff
        /*08f0*/ 	.word	0x00028840
        /*08f4*/ 	.short	0x0100
        /*08f6*/ 	.byte	0x08
	.zero		1


	//   ....[4]....
        /*08f8*/ 	.word	0x00000390
        /*08fc*/ 	.word	0x000000ff
        /*0900*/ 	.word	0x00028838
        /*0904*/ 	.short	0x0100
        /*0906*/ 	.byte	0x08
	.zero		1


	//   ....[5]....
        /*0908*/ 	.word	0x000003a0
        /*090c*/ 	.word	0x000000ff
        /*0910*/ 	.word	0x00028848
        /*0914*/ 	.short	0x0100
        /*0916*/ 	.byte	0x08
	.zero		1


	//   ....[6]....
        /*0918*/ 	.word	0x000004d0
        /*091c*/ 	.word	0x000000ff
        /*0920*/ 	.word	0x00028850
        /*0924*/ 	.short	0x0100
        /*0926*/ 	.byte	0x08
	.zero		1


	//   ....[7]....
        /*0928*/ 	.word	0x000004e0
        /*092c*/ 	.word	0x000000ff
        /*0930*/ 	.word	0x00028860
        /*0934*/ 	.short	0x0100
        /*0936*/ 	.byte	0x08
	.zero		1


	//   ....[8]....
        /*0938*/ 	.word	0x000004f0
        /*093c*/ 	.word	0x000000ff
        /*0940*/ 	.word	0x00028858
        /*0944*/ 	.short	0x0100
        /*0946*/ 	.byte	0x08
	.zero		1


	//   ....[9]....
        /*0948*/ 	.word	0x00000500
        /*094c*/ 	.word	0x000000ff
        /*0950*/ 	.word	0x00028868
        /*0954*/ 	.short	0x0100
        /*0956*/ 	.byte	0x08
	.zero		1


	//   ....[10]....
        /*0958*/ 	.word	0x000005f0
        /*095c*/ 	.word	0x000000ff
        /*0960*/ 	.word	0x00028870
        /*0964*/ 	.short	0x0100
        /*0966*/ 	.byte	0x06
	.zero		1


	//   ....[11]....
        /*0968*/ 	.word	0x00000600
        /*096c*/ 	.word	0x000000ff
        /*0970*/ 	.word	0x00028880
        /*0974*/ 	.short	0x0100
        /*0976*/ 	.byte	0x06
	.zero		1


	//   ....[12]....
        /*0978*/ 	.word	0x00000610
        /*097c*/ 	.word	0x000000ff
        /*0980*/ 	.word	0x00028878
        /*0984*/ 	.short	0x0100
        /*0986*/ 	.byte	0x06
	.zero		1


	//   ....[13]....
        /*0988*/ 	.word	0x00000620
        /*098c*/ 	.word	0x000000ff
        /*0990*/ 	.word	0x00028888
        /*0994*/ 	.short	0x0100
        /*0996*/ 	.byte	0x06
	.zero		1


	//   ....[14]....
        /*0998*/ 	.word	0x00000750
        /*099c*/ 	.word	0x000000ff
        /*09a0*/ 	.word	0x00028890
        /*09a4*/ 	.short	0x0100
        /*09a6*/ 	.byte	0x08
	.zero		1


	//   ....[15]....
        /*09a8*/ 	.word	0x00000760
        /*09ac*/ 	.word	0x000000ff
        /*09b0*/ 	.word	0x000288a0
        /*09b4*/ 	.short	0x0100
        /*09b6*/ 	.byte	0x08
	.zero		1


	//   ....[16]....
        /*09b8*/ 	.word	0x00000770
        /*09bc*/ 	.word	0x000000ff
        /*09c0*/ 	.word	0x00028898
        /*09c4*/ 	.short	0x0100
        /*09c6*/ 	.byte	0x08
	.zero		1


	//   ....[17]....
        /*09c8*/ 	.word	0x00000780
        /*09cc*/ 	.word	0x000000ff
        /*09d0*/ 	.word	0x000288a8
        /*09d4*/ 	.short	0x0100
        /*09d6*/ 	.byte	0x08
	.zero		1


	//   ....[18]....
        /*09d8*/ 	.word	0x000008b0
        /*09dc*/ 	.word	0x000000ff
        /*09e0*/ 	.word	0x000288b0
        /*09e4*/ 	.short	0x0100
        /*09e6*/ 	.byte	0x08
	.zero		1


	//   ....[19]....
        /*09e8*/ 	.word	0x000008c0
        /*09ec*/ 	.word	0x000000ff
        /*09f0*/ 	.word	0x000288c0
        /*09f4*/ 	.short	0x0100
        /*09f6*/ 	.byte	0x08
	.zero		1


	//   ....[20]....
        /*09f8*/ 	.word	0x000008d0
        /*09fc*/ 	.word	0x000000ff
        /*0a00*/ 	.word	0x000288b8
        /*0a04*/ 	.short	0x0100
        /*0a06*/ 	.byte	0x08
	.zero		1


	//   ....[21]....
        /*0a08*/ 	.word	0x000008e0
        /*0a0c*/ 	.word	0x000000ff
        /*0a10*/ 	.word	0x000288c8
        /*0a14*/ 	.short	0x0100
        /*0a16*/ 	.byte	0x08
	.zero		1


	//   ....[22]....
        /*0a18*/ 	.word	0x00001bc0
        /*0a1c*/ 	.word	0x000000ff
        /*0a20*/ 	.word	0x00028800
        /*0a24*/ 	.short	0x010a
        /*0a26*/ 	.byte	0x29
	.zero		1


	//   ....[23]....
        /*0a28*/ 	.word	0x00001c40
        /*0a2c*/ 	.word	0x00000007
        /*0a30*/ 	.word	0x00028830
        /*0a34*/ 	.short	0x010a
        /*0a36*/ 	.byte	0x3f
	.zero		1


	//   ....[24]....
        /*0a38*/ 	.word	0x00001ca0
        /*0a3c*/ 	.word	0x00000007
        /*0a40*/ 	.word	0x00028830
        /*0a44*/ 	.short	0x010a
        /*0a46*/ 	.byte	0x3f
	.zero		1


	//   ....[25]....
        /*0a48*/ 	.word	0x00002360
        /*0a4c*/ 	.word	0x00000003
        /*0a50*/ 	.word	0x00000000
        /*0a54*/ 	.short	0x0101
        /*0a56*/ 	.byte	0x3f
	.zero		1


	//   ....[26]....
        /*0a58*/ 	.word	0x00005760
        /*0a5c*/ 	.word	0x000000ff
        /*0a60*/ 	.word	0x00028830
        /*0a64*/ 	.short	0x010a
        /*0a66*/ 	.byte	0x06
	.zero		1


	//   ....[27]....
        /*0a68*/ 	.word	0x000057a0
        /*0a6c*/ 	.word	0x000000ff
        /*0a70*/ 	.word	0x00028830
        /*0a74*/ 	.short	0x010a
        /*0a76*/ 	.byte	0x06
	.zero		1


	//   ....[28]....
        /*0a78*/ 	.word	0x00005ac0
        /*0a7c*/ 	.word	0x000000ff
        /*0a80*/ 	.word	0x00028850
        /*0a84*/ 	.short	0x010a
        /*0a86*/ 	.byte	0x06
	.zero		1


	//   ....[29]....
        /*0a88*/ 	.word	0x00005b00
        /*0a8c*/ 	.word	0x000000ff
        /*0a90*/ 	.word	0x00028850
        /*0a94*/ 	.short	0x010a
        /*0a96*/ 	.byte	0x06
	.zero		1


	//   ....[30]....
        /*0a98*/ 	.word	0x00006730
        /*0a9c*/ 	.word	0x00000033
        /*0aa0*/ 	.word	0x00000000
        /*0aa4*/ 	.short	0x0101
        /*0aa6*/ 	.byte	0x3f
	.zero		1


	//   ....[31]....
        /*0aa8*/ 	.word	0x00008480
        /*0aac*/ 	.word	0x0000001c
        /*0ab0*/ 	.word	0x00000000
        /*0ab4*/ 	.short	0x0101
        /*0ab6*/ 	.byte	0x3f
	.zero		1


	//   ....[32]....
        /*0ab8*/ 	.word	0x000092e0
        /*0abc*/ 	.word	0x000000ff
        /*0ac0*/ 	.word	0x00028830
        /*0ac4*/ 	.short	0x010a
        /*0ac6*/ 	.byte	0x06
	.zero		1


	//   ....[33]....
        /*0ac8*/ 	.word	0x00009320
        /*0acc*/ 	.word	0x000000ff
        /*0ad0*/ 	.word	0x00028830
        /*0ad4*/ 	.short	0x010a
        /*0ad6*/ 	.byte	0x06
	.zero		1


	//   ....[34]....
        /*0ad8*/ 	.word	0x00009640
        /*0adc*/ 	.word	0x000000ff
        /*0ae0*/ 	.word	0x00028850
        /*0ae4*/ 	.short	0x010a
        /*0ae6*/ 	.byte	0x06
	.zero		1


	//   ....[35]....
        /*0ae8*/ 	.word	0x00009680
        /*0aec*/ 	.word	0x000000ff
        /*0af0*/ 	.word	0x00028850
        /*0af4*/ 	.short	0x010a
        /*0af6*/ 	.byte	0x06
	.zero		1


	//   ....[36]....
        /*0af8*/ 	.word	0x0000af50
        /*0afc*/ 	.word	0x0000001b
        /*0b00*/ 	.word	0x00000000
        /*0b04*/ 	.short	0x0101
        /*0b06*/ 	.byte	0x3f
	.zero		1


	//   ....[37]....
        /*0b08*/ 	.word	0x0000b000
        /*0b0c*/ 	.word	0x00000023
        /*0b10*/ 	.word	0x00000000
        /*0b14*/ 	.short	0x0101
        /*0b16*/ 	.byte	0x3f
	.zero		1


	//   ....[38]....
        /*0b18*/ 	.word	0x0000bb00
        /*0b1c*/ 	.word	0x000000ff
        /*0b20*/ 	.word	0x00028830
        /*0b24*/ 	.short	0x010a
        /*0b26*/ 	.byte	0x06
	.zero		1


	//   ....[39]....
        /*0b28*/ 	.word	0x0000bb40
        /*0b2c*/ 	.word	0x000000ff
        /*0b30*/ 	.word	0x00028830
        /*0b34*/ 	.short	0x010a
        /*0b36*/ 	.byte	0x06
	.zero		1


	//   ....[40]....
        /*0b38*/ 	.word	0x0000be60
        /*0b3c*/ 	.word	0x000000ff
        /*0b40*/ 	.word	0x00028850
        /*0b44*/ 	.short	0x010a
        /*0b46*/ 	.byte	0x06
	.zero		1


	//   ....[41]....
        /*0b48*/ 	.word	0x0000bea0
        /*0b4c*/ 	.word	0x000000ff
        /*0b50*/ 	.word	0x00028850
        /*0b54*/ 	.short	0x010a
        /*0b56*/ 	.byte	0x06
	.zero		1


	//   ....[42]....
        /*0b58*/ 	.word	0x0000ca90
        /*0b5c*/ 	.word	0x00000036
        /*0b60*/ 	.word	0x00000000
        /*0b64*/ 	.short	0x0101
        /*0b66*/ 	.byte	0x3f
	.zero		1


	//   ....[43]....
        /*0b68*/ 	.word	0x0000e2e0
        /*0b6c*/ 	.word	0x00000022
        /*0b70*/ 	.word	0x00000000
        /*0b74*/ 	.short	0x0101
        /*0b76*/ 	.byte	0x3f
	.zero		1


	//   ....[44]....
        /*0b78*/ 	.word	0x0000f2d0
        /*0b7c*/ 	.word	0x000000ff
        /*0b80*/ 	.word	0x00028850
        /*0b84*/ 	.short	0x010a
        /*0b86*/ 	.byte	0x05
	.zero		1


	//   ....[45]....
        /*0b88*/ 	.word	0x0000f310
        /*0b8c*/ 	.word	0x000000ff
        /*0b90*/ 	.word	0x00028850
        /*0b94*/ 	.short	0x010a
        /*0b96*/ 	.byte	0x05
	.zero		1


	//   ....[46]....
        /*0b98*/ 	.word	0x0000f830
        /*0b9c*/ 	.word	0x00000007
        /*0ba0*/ 	.word	0x00000000
        /*0ba4*/ 	.short	0x0101
        /*0ba6*/ 	.byte	0x3f
	.zero		1


	//   ....[47]....
        /*0ba8*/ 	.word	0x00010e20
        /*0bac*/ 	.word	0x00000003
        /*0bb0*/ 	.word	0x00000000
        /*0bb4*/ 	.short	0x0101
        /*0bb6*/ 	.byte	0x3f
	.zero		1


	//   ....[48]....
        /*0bb8*/ 	.word	0x00013c10
        /*0bbc*/ 	.word	0x00000000
        /*0bc0*/ 	.word	0x00028840
        /*0bc4*/ 	.short	0x010a
        /*0bc6*/ 	.byte	0x3f
	.zero		1


	//   ....[49]....
        /*0bc8*/ 	.word	0x00014ad0
        /*0bcc*/ 	.word	0x00000009
        /*0bd0*/ 	.word	0x00028800
        /*0bd4*/ 	.short	0x0107
        /*0bd6*/ 	.byte	0x3f
	.zero		1


	//   ....[50]....
        /*0bd8*/ 	.word	0x00014be0
        /*0bdc*/ 	.word	0x00000002
        /*0be0*/ 	.word	0x00028800
        /*0be4*/ 	.short	0x0101
        /*0be6*/ 	.byte	0x3f
	.zero		1


	//   ....[51]....
        /*0be8*/ 	.word	0x00014c00
        /*0bec*/ 	.word	0x00000002
        /*0bf0*/ 	.word	0x00028820
        /*0bf4*/ 	.short	0x010a
        /*0bf6*/ 	.byte	0x3f
	.zero		1


	//   ....[52]....
        /*0bf8*/ 	.word	0x00014f80
        /*0bfc*/ 	.word	0x00000003
        /*0c00*/ 	.word	0x00028840
        /*0c04*/ 	.short	0x010a
        /*0c06*/ 	.byte	0x3f
	.zero		1


	//   ....[53]....
        /*0c08*/ 	.word	0x00015340
        /*0c0c*/ 	.word	0x00000003
        /*0c10*/ 	.word	0x00000060
        /*0c14*/ 	.short	0x010a
        /*0c16*/ 	.byte	0x3f
	.zero		1


	//   ....[54]....
        /*0c18*/ 	.word	0x00015a30
        /*0c1c*/ 	.word	0x00000003
        /*0c20*/ 	.word	0x00028840
        /*0c24*/ 	.short	0x010a
        /*0c26*/ 	.byte	0x3f
	.zero		1


	//   ....[55]....
        /*0c28*/ 	.word	0x00015df0
        /*0c2c*/ 	.word	0x00000002
        /*0c30*/ 	.word	0x00000060
        /*0c34*/ 	.short	0x010a
        /*0c36*/ 	.byte	0x3f
	.zero		1


	//   ....[56]....
        /*0c38*/ 	.word	0x00016400
        /*0c3c*/ 	.word	0x00000002
        /*0c40*/ 	.word	0x00028840
        /*0c44*/ 	.short	0x010a
        /*0c46*/ 	.byte	0x3f
	.zero		1


	//   ....[57]....
        /*0c48*/ 	.word	0x000167c0
        /*0c4c*/ 	.word	0x00000002
        /*0c50*/ 	.word	0x00000060
        /*0c54*/ 	.short	0x010a
        /*0c56*/ 	.byte	0x3f
	.zero		1


	//   ....[58]....
        /*0c58*/ 	.word	0x00016d60
        /*0c5c*/ 	.word	0x00000000
        /*0c60*/ 	.word	0x00028860
        /*0c64*/ 	.short	0x010a
        /*0c66*/ 	.byte	0x3f
	.zero		1


	//   ....[59]....
        /*0c68*/ 	.word	0x00017e50
        /*0c6c*/ 	.word	0x00000000
        /*0c70*/ 	.word	0x00028820
        /*0c74*/ 	.short	0x010a
        /*0c76*/ 	.byte	0x3f
	.zero		1


	//   ....[60]....
        /*0c78*/ 	.word	0x00018010
        /*0c7c*/ 	.word	0x00000006
        /*0c80*/ 	.word	0x00000000
        /*0c84*/ 	.short	0x010a
        /*0c86*/ 	.byte	0x3f
	.zero		1


	//   ....[61]....
        /*0c88*/ 	.word	0x00018080
        /*0c8c*/ 	.word	0x00000007
        /*0c90*/ 	.word	0x00000000
        /*0c94*/ 	.short	0x010a
        /*0c96*/ 	.byte	0x3f
	.zero		1


	//   ....[62]....
        /*0c98*/ 	.word	0x000180f0
        /*0c9c*/ 	.word	0x00000004
        /*0ca0*/ 	.word	0x00000000
        /*0ca4*/ 	.short	0x010a
        /*0ca6*/ 	.byte	0x3f
	.zero		1


	//   ....[63]....
        /*0ca8*/ 	.word	0x00018120
        /*0cac*/ 	.word	0x00000003
        /*0cb0*/ 	.word	0x00000000
        /*0cb4*/ 	.short	0x010a
        /*0cb6*/ 	.byte	0x3f
	.zero		1


	//   ....[64]....
        /*0cb8*/ 	.word	0x00018190
        /*0cbc*/ 	.word	0x00000003
        /*0cc0*/ 	.word	0x00028800
        /*0cc4*/ 	.short	0x010a
        /*0cc6*/ 	.byte	0x3f
	.zero		1


	//   ....[65]....
        /*0cc8*/ 	.word	0x000181e0
        /*0ccc*/ 	.word	0x00000007
        /*0cd0*/ 	.word	0x00028830
        /*0cd4*/ 	.short	0x010a
        /*0cd6*/ 	.byte	0x3f
	.zero		1


	//   ....[66]....
        /*0cd8*/ 	.word	0x00018240
        /*0cdc*/ 	.word	0x00000007
        /*0ce0*/ 	.word	0x00028830
        /*0ce4*/ 	.short	0x010a
        /*0ce6*/ 	.byte	0x3f
	.zero		1


	//   ....[67]....
        /*0ce8*/ 	.word	0x000182a0
        /*0cec*/ 	.word	0x00000007
        /*0cf0*/ 	.word	0x00028850
        /*0cf4*/ 	.short	0x010a
        /*0cf6*/ 	.byte	0x3f
	.zero		1


	//   ....[68]....
        /*0cf8*/ 	.word	0x00018300
        /*0cfc*/ 	.word	0x00000005
        /*0d00*/ 	.word	0x00028830
        /*0d04*/ 	.short	0x010a
        /*0d06*/ 	.byte	0x3f
	.zero		1


	//   ....[69]....
        /*0d08*/ 	.word	0x00018360
        /*0d0c*/ 	.word	0x00000005
        /*0d10*/ 	.word	0x00028850
        /*0d14*/ 	.short	0x010a
        /*0d16*/ 	.byte	0x3f
	.zero		1


	//   ....[70]....
        /*0d18*/ 	.word	0x000183c0
        /*0d1c*/ 	.word	0x00000005
        /*0d20*/ 	.word	0x00028830
        /*0d24*/ 	.short	0x010a
        /*0d26*/ 	.byte	0x3f
	.zero		1


	//   ....[71]....
        /*0d28*/ 	.word	0x00018420
        /*0d2c*/ 	.word	0x00000005
        /*0d30*/ 	.word	0x00028850
        /*0d34*/ 	.short	0x010a
        /*0d36*/ 	.byte	0x3f
	.zero		1


	//   ....[72]....
        /*0d38*/ 	.word	0x00018480
        /*0d3c*/ 	.word	0x00000008
        /*0d40*/ 	.word	0x00028850
        /*0d44*/ 	.short	0x010a
        /*0d46*/ 	.byte	0x3f
	.zero		1


	//   ....[73]....
        /*0d48*/ 	.word	0x00018620
        /*0d4c*/ 	.word	0x00000000
        /*0d50*/ 	.word	0x00028840
        /*0d54*/ 	.short	0x010a
        /*0d56*/ 	.byte	0x3f
	.zero		1


	//   ....[74]....
        /*0d58*/ 	.word	0x00019160
        /*0d5c*/ 	.word	0x00000002
        /*0d60*/ 	.word	0x00028820
        /*0d64*/ 	.short	0x010a
        /*0d66*/ 	.byte	0x3f
	.zero		1


	//   ....[75]....
        /*0d68*/ 	.word	0x000191b0
        /*0d6c*/ 	.word	0x00000003
        /*0d70*/ 	.word	0x00028840
        /*0d74*/ 	.short	0x010a
        /*0d76*/ 	.byte	0x3f
	.zero		1


	//   ....[76]....
        /*0d78*/ 	.word	0x00019200
        /*0d7c*/ 	.word	0x00000003
        /*0d80*/ 	.word	0x00000060
        /*0d84*/ 	.short	0x010a
        /*0d86*/ 	.byte	0x3f
	.zero		1


	//   ....[77]....
        /*0d88*/ 	.word	0x00019250
        /*0d8c*/ 	.word	0x00000003
        /*0d90*/ 	.word	0x00028840
        /*0d94*/ 	.short	0x010a
        /*0d96*/ 	.byte	0x3f
	.zero		1


	//   ....[78]....
        /*0d98*/ 	.word	0x000192a0
        /*0d9c*/ 	.word	0x00000002
        /*0da0*/ 	.word	0x00000060
        /*0da4*/ 	.short	0x010a
        /*0da6*/ 	.byte	0x3f
	.zero		1


	//   ....[79]....
        /*0da8*/ 	.word	0x000192f0
        /*0dac*/ 	.word	0x00000002
        /*0db0*/ 	.word	0x00028840
        /*0db4*/ 	.short	0x010a
        /*0db6*/ 	.byte	0x3f
	.zero		1


	//   ....[80]....
        /*0db8*/ 	.word	0x00019340
        /*0dbc*/ 	.word	0x00000002
        /*0dc0*/ 	.word	0x00000060
        /*0dc4*/ 	.short	0x010a
        /*0dc6*/ 	.byte	0x3f
	.zero		1


	//   ....[81]....
        /*0dc8*/ 	.word	0x00019390
        /*0dcc*/ 	.word	0x00000000
        /*0dd0*/ 	.word	0x00028860
        /*0dd4*/ 	.short	0x010a
        /*0dd6*/ 	.byte	0x3f
	.zero		1


	//   ....[82]....
        /*0dd8*/ 	.word	0x00019d30
        /*0ddc*/ 	.word	0x00000000
        /*0de0*/ 	.word	0x00028820
        /*0de4*/ 	.short	0x010a
        /*0de6*/ 	.byte	0x3f
	.zero		1


	//   ....[83]....
        /*0de8*/ 	.word	0x00019ed0
        /*0dec*/ 	.word	0x00000006
        /*0df0*/ 	.word	0x00000000
        /*0df4*/ 	.short	0x010a
        /*0df6*/ 	.byte	0x3f
	.zero		1


	//   ....[84]....
        /*0df8*/ 	.word	0x00019f20
        /*0dfc*/ 	.word	0x00000007
        /*0e00*/ 	.word	0x00000000
        /*0e04*/ 	.short	0x010a
        /*0e06*/ 	.byte	0x3f
	.zero		1


	//   ....[85]....
        /*0e08*/ 	.word	0x00019f70
        /*0e0c*/ 	.word	0x00000004
        /*0e10*/ 	.word	0x00000000
        /*0e14*/ 	.short	0x010a
        /*0e16*/ 	.byte	0x3f
	.zero		1


	//----- nvinfo : EIATTR_NUM_MBARRIERS
	.align		4
.L_244:
        /*0e18*/ 	.byte	0x03, 0x38
        /*0e1a*/ 	.short	0x0016


	//----- nvinfo : EIATTR_EXIT_INSTR_OFFSETS
	.align		4
        /*0e1c*/ 	.byte	0x04, 0x1c
        /*0e1e*/ 	.short	(.L_246 - .L_245)


	//   ....[0]....
.L_245:
        /*0e20*/ 	.word	0x00000a80


	//   ....[1]....
        /*0e24*/ 	.word	0x00011d80


	//   ....[2]....
        /*0e28*/ 	.word	0x00018170


	//----- nvinfo : EIATTR_MAX_THREADS
	.align		4
.L_246:
        /*0e2c*/ 	.byte	0x04, 0x05
        /*0e2e*/ 	.short	(.L_248 - .L_247)
.L_247:
        /*0e30*/ 	.word	0x00000180
        /*0e34*/ 	.word	0x00000001
        /*0e38*/ 	.word	0x00000001


	//----- nvinfo : EIATTR_CRS_STACK_SIZE
	.align		4
.L_248:
        /*0e3c*/ 	.byte	0x04, 0x1e
        /*0e3e*/ 	.short	(.L_250 - .L_249)
.L_249:
        /*0e40*/ 	.word	0x00000000


	//----- nvinfo : EIATTR_CBANK_PARAM_SIZE
	.align		4
.L_250:
        /*0e44*/ 	.byte	0x03, 0x19
        /*0e46*/ 	.short	0x0af0


	//----- nvinfo : EIATTR_PARAM_CBANK
	.align		4
        /*0e48*/ 	.byte	0x04, 0x0a
        /*0e4a*/ 	.short	(.L_252 - .L_251)
	.align		4
.L_251:
        /*0e4c*/ 	.word	index@(.nv.constant0._ZN7cutlass13device_kernelIN5flash11enable_sm90INS1_16FlashAttnFwdSm90INS1_25CollectiveMainloopFwdSm90ILi2EN4cute5tupleIJNS5_1CILi1EEES8_S8_EEENS6_IJNS7_ILi128EEESA_SA_EEELi128ENS_10bfloat16_tEfNS_4arch4Sm90ELb0ELb1ELb1ELb1ELb0ELb0ELb0ELb1ELb1ELb1ELb0ELb0EEENS1_21CollectiveEpilogueFwdISB_S9_SC_SE_Li256ELb1ELb1ELb0ELb0EEENS1_36VarlenDynamicPersistentTileSchedulerILi128ELi128ELi256ELi128ELb0ELb1ELb1ELb1ELb0ELb1EEEEEEEEEvNT_6ParamsE)
        /*0e50*/ 	.short	0x0210
        /*0e52*/ 	.short	0x0af0


	//----- nvinfo : EIATTR_SW_WAR
	.align		4
.L_252:
        /*0e54*/ 	.byte	0x04, 0x36
        /*0e56*/ 	.short	(.L_254 - .L_253)
.L_253:
        /*0e58*/ 	.word	0x00000008
.L_254:


//--------------------- .nv.info._ZN7cutlass13device_kernelIN5flash11enable_sm90INS1_16FlashAttnFwdSm90INS1_25CollectiveMainloopFwdSm90ILi2EN4cute5tupleIJNS5_1CILi1EEES8_S8_EEENS6_IJNS7_ILi128EEESA_SA_EEELi128ENS_10bfloat16_tEfNS_4arch4Sm90ELb0ELb1ELb1ELb1ELb0ELb1ELb0ELb1ELb1ELb1ELb0ELb0EEENS1_21CollectiveEpilogueFwdISB_S9_SC_SE_Li256ELb1ELb1ELb0ELb0EEENS1_36VarlenDynamicPersistentTileSchedulerILi128ELi128ELi256ELi128ELb0ELb1ELb1ELb1ELb0ELb1EEEEEEEEEvNT_6ParamsE --------------------------
	.section	.nv.info._ZN7cutlass13device_kernelIN5flash11enable_sm90INS1_16FlashAttnFwdSm90INS1_25CollectiveMainloopFwdSm90ILi2EN4cute5tupleIJNS5_1CILi1EEES8_S8_EEENS6_IJNS7_ILi128EEESA_SA_EEELi128ENS_10bfloat16_tEfNS_4arch4Sm90ELb0ELb1ELb1ELb1ELb0ELb1ELb0ELb1ELb1ELb1ELb0ELb0EEENS1_21CollectiveEpilogueFwdISB_S9_SC_SE_Li256ELb1ELb1ELb0ELb0EEENS1_36VarlenDynamicPersistentTileSchedulerILi128ELi128ELi256ELi128ELb0ELb1ELb1ELb1ELb0ELb1EEEEEEEEEvNT_6ParamsE,"",@"SHT_CUDA_INFO"
	.sectionflags	@""
	.align	4


	//----- nvinfo : EIATTR_CUDA_API_VERSION
	.align		4
        /*0000*/ 	.byte	0x04, 0x37
        /*0002*/ 	.short	(.L_256 - .L_255)
.L_255:
        /*0004*/ 	.word	0x00000082


	//----- nvinfo : EIATTR_KPARAM_INFO
	.align		4
.L_256:
        /*0008*/ 	.byte	0x04, 0x17
        /*000a*/ 	.short	(.L_258 - .L_257)
.L_257:
        /*000c*/ 	.word	0x00000000
        /*0010*/ 	.short	0x0000
        /*0012*/ 	.short	0x0070
        /*0014*/ 	.byte	0x00, 0xf0, 0x01, 0x2a


	//----- nvinfo : EIATTR_SPARSE_MMA_MASK
	.align		4
.L_258:
        /*0018*/ 	.byte	0x03, 0x50
        /*001a*/ 	.short	0x0000


	//----- nvinfo : EIATTR_MAXREG_COUNT
	.align		4
        /*001c*/ 	.byte	0x03, 0x1b
        /*001e*/ 	.short	0x00a8


	//----- nvinfo : EIATTR_NUM_BARRIERS
	.align		4
        /*0020*/ 	.byte	0x02, 0x4c
        /*0022*/ 	.byte	0x10
	.zero		1


	//----- nvinfo : EIATTR_EXTERNS
	.align		4
        /*0024*/ 	.byte	0x04, 0x0f
        /*0026*/ 	.short	(.L_260 - .L_259)


	//   ....[0]....
	.align		4
.L_259:
        /*0028*/ 	.word	index@(__assertfail)


	//----- nvinfo : EIATTR_ANNOTATIONS
	.align		4
.L_260:
        /*002c*/ 	.byte	0x04, 0x55
        /*002e*/ 	.short	(.L_262 - .L_261)


	//   ....[0]....
.L_261:
        /* <DEDUP_REMOVED lines=75> */


	//----- nvinfo : EIATTR_MERCURY_ISA_VERSION
	.align		4
.L_262:
        /*04d0*/ 	.byte	0x03, 0x5f
        /*04d2*/ 	.short	0x0101


	//----- nvinfo : EIATTR_UNUSED_LOAD_BYTE_OFFSET
	.align		4
        /*04d4*/ 	.byte	0x04, 0x44
        /*04d6*/ 	.short	(.L_264 - .L_263)


	//   ....[0]....
.L_263:
        /*04d8*/ 	.word	0x00000ab0
        /*04dc*/ 	.word	0x0000fff0


	//   ....[1]....
        /*04e0*/ 	.word	0x0001d280
        /*04e4*/ 	.word	0x0000fff0


	//----- nvinfo : EIATTR_INT_WARP_WIDE_INSTR_OFFSETS
	.align		4
.L_264:
        /*04e8*/ 	.byte	0x04, 0x31
        /*04ea*/ 	.short	(.L_266 - .L_265)


	//   ....[0]....
.L_265:
        /*04ec*/ 	.word	0x00000180


	//   ....[1]....
        /*04f0*/ 	.word	0x00000220


	//   ....[2]....
        /*04f4*/ 	.word	0x00000290


	//   ....[3]....
        /*04f8*/ 	.word	0x00022020


	//   ....[4]....
        /*04fc*/ 	.word	0x000220b0


	//   ....[5]....
        /*0500*/ 	.word	0x00025840


	//   ....[6]....
        /*0504*/ 	.word	0x000258a0


	//----- nvinfo : EIATTR_COOP_GROUP_MASK_REGIDS
	.align		4
.L_266:
        /*0508*/ 	.byte	0x04, 0x29
        /*050a*/ 	.short	(.L_268 - .L_267)


	//   ....[0]....
.L_267:
        /*050c*/ 	.word	0xffffffff


	//   ....[1]....
        /*0510*/ 	.word	0xffffffff


	//   ....[2]....
        /*0514*/ 	.word	0xffffffff


	//   ....[3]....
        /*0518*/ 	.word	0xffffffff


	//   ....[4]....
        /*051c*/ 	.word	0xffffffff


	//   ....[5]....
        /*0520*/ 	.word	0xffffffff


	//   ....[6]....
        /*0524*/ 	.word	0xffffffff


	//   ....[7]....
        /*0528*/ 	.word	0xffffffff


	//   ....[8]....
        /*052c*/ 	.word	0xffffffff


	//   ....[9]....
        /*0530*/ 	.word	0xffffffff


	//   ....[10]....
        /*0534*/ 	.word	0xffffffff


	//   ....[11]....
        /*0538*/ 	.word	0xffffffff


	//   ....[12]....
        /*053c*/ 	.word	0xffffffff


	//   ....[13]....
        /*0540*/ 	.word	0xffffffff


	//   ....[14]....
        /*0544*/ 	.word	0xffffffff


	//   ....[15]....
        /*0548*/ 	.word	0xffffffff


	//   ....[16]....
        /*054c*/ 	.word	0xffffffff


	//   ....[17]....
        /*0550*/ 	.word	0xffffffff


	//   ....[18]....
        /*0554*/ 	.word	0xffffffff


	//   ....[19]....
        /*0558*/ 	.word	0xffffffff


	//   ....[20]....
        /*055c*/ 	.word	0xffffffff


	//   ....[21]....
        /*0560*/ 	.word	0xffffffff


	//   ....[22]....
        /*0564*/ 	.word	0xffffffff


	//   ....[23]....
        /*0568*/ 	.word	0xffffffff


	//   ....[24]....
        /*056c*/ 	.word	0xffffffff


	//   ....[25]....
        /*0570*/ 	.word	0xffffffff


	//   ....[26]....
        /*0574*/ 	.word	0xffffffff


	//   ....[27]....
        /*0578*/ 	.word	0xffffffff


	//   ....[28]....
        /*057c*/ 	.word	0xffffffff


	//   ....[29]....
        /*0580*/ 	.word	0xffffffff


	//   ....[30]....
        /*0584*/ 	.word	0xffffffff


	//   ....[31]....
        /*0588*/ 	.word	0xffffffff


	//   ....[32]....
        /*058c*/ 	.word	0xffffffff


	//   ....[33]....
        /*0590*/ 	.word	0xffffffff


	//   ....[34]....
        /*0594*/ 	.word	0xffffffff


	//   ....[35]....
        /*0598*/ 	.word	0xffffffff


	//   ....[36]....
        /*059c*/ 	.word	0xffffffff


	//   ....[37]....
        /*05a0*/ 	.word	0xffffffff


	//   ....[38]....
        /*05a4*/ 	.word	0xffffffff


	//   ....[39]....
        /*05a8*/ 	.word	0xffffffff


	//   ....[40]....
        /*05ac*/ 	.word	0xffffffff


	//   ....[41]....
        /*05b0*/ 	.word	0xffffffff


	//   ....[42]....
        /*05b4*/ 	.word	0xffffffff


	//   ....[43]....
        /*05b8*/ 	.word	0xffffffff


	//   ....[44]....
        /*05bc*/ 	.word	0xffffffff


	//   ....[45]....
        /*05c0*/ 	.word	0xffffffff


	//   ....[46]....
        /*05c4*/ 	.word	0xffffffff


	//   ....[47]....
        /*05c8*/ 	.word	0xffffffff


	//   ....[48]....
        /*05cc*/ 	.word	0xffffffff


	//   ....[49]....
        /*05d0*/ 	.word	0xffffffff


	//   ....[50]....
        /*05d4*/ 	.word	0xffffffff


	//   ....[51]....
        /*05d8*/ 	.word	0xffffffff


	//   ....[52]....
        /*05dc*/ 	.word	0xffffffff


	//   ....[53]....
        /*05e0*/ 	.word	0xffffffff


	//   ....[54]....
        /*05e4*/ 	.word	0xffffffff


	//   ....[55]....
        /*05e8*/ 	.word	0xffffffff


	//   ....[56]....
        /*05ec*/ 	.word	0xffffffff


	//   ....[57]....
        /*05f0*/ 	.word	0xffffffff


	//   ....[58]....
        /*05f4*/ 	.word	0xffffffff


	//   ....[59]....
        /*05f8*/ 	.word	0xffffffff


	//   ....[60]....
        /*05fc*/ 	.word	0xffffffff


	//   ....[61]....
        /*0600*/ 	.word	0xffffffff


	//   ....[62]....
        /*0604*/ 	.word	0xffffffff


	//   ....[63]....
        /*0608*/ 	.word	0xffffffff


	//   ....[64]....
        /*060c*/ 	.word	0xffffffff


	//   ....[65]....
        /*0610*/ 	.word	0xffffffff


	//   ....[66]....
        /*0614*/ 	.word	0xffffffff


	//   ....[67]....
        /*0618*/ 	.word	0xffffffff


	//   ....[68]....
        /*061c*/ 	.word	0xffffffff


	//   ....[69]....
        /*0620*/ 	.word	0xffffffff


	//   ....[70]....
        /*0624*/ 	.word	0xffffffff


	//   ....[71]....
        /*0628*/ 	.word	0xffffffff


	//   ....[72]....
        /*062c*/ 	.word	0xffffffff


	//   ....[73]....
        /*0630*/ 	.word	0xffffffff


	//   ....[74]....
        /*0634*/ 	.word	0xffffffff


	//   ....[75]....
        /*0638*/ 	.word	0xffffffff


	//   ....[76]....
        /*063c*/ 	.word	0xffffffff


	//   ....[77]....
        /*0640*/ 	.word	0xffffffff


	//   ....[78]....
        /*0644*/ 	.word	0xffffffff


	//   ....[79]....
        /*0648*/ 	.word	0xffffffff


	//   ....[80]....
        /*064c*/ 	.word	0xffffffff


	//   ....[81]....
        /*0650*/ 	.word	0xffffffff


	//   ....[82]....
        /*0654*/ 	.word	0xffffffff


	//   ....[83]....
        /*0658*/ 	.word	0xffffffff


	//   ....[84]....
        /*065c*/ 	.word	0xffffffff


	//   ....[85]....
        /*0660*/ 	.word	0xffffffff


	//   ....[86]....
        /*0664*/ 	.word	0xffffffff


	//   ....[87]....
        /*0668*/ 	.word	0xffffffff


	//   ....[88]....
        /*066c*/ 	.word	0xffffffff


	//   ....[89]....
        /*0670*/ 	.word	0xffffffff


	//   ....[90]....
        /*0674*/ 	.word	0xffffffff


	//   ....[91]....
        /*0678*/ 	.word	0xffffffff


	//   ....[92]....
        /*067c*/ 	.word	0xffffffff


	//   ....[93]....
        /*0680*/ 	.word	0xffffffff


	//   ....[94]....
        /*0684*/ 	.word	0xffffffff


	//   ....[95]....
        /*0688*/ 	.word	0xffffffff


	//   ....[96]....
        /*068c*/ 	.word	0xffffffff


	//   ....[97]....
        /*0690*/ 	.word	0xffffffff


	//   ....[98]....
        /*0694*/ 	.word	0xffffffff


	//   ....[99]....
        /*0698*/ 	.word	0xffffffff


	//   ....[100]....
        /*069c*/ 	.word	0xffffffff


	//   ....[101]....
        /*06a0*/ 	.word	0xffffffff


	//   ....[102]....
        /*06a4*/ 	.word	0xffffffff


	//   ....[103]....
        /*06a8*/ 	.word	0xffffffff


	//   ....[104]....
        /*06ac*/ 	.word	0xffffffff


	//   ....[105]....
        /*06b0*/ 	.word	0xffffffff


	//   ....[106]....
        /*06b4*/ 	.word	0xffffffff


	//   ....[107]....
        /*06b8*/ 	.word	0xffffffff


	//   ....[108]....
        /*06bc*/ 	.word	0xffffffff


	//   ....[109]....
        /*06c0*/ 	.word	0xffffffff


	//   ....[110]....
        /*06c4*/ 	.word	0xffffffff


	//   ....[111]....
        /*06c8*/ 	.word	0xffffffff


	//   ....[112]....
        /*06cc*/ 	.word	0xffffffff


	//   ....[113]....
        /*06d0*/ 	.word	0xffffffff


	//   ....[114]....
        /*06d4*/ 	.word	0xffffffff


	//   ....[115]....
        /*06d8*/ 	.word	0xffffffff


	//   ....[116]....
        /*06dc*/ 	.word	0xffffffff


	//   ....[117]....
        /*06e0*/ 	.word	0xffffffff


	//   ....[118]....
        /*06e4*/ 	.word	0xffffffff


	//   ....[119]....
        /*06e8*/ 	.word	0xffffffff


	//   ....[120]....
        /*06ec*/ 	.word	0xffffffff


	//   ....[121]....
        /*06f0*/ 	.word	0xffffffff


	//   ....[122]....
        /*06f4*/ 	.word	0xffffffff


	//   ....[123]....
        /*06f8*/ 	.word	0xffffffff


	//   ....[124]....
        /*06fc*/ 	.word	0xffffffff


	//   ....[125]....
        /*0700*/ 	.word	0xffffffff


	//   ....[126]....
        /*0704*/ 	.word	0xffffffff


	//   ....[127]....
        /*0708*/ 	.word	0xffffffff


	//   ....[128]....
        /*070c*/ 	.word	0xffffffff


	//   ....[129]....
        /*0710*/ 	.word	0xffffffff


	//   ....[130]....
        /*0714*/ 	.word	0xffffffff


	//   ....[131]....
        /*0718*/ 	.word	0xffffffff


	//   ....[132]....
        /*071c*/ 	.word	0xffffffff


	//   ....[133]....
        /*0720*/ 	.word	0xffffffff


	//   ....[134]....
        /*0724*/ 	.word	0xffffffff


	//   ....[135]....
        /*0728*/ 	.word	0xffffffff


	//   ....[136]....
        /*072c*/ 	.word	0xffffffff


	//   ....[137]....
        /*0730*/ 	.word	0xffffffff


	//   ....[138]....
        /*0734*/ 	.word	0x0500000f


	//   ....[139]....
        /*0738*/ 	.word	0x0500000f


	//   ....[140]....
        /*073c*/ 	.word	0x0500000f


	//   ....[141]....
        /*0740*/ 	.word	0x0500000f


	//   ....[142]....
        /*0744*/ 	.word	0x0500000f


	//   ....[143]....
        /*0748*/ 	.word	0x0500000f


	//   ....[144]....
        /*074c*/ 	.word	0x0500000f


	//   ....[145]....
        /*0750*/ 	.word	0x0500000f


	//   ....[146]....
        /*0754*/ 	.word	0x0500000f


	//   ....[147]....
        /*0758*/ 	.word	0x0500000f


	//   ....[148]....
        /*075c*/ 	.word	0x0500000f


	//   ....[149]....
        /*0760*/ 	.word	0x0500000f


	//   ....[150]....
        /*0764*/ 	.word	0x0500000f


	//   ....[151]....
        /*0768*/ 	.word	0x0500000f


	//   ....[152]....
        /*076c*/ 	.word	0x0500000f


	//   ....[153]....
        /*0770*/ 	.word	0x0500000f


	//   ....[154]....
        /*0774*/ 	.word	0x0500000f


	//   ....[155]....
        /*0778*/ 	.word	0x0500000f


	//   ....[156]....
        /*077c*/ 	.word	0x0500000f


	//   ....[157]....
        /*0780*/ 	.word	0x0500000f


	//   ....[158]....
        /*0784*/ 	.word	0x0500000f


	//   ....[159]....
        /*0788*/ 	.word	0x0500000f


	//   ....[160]....
        /*078c*/ 	.word	0x0500000f


	//   ....[161]....
        /*0790*/ 	.word	0x0500000f


	//   ....[162]....
        /*0794*/ 	.word	0x0500000f


	//   ....[163]....
        /*0798*/ 	.word	0x0500000f


	//   ....[164]....
        /*079c*/ 	.word	0x0500000f


	//   ....[165]....
        /*07a0*/ 	.word	0x0500000f


	//   ....[166]....
        /*07a4*/ 	.word	0x0500000f


	//   ....[167]....
        /*07a8*/ 	.word	0x0500000f


	//   ....[168]....
        /*07ac*/ 	.word	0x0500000f


	//   ....[169]....
        /*07b0*/ 	.word	0x0500000f


	//   ....[170]....
        /*07b4*/ 	.word	0x0500000f


	//   ....[171]....
        /*07b8*/ 	.word	0x0500000f


	//   ....[172]....
        /*07bc*/ 	.word	0x0500000f


	//   ....[173]....
        /*07c0*/ 	.word	0x0500000f


	//   ....[174]....
        /*07c4*/ 	.word	0x0500000f


	//   ....[175]....
        /*07c8*/ 	.word	0x0500000f


	//   ....[176]....
        /*07cc*/ 	.word	0x0500000f


	//   ....[177]....
        /*07d0*/ 	.word	0x0500000f


	//   ....[178]....
        /*07d4*/ 	.word	0x0500000f


	//   ....[179]....
        /*07d8*/ 	.word	0x0500000f


	//   ....[180]....
        /*07dc*/ 	.word	0x0500000f


	//   ....[181]....
        /*07e0*/ 	.word	0x0500000f


	//   ....[182]....
        /*07e4*/ 	.word	0x0500000f


	//   ....[183]....
        /*07e8*/ 	.word	0x0500000f


	//   ....[184]....
        /*07ec*/ 	.word	0x0500000f


	//   ....[185]....
        /*07f0*/ 	.word	0x0500000f


	//   ....[186]....
        /*07f4*/ 	.word	0x0500000f


	//   ....[187]....
        /*07f8*/ 	.word	0x0500000f


	//   ....[188]....
        /*07fc*/ 	.word	0x0500000f


	//   ....[189]....
        /*0800*/ 	.word	0x0500000f


	//   ....[190]....
        /*0804*/ 	.word	0x0500000f


	//   ....[191]....
        /*0808*/ 	.word	0x0500000f


	//   ....[192]....
        /*080c*/ 	.word	0x0500000f


	//   ....[193]....
        /*0810*/ 	.word	0x0500000f


	//   ....[194]....
        /*0814*/ 	.word	0x0500000f


	//   ....[195]....
        /*0818*/ 	.word	0x0500000f


	//   ....[196]....
        /*081c*/ 	.word	0x0500000f


	//   ....[197]....
        /*0820*/ 	.word	0x0500000f


	//   ....[198]....
        /*0824*/ 	.word	0x0500000f


	//   ....[199]....
        /*0828*/ 	.word	0x0500000f


	//   ....[200]....
        /*082c*/ 	.word	0x0500000f


	//   ....[201]....
        /*0830*/ 	.word	0x0500000f


	//   ....[202]....
        /*0834*/ 	.word	0x0500000f


	//   ....[203]....
        /*0838*/ 	.word	0x0500000f


	//   ....[204]....
        /*083c*/ 	.word	0x0500000f


	//   ....[205]....
        /*0840*/ 	.word	0x0500000f


	//   ....[206]....
        /*0844*/ 	.word	0x0500000f


	//   ....[207]....
        /*0848*/ 	.word	0x0500000f


	//   ....[208]....
        /*084c*/ 	.word	0x0500000f


	//   ....[209]....
        /*0850*/ 	.word	0x0500000f


	//   ....[210]....
        /*0854*/ 	.word	0x0500000f


	//   ....[211]....
        /*0858*/ 	.word	0x0500000f


	//   ....[212]....
        /*085c*/ 	.word	0x0500000f


	//   ....[213]....
        /*0860*/ 	.word	0x0500000f


	//   ....[214]....
        /*0864*/ 	.word	0x0500000f


	//----- nvinfo : EIATTR_COOP_GROUP_INSTR_OFFSETS
	.align		4
.L_268:
        /*0868*/ 	.byte	0x04, 0x28
        /*086a*/ 	.short	(.L_270 - .L_269)


	//   ....[0]....
.L_269:
        /*086c*/ 	.word	0x00000060


	//   ....[1]....
        /*0870*/ 	.word	0x00000190


	//   ....[2]....
        /*0874*/ 	.word	0x00000240


	//   ....[3]....
        /*0878*/ 	.word	0x00000400


	//   ....[4]....
        /*087c*/ 	.word	0x00000560


	//   ....[5]....
        /*0880*/ 	.word	0x00000680


	//   ....[6]....
        /*0884*/ 	.word	0x000007e0


	//   ....[7]....
        /*0888*/ 	.word	0x00009430


	//   ....[8]....
        /*088c*/ 	.word	0x00009af0


	//   ....[9]....
        /*0890*/ 	.word	0x00009b00


	//   ....[10]....
        /*0894*/ 	.word	0x00009b10


	//   ....[11]....
        /*0898*/ 	.word	0x00009b20


	//   ....[12]....
        /*089c*/ 	.word	0x00009e60


	//   ....[13]....
        /*08a0*/ 	.word	0x00009e70


	//   ....[14]....
        /*08a4*/ 	.word	0x00009e80


	//   ....[15]....
        /*08a8*/ 	.word	0x00009e90


	//   ....[16]....
        /*08ac*/ 	.word	0x0000a1b0


	//   ....[17]....
        /*08b0*/ 	.word	0x0000a1c0


	//   ....[18]....
        /*08b4*/ 	.word	0x0000a1d0


	//   ....[19]....
        /*08b8*/ 	.word	0x0000a1e0


	//   ....[20]....
        /*08bc*/ 	.word	0x0000a520


	//   ....[21]....
        /*08c0*/ 	.word	0x0000a530


	//   ....[22]....
        /*08c4*/ 	.word	0x0000a540


	//   ....[23]....
        /*08c8*/ 	.word	0x0000a550


	//   ....[24]....
        /*08cc*/ 	.word	0x0000c440


	//   ....[25]....
        /*08d0*/ 	.word	0x0000c460


	//   ....[26]....
        /*08d4*/ 	.word	0x0000c470


	//   ....[27]....
        /*08d8*/ 	.word	0x0000c480


	//   ....[28]....
        /*08dc*/ 	.word	0x0000c590


	//   ....[29]....
        /*08e0*/ 	.word	0x0000c5b0


	//   ....[30]....
        /*08e4*/ 	.word	0x0000c650


	//   ....[31]....
        /*08e8*/ 	.word	0x0000c680


	//   ....[32]....
        /*08ec*/ 	.word	0x0000c9d0


	//   ....[33]....
        /*08f0*/ 	.word	0x0000c9f0


	//   ....[34]....
        /*08f4*/ 	.word	0x0000ca10


	//   ....[35]....
        /*08f8*/ 	.word	0x0000ca20


	//   ....[36]....
        /*08fc*/ 	.word	0x0000caf0


	//   ....[37]....
        /*0900*/ 	.word	0x0000cb10


	//   ....[38]....
        /*0904*/ 	.word	0x0000cb20


	//   ....[39]....
        /*0908*/ 	.word	0x0000cba0


	//   ....[40]....
        /*090c*/ 	.word	0x0000f2e0


	//   ....[41]....
        /*0910*/ 	.word	0x00010540


	//   ....[42]....
        /*0914*/ 	.word	0x00010c10


	//   ....[43]....
        /*0918*/ 	.word	0x00010cd0


	//   ....[44]....
        /*091c*/ 	.word	0x00011620


	//   ....[45]....
        /*0920*/ 	.word	0x00011690


	//   ....[46]....
        /*0924*/ 	.word	0x000137c0


	//   ....[47]....
        /*0928*/ 	.word	0x00013a70


	//   ....[48]....
        /*092c*/ 	.word	0x00014730


	//   ....[49]....
        /*0930*/ 	.word	0x000147e0


	//   ....[50]....
        /*0934*/ 	.word	0x00014fa0


	//   ....[51]....
        /*0938*/ 	.word	0x00015030


	//   ....[52]....
        /*093c*/ 	.word	0x00017540


	//   ....[53]....
        /*0940*/ 	.word	0x00017560


	//   ....[54]....
        /*0944*/ 	.word	0x00017a80


	//   ....[55]....
        /*0948*/ 	.word	0x00017b00


	//   ....[56]....
        /*094c*/ 	.word	0x00019e70


	//   ....[57]....
        /*0950*/ 	.word	0x0001a1b0


	//   ....[58]....
        /*0954*/ 	.word	0x0001ae70


	//   ....[59]....
        /*0958*/ 	.word	0x0001af20


	//   ....[60]....
        /*095c*/ 	.word	0x0001b900


	//   ....[61]....
        /*0960*/ 	.word	0x0001b990


	//   ....[62]....
        /*0964*/ 	.word	0x0001c8d0


	//   ....[63]....
        /*0968*/ 	.word	0x0001cc70


	//   ....[64]....
        /*096c*/ 	.word	0x0001cca0


	//   ....[65]....
        /*0970*/ 	.word	0x0001ccb0


	//   ....[66]....
        /*0974*/ 	.word	0x0001dca0


	//   ....[67]....
        /*0978*/ 	.word	0x0001dce0


	//   ....[68]....
        /*097c*/ 	.word	0x0001dd20


	//   ....[69]....
        /*0980*/ 	.word	0x0001dd50


	//   ....[70]....
        /*0984*/ 	.word	0x0001e320


	//   ....[71]....
        /*0988*/ 	.word	0x0001e340


	//   ....[72]....
        /*098c*/ 	.word	0x0001e400


	//   ....[73]....
        /*0990*/ 	.word	0x0001e420


	//   ....[74]....
        /*0994*/ 	.word	0x0001e4e0


	//   ....[75]....
        /*0998*/ 	.word	0x0001e500


	//   ....[76]....
        /*099c*/ 	.word	0x0001e5d0


	//   ....[77]....
        /*09a0*/ 	.word	0x0001e5f0


	//   ....[78]....
        /*09a4*/ 	.word	0x0001edc0


	//   ....[79]....
        /*09a8*/ 	.word	0x0001edd0


	//   ....[80]....
        /*09ac*/ 	.word	0x0001eee0


	//   ....[81]....
        /*09b0*/ 	.word	0x0001eef0


	//   ....[82]....
        /*09b4*/ 	.word	0x0001f000


	//   ....[83]....
        /*09b8*/ 	.word	0x0001f010


	//   ....[84]....
        /*09bc*/ 	.word	0x0001f120


	//   ....[85]....
        /*09c0*/ 	.word	0x0001f130


	//   ....[86]....
        /*09c4*/ 	.word	0x0001f2a0


	//   ....[87]....
        /*09c8*/ 	.word	0x0001f470


	//   ....[88]....
        /*09cc*/ 	.word	0x0001f4a0


	//   ....[89]....
        /*09d0*/ 	.word	0x0001f4d0


	//   ....[90]....
        /*09d4*/ 	.word	0x0001f500


	//   ....[91]....
        /*09d8*/ 	.word	0x0001f530


	//   ....[92]....
        /*09dc*/ 	.word	0x0001f560


	//   ....[93]....
        /*09e0*/ 	.word	0x0001f6d0


	//   ....[94]....
        /*09e4*/ 	.word	0x0001f700


	//   ....[95]....
        /*09e8*/ 	.word	0x0001f730


	//   ....[96]....
        /*09ec*/ 	.word	0x0001f760


	//   ....[97]....
        /*09f0*/ 	.word	0x0001f790


	//   ....[98]....
        /*09f4*/ 	.word	0x0001f7c0


	//   ....[99]....
        /*09f8*/ 	.word	0x0001f860


	//   ....[100]....
        /*09fc*/ 	.word	0x0001f8c0


	//   ....[101]....
        /*0a00*/ 	.word	0x0001f950


	//   ....[102]....
        /*0a04*/ 	.word	0x00020a10


	//   ....[103]....
        /*0a08*/ 	.word	0x000225e0


	//   ....[104]....
        /*0a0c*/ 	.word	0x000231d0


	//   ....[105]....
        /*0a10*/ 	.word	0x000231e0


	//   ....[106]....
        /*0a14*/ 	.word	0x00023210


	//   ....[107]....
        /*0a18*/ 	.word	0x00023220


	//   ....[108]....
        /*0a1c*/ 	.word	0x00023330


	//   ....[109]....
        /*0a20*/ 	.word	0x00023340


	//   ....[110]....
        /*0a24*/ 	.word	0x000233d0


	//   ....[111]....
        /*0a28*/ 	.word	0x000233e0


	//   ....[112]....
        /*0a2c*/ 	.word	0x00023470


	//   ....[113]....
        /*0a30*/ 	.word	0x00023480


	//   ....[114]....
        /*0a34*/ 	.word	0x00023510


	//   ....[115]....
        /*0a38*/ 	.word	0x00023520


	//   ....[116]....
        /*0a3c*/ 	.word	0x000235b0


	//   ....[117]....
        /*0a40*/ 	.word	0x000235c0


	//   ....[118]....
        /*0a44*/ 	.word	0x00023610


	//   ....[119]....
        /*0a48*/ 	.word	0x00023640


	//   ....[120]....
        /*0a4c*/ 	.word	0x00025f90


	//   ....[121]....
        /*0a50*/ 	.word	0x00025fc0


	//   ....[122]....
        /*0a54*/ 	.word	0x00025fd0


	//   ....[123]....
        /*0a58*/ 	.word	0x00026000


	//   ....[124]....
        /*0a5c*/ 	.word	0x00026030


	//   ....[125]....
        /*0a60*/ 	.word	0x00026060


	//   ....[126]....
        /*0a64*/ 	.word	0x00026090


	//   ....[127]....
        /*0a68*/ 	.word	0x000260a0


	//   ....[128]....
        /*0a6c*/ 	.word	0x00026220


	//   ....[129]....
        /*0a70*/ 	.word	0x00026250


	//   ....[130]....
        /*0a74*/ 	.word	0x00026280


	//   ....[131]....
        /*0a78*/ 	.word	0x000262b0


	//   ....[132]....
        /*0a7c*/ 	.word	0x000262e0


	//   ....[133]....
        /*0a80*/ 	.word	0x00026310


	//   ....[134]....
        /*0a84*/ 	.word	0x000263d0


	//   ....[135]....
        /*0a88*/ 	.word	0x000263f0


	//   ....[136]....
        /*0a8c*/ 	.word	0x00026460


	//   ....[137]....
        /*0a90*/ 	.word	0x00026b30


	//   ....[138]....
        /*0a94*/ 	.word	0x00026f70


	//   ....[139]....
        /*0a98*/ 	.word	0x00027020


	//   ....[140]....
        /*0a9c*/ 	.word	0x000270b0


	//   ....[141]....
        /*0aa0*/ 	.word	0x00027100


	//   ....[142]....
        /*0aa4*/ 	.word	0x00027150


	//   ....[143]....
        /*0aa8*/ 	.word	0x000271e0


	//   ....[144]....
        /*0aac*/ 	.word	0x00027270


	//   ....[145]....
        /*0ab0*/ 	.word	0x000272c0


	//   ....[146]....
        /*0ab4*/ 	.word	0x00027310


	//   ....[147]....
        /*0ab8*/ 	.word	0x000273a0


	//   ....[148]....
        /*0abc*/ 	.word	0x00027430


	//   ....[149]....
        /*0ac0*/ 	.word	0x00027480


	//   ....[150]....
        /*0ac4*/ 	.word	0x000274d0


	//   ....[151]....
        /*0ac8*/ 	.word	0x00027560


	//   ....[152]....
        /*0acc*/ 	.word	0x000275f0


	//   ....[153]....
        /*0ad0*/ 	.word	0x00027640


	//   ....[154]....
        /*0ad4*/ 	.word	0x00027690


	//   ....[155]....
        /*0ad8*/ 	.word	0x00027780


	//   ....[156]....
        /*0adc*/ 	.word	0x00027830


	//   ....[157]....
        /*0ae0*/ 	.word	0x000278b0


	//   ....[158]....
        /*0ae4*/ 	.word	0x00027950


	//   ....[159]....
        /*0ae8*/ 	.word	0x000279e0


	//   ....[160]....
        /*0aec*/ 	.word	0x00027aa0


	//   ....[161]....
        /*0af0*/ 	.word	0x00027b20


	//   ....[162]....
        /*0af4*/ 	.word	0x00027b90


	//   ....[163]....
        /*0af8*/ 	.word	0x00027d30


	//   ....[164]....
        /*0afc*/ 	.word	0x00027dd0


	//   ....[165]....
        /*0b00*/ 	.word	0x00027e50


	//   ....[166]....
        /*0b04*/ 	.word	0x00027ec0


	//   ....[167]....
        /*0b08*/ 	.word	0x00028030


	//   ....[168]....
        /*0b0c*/ 	.word	0x00028160


	//   ....[169]....
        /*0b10*/ 	.word	0x000281d0


	//   ....[170]....
        /*0b14*/ 	.word	0x00028220


	//   ....[171]....
        /*0b18*/ 	.word	0x000285a0


	//   ....[172]....
        /*0b1c*/ 	.word	0x000285f0


	//   ....[173]....
        /*0b20*/ 	.word	0x00028680


	//   ....[174]....
        /*0b24*/ 	.word	0x00028710


	//   ....[175]....
        /*0b28*/ 	.word	0x000287a0


	//   ....[176]....
        /*0b2c*/ 	.word	0x00028830


	//   ....[177]....
        /*0b30*/ 	.word	0x000288c0


	//   ....[178]....
        /*0b34*/ 	.word	0x00028950


	//   ....[179]....
        /*0b38*/ 	.word	0x00028a10


	//   ....[180]....
        /*0b3c*/ 	.word	0x00028d00


	//   ....[181]....
        /*0b40*/ 	.word	0x00028ee0


	//   ....[182]....
        /*0b44*/ 	.word	0x00028f30


	//   ....[183]....
        /*0b48*/ 	.word	0x00028f90


	//   ....[184]....
        /*0b4c*/ 	.word	0x00029030


	//   ....[185]....
        /*0b50*/ 	.word	0x000290f0


	//   ....[186]....
        /*0b54*/ 	.word	0x00029200


	//   ....[187]....
        /*0b58*/ 	.word	0x00029260


	//   ....[188]....
        /*0b5c*/ 	.word	0x00029360


	//   ....[189]....
        /*0b60*/ 	.word	0x000293c0


	//   ....[190]....
        /*0b64*/ 	.word	0x000294c0


	//   ....[191]....
        /*0b68*/ 	.word	0x00029520


	//   ....[192]....
        /*0b6c*/ 	.word	0x00029620


	//   ....[193]....
        /*0b70*/ 	.word	0x00029680


	//   ....[194]....
        /*0b74*/ 	.word	0x00029760


	//   ....[195]....
        /*0b78*/ 	.word	0x000297e0


	//   ....[196]....
        /*0b7c*/ 	.word	0x000298c0


	//   ....[197]....
        /*0b80*/ 	.word	0x00029bf0


	//   ....[198]....
        /*0b84*/ 	.word	0x00029c90


	//   ....[199]....
        /*0b88*/ 	.word	0x00029db0


	//   ....[200]....
        /*0b8c*/ 	.word	0x00029e30


	//   ....[201]....
        /*0b90*/ 	.word	0x00029eb0


	//   ....[202]....
        /*0b94*/ 	.word	0x00029f30


	//   ....[203]....
        /*0b98*/ 	.word	0x00029fb0


	//   ....[204]....
        /*0b9c*/ 	.word	0x0002a040


	//   ....[205]....
        /*0ba0*/ 	.word	0x0002a0e0


	//   ....[206]....
        /*0ba4*/ 	.word	0x0002a180


	//   ....[207]....
        /*0ba8*/ 	.word	0x0002a200


	//   ....[208]....
        /*0bac*/ 	.word	0x0002a280


	//   ....[209]....
        /*0bb0*/ 	.word	0x0002a300


	//   ....[210]....
        /*0bb4*/ 	.word	0x0002a390


	//   ....[211]....
        /*0bb8*/ 	.word	0x0002a410


	//   ....[212]....
        /*0bbc*/ 	.word	0x0002a4b0


	//   ....[213]....
        /*0bc0*/ 	.word	0x0002a540


	//   ....[214]....
        /*0bc4*/ 	.word	0x0002a670


	//----- nvinfo : EIATTR_REG_RECONFIG
	.align		4
.L_270:
        /*0bc8*/ 	.byte	0x01, 0x54
	.zero		2


	//----- nvinfo : EIATTR_SYSCALL_OFFSETS
	.align		4
        /*0bcc*/ 	.byte	0x04, 0x46
        /*0bce*/ 	.short	(.L_272 - .L_271)


	//   ....[0]....
.L_271:
        /*0bd0*/ 	.word	0x00001cb0


	//   ....[1]....
        /*0bd4*/ 	.word	0x00001e00


	//   ....[2]....
        /*0bd8*/ 	.word	0x000095c0


	//   ....[3]....
        /*0bdc*/ 	.word	0x000098b0


	//   ....[4]....
        /*0be0*/ 	.word	0x00022220


	//   ....[5]....
        /*0be4*/ 	.word	0x00022370


	//   ....[6]....
        /*0be8*/ 	.word	0x00022460


	//   ....[7]....
        /*0bec*/ 	.word	0x00022d20


	//----- nvinfo : EIATTR_MBARRIER_INSTR_OFFSETS
	.align		4
.L_272:
        /*0bf0*/ 	.byte	0x04, 0x39
        /*0bf2*/ 	.short	(.L_274 - .L_273)


	//   ....[0]....
.L_273:
        /*0bf4*/ 	.word	0x000002b0
        /*0bf8*/ 	.word	0x000000ff
        /*0bfc*/ 	.word	0x00028800
        /*0c00*/ 	.short	0x0100
        /*0c02*/ 	.byte	0x08
	.zero		1


	//   ....[1]....
        /*0c04*/ 	.word	0x000002c0
        /*0c08*/ 	.word	0x000000ff
        /*0c0c*/ 	.word	0x00028820
        /*0c10*/ 	.short	0x0100
        /*0c12*/ 	.byte	0x08
	.zero		1


	//   ....[2]....
        /*0c14*/ 	.word	0x000003b0
        /*0c18*/ 	.word	0x000000ff
        /*0c1c*/ 	.word	0x00028830
        /*0c20*/ 	.short	0x0100
        /*0c22*/ 	.byte	0x08
	.zero		1


	//   ....[3]....
        /*0c24*/ 	.word	0x000003c0
        /*0c28*/ 	.word	0x000000ff
        /*0c2c*/ 	.word	0x00028840
        /*0c30*/ 	.short	0x0100
        /*0c32*/ 	.byte	0x08
	.zero		1


	//   ....[4]....
        /*0c34*/ 	.word	0x000003d0
        /*0c38*/ 	.word	0x000000ff
        /*0c3c*/ 	.word	0x00028838
        /*0c40*/ 	.short	0x0100
        /*0c42*/ 	.byte	0x08
	.zero		1


	//   ....[5]....
        /*0c44*/ 	.word	0x000003e0
        /*0c48*/ 	.word	0x000000ff
        /*0c4c*/ 	.word	0x00028848
        /*0c50*/ 	.short	0x0100
        /*0c52*/ 	.byte	0x08
	.zero		1


	//   ....[6]....
        /*0c54*/ 	.word	0x00000510
        /*0c58*/ 	.word	0x000000ff
        /*0c5c*/ 	.word	0x00028850
        /*0c60*/ 	.short	0x0100
        /*0c62*/ 	.byte	0x08
	.zero		1


	//   ....[7]....
        /*0c64*/ 	.word	0x00000520
        /*0c68*/ 	.word	0x000000ff
        /*0c6c*/ 	.word	0x00028860
        /*0c70*/ 	.short	0x0100
        /*0c72*/ 	.byte	0x08
	.zero		1


	//   ....[8]....
        /*0c74*/ 	.word	0x00000530
        /*0c78*/ 	.word	0x000000ff
        /*0c7c*/ 	.word	0x00028858
        /*0c80*/ 	.short	0x0100
        /*0c82*/ 	.byte	0x08
	.zero		1


	//   ....[9]....
        /*0c84*/ 	.word	0x00000540
        /*0c88*/ 	.word	0x000000ff
        /*0c8c*/ 	.word	0x00028868
        /*0c90*/ 	.short	0x0100
        /*0c92*/ 	.byte	0x08
	.zero		1


	//   ....[10]....
        /*0c94*/ 	.word	0x00000630
        /*0c98*/ 	.word	0x000000ff
        /*0c9c*/ 	.word	0x00028870
        /*0ca0*/ 	.short	0x0100
        /*0ca2*/ 	.byte	0x06
	.zero		1


	//   ....[11]....
        /*0ca4*/ 	.word	0x00000640
        /*0ca8*/ 	.word	0x000000ff
        /*0cac*/ 	.word	0x00028880
        /*0cb0*/ 	.short	0x0100
        /*0cb2*/ 	.byte	0x06
	.zero		1


	//   ....[12]....
        /*0cb4*/ 	.word	0x00000650
        /*0cb8*/ 	.word	0x000000ff
        /*0cbc*/ 	.word	0x00028878
        /*0cc0*/ 	.short	0x0100
        /*0cc2*/ 	.byte	0x06
	.zero		1


	//   ....[13]....
        /*0cc4*/ 	.word	0x00000660
        /*0cc8*/ 	.word	0x000000ff
        /*0ccc*/ 	.word	0x00028888
        /*0cd0*/ 	.short	0x0100
        /*0cd2*/ 	.byte	0x06
	.zero		1


	//   ....[14]....
        /*0cd4*/ 	.word	0x00000790
        /*0cd8*/ 	.word	0x000000ff
        /*0cdc*/ 	.word	0x00028890
        /*0ce0*/ 	.short	0x0100
        /*0ce2*/ 	.byte	0x08
	.zero		1


	//   ....[15]....
        /*0ce4*/ 	.word	0x000007a0
        /*0ce8*/ 	.word	0x000000ff
        /*0cec*/ 	.word	0x000288a0
        /*0cf0*/ 	.short	0x0100
        /*0cf2*/ 	.byte	0x08
	.zero		1


	//   ....[16]....
        /*0cf4*/ 	.word	0x000007b0
        /*0cf8*/ 	.word	0x000000ff
        /*0cfc*/ 	.word	0x00028898
        /*0d00*/ 	.short	0x0100
        /*0d02*/ 	.byte	0x08
	.zero		1


	//   ....[17]....
        /*0d04*/ 	.word	0x000007c0
        /*0d08*/ 	.word	0x000000ff
        /*0d0c*/ 	.word	0x000288a8
        /*0d10*/ 	.short	0x0100
        /*0d12*/ 	.byte	0x08
	.zero		1


	//   ....[18]....
        /*0d14*/ 	.word	0x000008f0
        /*0d18*/ 	.word	0x000000ff
        /*0d1c*/ 	.word	0x000288b0
        /*0d20*/ 	.short	0x0100
        /*0d22*/ 	.byte	0x08
	.zero		1


	//   ....[19]....
        /*0d24*/ 	.word	0x00000900
        /*0d28*/ 	.word	0x000000ff
        /*0d2c*/ 	.word	0x000288c0
        /*0d30*/ 	.short	0x0100
        /*0d32*/ 	.byte	0x08
	.zero		1


	//   ....[20]....
        /*0d34*/ 	.word	0x00000910
        /*0d38*/ 	.word	0x000000ff
        /*0d3c*/ 	.word	0x000288b8
        /*0d40*/ 	.short	0x0100
        /*0d42*/ 	.byte	0x08
	.zero		1


	//   ....[21]....
        /*0d44*/ 	.word	0x00000920
        /*0d48*/ 	.word	0x000000ff
        /*0d4c*/ 	.word	0x000288c8
        /*0d50*/ 	.short	0x0100
        /*0d52*/ 	.byte	0x08
	.zero		1


	//   ....[22]....
        /*0d54*/ 	.word	0x000034c0
        /*0d58*/ 	.word	0x0000006a
        /*0d5c*/ 	.word	0x00028890
        /*0d60*/ 	.short	0x010a
        /*0d62*/ 	.byte	0x3f
	.zero		1


	//   ....[23]....
        /*0d64*/ 	.word	0x00005d70
        /*0d68*/ 	.word	0x0000006a
        /*0d6c*/ 	.word	0x00028890
        /*0d70*/ 	.short	0x010a
        /*0d72*/ 	.byte	0x3f
	.zero		1


	//   ....[24]....
        /*0d74*/ 	.word	0x00007fc0
        /*0d78*/ 	.word	0x0000006a
        /*0d7c*/ 	.word	0x00028890
        /*0d80*/ 	.short	0x010a
        /*0d82*/ 	.byte	0x3f
	.zero		1


	//   ....[25]....
        /*0d84*/ 	.word	0x00008620
        /*0d88*/ 	.word	0x0000002c
        /*0d8c*/ 	.word	0x00000000
        /*0d90*/ 	.short	0x0101
        /*0d92*/ 	.byte	0x3f
	.zero		1


	//   ....[26]....
        /*0d94*/ 	.word	0x00008660
        /*0d98*/ 	.word	0x0000006a
        /*0d9c*/ 	.word	0x000288b0
        /*0da0*/ 	.short	0x010a
        /*0da2*/ 	.byte	0x3f
	.zero		1


	//   ....[27]....
        /*0da4*/ 	.word	0x00008cb0
        /*0da8*/ 	.word	0x0000006a
        /*0dac*/ 	.word	0x00000000
        /*0db0*/ 	.short	0x0101
        /*0db2*/ 	.byte	0x3f
	.zero		1


	//   ....[28]....
        /*0db4*/ 	.word	0x00009640
        /*0db8*/ 	.word	0x00000002
        /*0dbc*/ 	.word	0x00028800
        /*0dc0*/ 	.short	0x010a
        /*0dc2*/ 	.byte	0x3f
	.zero		1


	//   ....[29]....
        /*0dc4*/ 	.word	0x00009690
        /*0dc8*/ 	.word	0x00000002
        /*0dcc*/ 	.word	0x00028800
        /*0dd0*/ 	.short	0x010a
        /*0dd2*/ 	.byte	0x3f
	.zero		1


	//   ....[30]....
        /*0dd4*/ 	.word	0x0000a790
        /*0dd8*/ 	.word	0x00000002
        /*0ddc*/ 	.word	0x00028800
        /*0de0*/ 	.short	0x010a
        /*0de2*/ 	.byte	0x3f
	.zero		1


	//   ....[31]....
        /*0de4*/ 	.word	0x0000ce50
        /*0de8*/ 	.word	0x00000002
        /*0dec*/ 	.word	0x00028800
        /*0df0*/ 	.short	0x010a
        /*0df2*/ 	.byte	0x3f
	.zero		1


	//   ....[32]....
        /*0df4*/ 	.word	0x0000eae0
        /*0df8*/ 	.word	0x00000008
        /*0dfc*/ 	.word	0x00028830
        /*0e00*/ 	.short	0x010a
        /*0e02*/ 	.byte	0x3f
	.zero		1


	//   ....[33]....
        /*0e04*/ 	.word	0x0000eb50
        /*0e08*/ 	.word	0x00000008
        /*0e0c*/ 	.word	0x00028830
        /*0e10*/ 	.short	0x010a
        /*0e12*/ 	.byte	0x3f
	.zero		1


	//   ....[34]....
        /*0e14*/ 	.word	0x0000f590
        /*0e18*/ 	.word	0x00000008
        /*0e1c*/ 	.word	0x00000000
        /*0e20*/ 	.short	0x0101
        /*0e22*/ 	.byte	0x3f
	.zero		1


	//   ....[35]....
        /*0e24*/ 	.word	0x000126c0
        /*0e28*/ 	.word	0x00000007
        /*0e2c*/ 	.word	0x00028830
        /*0e30*/ 	.short	0x010a
        /*0e32*/ 	.byte	0x3f
	.zero		1


	//   ....[36]....
        /*0e34*/ 	.word	0x00012710
        /*0e38*/ 	.word	0x00000007
        /*0e3c*/ 	.word	0x00028830
        /*0e40*/ 	.short	0x010a
        /*0e42*/ 	.byte	0x3f
	.zero		1


	//   ....[37]....
        /*0e44*/ 	.word	0x00012b60
        /*0e48*/ 	.word	0x00000007
        /*0e4c*/ 	.word	0x00028850
        /*0e50*/ 	.short	0x010a
        /*0e52*/ 	.byte	0x3f
	.zero		1


	//   ....[38]....
        /*0e54*/ 	.word	0x00012ba0
        /*0e58*/ 	.word	0x00000007
        /*0e5c*/ 	.word	0x00028850
        /*0e60*/ 	.short	0x010a
        /*0e62*/ 	.byte	0x3f
	.zero		1


	//   ....[39]....
        /*0e64*/ 	.word	0x000138e0
        /*0e68*/ 	.word	0x00000007
        /*0e6c*/ 	.word	0x00000000
        /*0e70*/ 	.short	0x0101
        /*0e72*/ 	.byte	0x3f
	.zero		1


	//   ....[40]....
        /*0e74*/ 	.word	0x00015700
        /*0e78*/ 	.word	0x00000033
        /*0e7c*/ 	.word	0x00000000
        /*0e80*/ 	.short	0x0101
        /*0e82*/ 	.byte	0x3f
	.zero		1


	//   ....[41]....
        /*0e84*/ 	.word	0x000163d0
        /*0e88*/ 	.word	0x00000006
        /*0e8c*/ 	.word	0x00028830
        /*0e90*/ 	.short	0x010a
        /*0e92*/ 	.byte	0x3f
	.zero		1


	//   ....[42]....
        /*0e94*/ 	.word	0x00016420
        /*0e98*/ 	.word	0x00000006
        /*0e9c*/ 	.word	0x00028830
        /*0ea0*/ 	.short	0x010a
        /*0ea2*/ 	.byte	0x3f
	.zero		1


	//   ....[43]....
        /*0ea4*/ 	.word	0x00016870
        /*0ea8*/ 	.word	0x00000007
        /*0eac*/ 	.word	0x00028850
        /*0eb0*/ 	.short	0x010a
        /*0eb2*/ 	.byte	0x3f
	.zero		1


	//   ....[44]....
        /*0eb4*/ 	.word	0x000168b0
        /*0eb8*/ 	.word	0x00000007
        /*0ebc*/ 	.word	0x00028850
        /*0ec0*/ 	.short	0x010a
        /*0ec2*/ 	.byte	0x3f
	.zero		1


	//   ....[45]....
        /*0ec4*/ 	.word	0x00018300
        /*0ec8*/ 	.word	0x00000007
        /*0ecc*/ 	.word	0x00000000
        /*0ed0*/ 	.short	0x0101
        /*0ed2*/ 	.byte	0x3f
	.zero		1


	//   ....[46]....
        /*0ed4*/ 	.word	0x00018390
        /*0ed8*/ 	.word	0x0000000f
        /*0edc*/ 	.word	0x00000000
        /*0ee0*/ 	.short	0x0101
        /*0ee2*/ 	.byte	0x3f
	.zero		1


	//   ....[47]....
        /*0ee4*/ 	.word	0x00018e00
        /*0ee8*/ 	.word	0x00000006
        /*0eec*/ 	.word	0x00028830
        /*0ef0*/ 	.short	0x010a
        /*0ef2*/ 	.byte	0x3f
	.zero		1


	//   ....[48]....
        /*0ef4*/ 	.word	0x00018e50
        /*0ef8*/ 	.word	0x00000006
        /*0efc*/ 	.word	0x00028830
        /*0f00*/ 	.short	0x010a
        /*0f02*/ 	.byte	0x3f
	.zero		1


	//   ....[49]....
        /*0f04*/ 	.word	0x000192a0
        /*0f08*/ 	.word	0x00000007
        /*0f0c*/ 	.word	0x00028850
        /*0f10*/ 	.short	0x010a
        /*0f12*/ 	.byte	0x3f
	.zero		1


	//   ....[50]....
        /*0f14*/ 	.word	0x000192e0
        /*0f18*/ 	.word	0x00000007
        /*0f1c*/ 	.word	0x00028850
        /*0f20*/ 	.short	0x010a
        /*0f22*/ 	.byte	0x3f
	.zero		1


	//   ....[51]....
        /*0f24*/ 	.word	0x0001a000
        /*0f28*/ 	.word	0x00000044
        /*0f2c*/ 	.word	0x00000000
        /*0f30*/ 	.short	0x0101
        /*0f32*/ 	.byte	0x3f
	.zero		1


	//   ....[52]....
        /*0f34*/ 	.word	0x0001bef0
        /*0f38*/ 	.word	0x00000037
        /*0f3c*/ 	.word	0x00000000
        /*0f40*/ 	.short	0x0101
        /*0f42*/ 	.byte	0x3f
	.zero		1


	//   ....[53]....
        /*0f44*/ 	.word	0x0001c7d0
        /*0f48*/ 	.word	0x00000009
        /*0f4c*/ 	.word	0x00028850
        /*0f50*/ 	.short	0x010a
        /*0f52*/ 	.byte	0x3f
	.zero		1


	//   ....[54]....
        /*0f54*/ 	.word	0x0001c850
        /*0f58*/ 	.word	0x00000009
        /*0f5c*/ 	.word	0x00028850
        /*0f60*/ 	.short	0x010a
        /*0f62*/ 	.byte	0x3f
	.zero		1


	//   ....[55]....
        /*0f64*/ 	.word	0x0001ce00
        /*0f68*/ 	.word	0x0000000c
        /*0f6c*/ 	.word	0x00000000
        /*0f70*/ 	.short	0x0101
        /*0f72*/ 	.byte	0x3f
	.zero		1


	//   ....[56]....
        /*0f74*/ 	.word	0x0001e330
        /*0f78*/ 	.word	0x00000000
        /*0f7c*/ 	.word	0x00000000
        /*0f80*/ 	.short	0x0101
        /*0f82*/ 	.byte	0x3f
	.zero		1


	//   ....[57]....
        /*0f84*/ 	.word	0x00020b00
        /*0f88*/ 	.word	0x00000007
        /*0f8c*/ 	.word	0x00028820
        /*0f90*/ 	.short	0x010a
        /*0f92*/ 	.byte	0x3f
	.zero		1


	//   ....[58]....
        /*0f94*/ 	.word	0x00020be0
        /*0f98*/ 	.word	0x00000007
        /*0f9c*/ 	.word	0x000288a0
        /*0fa0*/ 	.short	0x010a
        /*0fa2*/ 	.byte	0x3f
	.zero		1


	//   ....[59]....
        /*0fa4*/ 	.word	0x00020f40
        /*0fa8*/ 	.word	0x00000007
        /*0fac*/ 	.word	0x000288c0
        /*0fb0*/ 	.short	0x010a
        /*0fb2*/ 	.byte	0x3f
	.zero		1


	//   ....[60]....
        /*0fb4*/ 	.word	0x00021410
        /*0fb8*/ 	.word	0x00000008
        /*0fbc*/ 	.word	0x000288a0
        /*0fc0*/ 	.short	0x010a
        /*0fc2*/ 	.byte	0x3f
	.zero		1


	//   ....[61]....
        /*0fc4*/ 	.word	0x00021750
        /*0fc8*/ 	.word	0x00000008
        /*0fcc*/ 	.word	0x000288c0
        /*0fd0*/ 	.short	0x010a
        /*0fd2*/ 	.byte	0x3f
	.zero		1


	//   ....[62]....
        /*0fd4*/ 	.word	0x00022870
        /*0fd8*/ 	.word	0x00000000
        /*0fdc*/ 	.word	0x00028840
        /*0fe0*/ 	.short	0x010a
        /*0fe2*/ 	.byte	0x3f
	.zero		1


	//   ....[63]....
        /*0fe4*/ 	.word	0x00023730
        /*0fe8*/ 	.word	0x00000009
        /*0fec*/ 	.word	0x00028800
        /*0ff0*/ 	.short	0x0107
        /*0ff2*/ 	.byte	0x3f
	.zero		1


	//   ....[64]....
        /*0ff4*/ 	.word	0x00023840
        /*0ff8*/ 	.word	0x00000002
        /*0ffc*/ 	.word	0x00028800
        /*1000*/ 	.short	0x0101
        /*1002*/ 	.byte	0x3f
	.zero		1


	//   ....[65]....
        /*1004*/ 	.word	0x00023860
        /*1008*/ 	.word	0x00000002
        /*100c*/ 	.word	0x00028820
        /*1010*/ 	.short	0x010a
        /*1012*/ 	.byte	0x3f
	.zero		1


	//   ....[66]....
        /*1014*/ 	.word	0x00023be0
        /*1018*/ 	.word	0x00000003
        /*101c*/ 	.word	0x00028840
        /*1020*/ 	.short	0x010a
        /*1022*/ 	.byte	0x3f
	.zero		1


	//   ....[67]....
        /*1024*/ 	.word	0x00023fa0
        /*1028*/ 	.word	0x00000003
        /*102c*/ 	.word	0x00000060
        /*1030*/ 	.short	0x010a
        /*1032*/ 	.byte	0x3f
	.zero		1


	//   ....[68]....
        /*1034*/ 	.word	0x00024680
        /*1038*/ 	.word	0x00000003
        /*103c*/ 	.word	0x00028840
        /*1040*/ 	.short	0x010a
        /*1042*/ 	.byte	0x3f
	.zero		1


	//   ....[69]....
        /*1044*/ 	.word	0x00024a40
        /*1048*/ 	.word	0x00000002
        /*104c*/ 	.word	0x00000060
        /*1050*/ 	.short	0x010a
        /*1052*/ 	.byte	0x3f
	.zero		1


	//   ....[70]....
        /*1054*/ 	.word	0x00025050
        /*1058*/ 	.word	0x00000002
        /*105c*/ 	.word	0x00028840
        /*1060*/ 	.short	0x010a
        /*1062*/ 	.byte	0x3f
	.zero		1


	//   ....[71]....
        /*1064*/ 	.word	0x00025410
        /*1068*/ 	.word	0x00000002
        /*106c*/ 	.word	0x00000060
        /*1070*/ 	.short	0x010a
        /*1072*/ 	.byte	0x3f
	.zero		1


	//   ....[72]....
        /*1074*/ 	.word	0x000259b0
        /*1078*/ 	.word	0x00000000
        /*107c*/ 	.word	0x00028860
        /*1080*/ 	.short	0x010a
        /*1082*/ 	.byte	0x3f
	.zero		1


	//   ....[73]....
        /*1084*/ 	.word	0x00026ab0
        /*1088*/ 	.word	0x00000000
        /*108c*/ 	.word	0x00028820
        /*1090*/ 	.short	0x010a
        /*1092*/ 	.byte	0x3f
	.zero		1


	//   ....[74]....
        /*1094*/ 	.word	0x00026c60
        /*1098*/ 	.word	0x00000006
        /*109c*/ 	.word	0x00000000
        /*10a0*/ 	.short	0x010a
        /*10a2*/ 	.byte	0x3f
	.zero		1


	//   ....[75]....
        /*10a4*/ 	.word	0x00026cd0
        /*10a8*/ 	.word	0x00000007
        /*10ac*/ 	.word	0x00000000
        /*10b0*/ 	.short	0x010a
        /*10b2*/ 	.byte	0x3f
	.zero		1


	//   ....[76]....
        /*10b4*/ 	.word	0x00026d40
        /*10b8*/ 	.word	0x00000004
        /*10bc*/ 	.word	0x00000000
        /*10c0*/ 	.short	0x010a
        /*10c2*/ 	.byte	0x3f
	.zero		1


	//   ....[77]....
        /*10c4*/ 	.word	0x00026d70
        /*10c8*/ 	.word	0x00000003
        /*10cc*/ 	.word	0x00000000
        /*10d0*/ 	.short	0x010a
        /*10d2*/ 	.byte	0x3f
	.zero		1


	//   ....[78]....
        /*10d4*/ 	.word	0x00026dd0
        /*10d8*/ 	.word	0x0000006a
        /*10dc*/ 	.word	0x00028890
        /*10e0*/ 	.short	0x010a
        /*10e2*/ 	.byte	0x3f
	.zero		1


	//   ....[79]....
        /*10e4*/ 	.word	0x00026e20
        /*10e8*/ 	.word	0x0000006a
        /*10ec*/ 	.word	0x00028890
        /*10f0*/ 	.short	0x010a
        /*10f2*/ 	.byte	0x3f
	.zero		1


	//   ....[80]....
        /*10f4*/ 	.word	0x00026e70
        /*10f8*/ 	.word	0x0000006a
        /*10fc*/ 	.word	0x00028890
        /*1100*/ 	.short	0x010a
        /*1102*/ 	.byte	0x3f
	.zero		1


	//   ....[81]....
        /*1104*/ 	.word	0x00026ec0
        /*1108*/ 	.word	0x0000006a
        /*110c*/ 	.word	0x000288b0
        /*1110*/ 	.short	0x010a
        /*1112*/ 	.byte	0x3f
	.zero		1


	//   ....[82]....
        /*1114*/ 	.word	0x000276c0
        /*1118*/ 	.word	0x00000002
        /*111c*/ 	.word	0x00028800
        /*1120*/ 	.short	0x010a
        /*1122*/ 	.byte	0x3f
	.zero		1


	//   ....[83]....
        /*1124*/ 	.word	0x00028280
        /*1128*/ 	.word	0x00000002
        /*112c*/ 	.word	0x00028800
        /*1130*/ 	.short	0x010a
        /*1132*/ 	.byte	0x3f
	.zero		1


	//   ....[84]....
        /*1134*/ 	.word	0x000282d0
        /*1138*/ 	.word	0x00000008
        /*113c*/ 	.word	0x00028830
        /*1140*/ 	.short	0x010a
        /*1142*/ 	.byte	0x3f
	.zero		1


	//   ....[85]....
        /*1144*/ 	.word	0x00028320
        /*1148*/ 	.word	0x00000007
        /*114c*/ 	.word	0x00028830
        /*1150*/ 	.short	0x010a
        /*1152*/ 	.byte	0x3f
	.zero		1


	//   ....[86]....
        /*1154*/ 	.word	0x00028370
        /*1158*/ 	.word	0x00000007
        /*115c*/ 	.word	0x00028850
        /*1160*/ 	.short	0x010a
        /*1162*/ 	.byte	0x3f
	.zero		1


	//   ....[87]....
        /*1164*/ 	.word	0x000283c0
        /*1168*/ 	.word	0x00000006
        /*116c*/ 	.word	0x00028830
        /*1170*/ 	.short	0x010a
        /*1172*/ 	.byte	0x3f
	.zero		1


	//   ....[88]....
        /*1174*/ 	.word	0x00028410
        /*1178*/ 	.word	0x00000007
        /*117c*/ 	.word	0x00028850
        /*1180*/ 	.short	0x010a
        /*1182*/ 	.byte	0x3f
	.zero		1


	//   ....[89]....
        /*1184*/ 	.word	0x00028460
        /*1188*/ 	.word	0x00000006
        /*118c*/ 	.word	0x00028830
        /*1190*/ 	.short	0x010a
        /*1192*/ 	.byte	0x3f
	.zero		1


	//   ....[90]....
        /*1194*/ 	.word	0x000284b0
        /*1198*/ 	.word	0x00000007
        /*119c*/ 	.word	0x00028850
        /*11a0*/ 	.short	0x010a
        /*11a2*/ 	.byte	0x3f
	.zero		1


	//   ....[91]....
        /*11a4*/ 	.word	0x00028500
        /*11a8*/ 	.word	0x00000009
        /*11ac*/ 	.word	0x00028850
        /*11b0*/ 	.short	0x010a
        /*11b2*/ 	.byte	0x3f
	.zero		1


	//   ....[92]....
        /*11b4*/ 	.word	0x00028ae0
        /*11b8*/ 	.word	0x00000006
        /*11bc*/ 	.word	0x00028820
        /*11c0*/ 	.short	0x010a
        /*11c2*/ 	.byte	0x3f
	.zero		1


	//   ....[93]....
        /*11c4*/ 	.word	0x00028b30
        /*11c8*/ 	.word	0x00000007
        /*11cc*/ 	.word	0x000288a0
        /*11d0*/ 	.short	0x010a
        /*11d2*/ 	.byte	0x3f
	.zero		1


	//   ....[94]....
        /*11d4*/ 	.word	0x00028b80
        /*11d8*/ 	.word	0x00000007
        /*11dc*/ 	.word	0x000288c0
        /*11e0*/ 	.short	0x010a
        /*11e2*/ 	.byte	0x3f
	.zero		1


	//   ....[95]....
        /*11e4*/ 	.word	0x00028bd0
        /*11e8*/ 	.word	0x00000008
        /*11ec*/ 	.word	0x000288a0
        /*11f0*/ 	.short	0x010a
        /*11f2*/ 	.byte	0x3f
	.zero		1


	//   ....[96]....
        /*11f4*/ 	.word	0x00028c20
        /*11f8*/ 	.word	0x00000008
        /*11fc*/ 	.word	0x000288c0
        /*1200*/ 	.short	0x010a
        /*1202*/ 	.byte	0x3f
	.zero		1


	//   ....[97]....
        /*1204*/ 	.word	0x00028dc0
        /*1208*/ 	.word	0x00000000
        /*120c*/ 	.word	0x00028840
        /*1210*/ 	.short	0x010a
        /*1212*/ 	.byte	0x3f
	.zero		1


	//   ....[98]....
        /*1214*/ 	.word	0x00029910
        /*1218*/ 	.word	0x00000002
        /*121c*/ 	.word	0x00028820
        /*1220*/ 	.short	0x010a
        /*1222*/ 	.byte	0x3f
	.zero		1


	//   ....[99]....
        /*1224*/ 	.word	0x00029960
        /*1228*/ 	.word	0x00000003
        /*122c*/ 	.word	0x00028840
        /*1230*/ 	.short	0x010a
        /*1232*/ 	.byte	0x3f
	.zero		1


	//   ....[100]....
        /*1234*/ 	.word	0x000299b0
        /*1238*/ 	.word	0x00000003
        /*123c*/ 	.word	0x00000060
        /*1240*/ 	.short	0x010a
        /*1242*/ 	.byte	0x3f
	.zero		1


	//   ....[101]....
        /*1244*/ 	.word	0x00029a00
        /*1248*/ 	.word	0x00000003
        /*124c*/ 	.word	0x00028840
        /*1250*/ 	.short	0x010a
        /*1252*/ 	.byte	0x3f
	.zero		1


	//   ....[102]....
        /*1254*/ 	.word	0x00029a50
        /*1258*/ 	.word	0x00000002
        /*125c*/ 	.word	0x00000060
        /*1260*/ 	.short	0x010a
        /*1262*/ 	.byte	0x3f
	.zero		1


	//   ....[103]....
        /*1264*/ 	.word	0x00029aa0
        /*1268*/ 	.word	0x00000002
        /*126c*/ 	.word	0x00028840
        /*1270*/ 	.short	0x010a
        /*1272*/ 	.byte	0x3f
	.zero		1


	//   ....[104]....
        /*1274*/ 	.word	0x00029af0
        /*1278*/ 	.word	0x00000002
        /*127c*/ 	.word	0x00000060
        /*1280*/ 	.short	0x010a
        /*1282*/ 	.byte	0x3f
	.zero		1


	//   ....[105]....
        /*1284*/ 	.word	0x00029b40
        /*1288*/ 	.word	0x00000000
        /*128c*/ 	.word	0x00028860
        /*1290*/ 	.short	0x010a
        /*1292*/ 	.byte	0x3f
	.zero		1


	//   ....[106]....
        /*1294*/ 	.word	0x0002a590
        /*1298*/ 	.word	0x00000000
        /*129c*/ 	.word	0x00028820
        /*12a0*/ 	.short	0x010a
        /*12a2*/ 	.byte	0x3f
	.zero		1


	//   ....[107]....
        /*12a4*/ 	.word	0x0002a730
        /*12a8*/ 	.word	0x00000006
        /*12ac*/ 	.word	0x00000000
        /*12b0*/ 	.short	0x010a
        /*12b2*/ 	.byte	0x3f
	.zero		1


	//   ....[108]....
        /*12b4*/ 	.word	0x0002a780
        /*12b8*/ 	.word	0x00000007
        /*12bc*/ 	.word	0x00000000
        /*12c0*/ 	.short	0x010a
        /*12c2*/ 	.byte	0x3f
	.zero		1


	//   ....[109]....
        /*12c4*/ 	.word	0x0002a7d0
        /*12c8*/ 	.word	0x00000004
        /*12cc*/ 	.word	0x00000000
        /*12d0*/ 	.short	0x010a
        /*12d2*/ 	.byte	0x3f
	.zero		1


	//----- nvinfo : EIATTR_NUM_MBARRIERS
	.align		4
.L_274:
        /*12d4*/ 	.byte	0x03, 0x38
        /*12d6*/ 	.short	0x0016


	//----- nvinfo : EIATTR_EXIT_INSTR_OFFSETS
	.align		4
        /*12d8*/ 	.byte	0x04, 0x1c
        /*12da*/ 	.short	(.L_276 - .L_275)


	//   ....[0]....
.L_275:
        /*12dc*/ 	.word	0x00026dc0


	//----- nvinfo : EIATTR_MAX_THREADS
	.align		4
.L_276:
        /*12e0*/ 	.byte	0x04, 0x05
        /*12e2*/ 	.short	(.L_278 - .L_277)
.L_277:
        /*12e4*/ 	.word	0x00000180
        /*12e8*/ 	.word	0x00000001
        /*12ec*/ 	.word	0x00000001


	//----- nvinfo : EIATTR_CRS_STACK_SIZE
	.align		4
.L_278:
        /*12f0*/ 	.byte	0x04, 0x1e
        /*12f2*/ 	.short	(.L_280 - .L_279)
.L_279:
        /*12f4*/ 	.word	0x00000000


	//----- nvinfo : EIATTR_CBANK_PARAM_SIZE
	.align		4
.L_280:
        /*12f8*/ 	.byte	0x03, 0x19
        /*12fa*/ 	.short	0x0af0


	//----- nvinfo : EIATTR_PARAM_CBANK
	.align		4
        /*12fc*/ 	.byte	0x04, 0x0a
        /*12fe*/ 	.short	(.L_282 - .L_281)
	.align		4
.L_281:
        /*1300*/ 	.word	index@(.nv.constant0._ZN7cutlass13device_kernelIN5flash11enable_sm90INS1_16FlashAttnFwdSm90INS1_25CollectiveMainloopFwdSm90ILi2EN4cute5tupleIJNS5_1CILi1EEES8_S8_EEENS6_IJNS7_ILi128EEESA_SA_EEELi128ENS_10bfloat16_tEfNS_4arch4Sm90ELb0ELb1ELb1ELb1ELb0ELb1ELb0ELb1ELb1ELb1ELb0ELb0EEENS1_21CollectiveEpilogueFwdISB_S9_SC_SE_Li256ELb1ELb1ELb0ELb0EEENS1_36VarlenDynamicPersistentTileSchedulerILi128ELi128ELi256ELi128ELb0ELb1ELb1ELb1ELb0ELb1EEEEEEEEEvNT_6ParamsE)
        /*1304*/ 	.short	0x0210
        /*1306*/ 	.short	0x0af0


	//----- nvinfo : EIATTR_SW_WAR
	.align		4
.L_282:
        /*1308*/ 	.byte	0x04, 0x36
        /*130a*/ 	.short	(.L_284 - .L_283)
.L_283:
        /*130c*/ 	.word	0x00000008
.L_284:


//--------------------- .nv.info._ZN7cutlass13device_kernelIN5flash11enable_sm90INS1_16FlashAttnFwdSm90INS1_25CollectiveMainloopFwdSm90ILi2EN4cute5tupleIJNS5_1CILi1EEES8_S8_EEENS6_IJNS7_ILi128EEESA_SA_EEELi128ENS_10bfloat16_tEfNS_4arch4Sm90ELb1ELb0ELb1ELb0ELb0ELb0ELb0ELb1ELb1ELb1ELb0ELb0EEENS1_21CollectiveEpilogueFwdISB_S9_SC_SE_Li256ELb0ELb1ELb0ELb0EEENS1_30DynamicPersistentTileSchedulerILi256ELi128ELb0ELb1ELb1EEEEEEEEEvNT_6ParamsE --------------------------
	.section	.nv.info._ZN7cutlass13device_kernelIN5flash11enable_sm90INS1_16FlashAttnFwdSm90INS1_25CollectiveMainloopFwdSm90ILi2EN4cute5tupleIJNS5_1CILi1EEES8_S8_EEENS6_IJNS7_ILi128EEESA_SA_EEELi128ENS_10bfloat16_tEfNS_4arch4Sm90ELb1ELb0ELb1ELb0ELb0ELb0ELb0ELb1ELb1ELb1ELb0ELb0EEENS1_21CollectiveEpilogueFwdISB_S9_SC_SE_Li256ELb0ELb1ELb0ELb0EEENS1_30DynamicPersistentTileSchedulerILi256ELi128ELb0ELb1ELb1EEEEEEEEEvNT_6ParamsE,"",@"SHT_CUDA_INFO"
	.sectionflags	@""
	.align	4


	//----- nvinfo : EIATTR_CUDA_API_VERSION
	.align		4
        /*0000*/ 	.byte	0x04, 0x37
        /*0002*/ 	.short	(.L_286 - .L_285)
.L_285:
        /*0004*/ 	.word	0x00000082


	//----- nvinfo : EIATTR_KPARAM_INFO
	.align		4
.L_286:
        /*0008*/ 	.byte	0x04, 0x17
        /*000a*/ 	.short	(.L_288 - .L_287)
.L_287:
        /*000c*/ 	.word	0x00000000
        /*0010*/ 	.short	0x0000
        /*0012*/ 	.short	0x0070
        /*0014*/ 	.byte	0x00, 0xf0, 0x01, 0x2a


	//----- nvinfo : EIATTR_SPARSE_MMA_MASK
	.align		4
.L_288:
        /*0018*/ 	.byte	0x03, 0x50
        /*001a*/ 	.short	0x0000


	//----- nvinfo : EIATTR_MAXREG_COUNT
	.align		4
        /*001c*/ 	.byte	0x03, 0x1b
        /*001e*/ 	.short	0x00a8


	//----- nvinfo : EIATTR_NUM_BARRIERS
	.align		4
        /*0020*/ 	.byte	0x02, 0x4c
        /*0022*/ 	.byte	0x10
	.zero		1


	//----- nvinfo : EIATTR_EXTERNS
	.align		4
        /*0024*/ 	.byte	0x04, 0x0f
        /*0026*/ 	.short	(.L_290 - .L_289)


	//   ....[0]....
	.align		4
.L_289:
        /*0028*/ 	.word	index@(__assertfail)


	//----- nvinfo : EIATTR_ANNOTATIONS
	.align		4
.L_290:
        /*002c*/ 	.byte	0x04, 0x55
        /*002e*/ 	.short	(.L_292 - .L_291)


	//   ....[0]....
.L_291:
        /* <DEDUP_REMOVED lines=25> */


	//----- nvinfo : EIATTR_MERCURY_ISA_VERSION
	.align		4
.L_292:
        /*01b0*/ 	.byte	0x03, 0x5f
        /*01b2*/ 	.short	0x0101


	//----- nvinfo : EIATTR_INT_WARP_WIDE_INSTR_OFFSETS
	.align		4
        /*01b4*/ 	.byte	0x04, 0x31
        /*01b6*/ 	.short	(.L_294 - .L_293)


	//   ....[0]....
.L_293:
        /*01b8*/ 	.word	0x00000130


	//   ....[1]....
        /*01bc*/ 	.word	0x00000170


	//   ....[2]....
        /*01c0*/ 	.word	0x000001e0


	//   ....[3]....
        /*01c4*/ 	.word	0x0000cb00


	//   ....[4]....
        /*01c8*/ 	.word	0x0000cb90


	//   ....[5]....
        /*01cc*/ 	.word	0x0000feb0


	//   ....[6]....
        /*01d0*/ 	.word	0x0000ff40


	//----- nvinfo : EIATTR_COOP_GROUP_MASK_REGIDS
	.align		4
.L_294:
        /*01d4*/ 	.byte	0x04, 0x29
        /*01d6*/ 	.short	(.L_296 - .L_295)


	//   ....[0]....
.L_295:
        /*01d8*/ 	.word	0xffffffff


	//   ....[1]....
        /*01dc*/ 	.word	0xffffffff


	//   ....[2]....
        /*01e0*/ 	.word	0xffffffff


	//   ....[3]....
        /*01e4*/ 	.word	0xffffffff


	//   ....[4]....
        /*01e8*/ 	.word	0xffffffff


	//   ....[5]....
        /*01ec*/ 	.word	0xffffffff


	//   ....[6]....
        /*01f0*/ 	.word	0xffffffff


	//   ....[7]....
        /*01f4*/ 	.word	0xffffffff


	//   ....[8]....
        /*01f8*/ 	.word	0xffffffff


	//   ....[9]....
        /*01fc*/ 	.word	0xffffffff


	//   ....[10]....
        /*0200*/ 	.word	0xffffffff


	//   ....[11]....
        /*0204*/ 	.word	0xffffffff


	//   ....[12]....
        /*0208*/ 	.word	0xffffffff


	//   ....[13]....
        /*020c*/ 	.word	0xffffffff


	//   ....[14]....
        /*0210*/ 	.word	0xffffffff


	//   ....[15]....
        /*0214*/ 	.word	0xffffffff


	//   ....[16]....
        /*0218*/ 	.word	0xffffffff


	//   ....[17]....
        /*021c*/ 	.word	0xffffffff


	//   ....[18]....
        /*0220*/ 	.word	0xffffffff


	//   ....[19]....
        /*0224*/ 	.word	0xffffffff


	//   ....[20]....
        /*0228*/ 	.word	0xffffffff


	//   ....[21]....
        /*022c*/ 	.word	0xffffffff


	//   ....[22]....
        /*0230*/ 	.word	0xffffffff


	//   ....[23]....
        /*0234*/ 	.word	0xffffffff


	//   ....[24]....
        /*0238*/ 	.word	0xffffffff


	//   ....[25]....
        /*023c*/ 	.word	0xffffffff


	//   ....[26]....
        /*0240*/ 	.word	0xffffffff


	//   ....[27]....
        /*0244*/ 	.word	0xffffffff


	//   ....[28]....
        /*0248*/ 	.word	0xffffffff


	//   ....[29]....
        /*024c*/ 	.word	0xffffffff


	//   ....[30]....
        /*0250*/ 	.word	0xffffffff


	//   ....[31]....
        /*0254*/ 	.word	0xffffffff


	//   ....[32]....
        /*0258*/ 	.word	0xffffffff


	//   ....[33]....
        /*025c*/ 	.word	0xffffffff


	//   ....[34]....
        /*0260*/ 	.word	0xffffffff


	//   ....[35]....
        /*0264*/ 	.word	0xffffffff


	//   ....[36]....
        /*0268*/ 	.word	0xffffffff


	//   ....[37]....
        /*026c*/ 	.word	0xffffffff


	//   ....[38]....
        /*0270*/ 	.word	0xffffffff


	//   ....[39]....
        /*0274*/ 	.word	0xffffffff


	//   ....[40]....
        /*0278*/ 	.word	0xffffffff


	//   ....[41]....
        /*027c*/ 	.word	0xffffffff


	//   ....[42]....
        /*0280*/ 	.word	0xffffffff


	//   ....[43]....
        /*0284*/ 	.word	0xffffffff


	//   ....[44]....
        /*0288*/ 	.word	0xffffffff


	//   ....[45]....
        /*028c*/ 	.word	0xffffffff


	//   ....[46]....
        /*0290*/ 	.word	0xffffffff


	//   ....[47]....
        /*0294*/ 	.word	0xffffffff


	//   ....[48]....
        /*0298*/ 	.word	0xffffffff


	//   ....[49]....
        /*029c*/ 	.word	0xffffffff


	//   ....[50]....
        /*02a0*/ 	.word	0xffffffff


	//   ....[51]....
        /*02a4*/ 	.word	0xffffffff


	//   ....[52]....
        /*02a8*/ 	.word	0xffffffff


	//   ....[53]....
        /*02ac*/ 	.word	0xffffffff


	//   ....[54]....
        /*02b0*/ 	.word	0xffffffff


	//   ....[55]....
        /*02b4*/ 	.word	0xffffffff


	//   ....[56]....
        /*02b8*/ 	.word	0xffffffff


	//   ....[57]....
        /*02bc*/ 	.word	0xffffffff


	//   ....[58]....
        /*02c0*/ 	.word	0xffffffff


	//   ....[59]....
        /*02c4*/ 	.word	0xffffffff


	//   ....[60]....
        /*02c8*/ 	.word	0xffffffff


	//   ....[61]....
        /*02cc*/ 	.word	0xffffffff


	//   ....[62]....
        /*02d0*/ 	.word	0xffffffff


	//   ....[63]....
        /*02d4*/ 	.word	0xffffffff


	//   ....[64]....
        /*02d8*/ 	.word	0xffffffff


	//   ....[65]....
        /*02dc*/ 	.word	0xffffffff


	//   ....[66]....
        /*02e0*/ 	.word	0xffffffff


	//   ....[67]....
        /*02e4*/ 	.word	0xffffffff


	//   ....[68]....
        /*02e8*/ 	.word	0x0500000f


	//   ....[69]....
        /*02ec*/ 	.word	0x0500000f


	//   ....[70]....
        /*02f0*/ 	.word	0x0500000f


	//   ....[71]....
        /*02f4*/ 	.word	0x0500000f


	//   ....[72]....
        /*02f8*/ 	.word	0x0500000f


	//   ....[73]....
        /*02fc*/ 	.word	0x0500000f


	//   ....[74]....
        /*0300*/ 	.word	0x0500000f


	//   ....[75]....
        /*0304*/ 	.word	0x0500000f


	//   ....[76]....
        /*0308*/ 	.word	0x0500000f


	//   ....[77]....
        /*030c*/ 	.word	0x0500000f


	//   ....[78]....
        /*0310*/ 	.word	0x0500000f


	//   ....[79]....
        /*0314*/ 	.word	0x0500000f


	//   ....[80]....
        /*0318*/ 	.word	0x0500000f


	//   ....[81]....
        /*031c*/ 	.word	0x0500000f


	//   ....[82]....
        /*0320*/ 	.word	0x0500000f


	//   ....[83]....
        /*0324*/ 	.word	0x0500000f


	//   ....[84]....
        /*0328*/ 	.word	0x0500000f


	//   ....[85]....
        /*032c*/ 	.word	0x0500000f


	//   ....[86]....
        /*0330*/ 	.word	0x0500000f


	//----- nvinfo : EIATTR_COOP_GROUP_INSTR_OFFSETS
	.align		4
.L_296:
        /*0334*/ 	.byte	0x04, 0x28
        /*0336*/ 	.short	(.L_298 - .L_297)


	//   ....[0]....
.L_297:
        /*0338*/ 	.word	0x00000070


	//   ....[1]....
        /*033c*/ 	.word	0x00000140


	//   ....[2]....
        /*0340*/ 	.word	0x00000190


	//   ....[3]....
        /*0344*/ 	.word	0x000003c0


	//   ....[4]....
        /*0348*/ 	.word	0x00000520


	//   ....[5]....
        /*034c*/ 	.word	0x00000640


	//   ....[6]....
        /*0350*/ 	.word	0x000007a0


	//   ....[7]....
        /*0354*/ 	.word	0x00001470


	//   ....[8]....
        /*0358*/ 	.word	0x00001ed0


	//   ....[9]....
        /*035c*/ 	.word	0x00002340


	//   ....[10]....
        /*0360*/ 	.word	0x00002b10


	//   ....[11]....
        /*0364*/ 	.word	0x00002be0


	//   ....[12]....
        /*0368*/ 	.word	0x000036f0


	//   ....[13]....
        /*036c*/ 	.word	0x00003750


	//   ....[14]....
        /*0370*/ 	.word	0x000050d0


	//   ....[15]....
        /*0374*/ 	.word	0x00005300


	//   ....[16]....
        /*0378*/ 	.word	0x000059f0


	//   ....[17]....
        /*037c*/ 	.word	0x00005b00


	//   ....[18]....
        /*0380*/ 	.word	0x00006380


	//   ....[19]....
        /*0384*/ 	.word	0x00006410


	//   ....[20]....
        /*0388*/ 	.word	0x000086e0


	//   ....[21]....
        /*038c*/ 	.word	0x00008710


	//   ....[22]....
        /*0390*/ 	.word	0x000089a0


	//   ....[23]....
        /*0394*/ 	.word	0x00008a50


	//   ....[24]....
        /*0398*/ 	.word	0x00009db0


	//   ....[25]....
        /*039c*/ 	.word	0x00009df0


	//   ....[26]....
        /*03a0*/ 	.word	0x00009ed0


	//   ....[27]....
        /*03a4*/ 	.word	0x00009ef0


	//   ....[28]....
        /*03a8*/ 	.word	0x0000aff0


	//   ....[29]....
        /*03ac*/ 	.word	0x0000b020


	//   ....[30]....
        /*03b0*/ 	.word	0x0000b050


	//   ....[31]....
        /*03b4*/ 	.word	0x0000b080


	//   ....[32]....
        /*03b8*/ 	.word	0x0000b5f0


	//   ....[33]....
        /*03bc*/ 	.word	0x0000b630


	//   ....[34]....
        /*03c0*/ 	.word	0x0000b6f0


	//   ....[35]....
        /*03c4*/ 	.word	0x0000b710


	//   ....[36]....
        /*03c8*/ 	.word	0x0000b7d0


	//   ....[37]....
        /*03cc*/ 	.word	0x0000b7f0


	//   ....[38]....
        /*03d0*/ 	.word	0x0000b8c0


	//   ....[39]....
        /*03d4*/ 	.word	0x0000b8e0


	//   ....[40]....
        /*03d8*/ 	.word	0x0000bf80


	//   ....[41]....
        /*03dc*/ 	.word	0x0000bfa0


	//   ....[42]....
        /*03e0*/ 	.word	0x0000c060


	//   ....[43]....
        /*03e4*/ 	.word	0x0000c080


	//   ....[44]....
        /*03e8*/ 	.word	0x0000c140


	//   ....[45]....
        /*03ec*/ 	.word	0x0000c160


	//   ....[46]....
        /*03f0*/ 	.word	0x0000c230


	//   ....[47]....
        /*03f4*/ 	.word	0x0000c250


	//   ....[48]....
        /*03f8*/ 	.word	0x0000c3b0


	//   ....[49]....
        /*03fc*/ 	.word	0x0000d100


	//   ....[50]....
        /*0400*/ 	.word	0x0000dae0


	//   ....[51]....
        /*0404*/ 	.word	0x0000daf0


	//   ....[52]....
        /*0408*/ 	.word	0x0000db60


	//   ....[53]....
        /*040c*/ 	.word	0x0000db90


	//   ....[54]....
        /*0410*/ 	.word	0x0000dc40


	//   ....[55]....
        /*0414*/ 	.word	0x0000dc50


	//   ....[56]....
        /*0418*/ 	.word	0x0000dcd0


	//   ....[57]....
        /*041c*/ 	.word	0x0000dce0


	//   ....[58]....
        /*0420*/ 	.word	0x0000dd60


	//   ....[59]....
        /*0424*/ 	.word	0x0000dd70


	//   ....[60]....
        /*0428*/ 	.word	0x0000ddf0


	//   ....[61]....
        /*042c*/ 	.word	0x0000de00


	//   ....[62]....
        /*0430*/ 	.word	0x0000de80


	//   ....[63]....
        /*0434*/ 	.word	0x0000de90


	//   ....[64]....
        /*0438*/ 	.word	0x0000dea0


	//   ....[65]....
        /*043c*/ 	.word	0x0000deb0


	//   ....[66]....
        /*0440*/ 	.word	0x000104a0


	//   ....[67]....
        /*0444*/ 	.word	0x00010690


	//   ....[68]....
        /*0448*/ 	.word	0x00010c00


	//   ....[69]....
        /*044c*/ 	.word	0x00010d80


	//   ....[70]....
        /*0450*/ 	.word	0x00010de0


	//   ....[71]....
        /*0454*/ 	.word	0x00010e70


	//   ....[72]....
        /*0458*/ 	.word	0x00010f50


	//   ....[73]....
        /*045c*/ 	.word	0x00010fb0


	//   ....[74]....
        /*0460*/ 	.word	0x000110c0


	//   ....[75]....
        /*0464*/ 	.word	0x00011120


	//   ....[76]....
        /*0468*/ 	.word	0x00011210


	//   ....[77]....
        /*046c*/ 	.word	0x00011270


	//   ....[78]....
        /*0470*/ 	.word	0x00011360


	//   ....[79]....
        /*0474*/ 	.word	0x000113c0


	//   ....[80]....
        /*0478*/ 	.word	0x000114b0


	//   ....[81]....
        /*047c*/ 	.word	0x00011510


	//   ....[82]....
        /*0480*/ 	.word	0x000115f0


	//   ....[83]....
        /*0484*/ 	.word	0x00011650


	//   ....[84]....
        /*0488*/ 	.word	0x00011720


	//   ....[85]....
        /*048c*/ 	.word	0x00011a40


	//   ....[86]....
        /*0490*/ 	.word	0x00011b60


	//----- nvinfo : EIATTR_REG_RECONFIG
	.align		4
.L_298:
        /*0494*/ 	.byte	0x01, 0x54
	.zero		2


	//----- nvinfo : EIATTR_SYSCALL_OFFSETS
	.align		4
        /*0498*/ 	.byte	0x04, 0x46
        /*049a*/ 	.short	(.L_300 - .L_299)


	//   ....[0]....
.L_299:
        /*049c*/ 	.word	0x00001650


	//   ....[1]....
        /*04a0*/ 	.word	0x0000cd00


	//   ....[2]....
        /*04a4*/ 	.word	0x0000ce50


	//   ....[3]....
        /*04a8*/ 	.word	0x0000cf40


	//   ....[4]....
        /*04ac*/ 	.word	0x0000d6b0


	//----- nvinfo : EIATTR_MBARRIER_INSTR_OFFSETS
	.align		4
.L_300:
        /*04b0*/ 	.byte	0x04, 0x39
        /*04b2*/ 	.short	(.L_302 - .L_301)


	//   ....[0]....
.L_301:
        /*04b4*/ 	.word	0x00000270
        /*04b8*/ 	.word	0x000000ff
        /*04bc*/ 	.word	0x00028800
        /*04c0*/ 	.short	0x0100
        /*04c2*/ 	.byte	0x08
	.zero		1


	//   ....[1]....
        /*04c4*/ 	.word	0x00000280
        /*04c8*/ 	.word	0x000000ff
        /*04cc*/ 	.word	0x00028820
        /*04d0*/ 	.short	0x0100
        /*04d2*/ 	.byte	0x08
	.zero		1


	//   ....[2]....
        /*04d4*/ 	.word	0x00000370
        /*04d8*/ 	.word	0x000000ff
        /*04dc*/ 	.word	0x00028830
        /*04e0*/ 	.short	0x0100
        /*04e2*/ 	.byte	0x08
	.zero		1


	//   ....[3]....
        /*04e4*/ 	.word	0x00000380
        /*04e8*/ 	.word	0x000000ff
        /*04ec*/ 	.word	0x00028840
        /*04f0*/ 	.short	0x0100
        /*04f2*/ 	.byte	0x08
	.zero		1


	//   ....[4]....
        /*04f4*/ 	.word	0x00000390
        /*04f8*/ 	.word	0x000000ff
        /*04fc*/ 	.word	0x00028838
        /*0500*/ 	.short	0x0100
        /*0502*/ 	.byte	0x08
	.zero		1


	//   ....[5]....
        /*0504*/ 	.word	0x000003a0
        /*0508*/ 	.word	0x000000ff
        /*050c*/ 	.word	0x00028848
        /*0510*/ 	.short	0x0100
        /*0512*/ 	.byte	0x08
	.zero		1


	//   ....[6]....
        /*0514*/ 	.word	0x000004d0
        /*0518*/ 	.word	0x000000ff
        /*051c*/ 	.word	0x00028850
        /*0520*/ 	.short	0x0100
        /*0522*/ 	.byte	0x08
	.zero		1


	//   ....[7]....
        /*0524*/ 	.word	0x000004e0
        /*0528*/ 	.word	0x000000ff
        /*052c*/ 	.word	0x00028860
        /*0530*/ 	.short	0x0100
        /*0532*/ 	.byte	0x08
	.zero		1


	//   ....[8]....
        /*0534*/ 	.word	0x000004f0
        /*0538*/ 	.word	0x000000ff
        /*053c*/ 	.word	0x00028858
        /*0540*/ 	.short	0x0100
        /*0542*/ 	.byte	0x08
	.zero		1


	//   ....[9]....
        /*0544*/ 	.word	0x00000500
        /*0548*/ 	.word	0x000000ff
        /*054c*/ 	.word	0x00028868
        /*0550*/ 	.short	0x0100
        /*0552*/ 	.byte	0x08
	.zero		1


	//   ....[10]....
        /*0554*/ 	.word	0x000005f0
        /*0558*/ 	.word	0x000000ff
        /*055c*/ 	.word	0x00028870
        /*0560*/ 	.short	0x0100
        /*0562*/ 	.byte	0x06
	.zero		1


	//   ....[11]....
        /*0564*/ 	.word	0x00000600
        /*0568*/ 	.word	0x000000ff
        /*056c*/ 	.word	0x00028880
        /*0570*/ 	.short	0x0100
        /*0572*/ 	.byte	0x06
	.zero		1


	//   ....[12]....
        /*0574*/ 	.word	0x00000610
        /*0578*/ 	.word	0x000000ff
        /*057c*/ 	.word	0x00028878
        /*0580*/ 	.short	0x0100
        /*0582*/ 	.byte	0x06
	.zero		1


	//   ....[13]....
        /*0584*/ 	.word	0x00000620
        /*0588*/ 	.word	0x000000ff
        /*058c*/ 	.word	0x00028888
        /*0590*/ 	.short	0x0100
        /*0592*/ 	.byte	0x06
	.zero		1


	//   ....[14]....
        /*0594*/ 	.word	0x00000750
        /*0598*/ 	.word	0x000000ff
        /*059c*/ 	.word	0x00028890
        /*05a0*/ 	.short	0x0100
        /*05a2*/ 	.byte	0x08
	.zero		1


	//   ....[15]....
        /*05a4*/ 	.word	0x00000760
        /*05a8*/ 	.word	0x000000ff
        /*05ac*/ 	.word	0x000288a0
        /*05b0*/ 	.short	0x0100
        /*05b2*/ 	.byte	0x08
	.zero		1


	//   ....[16]....
        /*05b4*/ 	.word	0x00000770
        /*05b8*/ 	.word	0x000000ff
        /*05bc*/ 	.word	0x00028898
        /*05c0*/ 	.short	0x0100
        /*05c2*/ 	.byte	0x08
	.zero		1


	//   ....[17]....
        /*05c4*/ 	.word	0x00000780
        /*05c8*/ 	.word	0x000000ff
        /*05cc*/ 	.word	0x000288a8
        /*05d0*/ 	.short	0x0100
        /*05d2*/ 	.byte	0x08
	.zero		1


	//   ....[18]....
        /*05d4*/ 	.word	0x000008b0
        /*05d8*/ 	.word	0x000000ff
        /*05dc*/ 	.word	0x000288b0
        /*05e0*/ 	.short	0x0100
        /*05e2*/ 	.byte	0x08
	.zero		1


	//   ....[19]....
        /*05e4*/ 	.word	0x000008c0
        /*05e8*/ 	.word	0x000000ff
        /*05ec*/ 	.word	0x000288c0
        /*05f0*/ 	.short	0x0100
        /*05f2*/ 	.byte	0x08
	.zero		1


	//   ....[20]....
        /*05f4*/ 	.word	0x000008d0
        /*05f8*/ 	.word	0x000000ff
        /*05fc*/ 	.word	0x000288b8
        /*0600*/ 	.short	0x0100
        /*0602*/ 	.byte	0x08
	.zero		1


	//   ....[21]....
        /*0604*/ 	.word	0x000008e0
        /*0608*/ 	.word	0x000000ff
        /*060c*/ 	.word	0x000288c8
        /*0610*/ 	.short	0x0100
        /*0612*/ 	.byte	0x08
	.zero		1


	//   ....[22]....
        /*0614*/ 	.word	0x000016d0
        /*0618*/ 	.word	0x000000ff
        /*061c*/ 	.word	0x00028800
        /*0620*/ 	.short	0x010a
        /*0622*/ 	.byte	0x29
	.zero		1


	//   ....[23]....
        /*0624*/ 	.word	0x00001750
        /*0628*/ 	.word	0x00000000
        /*062c*/ 	.word	0x00028830
        /*0630*/ 	.short	0x010a
        /*0632*/ 	.byte	0x3f
	.zero		1


	//   ....[24]....
        /*0634*/ 	.word	0x000017b0
        /*0638*/ 	.word	0x00000000
        /*063c*/ 	.word	0x00028830
        /*0640*/ 	.short	0x010a
        /*0642*/ 	.byte	0x3f
	.zero		1


	//   ....[25]....
        /*0644*/ 	.word	0x00002640
        /*0648*/ 	.word	0x00000000
        /*064c*/ 	.word	0x00000000
        /*0650*/ 	.short	0x0101
        /*0652*/ 	.byte	0x3f
	.zero		1


	//   ....[26]....
        /*0654*/ 	.word	0x00004480
        /*0658*/ 	.word	0x000000ff
        /*065c*/ 	.word	0x00028830
        /*0660*/ 	.short	0x010a
        /*0662*/ 	.byte	0x06
	.zero		1


	//   ....[27]....
        /*0664*/ 	.word	0x000044c0
        /*0668*/ 	.word	0x000000ff
        /*066c*/ 	.word	0x00028830
        /*0670*/ 	.short	0x010a
        /*0672*/ 	.byte	0x06
	.zero		1


	//   ....[28]....
        /*0674*/ 	.word	0x000047e0
        /*0678*/ 	.word	0x000000ff
        /*067c*/ 	.word	0x00028850
        /*0680*/ 	.short	0x010a
        /*0682*/ 	.byte	0x06
	.zero		1


	//   ....[29]....
        /*0684*/ 	.word	0x00004820
        /*0688*/ 	.word	0x000000ff
        /*068c*/ 	.word	0x00028850
        /*0690*/ 	.short	0x010a
        /*0692*/ 	.byte	0x06
	.zero		1


	//   ....[30]....
        /*0694*/ 	.word	0x00006700
        /*0698*/ 	.word	0x0000002d
        /*069c*/ 	.word	0x00000000
        /*06a0*/ 	.short	0x0101
        /*06a2*/ 	.byte	0x3f
	.zero		1


	//   ....[31]....
        /*06a4*/ 	.word	0x00006a10
        /*06a8*/ 	.word	0x0000002e
        /*06ac*/ 	.word	0x00000000
        /*06b0*/ 	.short	0x0101
        /*06b2*/ 	.byte	0x3f
	.zero		1


	//   ....[32]....
        /*06b4*/ 	.word	0x000075e0
        /*06b8*/ 	.word	0x000000ff
        /*06bc*/ 	.word	0x00028830
        /*06c0*/ 	.short	0x010a
        /*06c2*/ 	.byte	0x06
	.zero		1


	//   ....[33]....
        /*06c4*/ 	.word	0x00007620
        /*06c8*/ 	.word	0x000000ff
        /*06cc*/ 	.word	0x00028830
        /*06d0*/ 	.short	0x010a
        /*06d2*/ 	.byte	0x06
	.zero		1


	//   ....[34]....
        /*06d4*/ 	.word	0x00007940
        /*06d8*/ 	.word	0x000000ff
        /*06dc*/ 	.word	0x00028850
        /*06e0*/ 	.short	0x010a
        /*06e2*/ 	.byte	0x06
	.zero		1


	//   ....[35]....
        /*06e4*/ 	.word	0x00007980
        /*06e8*/ 	.word	0x000000ff
        /*06ec*/ 	.word	0x00028850
        /*06f0*/ 	.short	0x010a
        /*06f2*/ 	.byte	0x06
	.zero		1


	//   ....[36]....
        /*06f4*/ 	.word	0x00009320
        /*06f8*/ 	.word	0x0000001d
        /*06fc*/ 	.word	0x00000000
        /*0700*/ 	.short	0x0101
        /*0702*/ 	.byte	0x3f
	.zero		1


	//   ....[37]....
        /*0704*/ 	.word	0x000094d0
        /*0708*/ 	.word	0x0000001d
        /*070c*/ 	.word	0x00000000
        /*0710*/ 	.short	0x0101
        /*0712*/ 	.byte	0x3f
	.zero		1


	//   ....[38]....
        /*0714*/ 	.word	0x00009d20
        /*0718*/ 	.word	0x000000ff
        /*071c*/ 	.word	0x00028850
        /*0720*/ 	.short	0x010a
        /*0722*/ 	.byte	0x05
	.zero		1


	//   ....[39]....
        /*0724*/ 	.word	0x00009d60
        /*0728*/ 	.word	0x000000ff
        /*072c*/ 	.word	0x00028850
        /*0730*/ 	.short	0x010a
        /*0732*/ 	.byte	0x05
	.zero		1


	//   ....[40]....
        /*0734*/ 	.word	0x0000a280
        /*0738*/ 	.word	0x00000008
        /*073c*/ 	.word	0x00000000
        /*0740*/ 	.short	0x0101
        /*0742*/ 	.byte	0x3f
	.zero		1


	//   ....[41]....
        /*0744*/ 	.word	0x0000b620
        /*0748*/ 	.word	0x00000026
        /*074c*/ 	.word	0x00000000
        /*0750*/ 	.short	0x0101
        /*0752*/ 	.byte	0x3f
	.zero		1


	//   ....[42]....
        /*0754*/ 	.word	0x0000d300
        /*0758*/ 	.word	0x00000000
        /*075c*/ 	.word	0x00028840
        /*0760*/ 	.short	0x010a
        /*0762*/ 	.byte	0x3f
	.zero		1


	//   ....[43]....
        /*0764*/ 	.word	0x0000dfd0
        /*0768*/ 	.word	0x00000011
        /*076c*/ 	.word	0x00028800
        /*0770*/ 	.short	0x0107
        /*0772*/ 	.byte	0x3f
	.zero		1


	//   ....[44]....
        /*0774*/ 	.word	0x0000e0e0
        /*0778*/ 	.word	0x00000011
        /*077c*/ 	.word	0x00028800
        /*0780*/ 	.short	0x0101
        /*0782*/ 	.byte	0x3f
	.zero		1


	//   ....[45]....
        /*0784*/ 	.word	0x0000e100
        /*0788*/ 	.word	0x00000011
        /*078c*/ 	.word	0x00028820
        /*0790*/ 	.short	0x010a
        /*0792*/ 	.byte	0x3f
	.zero		1


	//   ....[46]....
        /*0794*/ 	.word	0x0000e430
        /*0798*/ 	.word	0x00000004
        /*079c*/ 	.word	0x00028840
        /*07a0*/ 	.short	0x010a
        /*07a2*/ 	.byte	0x3f
	.zero		1


	//   ....[47]....
        /*07a4*/ 	.word	0x0000e7b0
        /*07a8*/ 	.word	0x00000004
        /*07ac*/ 	.word	0x00000060
        /*07b0*/ 	.short	0x010a
        /*07b2*/ 	.byte	0x3f
	.zero		1


	//   ....[48]....
        /*07b4*/ 	.word	0x0000ee00
        /*07b8*/ 	.word	0x00000003
        /*07bc*/ 	.word	0x00028840
        /*07c0*/ 	.short	0x010a
        /*07c2*/ 	.byte	0x3f
	.zero		1


	//   ....[49]....
        /*07c4*/ 	.word	0x0000f190
        /*07c8*/ 	.word	0x00000002
        /*07cc*/ 	.word	0x00000060
        /*07d0*/ 	.short	0x010a
        /*07d2*/ 	.byte	0x3f
	.zero		1


	//   ....[50]....
        /*07d4*/ 	.word	0x0000f730
        /*07d8*/ 	.word	0x00000002
        /*07dc*/ 	.word	0x00028840
        /*07e0*/ 	.short	0x010a
        /*07e2*/ 	.byte	0x3f
	.zero		1


	//   ....[51]....
        /*07e4*/ 	.word	0x0000fac0
        /*07e8*/ 	.word	0x00000002
        /*07ec*/ 	.word	0x00000060
        /*07f0*/ 	.short	0x010a
        /*07f2*/ 	.byte	0x3f
	.zero		1


	//   ....[52]....
        /*07f4*/ 	.word	0x00010010
        /*07f8*/ 	.word	0x00000003
        /*07fc*/ 	.word	0x00028860
        /*0800*/ 	.short	0x010a
        /*0802*/ 	.byte	0x3f
	.zero		1


	//   ....[53]....
        /*0804*/ 	.word	0x00010610
        /*0808*/ 	.word	0x00000000
        /*080c*/ 	.word	0x00028820
        /*0810*/ 	.short	0x010a
        /*0812*/ 	.byte	0x3f
	.zero		1


	//   ....[54]....
        /*0814*/ 	.word	0x000107e0
        /*0818*/ 	.word	0x00000006
        /*081c*/ 	.word	0x00000000
        /*0820*/ 	.short	0x010a
        /*0822*/ 	.byte	0x3f
	.zero		1


	//   ....[55]....
        /*0824*/ 	.word	0x00010830
        /*0828*/ 	.word	0x00000003
        /*082c*/ 	.word	0x00000000
        /*0830*/ 	.short	0x010a
        /*0832*/ 	.byte	0x3f
	.zero		1


	//   ....[56]....
        /*0834*/ 	.word	0x00010890
        /*0838*/ 	.word	0x00000012
        /*083c*/ 	.word	0x00000000
        /*0840*/ 	.short	0x010a
        /*0842*/ 	.byte	0x3f
	.zero		1


	//   ....[57]....
        /*0844*/ 	.word	0x000108c0
        /*0848*/ 	.word	0x00000003
        /*084c*/ 	.word	0x00000000
        /*0850*/ 	.short	0x010a
        /*0852*/ 	.byte	0x3f
	.zero		1


	//   ....[58]....
        /*0854*/ 	.word	0x00010930
        /*0858*/ 	.word	0x00000003
        /*085c*/ 	.word	0x00028800
        /*0860*/ 	.short	0x010a
        /*0862*/ 	.byte	0x3f
	.zero		1


	//   ....[59]....
        /*0864*/ 	.word	0x00010980
        /*0868*/ 	.word	0x00000000
        /*086c*/ 	.word	0x00028830
        /*0870*/ 	.short	0x010a
        /*0872*/ 	.byte	0x3f
	.zero		1


	//   ....[60]....
        /*0874*/ 	.word	0x000109e0
        /*0878*/ 	.word	0x00000007
        /*087c*/ 	.word	0x00028830
        /*0880*/ 	.short	0x010a
        /*0882*/ 	.byte	0x3f
	.zero		1


	//   ....[61]....
        /*0884*/ 	.word	0x00010a40
        /*0888*/ 	.word	0x00000007
        /*088c*/ 	.word	0x00028850
        /*0890*/ 	.short	0x010a
        /*0892*/ 	.byte	0x3f
	.zero		1


	//   ....[62]....
        /*0894*/ 	.word	0x00010aa0
        /*0898*/ 	.word	0x00000005
        /*089c*/ 	.word	0x00028830
        /*08a0*/ 	.short	0x010a
        /*08a2*/ 	.byte	0x3f
	.zero		1


	//   ....[63]....
        /*08a4*/ 	.word	0x00010b00
        /*08a8*/ 	.word	0x00000005
        /*08ac*/ 	.word	0x00028850
        /*08b0*/ 	.short	0x010a
        /*08b2*/ 	.byte	0x3f
	.zero		1


	//   ....[64]....
        /*08b4*/ 	.word	0x00010b60
        /*08b8*/ 	.word	0x00000006
        /*08bc*/ 	.word	0x00028850
        /*08c0*/ 	.short	0x010a
        /*08c2*/ 	.byte	0x3f
	.zero		1


	//   ....[65]....
        /*08c4*/ 	.word	0x00010cb0
        /*08c8*/ 	.word	0x00000000
        /*08cc*/ 	.word	0x00028840
        /*08d0*/ 	.short	0x010a
        /*08d2*/ 	.byte	0x3f
	.zero		1


	//   ....[66]....
        /*08d4*/ 	.word	0x00011760
        /*08d8*/ 	.word	0x00000011
        /*08dc*/ 	.word	0x00028820
        /*08e0*/ 	.short	0x010a
        /*08e2*/ 	.byte	0x3f
	.zero		1


	//   ....[67]....
        /*08e4*/ 	.word	0x000117b0
        /*08e8*/ 	.word	0x00000004
        /*08ec*/ 	.word	0x00028840
        /*08f0*/ 	.short	0x010a
        /*08f2*/ 	.byte	0x3f
	.zero		1


	//   ....[68]....
        /*08f4*/ 	.word	0x00011800
        /*08f8*/ 	.word	0x00000004
        /*08fc*/ 	.word	0x00000060
        /*0900*/ 	.short	0x010a
        /*0902*/ 	.byte	0x3f
	.zero		1


	//   ....[69]....
        /*0904*/ 	.word	0x00011850
        /*0908*/ 	.word	0x00000003
        /*090c*/ 	.word	0x00028840
        /*0910*/ 	.short	0x010a
        /*0912*/ 	.byte	0x3f
	.zero		1


	//   ....[70]....
        /*0914*/ 	.word	0x000118a0
        /*0918*/ 	.word	0x00000002
        /*091c*/ 	.word	0x00000060
        /*0920*/ 	.short	0x010a
        /*0922*/ 	.byte	0x3f
	.zero		1


	//   ....[71]....
        /*0924*/ 	.word	0x000118f0
        /*0928*/ 	.word	0x00000002
        /*092c*/ 	.word	0x00028840
        /*0930*/ 	.short	0x010a
        /*0932*/ 	.byte	0x3f
	.zero		1


	//   ....[72]....
        /*0934*/ 	.word	0x00011940
        /*0938*/ 	.word	0x00000002
        /*093c*/ 	.word	0x00000060
        /*0940*/ 	.short	0x010a
        /*0942*/ 	.byte	0x3f
	.zero		1


	//   ....[73]....
        /*0944*/ 	.word	0x00011990
        /*0948*/ 	.word	0x00000003
        /*094c*/ 	.word	0x00028860
        /*0950*/ 	.short	0x010a
        /*0952*/ 	.byte	0x3f
	.zero		1


	//   ....[74]....
        /*0954*/ 	.word	0x00011a80
        /*0958*/ 	.word	0x00000000
        /*095c*/ 	.word	0x00028820
        /*0960*/ 	.short	0x010a
        /*0962*/ 	.byte	0x3f
	.zero		1


	//   ....[75]....
        /*0964*/ 	.word	0x00011c20
        /*0968*/ 	.word	0x00000006
        /*096c*/ 	.word	0x00000000
        /*0970*/ 	.short	0x010a
        /*0972*/ 	.byte	0x3f
	.zero		1


	//   ....[76]....
        /*0974*/ 	.word	0x00011c70
        /*0978*/ 	.word	0x00000003
        /*097c*/ 	.word	0x00000000
        /*0980*/ 	.short	0x010a
        /*0982*/ 	.byte	0x3f
	.zero		1


	//   ....[77]....
        /*0984*/ 	.word	0x00011cc0
        /*0988*/ 	.word	0x00000012
        /*098c*/ 	.word	0x00000000
        /*0990*/ 	.short	0x010a
        /*0992*/ 	.byte	0x3f
	.zero		1


	//----- nvinfo : EIATTR_NUM_MBARRIERS
	.align		4
.L_302:
        /*0994*/ 	.byte	0x03, 0x38
        /*0996*/ 	.short	0x0016


	//----- nvinfo : EIATTR_EXIT_INSTR_OFFSETS
	.align		4
        /*0998*/ 	.byte	0x04, 0x1c
        /*099a*/ 	.short	(.L_304 - .L_303)


	//   ....[0]....
.L_303:
        /*099c*/ 	.word	0x00000a40


	//   ....[1]....
        /*09a0*/ 	.word	0x0000c350


	//   ....[2]....
        /*09a4*/ 	.word	0x00010910


	//----- nvinfo : EIATTR_MAX_THREADS
	.align		4
.L_304:
        /*09a8*/ 	.byte	0x04, 0x05
        /*09aa*/ 	.short	(.L_306 - .L_305)
.L_305:
        /*09ac*/ 	.word	0x00000180
        /*09b0*/ 	.word	0x00000001
        /*09b4*/ 	.word	0x00000001


	//----- nvinfo : EIATTR_CRS_STACK_SIZE
	.align		4
.L_306:
        /*09b8*/ 	.byte	0x04, 0x1e
        /*09ba*/ 	.short	(.L_308 - .L_307)
.L_307:
        /*09bc*/ 	.word	0x00000000


	//----- nvinfo : EIATTR_CBANK_PARAM_SIZE
	.align		4
.L_308:
        /*09c0*/ 	.byte	0x03, 0x19
        /*09c2*/ 	.short	0x0af0


	//----- nvinfo : EIATTR_PARAM_CBANK
	.align		4
        /*09c4*/ 	.byte	0x04, 0x0a
        /*09c6*/ 	.short	(.L_310 - .L_309)
	.align		4
.L_309:
        /*09c8*/ 	.word	index@(.nv.constant0._ZN7cutlass13device_kernelIN5flash11enable_sm90INS1_16FlashAttnFwdSm90INS1_25CollectiveMainloopFwdSm90ILi2EN4cute5tupleIJNS5_1CILi1EEES8_S8_EEENS6_IJNS7_ILi128EEESA_SA_EEELi128ENS_10bfloat16_tEfNS_4arch4Sm90ELb1ELb0ELb1ELb0ELb0ELb0ELb0ELb1ELb1ELb1ELb0ELb0EEENS1_21CollectiveEpilogueFwdISB_S9_SC_SE_Li256ELb0ELb1ELb0ELb0EEENS1_30DynamicPersistentTileSchedulerILi256ELi128ELb0ELb1ELb1EEEEEEEEEvNT_6ParamsE)
        /*09cc*/ 	.short	0x0210
        /*09ce*/ 	.short	0x0af0


	//----- nvinfo : EIATTR_SW_WAR
	.align		4
.L_310:
        /*09d0*/ 	.byte	0x04, 0x36
        /*09d2*/ 	.short	(.L_312 - .L_311)
.L_311:
        /*09d4*/ 	.word	0x00000008
.L_312:


//--------------------- .nv.info._ZN7cutlass13device_kernelIN5flash11enable_sm90INS1_16FlashAttnFwdSm90INS1_25CollectiveMainloopFwdSm90ILi2EN4cute5tupleIJNS5_1CILi1EEES8_S8_EEENS6_IJNS7_ILi128EEESA_SA_EEELi128ENS_10bfloat16_tEfNS_4arch4Sm90ELb1ELb0ELb1ELb1ELb0ELb0ELb0ELb1ELb1ELb1ELb0ELb0EEENS1_21CollectiveEpilogueFwdISB_S9_SC_SE_Li256ELb1ELb1ELb0ELb0EEENS1_36VarlenDynamicPersistentTileSchedulerILi128ELi128ELi256ELi128ELb0ELb1ELb1ELb1ELb1ELb1EEEEEEEEEvNT_6ParamsE --------------------------
	.section	.nv.info._ZN7cutlass13device_kernelIN5flash11enable_sm90INS1_16FlashAttnFwdSm90INS1_25CollectiveMainloopFwdSm90ILi2EN4cute5tupleIJNS5_1CILi1EEES8_S8_EEENS6_IJNS7_ILi128EEESA_SA_EEELi128ENS_10bfloat16_tEfNS_4arch4Sm90ELb1ELb0ELb1ELb1ELb0ELb0ELb0ELb1ELb1ELb1ELb0ELb0EEENS1_21CollectiveEpilogueFwdISB_S9_SC_SE_Li256ELb1ELb1ELb0ELb0EEENS1_36VarlenDynamicPersistentTileSchedulerILi128ELi128ELi256ELi128ELb0ELb1ELb1ELb1ELb1ELb1EEEEEEEEEvNT_6ParamsE,"",@"SHT_CUDA_INFO"
	.sectionflags	@""
	.align	4


	//----- nvinfo : EIATTR_CUDA_API_VERSION
	.align		4
        /*0000*/ 	.byte	0x04, 0x37
        /*0002*/ 	.short	(.L_314 - .L_313)
.L_313:
        /*0004*/ 	.word	0x00000082


	//----- nvinfo : EIATTR_KPARAM_INFO
	.align		4
.L_314:
        /*0008*/ 	.byte	0x04, 0x17
        /*000a*/ 	.short	(.L_316 - .L_315)
.L_315:
        /*000c*/ 	.word	0x00000000
        /*0010*/ 	.short	0x0000
        /*0012*/ 	.short	0x0070
        /*0014*/ 	.byte	0x00, 0xf0, 0x01, 0x2a


	//----- nvinfo : EIATTR_SPARSE_MMA_MASK
	.align		4
.L_316:
        /*0018*/ 	.byte	0x03, 0x50
        /*001a*/ 	.short	0x0000


	//----- nvinfo : EIATTR_MAXREG_COUNT
	.align		4
        /*001c*/ 	.byte	0x03, 0x1b
        /*001e*/ 	.short	0x00a8


	//----- nvinfo : EIATTR_NUM_BARRIERS
	.align		4
        /*0020*/ 	.byte	0x02, 0x4c
        /*0022*/ 	.byte	0x10
	.zero		1


	//----- nvinfo : EIATTR_EXTERNS
	.align		4
        /*0024*/ 	.byte	0x04, 0x0f
        /*0026*/ 	.short	(.L_318 - .L_317)


	//   ....[0]....
	.align		4
.L_317:
        /*0028*/ 	.word	index@(__assertfail)


	//----- nvinfo : EIATTR_ANNOTATIONS
	.align		4
.L_318:
        /*002c*/ 	.byte	0x04, 0x55
        /*002e*/ 	.short	(.L_320 - .L_319)


	//   ....[0]....
.L_319:
        /* <DEDUP_REMOVED lines=74> */


	//----- nvinfo : EIATTR_MERCURY_ISA_VERSION
	.align		4
.L_320:
        /*04b8*/ 	.byte	0x03, 0x5f
        /*04ba*/ 	.short	0x0101


	//----- nvinfo : EIATTR_UNUSED_LOAD_BYTE_OFFSET
	.align		4
        /*04bc*/ 	.byte	0x04, 0x44
        /*04be*/ 	.short	(.L_322 - .L_321)


	//   ....[0]....
.L_321:
        /*04c0*/ 	.word	0x00000a30
        /*04c4*/ 	.word	0x0000fff0


	//   ....[1]....
        /*04c8*/ 	.word	0x0000a6a0
        /*04cc*/ 	.word	0x0000fff0


	//----- nvinfo : EIATTR_INT_WARP_WIDE_INSTR_OFFSETS
	.align		4
.L_322:
        /*04d0*/ 	.byte	0x04, 0x31
        /*04d2*/ 	.short	(.L_324 - .L_323)


	//   ....[0]....
.L_323:
        /*04d4*/ 	.word	0x00000120


	//   ....[1]....
        /*04d8*/ 	.word	0x000001c0


	//   ....[2]....
        /*04dc*/ 	.word	0x00000230


	//   ....[3]....
        /*04e0*/ 	.word	0x0000d950


	//   ....[4]....
        /*04e4*/ 	.word	0x0000d9e0


	//   ....[5]....
        /*04e8*/ 	.word	0x00011220


	//   ....[6]....
        /*04ec*/ 	.word	0x00011280


	//----- nvinfo : EIATTR_COOP_GROUP_MASK_REGIDS
	.align		4
.L_324:
        /*04f0*/ 	.byte	0x04, 0x29
        /*04f2*/ 	.short	(.L_326 - .L_325)


	//   ....[0]....
.L_325:
        /*04f4*/ 	.word	0xffffffff


	//   ....[1]....
        /*04f8*/ 	.word	0xffffffff


	//   ....[2]....
        /*04fc*/ 	.word	0xffffffff


	//   ....[3]....
        /*0500*/ 	.word	0xffffffff


	//   ....[4]....
        /*0504*/ 	.word	0xffffffff


	//   ....[5]....
        /*0508*/ 	.word	0xffffffff


	//   ....[6]....
        /*050c*/ 	.word	0xffffffff


	//   ....[7]....
        /*0510*/ 	.word	0xffffffff


	//   ....[8]....
        /*0514*/ 	.word	0xffffffff


	//   ....[9]....
        /*0518*/ 	.word	0xffffffff


	//   ....[10]....
        /*051c*/ 	.word	0xffffffff


	//   ....[11]....
        /*0520*/ 	.word	0xffffffff


	//   ....[12]....
        /*0524*/ 	.word	0xffffffff


	//   ....[13]....
        /*0528*/ 	.word	0xffffffff


	//   ....[14]....
        /*052c*/ 	.word	0xffffffff


	//   ....[15]....
        /*0530*/ 	.word	0xffffffff


	//   ....[16]....
        /*0534*/ 	.word	0xffffffff


	//   ....[17]....
        /*0538*/ 	.word	0xffffffff


	//   ....[18]....
        /*053c*/ 	.word	0xffffffff


	//   ....[19]....
        /*0540*/ 	.word	0xffffffff


	//   ....[20]....
        /*0544*/ 	.word	0xffffffff


	//   ....[21]....
        /*0548*/ 	.word	0xffffffff


	//   ....[22]....
        /*054c*/ 	.word	0xffffffff


	//   ....[23]....
        /*0550*/ 	.word	0xffffffff


	//   ....[24]....
        /*0554*/ 	.word	0xffffffff


	//   ....[25]....
        /*0558*/ 	.word	0xffffffff


	//   ....[26]....
        /*055c*/ 	.word	0xffffffff


	//   ....[27]....
        /*0560*/ 	.word	0xffffffff


	//   ....[28]....
        /*0564*/ 	.word	0xffffffff


	//   ....[29]....
        /*0568*/ 	.word	0xffffffff


	//   ....[30]....
        /*056c*/ 	.word	0xffffffff


	//   ....[31]....
        /*0570*/ 	.word	0xffffffff


	//   ....[32]....
        /*0574*/ 	.word	0xffffffff


	//   ....[33]....
        /*0578*/ 	.word	0xffffffff


	//   ....[34]....
        /*057c*/ 	.word	0xffffffff


	//   ....[35]....
        /*0580*/ 	.word	0xffffffff


	//   ....[36]....
        /*0584*/ 	.word	0xffffffff


	//   ....[37]....
        /*0588*/ 	.word	0xffffffff


	//   ....[38]....
        /*058c*/ 	.word	0xffffffff


	//   ....[39]....
        /*0590*/ 	.word	0xffffffff


	//   ....[40]....
        /*0594*/ 	.word	0xffffffff


	//   ....[41]....
        /*0598*/ 	.word	0xffffffff


	//   ....[42]....
        /*059c*/ 	.word	0xffffffff


	//   ....[43]....
        /*05a0*/ 	.word	0xffffffff


	//   ....[44]....
        /*05a4*/ 	.word	0xffffffff


	//   ....[45]....
        /*05a8*/ 	.word	0xffffffff


	//   ....[46]....
        /*05ac*/ 	.word	0xffffffff


	//   ....[47]....
        /*05b0*/ 	.word	0xffffffff


	//   ....[48]....
        /*05b4*/ 	.word	0xffffffff


	//   ....[49]....
        /*05b8*/ 	.word	0xffffffff


	//   ....[50]....
        /*05bc*/ 	.word	0xffffffff


	//   ....[51]....
        /*05c0*/ 	.word	0xffffffff


	//   ....[52]....
        /*05c4*/ 	.word	0xffffffff


	//   ....[53]....
        /*05c8*/ 	.word	0xffffffff


	//   ....[54]....
        /*05cc*/ 	.word	0xffffffff


	//   ....[55]....
        /*05d0*/ 	.word	0xffffffff


	//   ....[56]....
        /*05d4*/ 	.word	0xffffffff


	//   ....[57]....
        /*05d8*/ 	.word	0xffffffff


	//   ....[58]....
        /*05dc*/ 	.word	0xffffffff


	//   ....[59]....
        /*05e0*/ 	.word	0xffffffff


	//   ....[60]....
        /*05e4*/ 	.word	0xffffffff


	//   ....[61]....
        /*05e8*/ 	.word	0xffffffff


	//   ....[62]....
        /*05ec*/ 	.word	0xffffffff


	//   ....[63]....
        /*05f0*/ 	.word	0xffffffff


	//   ....[64]....
        /*05f4*/ 	.word	0xffffffff


	//   ....[65]....
        /*05f8*/ 	.word	0xffffffff


	//   ....[66]....
        /*05fc*/ 	.word	0xffffffff


	//   ....[67]....
        /*0600*/ 	.word	0xffffffff


	//   ....[68]....
        /*0604*/ 	.word	0xffffffff


	//   ....[69]....
        /*0608*/ 	.word	0xffffffff


	//   ....[70]....
        /*060c*/ 	.word	0xffffffff


	//   ....[71]....
        /*0610*/ 	.word	0xffffffff


	//   ....[72]....
        /*0614*/ 	.word	0xffffffff


	//   ....[73]....
        /*0618*/ 	.word	0xffffffff


	//   ....[74]....
        /*061c*/ 	.word	0xffffffff


	//   ....[75]....
        /*0620*/ 	.word	0xffffffff


	//   ....[76]....
        /*0624*/ 	.word	0xffffffff


	//   ....[77]....
        /*0628*/ 	.word	0xffffffff


	//   ....[78]....
        /*062c*/ 	.word	0xffffffff


	//   ....[79]....
        /*0630*/ 	.word	0xffffffff


	//   ....[80]....
        /*0634*/ 	.word	0xffffffff


	//   ....[81]....
        /*0638*/ 	.word	0xffffffff


	//   ....[82]....
        /*063c*/ 	.word	0xffffffff


	//   ....[83]....
        /*0640*/ 	.word	0xffffffff


	//   ....[84]....
        /*0644*/ 	.word	0xffffffff


	//   ....[85]....
        /*0648*/ 	.word	0xffffffff


	//   ....[86]....
        /*064c*/ 	.word	0xffffffff


	//   ....[87]....
        /*0650*/ 	.word	0xffffffff


	//   ....[88]....
        /*0654*/ 	.word	0xffffffff


	//   ....[89]....
        /*0658*/ 	.word	0xffffffff


	//   ....[90]....
        /*065c*/ 	.word	0xffffffff


	//   ....[91]....
        /*0660*/ 	.word	0xffffffff


	//   ....[92]....
        /*0664*/ 	.word	0xffffffff


	//   ....[93]....
        /*0668*/ 	.word	0xffffffff


	//   ....[94]....
        /*066c*/ 	.word	0xffffffff


	//   ....[95]....
        /*0670*/ 	.word	0xffffffff


	//   ....[96]....
        /*0674*/ 	.word	0xffffffff


	//   ....[97]....
        /*0678*/ 	.word	0xffffffff


	//   ....[98]....
        /*067c*/ 	.word	0xffffffff


	//   ....[99]....
        /*0680*/ 	.word	0x0500000f


	//   ....[100]....
        /*0684*/ 	.word	0x0500000f


	//   ....[101]....
        /*0688*/ 	.word	0x0500000f


	//   ....[102]....
        /*068c*/ 	.word	0x0500000f


	//   ....[103]....
        /*0690*/ 	.word	0x0500000f


	//   ....[104]....
        /*0694*/ 	.word	0x0500000f


	//   ....[105]....
        /*0698*/ 	.word	0x0500000f


	//   ....[106]....
        /*069c*/ 	.word	0x0500000f


	//   ....[107]....
        /*06a0*/ 	.word	0x0500000f


	//   ....[108]....
        /*06a4*/ 	.word	0x0500000f


	//   ....[109]....
        /*06a8*/ 	.word	0x0500000f


	//   ....[110]....
        /*06ac*/ 	.word	0x0500000f


	//   ....[111]....
        /*06b0*/ 	.word	0x0500000f


	//   ....[112]....
        /*06b4*/ 	.word	0x0500000f


	//   ....[113]....
        /*06b8*/ 	.word	0x0500000f


	//   ....[114]....
        /*06bc*/ 	.word	0x0500000f


	//   ....[115]....
        /*06c0*/ 	.word	0x0500000f


	//   ....[116]....
        /*06c4*/ 	.word	0x0500000f


	//   ....[117]....
        /*06c8*/ 	.word	0x0500000f


	//   ....[118]....
        /*06cc*/ 	.word	0x0500000f


	//   ....[119]....
        /*06d0*/ 	.word	0x0500000f


	//   ....[120]....
        /*06d4*/ 	.word	0x0500000f


	//   ....[121]....
        /*06d8*/ 	.word	0x0500000f


	//   ....[122]....
        /*06dc*/ 	.word	0x0500000f


	//   ....[123]....
        /*06e0*/ 	.word	0x0500000f


	//   ....[124]....
        /*06e4*/ 	.word	0x0500000f


	//   ....[125]....
        /*06e8*/ 	.word	0x0500000f


	//   ....[126]....
        /*06ec*/ 	.word	0x0500000f


	//   ....[127]....
        /*06f0*/ 	.word	0x0500000f


	//   ....[128]....
        /*06f4*/ 	.word	0x0500000f


	//   ....[129]....
        /*06f8*/ 	.word	0x0500000f


	//   ....[130]....
        /*06fc*/ 	.word	0x0500000f


	//   ....[131]....
        /*0700*/ 	.word	0x0500000f


	//   ....[132]....
        /*0704*/ 	.word	0x0500000f


	//   ....[133]....
        /*0708*/ 	.word	0x0500000f


	//----- nvinfo : EIATTR_COOP_GROUP_INSTR_OFFSETS
	.align		4
.L_326:
        /*070c*/ 	.byte	0x04, 0x28
        /*070e*/ 	.short	(.L_328 - .L_327)


	//   ....[0]....
.L_327:
        /*0710*/ 	.word	0x00000060


	//   ....[1]....
        /*0714*/ 	.word	0x00000130


	//   ....[2]....
        /*0718*/ 	.word	0x000001e0


	//   ....[3]....
        /*071c*/ 	.word	0x000003a0


	//   ....[4]....
        /*0720*/ 	.word	0x00000500


	//   ....[5]....
        /*0724*/ 	.word	0x00000620


	//   ....[6]....
        /*0728*/ 	.word	0x00000780


	//   ....[7]....
        /*072c*/ 	.word	0x000014f0


	//   ....[8]....
        /*0730*/ 	.word	0x00002060


	//   ....[9]....
        /*0734*/ 	.word	0x000021a0


	//   ....[10]....
        /*0738*/ 	.word	0x00002b00


	//   ....[11]....
        /*073c*/ 	.word	0x00002b70


	//   ....[12]....
        /*0740*/ 	.word	0x000035f0


	//   ....[13]....
        /*0744*/ 	.word	0x00003660


	//   ....[14]....
        /*0748*/ 	.word	0x00004fa0


	//   ....[15]....
        /*074c*/ 	.word	0x000051d0


	//   ....[16]....
        /*0750*/ 	.word	0x000059f0


	//   ....[17]....
        /*0754*/ 	.word	0x00005af0


	//   ....[18]....
        /*0758*/ 	.word	0x00006380


	//   ....[19]....
        /*075c*/ 	.word	0x000063d0


	//   ....[20]....
        /*0760*/ 	.word	0x00008700


	//   ....[21]....
        /*0764*/ 	.word	0x00008740


	//   ....[22]....
        /*0768*/ 	.word	0x000089a0


	//   ....[23]....
        /*076c*/ 	.word	0x00008a40


	//   ....[24]....
        /*0770*/ 	.word	0x00009d70


	//   ....[25]....
        /*0774*/ 	.word	0x00009da0


	//   ....[26]....
        /*0778*/ 	.word	0x00009e90


	//   ....[27]....
        /*077c*/ 	.word	0x00009eb0


	//   ....[28]....
        /*0780*/ 	.word	0x0000b100


	//   ....[29]....
        /*0784*/ 	.word	0x0000b140


	//   ....[30]....
        /*0788*/ 	.word	0x0000b180


	//   ....[31]....
        /*078c*/ 	.word	0x0000b1c0


	//   ....[32]....
        /*0790*/ 	.word	0x0000b720


	//   ....[33]....
        /*0794*/ 	.word	0x0000b760


	//   ....[34]....
        /*0798*/ 	.word	0x0000b820


	//   ....[35]....
        /*079c*/ 	.word	0x0000b840


	//   ....[36]....
        /*07a0*/ 	.word	0x0000b900


	//   ....[37]....
        /*07a4*/ 	.word	0x0000b920


	//   ....[38]....
        /*07a8*/ 	.word	0x0000b9f0


	//   ....[39]....
        /*07ac*/ 	.word	0x0000ba10


	//   ....[40]....
        /*07b0*/ 	.word	0x0000c210


	//   ....[41]....
        /*07b4*/ 	.word	0x0000c230


	//   ....[42]....
        /*07b8*/ 	.word	0x0000c2f0


	//   ....[43]....
        /*07bc*/ 	.word	0x0000c310


	//   ....[44]....
        /*07c0*/ 	.word	0x0000c3d0


	//   ....[45]....
        /*07c4*/ 	.word	0x0000c3f0


	//   ....[46]....
        /*07c8*/ 	.word	0x0000c4c0


	//   ....[47]....
        /*07cc*/ 	.word	0x0000c4e0


	//   ....[48]....
        /*07d0*/ 	.word	0x0000c620


	//   ....[49]....
        /*07d4*/ 	.word	0x0000c7f0


	//   ....[50]....
        /*07d8*/ 	.word	0x0000c820


	//   ....[51]....
        /*07dc*/ 	.word	0x0000c850


	//   ....[52]....
        /*07e0*/ 	.word	0x0000c880


	//   ....[53]....
        /*07e4*/ 	.word	0x0000c8b0


	//   ....[54]....
        /*07e8*/ 	.word	0x0000c8e0


	//   ....[55]....
        /*07ec*/ 	.word	0x0000ca50


	//   ....[56]....
        /*07f0*/ 	.word	0x0000ca80


	//   ....[57]....
        /*07f4*/ 	.word	0x0000cab0


	//   ....[58]....
        /*07f8*/ 	.word	0x0000cae0


	//   ....[59]....
        /*07fc*/ 	.word	0x0000cb10


	//   ....[60]....
        /*0800*/ 	.word	0x0000cb40


	//   ....[61]....
        /*0804*/ 	.word	0x0000cbe0


	//   ....[62]....
        /*0808*/ 	.word	0x0000cc40


	//   ....[63]....
        /*080c*/ 	.word	0x0000ccd0


	//   ....[64]....
        /*0810*/ 	.word	0x0000df50


	//   ....[65]....
        /*0814*/ 	.word	0x0000eb30


	//   ....[66]....
        /*0818*/ 	.word	0x0000eb40


	//   ....[67]....
        /*081c*/ 	.word	0x0000eb50


	//   ....[68]....
        /*0820*/ 	.word	0x0000ebc0


	//   ....[69]....
        /*0824*/ 	.word	0x0000ecc0


	//   ....[70]....
        /*0828*/ 	.word	0x0000ece0


	//   ....[71]....
        /*082c*/ 	.word	0x0000ed70


	//   ....[72]....
        /*0830*/ 	.word	0x0000ed90


	//   ....[73]....
        /*0834*/ 	.word	0x0000ee20


	//   ....[74]....
        /*0838*/ 	.word	0x0000ee40


	//   ....[75]....
        /*083c*/ 	.word	0x0000eed0


	//   ....[76]....
        /*0840*/ 	.word	0x0000eef0


	//   ....[77]....
        /*0844*/ 	.word	0x0000ef80


	//   ....[78]....
        /*0848*/ 	.word	0x0000efa0


	//   ....[79]....
        /*084c*/ 	.word	0x0000efb0


	//   ....[80]....
        /*0850*/ 	.word	0x0000efc0


	//   ....[81]....
        /*0854*/ 	.word	0x00011940


	//   ....[82]....
        /*0858*/ 	.word	0x000119a0


	//   ....[83]....
        /*085c*/ 	.word	0x000119d0


	//   ....[84]....
        /*0860*/ 	.word	0x000119e0


	//   ....[85]....
        /*0864*/ 	.word	0x00011a10


	//   ....[86]....
        /*0868*/ 	.word	0x00011a40


	//   ....[87]....
        /*086c*/ 	.word	0x00011a70


	//   ....[88]....
        /*0870*/ 	.word	0x00011aa0


	//   ....[89]....
        /*0874*/ 	.word	0x00011c20


	//   ....[90]....
        /*0878*/ 	.word	0x00011c50


	//   ....[91]....
        /*087c*/ 	.word	0x00011c80


	//   ....[92]....
        /*0880*/ 	.word	0x00011cb0


	//   ....[93]....
        /*0884*/ 	.word	0x00011ce0


	//   ....[94]....
        /*0888*/ 	.word	0x00011d10


	//   ....[95]....
        /*088c*/ 	.word	0x00011dd0


	//   ....[96]....
        /*0890*/ 	.word	0x00011df0


	//   ....[97]....
        /*0894*/ 	.word	0x00011e60


	//   ....[98]....
        /*0898*/ 	.word	0x00012520


	//   ....[99]....
        /*089c*/ 	.word	0x00012af0


	//   ....[100]....
        /*08a0*/ 	.word	0x00012c70


	//   ....[101]....
        /*08a4*/ 	.word	0x00012cd0


	//   ....[102]....
        /*08a8*/ 	.word	0x00012d60


	//   ....[103]....
        /*08ac*/ 	.word	0x00012e00


	//   ....[104]....
        /*08b0*/ 	.word	0x00012ed0


	//   ....[105]....
        /*08b4*/ 	.word	0x00012ff0


	//   ....[106]....
        /*08b8*/ 	.word	0x00013050


	//   ....[107]....
        /*08bc*/ 	.word	0x00013160


	//   ....[108]....
        /*08c0*/ 	.word	0x000131c0


	//   ....[109]....
        /*08c4*/ 	.word	0x000132d0


	//   ....[110]....
        /*08c8*/ 	.word	0x00013330


	//   ....[111]....
        /*08cc*/ 	.word	0x00013440


	//   ....[112]....
        /*08d0*/ 	.word	0x000134a0


	//   ....[113]....
        /*08d4*/ 	.word	0x000135a0


	//   ....[114]....
        /*08d8*/ 	.word	0x00013600


	//   ....[115]....
        /*08dc*/ 	.word	0x000136a0


	//   ....[116]....
        /*08e0*/ 	.word	0x00013a20


	//   ....[117]....
        /*08e4*/ 	.word	0x00013ac0


	//   ....[118]....
        /*08e8*/ 	.word	0x00013be0


	//   ....[119]....
        /*08ec*/ 	.word	0x00013c50


	//   ....[120]....
        /*08f0*/ 	.word	0x00013cc0


	//   ....[121]....
        /*08f4*/ 	.word	0x00013d30


	//   ....[122]....
        /*08f8*/ 	.word	0x00013da0


	//   ....[123]....
        /*08fc*/ 	.word	0x00013e20


	//   ....[124]....
        /*0900*/ 	.word	0x00013eb0


	//   ....[125]....
        /*0904*/ 	.word	0x00013f50


	//   ....[126]....
        /*0908*/ 	.word	0x00013fc0


	//   ....[127]....
        /*090c*/ 	.word	0x00014030


	//   ....[128]....
        /*0910*/ 	.word	0x000140a0


	//   ....[129]....
        /*0914*/ 	.word	0x00014120


	//   ....[130]....
        /*0918*/ 	.word	0x00014190


	//   ....[131]....
        /*091c*/ 	.word	0x00014230


	//   ....[132]....
        /*0920*/ 	.word	0x000142c0


	//   ....[133]....
        /*0924*/ 	.word	0x000143f0


	//----- nvinfo : EIATTR_REG_RECONFIG
	.align		4
.L_328:
        /*0928*/ 	.byte	0x01, 0x54
	.zero		2


	//----- nvinfo : EIATTR_SYSCALL_OFFSETS
	.align		4
        /*092c*/ 	.byte	0x04, 0x46
        /*092e*/ 	.short	(.L_330 - .L_329)


	//   ....[0]....
.L_329:
        /*0930*/ 	.word	0x000016d0


	//   ....[1]....
        /*0934*/ 	.word	0x0000db50


	//   ....[2]....
        /*0938*/ 	.word	0x0000dcb0


	//   ....[3]....
        /*093c*/ 	.word	0x0000ddb0


	//   ....[4]....
        /*0940*/ 	.word	0x0000e730


	//----- nvinfo : EIATTR_MBARRIER_INSTR_OFFSETS
	.align		4
.L_330:
        /*0944*/ 	.byte	0x04, 0x39
        /*0946*/ 	.short	(.L_332 - .L_331)


	//   ....[0]....
.L_331:
        /*0948*/ 	.word	0x00000250
        /*094c*/ 	.word	0x000000ff
        /*0950*/ 	.word	0x00028800
        /*0954*/ 	.short	0x0100
        /*0956*/ 	.byte	0x08
	.zero		1


	//   ....[1]....
        /*0958*/ 	.word	0x00000260
        /*095c*/ 	.word	0x000000ff
        /*0960*/ 	.word	0x00028820
        /*0964*/ 	.short	0x0100
        /*0966*/ 	.byte	0x08
	.zero		1


	//   ....[2]....
        /*0968*/ 	.word	0x00000350
        /*096c*/ 	.word	0x000000ff
        /*0970*/ 	.word	0x00028830
        /*0974*/ 	.short	0x0100
        /*0976*/ 	.byte	0x08
	.zero		1


	//   ....[3]....
        /*0978*/ 	.word	0x00000360
        /*097c*/ 	.word	0x000000ff
        /*0980*/ 	.word	0x00028840
        /*0984*/ 	.short	0x0100
        /*0986*/ 	.byte	0x08
	.zero		1


	//   ....[4]....
        /*0988*/ 	.word	0x00000370
        /*098c*/ 	.word	0x000000ff
        /*0990*/ 	.word	0x00028838
        /*0994*/ 	.short	0x0100
        /*0996*/ 	.byte	0x08
	.zero		1


	//   ....[5]....
        /*0998*/ 	.word	0x00000380
        /*099c*/ 	.word	0x000000ff
        /*09a0*/ 	.word	0x00028848
        /*09a4*/ 	.short	0x0100
        /*09a6*/ 	.byte	0x08
	.zero		1


	//   ....[6]....
        /*09a8*/ 	.word	0x000004b0
        /*09ac*/ 	.word	0x000000ff
        /*09b0*/ 	.word	0x00028850
        /*09b4*/ 	.short	0x0100
        /*09b6*/ 	.byte	0x08
	.zero		1


	//   ....[7]....
        /*09b8*/ 	.word	0x000004c0
        /*09bc*/ 	.word	0x000000ff
        /*09c0*/ 	.word	0x00028860
        /*09c4*/ 	.short	0x0100
        /*09c6*/ 	.byte	0x08
	.zero		1


	//   ....[8]....
        /*09c8*/ 	.word	0x000004d0
        /*09cc*/ 	.word	0x000000ff
        /*09d0*/ 	.word	0x00028858
        /*09d4*/ 	.short	0x0100
        /*09d6*/ 	.byte	0x08
	.zero		1


	//   ....[9]....
        /*09d8*/ 	.word	0x000004e0
        /*09dc*/ 	.word	0x000000ff
        /*09e0*/ 	.word	0x00028868
        /*09e4*/ 	.short	0x0100
        /*09e6*/ 	.byte	0x08
	.zero		1


	//   ....[10]....
        /*09e8*/ 	.word	0x000005d0
        /*09ec*/ 	.word	0x000000ff
        /*09f0*/ 	.word	0x00028870
        /*09f4*/ 	.short	0x0100
        /*09f6*/ 	.byte	0x06
	.zero		1


	//   ....[11]....
        /*09f8*/ 	.word	0x000005e0
        /*09fc*/ 	.word	0x000000ff
        /*0a00*/ 	.word	0x00028880
        /*0a04*/ 	.short	0x0100
        /*0a06*/ 	.byte	0x06
	.zero		1


	//   ....[12]....
        /*0a08*/ 	.word	0x000005f0
        /*0a0c*/ 	.word	0x000000ff
        /*0a10*/ 	.word	0x00028878
        /*0a14*/ 	.short	0x0100
        /*0a16*/ 	.byte	0x06
	.zero		1


	//   ....[13]....
        /*0a18*/ 	.word	0x00000600
        /*0a1c*/ 	.word	0x000000ff
        /*0a20*/ 	.word	0x00028888
        /*0a24*/ 	.short	0x0100
        /*0a26*/ 	.byte	0x06
	.zero		1


	//   ....[14]....
        /*0a28*/ 	.word	0x00000730
        /*0a2c*/ 	.word	0x000000ff
        /*0a30*/ 	.word	0x00028890
        /*0a34*/ 	.short	0x0100
        /*0a36*/ 	.byte	0x08
	.zero		1


	//   ....[15]....
        /*0a38*/ 	.word	0x00000740
        /*0a3c*/ 	.word	0x000000ff
        /*0a40*/ 	.word	0x000288a0
        /*0a44*/ 	.short	0x0100
        /*0a46*/ 	.byte	0x08
	.zero		1


	//   ....[16]....
        /*0a48*/ 	.word	0x00000750
        /*0a4c*/ 	.word	0x000000ff
        /*0a50*/ 	.word	0x00028898
        /*0a54*/ 	.short	0x0100
        /*0a56*/ 	.byte	0x08
	.zero		1


	//   ....[17]....
        /*0a58*/ 	.word	0x00000760
        /*0a5c*/ 	.word	0x000000ff
        /*0a60*/ 	.word	0x000288a8
        /*0a64*/ 	.short	0x0100
        /*0a66*/ 	.byte	0x08
	.zero		1


	//   ....[18]....
        /*0a68*/ 	.word	0x00000890
        /*0a6c*/ 	.word	0x000000ff
        /*0a70*/ 	.word	0x000288b0
        /*0a74*/ 	.short	0x0100
        /*0a76*/ 	.byte	0x08
	.zero		1


	//   ....[19]....
        /*0a78*/ 	.word	0x000008a0
        /*0a7c*/ 	.word	0x000000ff
        /*0a80*/ 	.word	0x000288c0
        /*0a84*/ 	.short	0x0100
        /*0a86*/ 	.byte	0x08
	.zero		1


	//   ....[20]....
        /*0a88*/ 	.word	0x000008b0
        /*0a8c*/ 	.word	0x000000ff
        /*0a90*/ 	.word	0x000288b8
        /*0a94*/ 	.short	0x0100
        /*0a96*/ 	.byte	0x08
	.zero		1


	//   ....[21]....
        /*0a98*/ 	.word	0x000008c0
        /*0a9c*/ 	.word	0x000000ff
        /*0aa0*/ 	.word	0x000288c8
        /*0aa4*/ 	.short	0x0100
        /*0aa6*/ 	.byte	0x08
	.zero		1


	//   ....[22]....
        /*0aa8*/ 	.word	0x00001730
        /*0aac*/ 	.word	0x000000ff
        /*0ab0*/ 	.word	0x00028800
        /*0ab4*/ 	.short	0x010a
        /*0ab6*/ 	.byte	0x26
	.zero		1


	//   ....[23]....
        /*0ab8*/ 	.word	0x000017b0
        /*0abc*/ 	.word	0x00000000
        /*0ac0*/ 	.word	0x00028830
        /*0ac4*/ 	.short	0x010a
        /*0ac6*/ 	.byte	0x3f
	.zero		1


	//   ....[24]....
        /*0ac8*/ 	.word	0x00001810
        /*0acc*/ 	.word	0x00000000
        /*0ad0*/ 	.word	0x00028830
        /*0ad4*/ 	.short	0x010a
        /*0ad6*/ 	.byte	0x3f
	.zero		1


	//   ....[25]....
        /*0ad8*/ 	.word	0x000024b0
        /*0adc*/ 	.word	0x00000000
        /*0ae0*/ 	.word	0x00000000
        /*0ae4*/ 	.short	0x0101
        /*0ae6*/ 	.byte	0x3f
	.zero		1


	//   ....[26]....
        /*0ae8*/ 	.word	0x00004420
        /*0aec*/ 	.word	0x000000ff
        /*0af0*/ 	.word	0x00028830
        /*0af4*/ 	.short	0x010a
        /*0af6*/ 	.byte	0x06
	.zero		1


	//   ....[27]....
        /*0af8*/ 	.word	0x00004460
        /*0afc*/ 	.word	0x000000ff
        /*0b00*/ 	.word	0x00028830
        /*0b04*/ 	.short	0x010a
        /*0b06*/ 	.byte	0x06
	.zero		1


	//   ....[28]....
        /*0b08*/ 	.word	0x000047a0
        /*0b0c*/ 	.word	0x000000ff
        /*0b10*/ 	.word	0x00028850
        /*0b14*/ 	.short	0x010a
        /*0b16*/ 	.byte	0x06
	.zero		1


	//   ....[29]....
        /*0b18*/ 	.word	0x000047e0
        /*0b1c*/ 	.word	0x000000ff
        /*0b20*/ 	.word	0x00028850
        /*0b24*/ 	.short	0x010a
        /*0b26*/ 	.byte	0x06
	.zero		1


	//   ....[30]....
        /*0b28*/ 	.word	0x000067d0
        /*0b2c*/ 	.word	0x00000034
        /*0b30*/ 	.word	0x00000000
        /*0b34*/ 	.short	0x0101
        /*0b36*/ 	.byte	0x3f
	.zero		1


	//   ....[31]....
        /*0b38*/ 	.word	0x000069b0
        /*0b3c*/ 	.word	0x00000034
        /*0b40*/ 	.word	0x00000000
        /*0b44*/ 	.short	0x0101
        /*0b46*/ 	.byte	0x3f
	.zero		1


	//   ....[32]....
        /*0b48*/ 	.word	0x00007580
        /*0b4c*/ 	.word	0x000000ff
        /*0b50*/ 	.word	0x00028830
        /*0b54*/ 	.short	0x010a
        /*0b56*/ 	.byte	0x06
	.zero		1


	//   ....[33]....
        /*0b58*/ 	.word	0x000075c0
        /*0b5c*/ 	.word	0x000000ff
        /*0b60*/ 	.word	0x00028830
        /*0b64*/ 	.short	0x010a
        /*0b66*/ 	.byte	0x06
	.zero		1


	//   ....[34]....
        /*0b68*/ 	.word	0x00007900
        /*0b6c*/ 	.word	0x000000ff
        /*0b70*/ 	.word	0x00028850
        /*0b74*/ 	.short	0x010a
        /*0b76*/ 	.byte	0x06
	.zero		1


	//   ....[35]....
        /*0b78*/ 	.word	0x00007940
        /*0b7c*/ 	.word	0x000000ff
        /*0b80*/ 	.word	0x00028850
        /*0b84*/ 	.short	0x010a
        /*0b86*/ 	.byte	0x06
	.zero		1


	//   ....[36]....
        /*0b88*/ 	.word	0x00009240
        /*0b8c*/ 	.word	0x0000001f
        /*0b90*/ 	.word	0x00000000
        /*0b94*/ 	.short	0x0101
        /*0b96*/ 	.byte	0x3f
	.zero		1


	//   ....[37]....
        /*0b98*/ 	.word	0x000093f0
        /*0b9c*/ 	.word	0x00000021
        /*0ba0*/ 	.word	0x00000000
        /*0ba4*/ 	.short	0x0101
        /*0ba6*/ 	.byte	0x3f
	.zero		1


	//   ....[38]....
        /*0ba8*/ 	.word	0x00009ce0
        /*0bac*/ 	.word	0x000000ff
        /*0bb0*/ 	.word	0x00028850
        /*0bb4*/ 	.short	0x010a
        /*0bb6*/ 	.byte	0x05
	.zero		1


	//   ....[39]....
        /*0bb8*/ 	.word	0x00009d20
        /*0bbc*/ 	.word	0x000000ff
        /*0bc0*/ 	.word	0x00028850
        /*0bc4*/ 	.short	0x010a
        /*0bc6*/ 	.byte	0x05
	.zero		1


	//   ....[40]....
        /*0bc8*/ 	.word	0x0000a240
        /*0bcc*/ 	.word	0x00000004
        /*0bd0*/ 	.word	0x00000000
        /*0bd4*/ 	.short	0x0101
        /*0bd6*/ 	.byte	0x3f
	.zero		1


	//   ....[41]....
        /*0bd8*/ 	.word	0x0000b750
        /*0bdc*/ 	.word	0x00000014
        /*0be0*/ 	.word	0x00000000
        /*0be4*/ 	.short	0x0101
        /*0be6*/ 	.byte	0x3f
	.zero		1


	//   ....[42]....
        /*0be8*/ 	.word	0x0000e1e0
        /*0bec*/ 	.word	0x00000000
        /*0bf0*/ 	.word	0x00028840
        /*0bf4*/ 	.short	0x010a
        /*0bf6*/ 	.byte	0x3f
	.zero		1


	//   ....[43]....
        /*0bf8*/ 	.word	0x0000f120
        /*0bfc*/ 	.word	0x00000008
        /*0c00*/ 	.word	0x00028800
        /*0c04*/ 	.short	0x0107
        /*0c06*/ 	.byte	0x3f
	.zero		1


	//   ....[44]....
        /*0c08*/ 	.word	0x0000f230
        /*0c0c*/ 	.word	0x00000002
        /*0c10*/ 	.word	0x00028800
        /*0c14*/ 	.short	0x0101
        /*0c16*/ 	.byte	0x3f
	.zero		1


	//   ....[45]....
        /*0c18*/ 	.word	0x0000f250
        /*0c1c*/ 	.word	0x00000002
        /*0c20*/ 	.word	0x00028820
        /*0c24*/ 	.short	0x010a
        /*0c26*/ 	.byte	0x3f
	.zero		1


	//   ....[46]....
        /*0c28*/ 	.word	0x0000f5b0
        /*0c2c*/ 	.word	0x00000002
        /*0c30*/ 	.word	0x00028840
        /*0c34*/ 	.short	0x010a
        /*0c36*/ 	.byte	0x3f
	.zero		1


	//   ....[47]....
        /*0c38*/ 	.word	0x0000f970
        /*0c3c*/ 	.word	0x00000002
        /*0c40*/ 	.word	0x00000060
        /*0c44*/ 	.short	0x010a
        /*0c46*/ 	.byte	0x3f
	.zero		1


	//   ....[48]....
        /*0c48*/ 	.word	0x00010040
        /*0c4c*/ 	.word	0x00000003
        /*0c50*/ 	.word	0x00028840
        /*0c54*/ 	.short	0x010a
        /*0c56*/ 	.byte	0x3f
	.zero		1


	//   ....[49]....
        /*0c58*/ 	.word	0x00010400
        /*0c5c*/ 	.word	0x00000002
        /*0c60*/ 	.word	0x00000060
        /*0c64*/ 	.short	0x010a
        /*0c66*/ 	.byte	0x3f
	.zero		1


	//   ....[50]....
        /*0c68*/ 	.word	0x00010a20
        /*0c6c*/ 	.word	0x00000002
        /*0c70*/ 	.word	0x00028840
        /*0c74*/ 	.short	0x010a
        /*0c76*/ 	.byte	0x3f
	.zero		1


	//   ....[51]....
        /*0c78*/ 	.word	0x00010de0
        /*0c7c*/ 	.word	0x00000002
        /*0c80*/ 	.word	0x00000060
        /*0c84*/ 	.short	0x010a
        /*0c86*/ 	.byte	0x3f
	.zero		1


	//   ....[52]....
        /*0c88*/ 	.word	0x00011390
        /*0c8c*/ 	.word	0x00000000
        /*0c90*/ 	.word	0x00028860
        /*0c94*/ 	.short	0x010a
        /*0c96*/ 	.byte	0x3f
	.zero		1


	//   ....[53]....
        /*0c98*/ 	.word	0x000124a0
        /*0c9c*/ 	.word	0x00000000
        /*0ca0*/ 	.word	0x00028820
        /*0ca4*/ 	.short	0x010a
        /*0ca6*/ 	.byte	0x3f
	.zero		1


	//   ....[54]....
        /*0ca8*/ 	.word	0x00012660
        /*0cac*/ 	.word	0x00000006
        /*0cb0*/ 	.word	0x00000000
        /*0cb4*/ 	.short	0x010a
        /*0cb6*/ 	.byte	0x3f
	.zero		1


	//   ....[55]....
        /*0cb8*/ 	.word	0x000126d0
        /*0cbc*/ 	.word	0x00000007
        /*0cc0*/ 	.word	0x00000000
        /*0cc4*/ 	.short	0x010a
        /*0cc6*/ 	.byte	0x3f
	.zero		1


	//   ....[56]....
        /*0cc8*/ 	.word	0x00012740
        /*0ccc*/ 	.word	0x00000004
        /*0cd0*/ 	.word	0x00000000
        /*0cd4*/ 	.short	0x010a
        /*0cd6*/ 	.byte	0x3f
	.zero		1


	//   ....[57]....
        /*0cd8*/ 	.word	0x00012770
        /*0cdc*/ 	.word	0x00000003
        /*0ce0*/ 	.word	0x00000000
        /*0ce4*/ 	.short	0x010a
        /*0ce6*/ 	.byte	0x3f
	.zero		1


	//   ....[58]....
        /*0ce8*/ 	.word	0x000127e0
        /*0cec*/ 	.word	0x00000003
        /*0cf0*/ 	.word	0x00028800
        /*0cf4*/ 	.short	0x010a
        /*0cf6*/ 	.byte	0x3f
	.zero		1


	//   ....[59]....
        /*0cf8*/ 	.word	0x00012830
        /*0cfc*/ 	.word	0x00000000
        /*0d00*/ 	.word	0x00028830
        /*0d04*/ 	.short	0x010a
        /*0d06*/ 	.byte	0x3f
	.zero		1


	//   ....[60]....
        /*0d08*/ 	.word	0x00012890
        /*0d0c*/ 	.word	0x00000009
        /*0d10*/ 	.word	0x00028830
        /*0d14*/ 	.short	0x010a
        /*0d16*/ 	.byte	0x3f
	.zero		1


	//   ....[61]....
        /*0d18*/ 	.word	0x000128f0
        /*0d1c*/ 	.word	0x00000009
        /*0d20*/ 	.word	0x00028850
        /*0d24*/ 	.short	0x010a
        /*0d26*/ 	.byte	0x3f
	.zero		1


	//   ....[62]....
        /*0d28*/ 	.word	0x00012950
        /*0d2c*/ 	.word	0x00000008
        /*0d30*/ 	.word	0x00028830
        /*0d34*/ 	.short	0x010a
        /*0d36*/ 	.byte	0x3f
	.zero		1


	//   ....[63]....
        /*0d38*/ 	.word	0x000129b0
        /*0d3c*/ 	.word	0x00000008
        /*0d40*/ 	.word	0x00028850
        /*0d44*/ 	.short	0x010a
        /*0d46*/ 	.byte	0x3f
	.zero		1


	//   ....[64]....
        /*0d48*/ 	.word	0x00012a10
        /*0d4c*/ 	.word	0x00000005
        /*0d50*/ 	.word	0x00028850
        /*0d54*/ 	.short	0x010a
        /*0d56*/ 	.byte	0x3f
	.zero		1


	//   ....[65]....
        /*0d58*/ 	.word	0x00012bb0
        /*0d5c*/ 	.word	0x00000000
        /*0d60*/ 	.word	0x00028840
        /*0d64*/ 	.short	0x010a
        /*0d66*/ 	.byte	0x3f
	.zero		1


	//   ....[66]....
        /*0d68*/ 	.word	0x00013740
        /*0d6c*/ 	.word	0x00000002
        /*0d70*/ 	.word	0x00028820
        /*0d74*/ 	.short	0x010a
        /*0d76*/ 	.byte	0x3f
	.zero		1


	//   ....[67]....
        /*0d78*/ 	.word	0x00013790
        /*0d7c*/ 	.word	0x00000002
        /*0d80*/ 	.word	0x00028840
        /*0d84*/ 	.short	0x010a
        /*0d86*/ 	.byte	0x3f
	.zero		1


	//   ....[68]....
        /*0d88*/ 	.word	0x000137e0
        /*0d8c*/ 	.word	0x00000002
        /*0d90*/ 	.word	0x00000060
        /*0d94*/ 	.short	0x010a
        /*0d96*/ 	.byte	0x3f
	.zero		1


	//   ....[69]....
        /*0d98*/ 	.word	0x00013830
        /*0d9c*/ 	.word	0x00000003
        /*0da0*/ 	.word	0x00028840
        /*0da4*/ 	.short	0x010a
        /*0da6*/ 	.byte	0x3f
	.zero		1


	//   ....[70]....
        /*0da8*/ 	.word	0x00013880
        /*0dac*/ 	.word	0x00000002
        /*0db0*/ 	.word	0x00000060
        /*0db4*/ 	.short	0x010a
        /*0db6*/ 	.byte	0x3f
	.zero		1


	//   ....[71]....
        /*0db8*/ 	.word	0x000138d0
        /*0dbc*/ 	.word	0x00000002
        /*0dc0*/ 	.word	0x00028840
        /*0dc4*/ 	.short	0x010a
        /*0dc6*/ 	.byte	0x3f
	.zero		1


	//   ....[72]....
        /*0dc8*/ 	.word	0x00013920
        /*0dcc*/ 	.word	0x00000002
        /*0dd0*/ 	.word	0x00000060
        /*0dd4*/ 	.short	0x010a
        /*0dd6*/ 	.byte	0x3f
	.zero		1


	//   ....[73]....
        /*0dd8*/ 	.word	0x00013970
        /*0ddc*/ 	.word	0x00000000
        /*0de0*/ 	.word	0x00028860
        /*0de4*/ 	.short	0x010a
        /*0de6*/ 	.byte	0x3f
	.zero		1


	//   ....[74]....
        /*0de8*/ 	.word	0x00014310
        /*0dec*/ 	.word	0x00000000
        /*0df0*/ 	.word	0x00028820
        /*0df4*/ 	.short	0x010a
        /*0df6*/ 	.byte	0x3f
	.zero		1


	//   ....[75]....
        /*0df8*/ 	.word	0x000144b0
        /*0dfc*/ 	.word	0x00000006
        /*0e00*/ 	.word	0x00000000
        /*0e04*/ 	.short	0x010a
        /*0e06*/ 	.byte	0x3f
	.zero		1


	//   ....[76]....
        /*0e08*/ 	.word	0x00014500
        /*0e0c*/ 	.word	0x00000007
        /*0e10*/ 	.word	0x00000000
        /*0e14*/ 	.short	0x010a
        /*0e16*/ 	.byte	0x3f
	.zero		1


	//   ....[77]....
        /*0e18*/ 	.word	0x00014550
        /*0e1c*/ 	.word	0x00000004
        /*0e20*/ 	.word	0x00000000
        /*0e24*/ 	.short	0x010a
        /*0e26*/ 	.byte	0x3f
	.zero		1


	//----- nvinfo : EIATTR_NUM_MBARRIERS
	.align		4
.L_332:
        /*0e28*/ 	.byte	0x03, 0x38
        /*0e2a*/ 	.short	0x0016


	//----- nvinfo : EIATTR_EXIT_INSTR_OFFSETS
	.align		4
        /*0e2c*/ 	.byte	0x04, 0x1c
        /*0e2e*/ 	.short	(.L_334 - .L_333)


	//   ....[0]....
.L_333:
        /*0e30*/ 	.word	0x00000a70


	//   ....[1]....
        /*0e34*/ 	.word	0x0000c5d0


	//   ....[2]....
        /*0e38*/ 	.word	0x000127c0


	//----- nvinfo : EIATTR_MAX_THREADS
	.align		4
.L_334:
        /*0e3c*/ 	.byte	0x04, 0x05
        /*0e3e*/ 	.short	(.L_336 - .L_335)
.L_335:
        /*0e40*/ 	.word	0x00000180
        /*0e44*/ 	.word	0x00000001
        /*0e48*/ 	.word	0x00000001


	//----- nvinfo : EIATTR_CRS_STACK_SIZE
	.align		4
.L_336:
        /*0e4c*/ 	.byte	0x04, 0x1e
        /*0e4e*/ 	.short	(.L_338 - .L_337)
.L_337:
        /*0e50*/ 	.word	0x00000000


	//----- nvinfo : EIATTR_CBANK_PARAM_SIZE
	.align		4
.L_338:
        /*0e54*/ 	.byte	0x03, 0x19
        /*0e56*/ 	.short	0x0af0


	//----- nvinfo : EIATTR_PARAM_CBANK
	.align		4
        /*0e58*/ 	.byte	0x04, 0x0a
        /*0e5a*/ 	.short	(.L_340 - .L_339)
	.align		4
.L_339:
        /*0e5c*/ 	.word	index@(.nv.constant0._ZN7cutlass13device_kernelIN5flash11enable_sm90INS1_16FlashAttnFwdSm90INS1_25CollectiveMainloopFwdSm90ILi2EN4cute5tupleIJNS5_1CILi1EEES8_S8_EEENS6_IJNS7_ILi128EEESA_SA_EEELi128ENS_10bfloat16_tEfNS_4arch4Sm90ELb1ELb0ELb1ELb1ELb0ELb0ELb0ELb1ELb1ELb1ELb0ELb0EEENS1_21CollectiveEpilogueFwdISB_S9_SC_SE_Li256ELb1ELb1ELb0ELb0EEENS1_36VarlenDynamicPersistentTileSchedulerILi128ELi128ELi256ELi128ELb0ELb1ELb1ELb1ELb1ELb1EEEEEEEEEvNT_6ParamsE)
        /*0e60*/ 	.short	0x0210
        /*0e62*/ 	.short	0x0af0


	//----- nvinfo : EIATTR_SW_WAR
	.align		4
.L_340:
        /*0e64*/ 	.byte	0x04, 0x36
        /*0e66*/ 	.short	(.L_342 - .L_341)
.L_341:
        /*0e68*/ 	.word	0x00000008
.L_342:


//--------------------- .nv.info._ZN7cutlass13device_kernelIN5flash11enable_sm90INS1_16FlashAttnFwdSm90INS1_25CollectiveMainloopFwdSm90ILi2EN4cute5tupleIJNS5_1CILi1EEES8_S8_EEENS6_IJNS7_ILi128EEESA_SA_EEELi128ENS_10bfloat16_tEfNS_4arch4Sm90ELb1ELb0ELb1ELb1ELb0ELb1ELb0ELb1ELb1ELb1ELb0ELb0EEENS1_21CollectiveEpilogueFwdISB_S9_SC_SE_Li256ELb1ELb1ELb0ELb0EEENS1_36VarlenDynamicPersistentTileSchedulerILi128ELi128ELi256ELi128ELb0ELb1ELb1ELb1ELb1ELb1EEEEEEEEEvNT_6ParamsE --------------------------
	.section	.nv.info._ZN7cutlass13device_kernelIN5flash11enable_sm90INS1_16FlashAttnFwdSm90INS1_25CollectiveMainloopFwdSm90ILi2EN4cute5tupleIJNS5_1CILi1EEES8_S8_EEENS6_IJNS7_ILi128EEESA_SA_EEELi128ENS_10bfloat16_tEfNS_4arch4Sm90ELb1ELb0ELb1ELb1ELb0ELb1ELb0ELb1ELb1ELb1ELb0ELb0EEENS1_21CollectiveEpilogueFwdISB_S9_SC_SE_Li256ELb1ELb1ELb0ELb0EEENS1_36VarlenDynamicPersistentTileSchedulerILi128ELi128ELi256ELi128ELb0ELb1ELb1ELb1ELb1ELb1EEEEEEEEEvNT_6ParamsE,"",@"SHT_CUDA_INFO"
	.sectionflags	@""
	.align	4


	//----- nvinfo : EIATTR_CUDA_API_VERSION
	.align		4
        /*0000*/ 	.byte	0x04, 0x37
        /*0002*/ 	.short	(.L_344 - .L_343)
.L_343:
        /*0004*/ 	.word	0x00000082


	//----- nvinfo : EIATTR_KPARAM_INFO
	.align		4
.L_344:
        /*0008*/ 	.byte	0x04, 0x17
        /*000a*/ 	.short	(.L_346 - .L_345)
.L_345:
        /*000c*/ 	.word	0x00000000
        /*0010*/ 	.short	0x0000
        /*0012*/ 	.short	0x0070
        /*0014*/ 	.byte	0x00, 0xf0, 0x01, 0x2a


	//----- nvinfo : EIATTR_SPARSE_MMA_MASK
	.align		4
.L_346:
        /*0018*/ 	.byte	0x03, 0x50
        /*001a*/ 	.short	0x0000


	//----- nvinfo : EIATTR_MAXREG_COUNT
	.align		4
        /*001c*/ 	.byte	0x03, 0x1b
        /*001e*/ 	.short	0x00a8


	//----- nvinfo : EIATTR_NUM_BARRIERS
	.align		4
        /*0020*/ 	.byte	0x02, 0x4c
        /*0022*/ 	.byte	0x10
	.zero		1


	//----- nvinfo : EIATTR_EXTERNS
	.align		4
        /*0024*/ 	.byte	0x04, 0x0f
        /*0026*/ 	.short	(.L_348 - .L_347)


	//   ....[0]....
	.align		4
.L_347:
        /*0028*/ 	.word	index@(__assertfail)


	//----- nvinfo : EIATTR_ANNOTATIONS
	.align		4
.L_348:
        /*002c*/ 	.byte	0x04, 0x55
        /*002e*/ 	.short	(.L_350 - .L_349)


	//   ....[0]....
.L_349:
        /* <DEDUP_REMOVED lines=88> */


	//----- nvinfo : EIATTR_MERCURY_ISA_VERSION
	.align		4
.L_350:
        /*05a0*/ 	.byte	0x03, 0x5f
        /*05a2*/ 	.short	0x0101


	//----- nvinfo : EIATTR_UNUSED_LOAD_BYTE_OFFSET
	.align		4
        /*05a4*/ 	.byte	0x04, 0x44
        /*05a6*/ 	.short	(.L_352 - .L_351)


	//   ....[0]....
.L_351:
        /*05a8*/ 	.word	0x00000ab0
        /*05ac*/ 	.word	0x0000fff0


	//   ....[1]....
        /*05b0*/ 	.word	0x000179c0
        /*05b4*/ 	.word	0x0000fff0


	//----- nvinfo : EIATTR_INT_WARP_WIDE_INSTR_OFFSETS
	.align		4
.L_352:
        /*05b8*/ 	.byte	0x04, 0x31
        /*05ba*/ 	.short	(.L_354 - .L_353)


	//   ....[0]....
.L_353:
        /*05bc*/ 	.word	0x00000180


	//   ....[1]....
        /*05c0*/ 	.word	0x00000220


	//   ....[2]....
        /*05c4*/ 	.word	0x00000290


	//   ....[3]....
        /*05c8*/ 	.word	0x0001c130


	//   ....[4]....
        /*05cc*/ 	.word	0x0001c1c0


	//   ....[5]....
        /*05d0*/ 	.word	0x0001fa50


	//   ....[6]....
        /*05d4*/ 	.word	0x0001fab0


	//----- nvinfo : EIATTR_COOP_GROUP_MASK_REGIDS
	.align		4
.L_354:
        /*05d8*/ 	.byte	0x04, 0x29
        /*05da*/ 	.short	(.L_356 - .L_355)


	//   ....[0]....
.L_355:
        /*05dc*/ 	.word	0xffffffff


	//   ....[1]....
        /*05e0*/ 	.word	0xffffffff


	//   ....[2]....
        /*05e4*/ 	.word	0xffffffff


	//   ....[3]....
        /*05e8*/ 	.word	0xffffffff


	//   ....[4]....
        /*05ec*/ 	.word	0xffffffff


	//   ....[5]....
        /*05f0*/ 	.word	0xffffffff


	//   ....[6]....
        /*05f4*/ 	.word	0xffffffff


	//   ....[7]....
        /*05f8*/ 	.word	0xffffffff


	//   ....[8]....
        /*05fc*/ 	.word	0xffffffff


	//   ....[9]....
        /*0600*/ 	.word	0xffffffff


	//   ....[10]....
        /*0604*/ 	.word	0xffffffff


	//   ....[11]....
        /*0608*/ 	.word	0xffffffff


	//   ....[12]....
        /*060c*/ 	.word	0xffffffff


	//   ....[13]....
        /*0610*/ 	.word	0xffffffff


	//   ....[14]....
        /*0614*/ 	.word	0xffffffff


	//   ....[15]....
        /*0618*/ 	.word	0xffffffff


	//   ....[16]....
        /*061c*/ 	.word	0xffffffff


	//   ....[17]....
        /*0620*/ 	.word	0xffffffff


	//   ....[18]....
        /*0624*/ 	.word	0xffffffff


	//   ....[19]....
        /*0628*/ 	.word	0xffffffff


	//   ....[20]....
        /*062c*/ 	.word	0xffffffff


	//   ....[21]....
        /*0630*/ 	.word	0xffffffff


	//   ....[22]....
        /*0634*/ 	.word	0xffffffff


	//   ....[23]....
        /*0638*/ 	.word	0xffffffff


	//   ....[24]....
        /*063c*/ 	.word	0xffffffff


	//   ....[25]....
        /*0640*/ 	.word	0xffffffff


	//   ....[26]....
        /*0644*/ 	.word	0xffffffff


	//   ....[27]....
        /*0648*/ 	.word	0xffffffff


	//   ....[28]....
        /*064c*/ 	.word	0xffffffff


	//   ....[29]....
        /*0650*/ 	.word	0xffffffff


	//   ....[30]....
        /*0654*/ 	.word	0xffffffff


	//   ....[31]....
        /*0658*/ 	.word	0xffffffff


	//   ....[32]....
        /*065c*/ 	.word	0xffffffff


	//   ....[33]....
        /*0660*/ 	.word	0xffffffff


	//   ....[34]....
        /*0664*/ 	.word	0xffffffff


	//   ....[35]....
        /*0668*/ 	.word	0xffffffff


	//   ....[36]....
        /*066c*/ 	.word	0xffffffff


	//   ....[37]....
        /*0670*/ 	.word	0xffffffff


	//   ....[38]....
        /*0674*/ 	.word	0xffffffff


	//   ....[39]....
        /*0678*/ 	.word	0xffffffff


	//   ....[40]....
        /*067c*/ 	.word	0xffffffff


	//   ....[41]....
        /*0680*/ 	.word	0xffffffff


	//   ....[42]....
        /*0684*/ 	.word	0xffffffff


	//   ....[43]....
        /*0688*/ 	.word	0xffffffff


	//   ....[44]....
        /*068c*/ 	.word	0xffffffff


	//   ....[45]....
        /*0690*/ 	.word	0xffffffff


	//   ....[46]....
        /*0694*/ 	.word	0xffffffff


	//   ....[47]....
        /*0698*/ 	.word	0xffffffff


	//   ....[48]....
        /*069c*/ 	.word	0xffffffff


	//   ....[49]....
        /*06a0*/ 	.word	0xffffffff


	//   ....[50]....
        /*06a4*/ 	.word	0xffffffff


	//   ....[51]....
        /*06a8*/ 	.word	0xffffffff


	//   ....[52]....
        /*06ac*/ 	.word	0xffffffff


	//   ....[53]....
        /*06b0*/ 	.word	0xffffffff


	//   ....[54]....
        /*06b4*/ 	.word	0xffffffff


	//   ....[55]....
        /*06b8*/ 	.word	0xffffffff


	//   ....[56]....
        /*06bc*/ 	.word	0xffffffff


	//   ....[57]....
        /*06c0*/ 	.word	0xffffffff


	//   ....[58]....
        /*06c4*/ 	.word	0xffffffff


	//   ....[59]....
        /*06c8*/ 	.word	0xffffffff


	//   ....[60]....
        /*06cc*/ 	.word	0xffffffff


	//   ....[61]....
        /*06d0*/ 	.word	0xffffffff


	//   ....[62]....
        /*06d4*/ 	.word	0xffffffff


	//   ....[63]....
        /*06d8*/ 	.word	0xffffffff


	//   ....[64]....
        /*06dc*/ 	.word	0xffffffff


	//   ....[65]....
        /*06e0*/ 	.word	0xffffffff


	//   ....[66]....
        /*06e4*/ 	.word	0xffffffff


	//   ....[67]....
        /*06e8*/ 	.word	0xffffffff


	//   ....[68]....
        /*06ec*/ 	.word	0xffffffff


	//   ....[69]....
        /*06f0*/ 	.word	0xffffffff


	//   ....[70]....
        /*06f4*/ 	.word	0xffffffff


	//   ....[71]....
        /*06f8*/ 	.word	0xffffffff


	//   ....[72]....
        /*06fc*/ 	.word	0xffffffff


	//   ....[73]....
        /*0700*/ 	.word	0xffffffff


	//   ....[74]....
        /*0704*/ 	.word	0xffffffff


	//   ....[75]....
        /*0708*/ 	.word	0xffffffff


	//   ....[76]....
        /*070c*/ 	.word	0xffffffff


	//   ....[77]....
        /*0710*/ 	.word	0xffffffff


	//   ....[78]....
        /*0714*/ 	.word	0xffffffff


	//   ....[79]....
        /*0718*/ 	.word	0xffffffff


	//   ....[80]....
        /*071c*/ 	.word	0xffffffff


	//   ....[81]....
        /*0720*/ 	.word	0xffffffff


	//   ....[82]....
        /*0724*/ 	.word	0xffffffff


	//   ....[83]....
        /*0728*/ 	.word	0xffffffff


	//   ....[84]....
        /*072c*/ 	.word	0xffffffff


	//   ....[85]....
        /*0730*/ 	.word	0xffffffff


	//   ....[86]....
        /*0734*/ 	.word	0xffffffff


	//   ....[87]....
        /*0738*/ 	.word	0xffffffff


	//   ....[88]....
        /*073c*/ 	.word	0xffffffff


	//   ....[89]....
        /*0740*/ 	.word	0xffffffff


	//   ....[90]....
        /*0744*/ 	.word	0xffffffff


	//   ....[91]....
        /*0748*/ 	.word	0xffffffff


	//   ....[92]....
        /*074c*/ 	.word	0xffffffff


	//   ....[93]....
        /*0750*/ 	.word	0xffffffff


	//   ....[94]....
        /*0754*/ 	.word	0xffffffff


	//   ....[95]....
        /*0758*/ 	.word	0xffffffff


	//   ....[96]....
        /*075c*/ 	.word	0xffffffff


	//   ....[97]....
        /*0760*/ 	.word	0xffffffff


	//   ....[98]....
        /*0764*/ 	.word	0xffffffff


	//   ....[99]....
        /*0768*/ 	.word	0xffffffff


	//   ....[100]....
        /*076c*/ 	.word	0xffffffff


	//   ....[101]....
        /*0770*/ 	.word	0xffffffff


	//   ....[102]....
        /*0774*/ 	.word	0xffffffff


	//   ....[103]....
        /*0778*/ 	.word	0xffffffff


	//   ....[104]....
        /*077c*/ 	.word	0xffffffff


	//   ....[105]....
        /*0780*/ 	.word	0xffffffff


	//   ....[106]....
        /*0784*/ 	.word	0xffffffff


	//   ....[107]....
        /*0788*/ 	.word	0xffffffff


	//   ....[108]....
        /*078c*/ 	.word	0xffffffff


	//   ....[109]....
        /*0790*/ 	.word	0xffffffff


	//   ....[110]....
        /*0794*/ 	.word	0xffffffff


	//   ....[111]....
        /*0798*/ 	.word	0xffffffff


	//   ....[112]....
        /*079c*/ 	.word	0xffffffff


	//   ....[113]....
        /*07a0*/ 	.word	0xffffffff


	//   ....[114]....
        /*07a4*/ 	.word	0xffffffff


	//   ....[115]....
        /*07a8*/ 	.word	0xffffffff


	//   ....[116]....
        /*07ac*/ 	.word	0xffffffff


	//   ....[117]....
        /*07b0*/ 	.word	0xffffffff


	//   ....[118]....
        /*07b4*/ 	.word	0xffffffff


	//   ....[119]....
        /*07b8*/ 	.word	0xffffffff


	//   ....[120]....
        /*07bc*/ 	.word	0xffffffff


	//   ....[121]....
        /*07c0*/ 	.word	0xffffffff


	//   ....[122]....
        /*07c4*/ 	.word	0xffffffff


	//   ....[123]....
        /*07c8*/ 	.word	0xffffffff


	//   ....[124]....
        /*07cc*/ 	.word	0xffffffff


	//   ....[125]....
        /*07d0*/ 	.word	0xffffffff


	//   ....[126]....
        /*07d4*/ 	.word	0xffffffff


	//   ....[127]....
        /*07d8*/ 	.word	0xffffffff


	//   ....[128]....
        /*07dc*/ 	.word	0xffffffff


	//   ....[129]....
        /*07e0*/ 	.word	0xffffffff


	//   ....[130]....
        /*07e4*/ 	.word	0xffffffff


	//   ....[131]....
        /*07e8*/ 	.word	0xffffffff


	//   ....[132]....
        /*07ec*/ 	.word	0x0500000f


	//   ....[133]....
        /*07f0*/ 	.word	0x0500000f


	//   ....[134]....
        /*07f4*/ 	.word	0x0500000f


	//   ....[135]....
        /*07f8*/ 	.word	0x0500000f


	//   ....[136]....
        /*07fc*/ 	.word	0x0500000f


	//   ....[137]....
        /*0800*/ 	.word	0x0500000f


	//   ....[138]....
        /*0804*/ 	.word	0x0500000f


	//   ....[139]....
        /*0808*/ 	.word	0x0500000f


	//   ....[140]....
        /*080c*/ 	.word	0x0500000f


	//   ....[141]....
        /*0810*/ 	.word	0x0500000f


	//   ....[142]....
        /*0814*/ 	.word	0x0500000f


	//   ....[143]....
        /*0818*/ 	.word	0x0500000f


	//   ....[144]....
        /*081c*/ 	.word	0x0500000f


	//   ....[145]....
        /*0820*/ 	.word	0x0500000f


	//   ....[146]....
        /*0824*/ 	.word	0x0500000f


	//   ....[147]....
        /*0828*/ 	.word	0x0500000f


	//   ....[148]....
        /*082c*/ 	.word	0x0500000f


	//   ....[149]....
        /*0830*/ 	.word	0x0500000f


	//   ....[150]....
        /*0834*/ 	.word	0x0500000f


	//   ....[151]....
        /*0838*/ 	.word	0x0500000f


	//   ....[152]....
        /*083c*/ 	.word	0x0500000f


	//   ....[153]....
        /*0840*/ 	.word	0x0500000f


	//   ....[154]....
        /*0844*/ 	.word	0x0500000f


	//   ....[155]....
        /*0848*/ 	.word	0x0500000f


	//   ....[156]....
        /*084c*/ 	.word	0x0500000f


	//   ....[157]....
        /*0850*/ 	.word	0x0500000f


	//   ....[158]....
        /*0854*/ 	.word	0x0500000f


	//   ....[159]....
        /*0858*/ 	.word	0x0500000f


	//   ....[160]....
        /*085c*/ 	.word	0x0500000f


	//   ....[161]....
        /*0860*/ 	.word	0x0500000f


	//   ....[162]....
        /*0864*/ 	.word	0x0500000f


	//   ....[163]....
        /*0868*/ 	.word	0x0500000f


	//   ....[164]....
        /*086c*/ 	.word	0x0500000f


	//   ....[165]....
        /*0870*/ 	.word	0x0500000f


	//   ....[166]....
        /*0874*/ 	.word	0x0500000f


	//   ....[167]....
        /*0878*/ 	.word	0x0500000f


	//   ....[168]....
        /*087c*/ 	.word	0x0500000f


	//   ....[169]....
        /*0880*/ 	.word	0x0500000f


	//   ....[170]....
        /*0884*/ 	.word	0x0500000f


	//   ....[171]....
        /*0888*/ 	.word	0x0500000f


	//   ....[172]....
        /*088c*/ 	.word	0x0500000f


	//   ....[173]....
        /*0890*/ 	.word	0x0500000f


	//   ....[174]....
        /*0894*/ 	.word	0x0500000f


	//   ....[175]....
        /*0898*/ 	.word	0x0500000f


	//   ....[176]....
        /*089c*/ 	.word	0x0500000f


	//   ....[177]....
        /*08a0*/ 	.word	0x0500000f


	//   ....[178]....
        /*08a4*/ 	.word	0x0500000f


	//   ....[179]....
        /*08a8*/ 	.word	0x0500000f


	//   ....[180]....
        /*08ac*/ 	.word	0x0500000f


	//   ....[181]....
        /*08b0*/ 	.word	0x0500000f


	//   ....[182]....
        /*08b4*/ 	.word	0x0500000f


	//   ....[183]....
        /*08b8*/ 	.word	0x0500000f


	//   ....[184]....
        /*08bc*/ 	.word	0x0500000f


	//   ....[185]....
        /*08c0*/ 	.word	0x0500000f


	//   ....[186]....
        /*08c4*/ 	.word	0x0500000f


	//   ....[187]....
        /*08c8*/ 	.word	0x0500000f


	//   ....[188]....
        /*08cc*/ 	.word	0x0500000f


	//   ....[189]....
        /*08d0*/ 	.word	0x0500000f


	//   ....[190]....
        /*08d4*/ 	.word	0x0500000f


	//   ....[191]....
        /*08d8*/ 	.word	0x0500000f


	//   ....[192]....
        /*08dc*/ 	.word	0x0500000f


	//   ....[193]....
        /*08e0*/ 	.word	0x0500000f


	//   ....[194]....
        /*08e4*/ 	.word	0x0500000f


	//   ....[195]....
        /*08e8*/ 	.word	0x0500000f


	//   ....[196]....
        /*08ec*/ 	.word	0x0500000f


	//   ....[197]....
        /*08f0*/ 	.word	0x0500000f


	//   ....[198]....
        /*08f4*/ 	.word	0x0500000f


	//   ....[199]....
        /*08f8*/ 	.word	0x0500000f


	//   ....[200]....
        /*08fc*/ 	.word	0x0500000f


	//   ....[201]....
        /*0900*/ 	.word	0x0500000f


	//   ....[202]....
        /*0904*/ 	.word	0x0500000f


	//   ....[203]....
        /*0908*/ 	.word	0x0500000f


	//   ....[204]....
        /*090c*/ 	.word	0x0500000f


	//   ....[205]....
        /*0910*/ 	.word	0x0500000f


	//   ....[206]....
        /*0914*/ 	.word	0x0500000f


	//   ....[207]....
        /*0918*/ 	.word	0x0500000f


	//   ....[208]....
        /*091c*/ 	.word	0x0500000f


	//----- nvinfo : EIATTR_COOP_GROUP_INSTR_OFFSETS
	.align		4
.L_356:
        /*0920*/ 	.byte	0x04, 0x28
        /*0922*/ 	.short	(.L_358 - .L_357)


	//   ....[0]....
.L_357:
        /*0924*/ 	.word	0x00000060


	//   ....[1]....
        /*0928*/ 	.word	0x00000190


	//   ....[2]....
        /*092c*/ 	.word	0x00000240


	//   ....[3]....
        /*0930*/ 	.word	0x00000400


	//   ....[4]....
        /*0934*/ 	.word	0x00000560


	//   ....[5]....
        /*0938*/ 	.word	0x00000680


	//   ....[6]....
        /*093c*/ 	.word	0x000007e0


	//   ....[7]....
        /*0940*/ 	.word	0x00008de0


	//   ....[8]....
        /*0944*/ 	.word	0x000094a0


	//   ....[9]....
        /*0948*/ 	.word	0x000094b0


	//   ....[10]....
        /*094c*/ 	.word	0x000094c0


	//   ....[11]....
        /*0950*/ 	.word	0x000094d0


	//   ....[12]....
        /*0954*/ 	.word	0x00009810


	//   ....[13]....
        /*0958*/ 	.word	0x00009820


	//   ....[14]....
        /*095c*/ 	.word	0x00009830


	//   ....[15]....
        /*0960*/ 	.word	0x00009840


	//   ....[16]....
        /*0964*/ 	.word	0x00009b60


	//   ....[17]....
        /*0968*/ 	.word	0x00009b70


	//   ....[18]....
        /*096c*/ 	.word	0x00009b80


	//   ....[19]....
        /*0970*/ 	.word	0x00009b90


	//   ....[20]....
        /*0974*/ 	.word	0x00009ed0


	//   ....[21]....
        /*0978*/ 	.word	0x00009ee0


	//   ....[22]....
        /*097c*/ 	.word	0x00009ef0


	//   ....[23]....
        /*0980*/ 	.word	0x00009f00


	//   ....[24]....
        /*0984*/ 	.word	0x0000bdf0


	//   ....[25]....
        /*0988*/ 	.word	0x0000be10


	//   ....[26]....
        /*098c*/ 	.word	0x0000be20


	//   ....[27]....
        /*0990*/ 	.word	0x0000be30


	//   ....[28]....
        /*0994*/ 	.word	0x0000bf40


	//   ....[29]....
        /*0998*/ 	.word	0x0000bf60


	//   ....[30]....
        /*099c*/ 	.word	0x0000c000


	//   ....[31]....
        /*09a0*/ 	.word	0x0000c030


	//   ....[32]....
        /*09a4*/ 	.word	0x0000c380


	//   ....[33]....
        /*09a8*/ 	.word	0x0000c3a0


	//   ....[34]....
        /*09ac*/ 	.word	0x0000c3c0


	//   ....[35]....
        /*09b0*/ 	.word	0x0000c3d0


	//   ....[36]....
        /*09b4*/ 	.word	0x0000c4a0


	//   ....[37]....
        /*09b8*/ 	.word	0x0000c4c0


	//   ....[38]....
        /*09bc*/ 	.word	0x0000c4d0


	//   ....[39]....
        /*09c0*/ 	.word	0x0000c550


	//   ....[40]....
        /*09c4*/ 	.word	0x0000ee50


	//   ....[41]....
        /*09c8*/ 	.word	0x0000ef90


	//   ....[42]....
        /*09cc*/ 	.word	0x0000f920


	//   ....[43]....
        /*09d0*/ 	.word	0x0000f9a0


	//   ....[44]....
        /*09d4*/ 	.word	0x00010400


	//   ....[45]....
        /*09d8*/ 	.word	0x00010480


	//   ....[46]....
        /*09dc*/ 	.word	0x000120a0


	//   ....[47]....
        /*09e0*/ 	.word	0x00012310


	//   ....[48]....
        /*09e4*/ 	.word	0x00012900


	//   ....[49]....
        /*09e8*/ 	.word	0x00012950


	//   ....[50]....
        /*09ec*/ 	.word	0x000133a0


	//   ....[51]....
        /*09f0*/ 	.word	0x00013410


	//   ....[52]....
        /*09f4*/ 	.word	0x000156b0


	//   ....[53]....
        /*09f8*/ 	.word	0x000156d0


	//   ....[54]....
        /*09fc*/ 	.word	0x00015c50


	//   ....[55]....
        /*0a00*/ 	.word	0x00015d30


	//   ....[56]....
        /*0a04*/ 	.word	0x00017010


	//   ....[57]....
        /*0a08*/ 	.word	0x000173b0


	//   ....[58]....
        /*0a0c*/ 	.word	0x000173e0


	//   ....[59]....
        /*0a10*/ 	.word	0x000173f0


	//   ....[60]....
        /*0a14*/ 	.word	0x000183d0


	//   ....[61]....
        /*0a18*/ 	.word	0x00018410


	//   ....[62]....
        /*0a1c*/ 	.word	0x00018450


	//   ....[63]....
        /*0a20*/ 	.word	0x00018480


	//   ....[64]....
        /*0a24*/ 	.word	0x00018a50


	//   ....[65]....
        /*0a28*/ 	.word	0x00018a70


	//   ....[66]....
        /*0a2c*/ 	.word	0x00018b30


	//   ....[67]....
        /*0a30*/ 	.word	0x00018b50


	//   ....[68]....
        /*0a34*/ 	.word	0x00018c10


	//   ....[69]....
        /*0a38*/ 	.word	0x00018c30


	//   ....[70]....
        /*0a3c*/ 	.word	0x00018d00


	//   ....[71]....
        /*0a40*/ 	.word	0x00018d20


	//   ....[72]....
        /*0a44*/ 	.word	0x000194e0


	//   ....[73]....
        /*0a48*/ 	.word	0x000194f0


	//   ....[74]....
        /*0a4c*/ 	.word	0x00019600


	//   ....[75]....
        /*0a50*/ 	.word	0x00019610


	//   ....[76]....
        /*0a54*/ 	.word	0x00019720


	//   ....[77]....
        /*0a58*/ 	.word	0x00019730


	//   ....[78]....
        /*0a5c*/ 	.word	0x00019840


	//   ....[79]....
        /*0a60*/ 	.word	0x00019850


	//   ....[80]....
        /*0a64*/ 	.word	0x000199c0


	//   ....[81]....
        /*0a68*/ 	.word	0x00019b90


	//   ....[82]....
        /*0a6c*/ 	.word	0x00019bc0


	//   ....[83]....
        /*0a70*/ 	.word	0x00019bf0


	//   ....[84]....
        /*0a74*/ 	.word	0x00019c20


	//   ....[85]....
        /*0a78*/ 	.word	0x00019c50


	//   ....[86]....
        /*0a7c*/ 	.word	0x00019c80


	//   ....[87]....
        /*0a80*/ 	.word	0x00019df0


	//   ....[88]....
        /*0a84*/ 	.word	0x00019e20


	//   ....[89]....
        /*0a88*/ 	.word	0x00019e50


	//   ....[90]....
        /*0a8c*/ 	.word	0x00019e80


	//   ....[91]....
        /*0a90*/ 	.word	0x00019eb0


	//   ....[92]....
        /*0a94*/ 	.word	0x00019ee0


	//   ....[93]....
        /*0a98*/ 	.word	0x00019f80


	//   ....[94]....
        /*0a9c*/ 	.word	0x00019fe0


	//   ....[95]....
        /*0aa0*/ 	.word	0x0001a070


	//   ....[96]....
        /*0aa4*/ 	.word	0x0001ae90


	//   ....[97]....
        /*0aa8*/ 	.word	0x0001c730


	//   ....[98]....
        /*0aac*/ 	.word	0x0001d360


	//   ....[99]....
        /*0ab0*/ 	.word	0x0001d370


	//   ....[100]....
        /*0ab4*/ 	.word	0x0001d3b0


	//   ....[101]....
        /*0ab8*/ 	.word	0x0001d3f0


	//   ....[102]....
        /*0abc*/ 	.word	0x0001d480


	//   ....[103]....
        /*0ac0*/ 	.word	0x0001d510


	//   ....[104]....
        /*0ac4*/ 	.word	0x0001d540


	//   ....[105]....
        /*0ac8*/ 	.word	0x0001d5c0


	//   ....[106]....
        /*0acc*/ 	.word	0x0001d5f0


	//   ....[107]....
        /*0ad0*/ 	.word	0x0001d670


	//   ....[108]....
        /*0ad4*/ 	.word	0x0001d6a0


	//   ....[109]....
        /*0ad8*/ 	.word	0x0001d720


	//   ....[110]....
        /*0adc*/ 	.word	0x0001d750


	//   ....[111]....
        /*0ae0*/ 	.word	0x0001d7d0


	//   ....[112]....
        /*0ae4*/ 	.word	0x0001d7e0


	//   ....[113]....
        /*0ae8*/ 	.word	0x0001d860


	//   ....[114]....
        /*0aec*/ 	.word	0x000201c0


	//   ....[115]....
        /*0af0*/ 	.word	0x000201f0


	//   ....[116]....
        /*0af4*/ 	.word	0x00020200


	//   ....[117]....
        /*0af8*/ 	.word	0x00020230


	//   ....[118]....
        /*0afc*/ 	.word	0x00020260


	//   ....[119]....
        /*0b00*/ 	.word	0x00020290


	//   ....[120]....
        /*0b04*/ 	.word	0x000202c0


	//   ....[121]....
        /*0b08*/ 	.word	0x000202d0


	//   ....[122]....
        /*0b0c*/ 	.word	0x00020450


	//   ....[123]....
        /*0b10*/ 	.word	0x00020480


	//   ....[124]....
        /*0b14*/ 	.word	0x000204b0


	//   ....[125]....
        /*0b18*/ 	.word	0x000204e0


	//   ....[126]....
        /*0b1c*/ 	.word	0x00020510


	//   ....[127]....
        /*0b20*/ 	.word	0x00020540


	//   ....[128]....
        /*0b24*/ 	.word	0x00020600


	//   ....[129]....
        /*0b28*/ 	.word	0x00020620


	//   ....[130]....
        /*0b2c*/ 	.word	0x00020690


	//   ....[131]....
        /*0b30*/ 	.word	0x00020d60


	//   ....[132]....
        /*0b34*/ 	.word	0x000211a0


	//   ....[133]....
        /*0b38*/ 	.word	0x00021250


	//   ....[134]....
        /*0b3c*/ 	.word	0x000212e0


	//   ....[135]....
        /*0b40*/ 	.word	0x00021330


	//   ....[136]....
        /*0b44*/ 	.word	0x00021380


	//   ....[137]....
        /*0b48*/ 	.word	0x00021410


	//   ....[138]....
        /*0b4c*/ 	.word	0x000214a0


	//   ....[139]....
        /*0b50*/ 	.word	0x000214f0


	//   ....[140]....
        /*0b54*/ 	.word	0x00021540


	//   ....[141]....
        /*0b58*/ 	.word	0x000215d0


	//   ....[142]....
        /*0b5c*/ 	.word	0x00021660


	//   ....[143]....
        /*0b60*/ 	.word	0x000216b0


	//   ....[144]....
        /*0b64*/ 	.word	0x00021700


	//   ....[145]....
        /*0b68*/ 	.word	0x00021790


	//   ....[146]....
        /*0b6c*/ 	.word	0x00021820


	//   ....[147]....
        /*0b70*/ 	.word	0x00021870


	//   ....[148]....
        /*0b74*/ 	.word	0x000218c0


	//   ....[149]....
        /*0b78*/ 	.word	0x000219b0


	//   ....[150]....
        /*0b7c*/ 	.word	0x00021a60


	//   ....[151]....
        /*0b80*/ 	.word	0x00021ae0


	//   ....[152]....
        /*0b84*/ 	.word	0x00021b80


	//   ....[153]....
        /*0b88*/ 	.word	0x00021c10


	//   ....[154]....
        /*0b8c*/ 	.word	0x00021cd0


	//   ....[155]....
        /*0b90*/ 	.word	0x00021d50


	//   ....[156]....
        /*0b94*/ 	.word	0x00021dc0


	//   ....[157]....
        /*0b98*/ 	.word	0x00021f60


	//   ....[158]....
        /*0b9c*/ 	.word	0x00022000


	//   ....[159]....
        /*0ba0*/ 	.word	0x00022080


	//   ....[160]....
        /*0ba4*/ 	.word	0x000220f0


	//   ....[161]....
        /*0ba8*/ 	.word	0x00022260


	//   ....[162]....
        /*0bac*/ 	.word	0x00022390


	//   ....[163]....
        /*0bb0*/ 	.word	0x00022400


	//   ....[164]....
        /*0bb4*/ 	.word	0x00022450


	//   ....[165]....
        /*0bb8*/ 	.word	0x00022730


	//   ....[166]....
        /*0bbc*/ 	.word	0x00022780


	//   ....[167]....
        /*0bc0*/ 	.word	0x00022810


	//   ....[168]....
        /*0bc4*/ 	.word	0x000228a0


	//   ....[169]....
        /*0bc8*/ 	.word	0x00022930


	//   ....[170]....
        /*0bcc*/ 	.word	0x000229c0


	//   ....[171]....
        /*0bd0*/ 	.word	0x00022a50


	//   ....[172]....
        /*0bd4*/ 	.word	0x00022ae0


	//   ....[173]....
        /*0bd8*/ 	.word	0x00022ba0


	//   ....[174]....
        /*0bdc*/ 	.word	0x00022e90


	//   ....[175]....
        /*0be0*/ 	.word	0x00023010


	//   ....[176]....
        /*0be4*/ 	.word	0x00023070


	//   ....[177]....
        /*0be8*/ 	.word	0x00023100


	//   ....[178]....
        /*0bec*/ 	.word	0x000231a0


	//   ....[179]....
        /*0bf0*/ 	.word	0x00023270


	//   ....[180]....
        /*0bf4*/ 	.word	0x000232f0


	//   ....[181]....
        /*0bf8*/ 	.word	0x000233e0


	//   ....[182]....
        /*0bfc*/ 	.word	0x00023470


	//   ....[183]....
        /*0c00*/ 	.word	0x00023550


	//   ....[184]....
        /*0c04*/ 	.word	0x000235e0


	//   ....[185]....
        /*0c08*/ 	.word	0x000236c0


	//   ....[186]....
        /*0c0c*/ 	.word	0x00023750


	//   ....[187]....
        /*0c10*/ 	.word	0x00023830


	//   ....[188]....
        /*0c14*/ 	.word	0x000238c0


	//   ....[189]....
        /*0c18*/ 	.word	0x00023990


	//   ....[190]....
        /*0c1c*/ 	.word	0x00023a90


	//   ....[191]....
        /*0c20*/ 	.word	0x00023dc0


	//   ....[192]....
        /*0c24*/ 	.word	0x00023e60


	//   ....[193]....
        /*0c28*/ 	.word	0x00023f80


	//   ....[194]....
        /*0c2c*/ 	.word	0x00024000


	//   ....[195]....
        /*0c30*/ 	.word	0x00024080


	//   ....[196]....
        /*0c34*/ 	.word	0x00024100


	//   ....[197]....
        /*0c38*/ 	.word	0x00024180


	//   ....[198]....
        /*0c3c*/ 	.word	0x00024210


	//   ....[199]....
        /*0c40*/ 	.word	0x000242b0


	//   ....[200]....
        /*0c44*/ 	.word	0x00024350


	//   ....[201]....
        /*0c48*/ 	.word	0x000243d0


	//   ....[202]....
        /*0c4c*/ 	.word	0x00024450


	//   ....[203]....
        /*0c50*/ 	.word	0x000244d0


	//   ....[204]....
        /*0c54*/ 	.word	0x00024560


	//   ....[205]....
        /*0c58*/ 	.word	0x000245e0


	//   ....[206]....
        /*0c5c*/ 	.word	0x00024680


	//   ....[207]....
        /*0c60*/ 	.word	0x00024710


	//   ....[208]....
        /*0c64*/ 	.word	0x00024840


	//----- nvinfo : EIATTR_REG_RECONFIG
	.align		4
.L_358:
        /*0c68*/ 	.byte	0x01, 0x54
	.zero		2


	//----- nvinfo : EIATTR_SYSCALL_OFFSETS
	.align		4
        /*0c6c*/ 	.byte	0x04, 0x46
        /*0c6e*/ 	.short	(.L_360 - .L_359)


	//   ....[0]....
.L_359:
        /*0c70*/ 	.word	0x000019a0


	//   ....[1]....
        /*0c74*/ 	.word	0x00001af0


	//   ....[2]....
        /*0c78*/ 	.word	0x00008f70


	//   ....[3]....
        /*0c7c*/ 	.word	0x00009260


	//   ....[4]....
        /*0c80*/ 	.word	0x0001c330


	//   ....[5]....
        /*0c84*/ 	.word	0x0001c490


	//   ....[6]....
        /*0c88*/ 	.word	0x0001c590


	//   ....[7]....
        /*0c8c*/ 	.word	0x0001cf50


	//----- nvinfo : EIATTR_MBARRIER_INSTR_OFFSETS
	.align		4
.L_360:
        /*0c90*/ 	.byte	0x04, 0x39
        /*0c92*/ 	.short	(.L_362 - .L_361)


	//   ....[0]....
.L_361:
        /*0c94*/ 	.word	0x000002b0
        /*0c98*/ 	.word	0x000000ff
        /*0c9c*/ 	.word	0x00028800
        /*0ca0*/ 	.short	0x0100
        /*0ca2*/ 	.byte	0x08
	.zero		1


	//   ....[1]....
        /*0ca4*/ 	.word	0x000002c0
        /*0ca8*/ 	.word	0x000000ff
        /*0cac*/ 	.word	0x00028820
        /*0cb0*/ 	.short	0x0100
        /*0cb2*/ 	.byte	0x08
	.zero		1


	//   ....[2]....
        /*0cb4*/ 	.word	0x000003b0
        /*0cb8*/ 	.word	0x000000ff
        /*0cbc*/ 	.word	0x00028830
        /*0cc0*/ 	.short	0x0100
        /*0cc2*/ 	.byte	0x08
	.zero		1


	//   ....[3]....
        /*0cc4*/ 	.word	0x000003c0
        /*0cc8*/ 	.word	0x000000ff
        /*0ccc*/ 	.word	0x00028840
        /*0cd0*/ 	.short	0x0100
        /*0cd2*/ 	.byte	0x08
	.zero		1


	//   ....[4]....
        /*0cd4*/ 	.word	0x000003d0
        /*0cd8*/ 	.word	0x000000ff
        /*0cdc*/ 	.word	0x00028838
        /*0ce0*/ 	.short	0x0100
        /*0ce2*/ 	.byte	0x08
	.zero		1


	//   ....[5]....
        /*0ce4*/ 	.word	0x000003e0
        /*0ce8*/ 	.word	0x000000ff
        /*0cec*/ 	.word	0x00028848
        /*0cf0*/ 	.short	0x0100
        /*0cf2*/ 	.byte	0x08
	.zero		1


	//   ....[6]....
        /*0cf4*/ 	.word	0x00000510
        /*0cf8*/ 	.word	0x000000ff
        /*0cfc*/ 	.word	0x00028850
        /*0d00*/ 	.short	0x0100
        /*0d02*/ 	.byte	0x08
	.zero		1


	//   ....[7]....
        /*0d04*/ 	.word	0x00000520
        /*0d08*/ 	.word	0x000000ff
        /*0d0c*/ 	.word	0x00028860
        /*0d10*/ 	.short	0x0100
        /*0d12*/ 	.byte	0x08
	.zero		1


	//   ....[8]....
        /*0d14*/ 	.word	0x00000530
        /*0d18*/ 	.word	0x000000ff
        /*0d1c*/ 	.word	0x00028858
        /*0d20*/ 	.short	0x0100
        /*0d22*/ 	.byte	0x08
	.zero		1


	//   ....[9]....
        /*0d24*/ 	.word	0x00000540
        /*0d28*/ 	.word	0x000000ff
        /*0d2c*/ 	.word	0x00028868
        /*0d30*/ 	.short	0x0100
        /*0d32*/ 	.byte	0x08
	.zero		1


	//   ....[10]....
        /*0d34*/ 	.word	0x00000630
        /*0d38*/ 	.word	0x000000ff
        /*0d3c*/ 	.word	0x00028870
        /*0d40*/ 	.short	0x0100
        /*0d42*/ 	.byte	0x06
	.zero		1


	//   ....[11]....
        /*0d44*/ 	.word	0x00000640
        /*0d48*/ 	.word	0x000000ff
        /*0d4c*/ 	.word	0x00028880
        /*0d50*/ 	.short	0x0100
        /*0d52*/ 	.byte	0x06
	.zero		1


	//   ....[12]....
        /*0d54*/ 	.word	0x00000650
        /*0d58*/ 	.word	0x000000ff
        /*0d5c*/ 	.word	0x00028878
        /*0d60*/ 	.short	0x0100
        /*0d62*/ 	.byte	0x06
	.zero		1


	//   ....[13]....
        /*0d64*/ 	.word	0x00000660
        /*0d68*/ 	.word	0x000000ff
        /*0d6c*/ 	.word	0x00028888
        /*0d70*/ 	.short	0x0100
        /*0d72*/ 	.byte	0x06
	.zero		1


	//   ....[14]....
        /*0d74*/ 	.word	0x00000790
        /*0d78*/ 	.word	0x000000ff
        /*0d7c*/ 	.word	0x00028890
        /*0d80*/ 	.short	0x0100
        /*0d82*/ 	.byte	0x08
	.zero		1


	//   ....[15]....
        /*0d84*/ 	.word	0x000007a0
        /*0d88*/ 	.word	0x000000ff
        /*0d8c*/ 	.word	0x000288a0
        /*0d90*/ 	.short	0x0100
        /*0d92*/ 	.byte	0x08
	.zero		1


	//   ....[16]....
        /*0d94*/ 	.word	0x000007b0
        /*0d98*/ 	.word	0x000000ff
        /*0d9c*/ 	.word	0x00028898
        /*0da0*/ 	.short	0x0100
        /*0da2*/ 	.byte	0x08
	.zero		1


	//   ....[17]....
        /*0da4*/ 	.word	0x000007c0
        /*0da8*/ 	.word	0x000000ff
        /*0dac*/ 	.word	0x000288a8
        /*0db0*/ 	.short	0x0100
        /*0db2*/ 	.byte	0x08
	.zero		1


	//   ....[18]....
        /*0db4*/ 	.word	0x000008f0
        /*0db8*/ 	.word	0x000000ff
        /*0dbc*/ 	.word	0x000288b0
        /*0dc0*/ 	.short	0x0100
        /*0dc2*/ 	.byte	0x08
	.zero		1


	//   ....[19]....
        /*0dc4*/ 	.word	0x00000900
        /*0dc8*/ 	.word	0x000000ff
        /*0dcc*/ 	.word	0x000288c0
        /*0dd0*/ 	.short	0x0100
        /*0dd2*/ 	.byte	0x08
	.zero		1


	//   ....[20]....
        /*0dd4*/ 	.word	0x00000910
        /*0dd8*/ 	.word	0x000000ff
        /*0ddc*/ 	.word	0x000288b8
        /*0de0*/ 	.short	0x0100
        /*0de2*/ 	.byte	0x08
	.zero		1


	//   ....[21]....
        /*0de4*/ 	.word	0x00000920
        /*0de8*/ 	.word	0x000000ff
        /*0dec*/ 	.word	0x000288c8
        /*0df0*/ 	.short	0x0100
        /*0df2*/ 	.byte	0x08
	.zero		1


	//   ....[22]....
        /*0df4*/ 	.word	0x000031b0
        /*0df8*/ 	.word	0x0000006e
        /*0dfc*/ 	.word	0x00028890
        /*0e00*/ 	.short	0x010a
        /*0e02*/ 	.byte	0x3f
	.zero		1


	//   ....[23]....
        /*0e04*/ 	.word	0x00005a60
        /*0e08*/ 	.word	0x0000006e
        /*0e0c*/ 	.word	0x00028890
        /*0e10*/ 	.short	0x010a
        /*0e12*/ 	.byte	0x3f
	.zero		1


	//   ....[24]....
        /*0e14*/ 	.word	0x00007cd0
        /*0e18*/ 	.word	0x0000006e
        /*0e1c*/ 	.word	0x00028890
        /*0e20*/ 	.short	0x010a
        /*0e22*/ 	.byte	0x3f
	.zero		1


	//   ....[25]....
        /*0e24*/ 	.word	0x00008330
        /*0e28*/ 	.word	0x00000030
        /*0e2c*/ 	.word	0x00000000
        /*0e30*/ 	.short	0x0101
        /*0e32*/ 	.byte	0x3f
	.zero		1


	//   ....[26]....
        /*0e34*/ 	.word	0x00008370
        /*0e38*/ 	.word	0x0000006e
        /*0e3c*/ 	.word	0x000288b0
        /*0e40*/ 	.short	0x010a
        /*0e42*/ 	.byte	0x3f
	.zero		1


	//   ....[27]....
        /*0e44*/ 	.word	0x000089c0
        /*0e48*/ 	.word	0x0000006e
        /*0e4c*/ 	.word	0x00000000
        /*0e50*/ 	.short	0x0101
        /*0e52*/ 	.byte	0x3f
	.zero		1


	//   ....[28]....
        /*0e54*/ 	.word	0x00008ff0
        /*0e58*/ 	.word	0x00000002
        /*0e5c*/ 	.word	0x00028800
        /*0e60*/ 	.short	0x010a
        /*0e62*/ 	.byte	0x3f
	.zero		1


	//   ....[29]....
        /*0e64*/ 	.word	0x00009040
        /*0e68*/ 	.word	0x00000002
        /*0e6c*/ 	.word	0x00028800
        /*0e70*/ 	.short	0x010a
        /*0e72*/ 	.byte	0x3f
	.zero		1


	//   ....[30]....
        /*0e74*/ 	.word	0x0000a140
        /*0e78*/ 	.word	0x00000002
        /*0e7c*/ 	.word	0x00028800
        /*0e80*/ 	.short	0x010a
        /*0e82*/ 	.byte	0x3f
	.zero		1


	//   ....[31]....
        /*0e84*/ 	.word	0x0000c800
        /*0e88*/ 	.word	0x00000002
        /*0e8c*/ 	.word	0x00028800
        /*0e90*/ 	.short	0x010a
        /*0e92*/ 	.byte	0x3f
	.zero		1


	//   ....[32]....
        /*0e94*/ 	.word	0x0000e490
        /*0e98*/ 	.word	0x00000000
        /*0e9c*/ 	.word	0x00028830
        /*0ea0*/ 	.short	0x010a
        /*0ea2*/ 	.byte	0x3f
	.zero		1


	//   ....[33]....
        /*0ea4*/ 	.word	0x0000e500
        /*0ea8*/ 	.word	0x00000000
        /*0eac*/ 	.word	0x00028830
        /*0eb0*/ 	.short	0x010a
        /*0eb2*/ 	.byte	0x3f
	.zero		1


	//   ....[34]....
        /*0eb4*/ 	.word	0x0000f2c0
        /*0eb8*/ 	.word	0x00000000
        /*0ebc*/ 	.word	0x00000000
        /*0ec0*/ 	.short	0x0101
        /*0ec2*/ 	.byte	0x3f
	.zero		1


	//   ....[35]....
        /*0ec4*/ 	.word	0x00011240
        /*0ec8*/ 	.word	0x00000006
        /*0ecc*/ 	.word	0x00028830
        /*0ed0*/ 	.short	0x010a
        /*0ed2*/ 	.byte	0x3f
	.zero		1


	//   ....[36]....
        /*0ed4*/ 	.word	0x00011290
        /*0ed8*/ 	.word	0x00000006
        /*0edc*/ 	.word	0x00028830
        /*0ee0*/ 	.short	0x010a
        /*0ee2*/ 	.byte	0x3f
	.zero		1


	//   ....[37]....
        /*0ee4*/ 	.word	0x000116e0
        /*0ee8*/ 	.word	0x00000007
        /*0eec*/ 	.word	0x00028850
        /*0ef0*/ 	.short	0x010a
        /*0ef2*/ 	.byte	0x3f
	.zero		1


	//   ....[38]....
        /*0ef4*/ 	.word	0x00011720
        /*0ef8*/ 	.word	0x00000007
        /*0efc*/ 	.word	0x00028850
        /*0f00*/ 	.short	0x010a
        /*0f02*/ 	.byte	0x3f
	.zero		1


	//   ....[39]....
        /*0f04*/ 	.word	0x00013940
        /*0f08*/ 	.word	0x0000000a
        /*0f0c*/ 	.word	0x00000000
        /*0f10*/ 	.short	0x0101
        /*0f12*/ 	.byte	0x3f
	.zero		1


	//   ....[40]....
        /*0f14*/ 	.word	0x000139d0
        /*0f18*/ 	.word	0x00000008
        /*0f1c*/ 	.word	0x00000000
        /*0f20*/ 	.short	0x0101
        /*0f22*/ 	.byte	0x3f
	.zero		1


	//   ....[41]....
        /*0f24*/ 	.word	0x000145a0
        /*0f28*/ 	.word	0x00000006
        /*0f2c*/ 	.word	0x00028830
        /*0f30*/ 	.short	0x010a
        /*0f32*/ 	.byte	0x3f
	.zero		1


	//   ....[42]....
        /*0f34*/ 	.word	0x000145f0
        /*0f38*/ 	.word	0x00000006
        /*0f3c*/ 	.word	0x00028830
        /*0f40*/ 	.short	0x010a
        /*0f42*/ 	.byte	0x3f
	.zero		1


	//   ....[43]....
        /*0f44*/ 	.word	0x00014a40
        /*0f48*/ 	.word	0x00000007
        /*0f4c*/ 	.word	0x00028850
        /*0f50*/ 	.short	0x010a
        /*0f52*/ 	.byte	0x3f
	.zero		1


	//   ....[44]....
        /*0f54*/ 	.word	0x00014a80
        /*0f58*/ 	.word	0x00000007
        /*0f5c*/ 	.word	0x00028850
        /*0f60*/ 	.short	0x010a
        /*0f62*/ 	.byte	0x3f
	.zero		1


	//   ....[45]....
        /*0f64*/ 	.word	0x00016420
        /*0f68*/ 	.word	0x0000001d
        /*0f6c*/ 	.word	0x00000000
        /*0f70*/ 	.short	0x0101
        /*0f72*/ 	.byte	0x3f
	.zero		1


	//   ....[46]....
        /*0f74*/ 	.word	0x00016570
        /*0f78*/ 	.word	0x0000001f
        /*0f7c*/ 	.word	0x00000000
        /*0f80*/ 	.short	0x0101
        /*0f82*/ 	.byte	0x3f
	.zero		1


	//   ....[47]....
        /*0f84*/ 	.word	0x00016f10
        /*0f88*/ 	.word	0x0000000b
        /*0f8c*/ 	.word	0x00028850
        /*0f90*/ 	.short	0x010a
        /*0f92*/ 	.byte	0x3f
	.zero		1


	//   ....[48]....
        /*0f94*/ 	.word	0x00016f90
        /*0f98*/ 	.word	0x0000000b
        /*0f9c*/ 	.word	0x00028850
        /*0fa0*/ 	.short	0x010a
        /*0fa2*/ 	.byte	0x3f
	.zero		1


	//   ....[49]....
        /*0fa4*/ 	.word	0x00017530
        /*0fa8*/ 	.word	0x0000000a
        /*0fac*/ 	.word	0x00000000
        /*0fb0*/ 	.short	0x0101
        /*0fb2*/ 	.byte	0x3f
	.zero		1


	//   ....[50]....
        /*0fb4*/ 	.word	0x00018a40
        /*0fb8*/ 	.word	0x00000000
        /*0fbc*/ 	.word	0x00000000
        /*0fc0*/ 	.short	0x0101
        /*0fc2*/ 	.byte	0x3f
	.zero		1


	//   ....[51]....
        /*0fc4*/ 	.word	0x0001af80
        /*0fc8*/ 	.word	0x00000005
        /*0fcc*/ 	.word	0x00028820
        /*0fd0*/ 	.short	0x010a
        /*0fd2*/ 	.byte	0x3f
	.zero		1


	//   ....[52]....
        /*0fd4*/ 	.word	0x0001b060
        /*0fd8*/ 	.word	0x00000005
        /*0fdc*/ 	.word	0x000288a0
        /*0fe0*/ 	.short	0x010a
        /*0fe2*/ 	.byte	0x3f
	.zero		1


	//   ....[53]....
        /*0fe4*/ 	.word	0x0001b3c0
        /*0fe8*/ 	.word	0x00000005
        /*0fec*/ 	.word	0x000288c0
        /*0ff0*/ 	.short	0x010a
        /*0ff2*/ 	.byte	0x3f
	.zero		1


	//   ....[54]....
        /*0ff4*/ 	.word	0x0001b890
        /*0ff8*/ 	.word	0x00000007
        /*0ffc*/ 	.word	0x000288a0
        /*1000*/ 	.short	0x010a
        /*1002*/ 	.byte	0x3f
	.zero		1


	//   ....[55]....
        /*1004*/ 	.word	0x0001bbd0
        /*1008*/ 	.word	0x00000007
        /*100c*/ 	.word	0x000288c0
        /*1010*/ 	.short	0x010a
        /*1012*/ 	.byte	0x3f
	.zero		1


	//   ....[56]....
        /*1014*/ 	.word	0x0001c9e0
        /*1018*/ 	.word	0x00000000
        /*101c*/ 	.word	0x00028840
        /*1020*/ 	.short	0x010a
        /*1022*/ 	.byte	0x3f
	.zero		1


	//   ....[57]....
        /*1024*/ 	.word	0x0001d950
        /*1028*/ 	.word	0x00000008
        /*102c*/ 	.word	0x00028800
        /*1030*/ 	.short	0x0107
        /*1032*/ 	.byte	0x3f
	.zero		1


	//   ....[58]....
        /*1034*/ 	.word	0x0001da60
        /*1038*/ 	.word	0x00000002
        /*103c*/ 	.word	0x00028800
        /*1040*/ 	.short	0x0101
        /*1042*/ 	.byte	0x3f
	.zero		1


	//   ....[59]....
        /*1044*/ 	.word	0x0001da80
        /*1048*/ 	.word	0x00000002
        /*104c*/ 	.word	0x00028820
        /*1050*/ 	.short	0x010a
        /*1052*/ 	.byte	0x3f
	.zero		1


	//   ....[60]....
        /*1054*/ 	.word	0x0001dde0
        /*1058*/ 	.word	0x00000003
        /*105c*/ 	.word	0x00028840
        /*1060*/ 	.short	0x010a
        /*1062*/ 	.byte	0x3f
	.zero		1


	//   ....[61]....
        /*1064*/ 	.word	0x0001e1a0
        /*1068*/ 	.word	0x00000003
        /*106c*/ 	.word	0x00000060
        /*1070*/ 	.short	0x010a
        /*1072*/ 	.byte	0x3f
	.zero		1


	//   ....[62]....
        /*1074*/ 	.word	0x0001e870
        /*1078*/ 	.word	0x00000003
        /*107c*/ 	.word	0x00028840
        /*1080*/ 	.short	0x010a
        /*1082*/ 	.byte	0x3f
	.zero		1


	//   ....[63]....
        /*1084*/ 	.word	0x0001ec30
        /*1088*/ 	.word	0x00000002
        /*108c*/ 	.word	0x00000060
        /*1090*/ 	.short	0x010a
        /*1092*/ 	.byte	0x3f
	.zero		1


	//   ....[64]....
        /*1094*/ 	.word	0x0001f250
        /*1098*/ 	.word	0x00000002
        /*109c*/ 	.word	0x00028840
        /*10a0*/ 	.short	0x010a
        /*10a2*/ 	.byte	0x3f
	.zero		1


	//   ....[65]....
        /*10a4*/ 	.word	0x0001f610
        /*10a8*/ 	.word	0x00000002
        /*10ac*/ 	.word	0x00000060
        /*10b0*/ 	.short	0x010a
        /*10b2*/ 	.byte	0x3f
	.zero		1


	//   ....[66]....
        /*10b4*/ 	.word	0x0001fbc0
        /*10b8*/ 	.word	0x00000000
        /*10bc*/ 	.word	0x00028860
        /*10c0*/ 	.short	0x010a
        /*10c2*/ 	.byte	0x3f
	.zero		1


	//   ....[67]....
        /*10c4*/ 	.word	0x00020ce0
        /*10c8*/ 	.word	0x00000000
        /*10cc*/ 	.word	0x00028820
        /*10d0*/ 	.short	0x010a
        /*10d2*/ 	.byte	0x3f
	.zero		1


	//   ....[68]....
        /*10d4*/ 	.word	0x00020e90
        /*10d8*/ 	.word	0x00000006
        /*10dc*/ 	.word	0x00000000
        /*10e0*/ 	.short	0x010a
        /*10e2*/ 	.byte	0x3f
	.zero		1


	//   ....[69]....
        /*10e4*/ 	.word	0x00020f00
        /*10e8*/ 	.word	0x00000007
        /*10ec*/ 	.word	0x00000000
        /*10f0*/ 	.short	0x010a
        /*10f2*/ 	.byte	0x3f
	.zero		1


	//   ....[70]....
        /*10f4*/ 	.word	0x00020f70
        /*10f8*/ 	.word	0x00000004
        /*10fc*/ 	.word	0x00000000
        /*1100*/ 	.short	0x010a
        /*1102*/ 	.byte	0x3f
	.zero		1


	//   ....[71]....
        /*1104*/ 	.word	0x00020fa0
        /*1108*/ 	.word	0x00000003
        /*110c*/ 	.word	0x00000000
        /*1110*/ 	.short	0x010a
        /*1112*/ 	.byte	0x3f
	.zero		1


	//   ....[72]....
        /*1114*/ 	.word	0x00021000
        /*1118*/ 	.word	0x0000006e
        /*111c*/ 	.word	0x00028890
        /*1120*/ 	.short	0x010a
        /*1122*/ 	.byte	0x3f
	.zero		1


	//   ....[73]....
        /*1124*/ 	.word	0x00021050
        /*1128*/ 	.word	0x0000006e
        /*112c*/ 	.word	0x00028890
        /*1130*/ 	.short	0x010a
        /*1132*/ 	.byte	0x3f
	.zero		1


	//   ....[74]....
        /*1134*/ 	.word	0x000210a0
        /*1138*/ 	.word	0x0000006e
        /*113c*/ 	.word	0x00028890
        /*1140*/ 	.short	0x010a
        /*1142*/ 	.byte	0x3f
	.zero		1


	//   ....[75]....
        /*1144*/ 	.word	0x000210f0
        /*1148*/ 	.word	0x0000006e
        /*114c*/ 	.word	0x000288b0
        /*1150*/ 	.short	0x010a
        /*1152*/ 	.byte	0x3f
	.zero		1


	//   ....[76]....
        /*1154*/ 	.word	0x000218f0
        /*1158*/ 	.word	0x00000002
        /*115c*/ 	.word	0x00028800
        /*1160*/ 	.short	0x010a
        /*1162*/ 	.byte	0x3f
	.zero		1


	//   ....[77]....
        /*1164*/ 	.word	0x000224b0
        /*1168*/ 	.word	0x00000002
        /*116c*/ 	.word	0x00028800
        /*1170*/ 	.short	0x010a
        /*1172*/ 	.byte	0x3f
	.zero		1


	//   ....[78]....
        /*1174*/ 	.word	0x00022500
        /*1178*/ 	.word	0x00000000
        /*117c*/ 	.word	0x00028830
        /*1180*/ 	.short	0x010a
        /*1182*/ 	.byte	0x3f
	.zero		1


	//   ....[79]....
        /*1184*/ 	.word	0x00022550
        /*1188*/ 	.word	0x00000006
        /*118c*/ 	.word	0x00028830
        /*1190*/ 	.short	0x010a
        /*1192*/ 	.byte	0x3f
	.zero		1


	//   ....[80]....
        /*1194*/ 	.word	0x000225a0
        /*1198*/ 	.word	0x00000007
        /*119c*/ 	.word	0x00028850
        /*11a0*/ 	.short	0x010a
        /*11a2*/ 	.byte	0x3f
	.zero		1


	//   ....[81]....
        /*11a4*/ 	.word	0x000225f0
        /*11a8*/ 	.word	0x00000006
        /*11ac*/ 	.word	0x00028830
        /*11b0*/ 	.short	0x010a
        /*11b2*/ 	.byte	0x3f
	.zero		1


	//   ....[82]....
        /*11b4*/ 	.word	0x00022640
        /*11b8*/ 	.word	0x00000007
        /*11bc*/ 	.word	0x00028850
        /*11c0*/ 	.short	0x010a
        /*11c2*/ 	.byte	0x3f
	.zero		1


	//   ....[83]....
        /*11c4*/ 	.word	0x00022690
        /*11c8*/ 	.word	0x0000000b
        /*11cc*/ 	.word	0x00028850
        /*11d0*/ 	.short	0x010a
        /*11d2*/ 	.byte	0x3f
	.zero		1


	//   ....[84]....
        /*11d4*/ 	.word	0x00022c70
        /*11d8*/ 	.word	0x00000004
        /*11dc*/ 	.word	0x00028820
        /*11e0*/ 	.short	0x010a
        /*11e2*/ 	.byte	0x3f
	.zero		1


	//   ....[85]....
        /*11e4*/ 	.word	0x00022cc0
        /*11e8*/ 	.word	0x00000005
        /*11ec*/ 	.word	0x000288a0
        /*11f0*/ 	.short	0x010a
        /*11f2*/ 	.byte	0x3f
	.zero		1


	//   ....[86]....
        /*11f4*/ 	.word	0x00022d10
        /*11f8*/ 	.word	0x00000005
        /*11fc*/ 	.word	0x000288c0
        /*1200*/ 	.short	0x010a
        /*1202*/ 	.byte	0x3f
	.zero		1


	//   ....[87]....
        /*1204*/ 	.word	0x00022d60
        /*1208*/ 	.word	0x00000007
        /*120c*/ 	.word	0x000288a0
        /*1210*/ 	.short	0x010a
        /*1212*/ 	.byte	0x3f
	.zero		1


	//   ....[88]....
        /*1214*/ 	.word	0x00022db0
        /*1218*/ 	.word	0x00000007
        /*121c*/ 	.word	0x000288c0
        /*1220*/ 	.short	0x010a
        /*1222*/ 	.byte	0x3f
	.zero		1


	//   ....[89]....
        /*1224*/ 	.word	0x00022f50
        /*1228*/ 	.word	0x00000000
        /*122c*/ 	.word	0x00028840
        /*1230*/ 	.short	0x010a
        /*1232*/ 	.byte	0x3f
	.zero		1


	//   ....[90]....
        /*1234*/ 	.word	0x00023ae0
        /*1238*/ 	.word	0x00000002
        /*123c*/ 	.word	0x00028820
        /*1240*/ 	.short	0x010a
        /*1242*/ 	.byte	0x3f
	.zero		1


	//   ....[91]....
        /*1244*/ 	.word	0x00023b30
        /*1248*/ 	.word	0x00000003
        /*124c*/ 	.word	0x00028840
        /*1250*/ 	.short	0x010a
        /*1252*/ 	.byte	0x3f
	.zero		1


	//   ....[92]....
        /*1254*/ 	.word	0x00023b80
        /*1258*/ 	.word	0x00000003
        /*125c*/ 	.word	0x00000060
        /*1260*/ 	.short	0x010a
        /*1262*/ 	.byte	0x3f
	.zero		1


	//   ....[93]....
        /*1264*/ 	.word	0x00023bd0
        /*1268*/ 	.word	0x00000003
        /*126c*/ 	.word	0x00028840
        /*1270*/ 	.short	0x010a
        /*1272*/ 	.byte	0x3f
	.zero		1


	//   ....[94]....
        /*1274*/ 	.word	0x00023c20
        /*1278*/ 	.word	0x00000002
        /*127c*/ 	.word	0x00000060
        /*1280*/ 	.short	0x010a
        /*1282*/ 	.byte	0x3f
	.zero		1


	//   ....[95]....
        /*1284*/ 	.word	0x00023c70
        /*1288*/ 	.word	0x00000002
        /*128c*/ 	.word	0x00028840
        /*1290*/ 	.short	0x010a
        /*1292*/ 	.byte	0x3f
	.zero		1


	//   ....[96]....
        /*1294*/ 	.word	0x00023cc0
        /*1298*/ 	.word	0x00000002
        /*129c*/ 	.word	0x00000060
        /*12a0*/ 	.short	0x010a
        /*12a2*/ 	.byte	0x3f
	.zero		1


	//   ....[97]....
        /*12a4*/ 	.word	0x00023d10
        /*12a8*/ 	.word	0x00000000
        /*12ac*/ 	.word	0x00028860
        /*12b0*/ 	.short	0x010a
        /*12b2*/ 	.byte	0x3f
	.zero		1


	//   ....[98]....
        /*12b4*/ 	.word	0x00024760
        /*12b8*/ 	.word	0x00000000
        /*12bc*/ 	.word	0x00028820
        /*12c0*/ 	.short	0x010a
        /*12c2*/ 	.byte	0x3f
	.zero		1


	//   ....[99]....
        /*12c4*/ 	.word	0x00024900
        /*12c8*/ 	.word	0x00000006
        /*12cc*/ 	.word	0x00000000
        /*12d0*/ 	.short	0x010a
        /*12d2*/ 	.byte	0x3f
	.zero		1


	//   ....[100]....
        /*12d4*/ 	.word	0x00024950
        /*12d8*/ 	.word	0x00000007
        /*12dc*/ 	.word	0x00000000
        /*12e0*/ 	.short	0x010a
        /*12e2*/ 	.byte	0x3f
	.zero		1


	//   ....[101]....
        /*12e4*/ 	.word	0x000249a0
        /*12e8*/ 	.word	0x00000004
        /*12ec*/ 	.word	0x00000000
        /*12f0*/ 	.short	0x010a
        /*12f2*/ 	.byte	0x3f
	.zero		1


	//----- nvinfo : EIATTR_NUM_MBARRIERS
	.align		4
.L_362:
        /*12f4*/ 	.byte	0x03, 0x38
        /*12f6*/ 	.short	0x0016


	//----- nvinfo : EIATTR_EXIT_INSTR_OFFSETS
	.align		4
        /*12f8*/ 	.byte	0x04, 0x1c
        /*12fa*/ 	.short	(.L_364 - .L_363)


	//   ....[0]....
.L_363:
        /*12fc*/ 	.word	0x00020ff0


	//----- nvinfo : EIATTR_MAX_THREADS
	.align		4
.L_364:
        /*1300*/ 	.byte	0x04, 0x05
        /*1302*/ 	.short	(.L_366 - .L_365)
.L_365:
        /*1304*/ 	.word	0x00000180
        /*1308*/ 	.word	0x00000001
        /*130c*/ 	.word	0x00000001


	//----- nvinfo : EIATTR_CRS_STACK_SIZE
	.align		4
.L_366:
        /*1310*/ 	.byte	0x04, 0x1e
        /*1312*/ 	.short	(.L_368 - .L_367)
.L_367:
        /*1314*/ 	.word	0x00000000


	//----- nvinfo : EIATTR_CBANK_PARAM_SIZE
	.align		4
.L_368:
        /*1318*/ 	.byte	0x03, 0x19
        /*131a*/ 	.short	0x0af0


	//----- nvinfo : EIATTR_PARAM_CBANK
	.align		4
        /*131c*/ 	.byte	0x04, 0x0a
        /*131e*/ 	.short	(.L_370 - .L_369)
	.align		4
.L_369:
        /*1320*/ 	.word	index@(.nv.constant0._ZN7cutlass13device_kernelIN5flash11enable_sm90INS1_16FlashAttnFwdSm90INS1_25CollectiveMainloopFwdSm90ILi2EN4cute5tupleIJNS5_1CILi1EEES8_S8_EEENS6_IJNS7_ILi128EEESA_SA_EEELi128ENS_10bfloat16_tEfNS_4arch4Sm90ELb1ELb0ELb1ELb1ELb0ELb1ELb0ELb1ELb1ELb1ELb0ELb0EEENS1_21CollectiveEpilogueFwdISB_S9_SC_SE_Li256ELb1ELb1ELb0ELb0EEENS1_36VarlenDynamicPersistentTileSchedulerILi128ELi128ELi256ELi128ELb0ELb1ELb1ELb1ELb1ELb1EEEEEEEEEvNT_6ParamsE)
        /*1324*/ 	.short	0x0210
        /*1326*/ 	.short	0x0af0


	//----- nvinfo : EIATTR_SW_WAR
	.align		4
.L_370:
        /*1328*/ 	.byte	0x04, 0x36
        /*132a*/ 	.short	(.L_372 - .L_371)
.L_371:
        /*132c*/ 	.word	0x00000008
.L_372:


//--------------------- .nv.callgraph             --------------------------
	.section	.nv.callgraph,"",@"SHT_CUDA_CALLGRAPH"
	.align	4
	.sectionentsize	8
	.align		4
        /*0000*/ 	.word	0x00000000
	.align		4
        /*0004*/ 	.word	0xffffffff
	.align		4
        /*0008*/ 	.word	index@(_ZN7cutlass13device_kernelIN5flash11enable_sm90INS1_16FlashAttnFwdSm90INS1_25CollectiveMainloopFwdSm90ILi2EN4cute5tupleIJNS5_1CILi1EEES8_S8_EEENS6_IJNS7_ILi128EEENS7_ILi176EEESA_EEELi128ENS_10bfloat16_tEfNS_4arch4Sm90ELb0ELb0ELb1ELb0ELb0ELb0ELb0ELb1ELb1ELb1ELb0ELb0EEENS1_21CollectiveEpilogueFwdINS6_IJSA_SA_SB_EEES9_SD_SF_Li256ELb0ELb1ELb0ELb0EEENS1_29StaticPersistentTileSchedulerILb0EEEEEEEEEvNT_6ParamsE)
	.align		4
        /*000c*/ 	.word	index@(__assertfail)
	.align		4
        /*0010*/ 	.word	index@(_ZN7cutlass13device_kernelIN5flash11enable_sm90INS1_16FlashAttnFwdSm90INS1_25CollectiveMainloopFwdSm90ILi2EN4cute5tupleIJNS5_1CILi2EEENS7_ILi1EEES9_EEENS6_IJNS7_ILi128EEENS7_ILi176EEESB_EEELi128ENS_10bfloat16_tEfNS_4arch4Sm90ELb0ELb0ELb1ELb0ELb0ELb0ELb0ELb1ELb1ELb1ELb0ELb0EEENS1_21CollectiveEpilogueFwdINS6_IJSB_SB_SC_EEESA_SE_SG_Li256ELb0ELb1ELb0ELb0EEENS1_29StaticPersistentTileSchedulerILb0EEEEEEEEEvNT_6ParamsE)
	.align		4
        /*0014*/ 	.word	index@(__assertfail)
	.align		4
        /*0018*/ 	.word	index@(_ZN7cutlass13device_kernelIN5flash11enable_sm90INS1_16FlashAttnFwdSm90INS1_25CollectiveMainloopFwdSm90ILi2EN4cute5tupleIJNS5_1CILi1EEES8_S8_EEENS6_IJNS7_ILi128EEENS7_ILi176EEESA_EEELi128ENS_10bfloat16_tEfNS_4arch4Sm90ELb0ELb0ELb1ELb1ELb0ELb0ELb0ELb1ELb1ELb1ELb0ELb0EEENS1_21CollectiveEpilogueFwdINS6_IJSA_SA_SB_EEES9_SD_SF_Li256ELb1ELb1ELb0ELb0EEENS1_36VarlenDynamicPersistentTileSchedulerILi128ELi176ELi256ELi128ELb0ELb1ELb1ELb0ELb1ELb1EEEEEEEEEvNT_6ParamsE)
	.align		4
        /*001c*/ 	.word	index@(__assertfail)
	.align		4
        /*0020*/ 	.word	index@(_ZN7cutlass13device_kernelIN5flash11enable_sm90INS1_16FlashAttnFwdSm90INS1_25CollectiveMainloopFwdSm90ILi2EN4cute5tupleIJNS5_1CILi1EEES8_S8_EEENS6_IJNS7_ILi128EEENS7_ILi176EEESA_EEELi128ENS_10bfloat16_tEfNS_4arch4Sm90ELb0ELb0ELb1ELb1ELb0ELb1ELb0ELb1ELb1ELb1ELb0ELb0EEENS1_21CollectiveEpilogueFwdINS6_IJSA_SA_SB_EEES9_SD_SF_Li256ELb1ELb1ELb0ELb0EEENS1_36VarlenDynamicPersistentTileSchedulerILi128ELi176ELi256ELi128ELb0ELb1ELb1ELb0ELb1ELb1EEEEEEEEEvNT_6ParamsE)
	.align		4
        /*0024*/ 	.word	index@(__assertfail)
	.align		4
        /*0028*/ 	.word	index@(_ZN7cutlass13device_kernelIN5flash11enable_sm90INS1_16FlashAttnFwdSm90INS1_25CollectiveMainloopFwdSm90ILi2EN4cute5tupleIJNS5_1CILi1EEES8_S8_EEENS6_IJNS7_ILi128EEESA_SA_EEELi128ENS_10bfloat16_tEfNS_4arch4Sm90ELb0ELb1ELb1ELb0ELb0ELb0ELb0ELb1ELb1ELb1ELb0ELb0EEENS1_21CollectiveEpilogueFwdISB_S9_SC_SE_Li256ELb0ELb1ELb0ELb0EEENS1_30DynamicPersistentTileSchedulerILi256ELi128ELb0ELb1ELb1EEEEEEEEEvNT_6ParamsE)
	.align		4
        /*002c*/ 	.word	index@(__assertfail)
	.align		4
        /*0030*/ 	.word	index@(_ZN7cutlass13device_kernelIN5flash11enable_sm90INS1_16FlashAttnFwdSm90INS1_25CollectiveMainloopFwdSm90ILi2EN4cute5tupleIJNS5_1CILi1EEES8_S8_EEENS6_IJNS7_ILi128EEESA_SA_EEELi128ENS_10bfloat16_tEfNS_4arch4Sm90ELb0ELb1ELb1ELb1ELb0ELb0ELb0ELb1ELb1ELb1ELb0ELb0EEENS1_21CollectiveEpilogueFwdISB_S9_SC_SE_Li256ELb1ELb1ELb0ELb0EEENS1_36VarlenDynamicPersistentTileSchedulerILi128ELi128ELi256ELi128ELb0ELb1ELb1ELb1ELb0ELb1EEEEEEEEEvNT_6ParamsE)
	.align		4
        /*0034*/ 	.word	index@(__assertfail)
	.align		4
        /*0038*/ 	.word	index@(_ZN7cutlass13device_kernelIN5flash11enable_sm90INS1_16FlashAttnFwdSm90INS1_25CollectiveMainloopFwdSm90ILi2EN4cute5tupleIJNS5_1CILi1EEES8_S8_EEENS6_IJNS7_ILi128EEESA_SA_EEELi128ENS_10bfloat16_tEfNS_4arch4Sm90ELb0ELb1ELb1ELb1ELb0ELb1ELb0ELb1ELb1ELb1ELb0ELb0EEENS1_21CollectiveEpilogueFwdISB_S9_SC_SE_Li256ELb1ELb1ELb0ELb0EEENS1_36VarlenDynamicPersistentTileSchedulerILi128ELi128ELi256ELi128ELb0ELb1ELb1ELb1ELb0ELb1EEEEEEEEEvNT_6ParamsE)
	.align		4
        /*003c*/ 	.word	index@(__assertfail)
	.align		4
        /*0040*/ 	.word	index@(_ZN7cutlass13device_kernelIN5flash11enable_sm90INS1_16FlashAttnFwdSm90INS1_25CollectiveMainloopFwdSm90ILi2EN4cute5tupleIJNS5_1CILi1EEES8_S8_EEENS6_IJNS7_ILi128EEESA_SA_EEELi128ENS_10bfloat16_tEfNS_4arch4Sm90ELb1ELb0ELb1ELb0ELb0ELb0ELb0ELb1ELb1ELb1ELb0ELb0EEENS1_21CollectiveEpilogueFwdISB_S9_SC_SE_Li256ELb0ELb1ELb0ELb0EEENS1_30DynamicPersistentTileSchedulerILi256ELi128ELb0ELb1ELb1EEEEEEEEEvNT_6ParamsE)
	.align		4
        /*0044*/ 	.word	index@(__assertfail)
	.align		4
        /*0048*/ 	.word	index@(_ZN7cutlass13device_kernelIN5flash11enable_sm90INS1_16FlashAttnFwdSm90INS1_25CollectiveMainloopFwdSm90ILi2EN4cute5tupleIJNS5_1CILi1EEES8_S8_EEENS6_IJNS7_ILi128EEESA_SA_EEELi128ENS_10bfloat16_tEfNS_4arch4Sm90ELb1ELb0ELb1ELb1ELb0ELb0ELb0ELb1ELb1ELb1ELb0ELb0EEENS1_21CollectiveEpilogueFwdISB_S9_SC_SE_Li256ELb1ELb1ELb0ELb0EEENS1_36VarlenDynamicPersistentTileSchedulerILi128ELi128ELi256ELi128ELb0ELb1ELb1ELb1ELb1ELb1EEEEEEEEEvNT_6ParamsE)
	.align		4
        /*004c*/ 	.word	index@(__assertfail)
	.align		4
        /*0050*/ 	.word	index@(_ZN7cutlass13device_kernelIN5flash11enable_sm90INS1_16FlashAttnFwdSm90INS1_25CollectiveMainloopFwdSm90ILi2EN4cute5tupleIJNS5_1CILi1EEES8_S8_EEENS6_IJNS7_ILi128EEESA_SA_EEELi128ENS_10bfloat16_tEfNS_4arch4Sm90ELb1ELb0ELb1ELb1ELb0ELb1ELb0ELb1ELb1ELb1ELb0ELb0EEENS1_21CollectiveEpilogueFwdISB_S9_SC_SE_Li256ELb1ELb1ELb0ELb0EEENS1_36VarlenDynamicPersistentTileSchedulerILi128ELi128ELi256ELi128ELb0ELb1ELb1ELb1ELb1ELb1EEEEEEEEEvNT_6ParamsE)
	.align		4
        /*0054*/ 	.word	index@(__assertfail)
	.align		4
        /*0058*/ 	.word	0x00000000
	.align		4
        /*005c*/ 	.word	0xfffffffe
	.align		4
        /*0060*/ 	.word	0x00000000
	.align		4
        /*0064*/ 	.word	0xfffffffd
	.align		4
        /*0068*/ 	.word	0x00000000
	.align		4
        /*006c*/ 	.word	0xfffffffc


//--------------------- .nv.constant4             --------------------------
	.section	.nv.constant4,"a",@progbits
	.align	8
	.align		8
.nv.constant4:
        /*0000*/ 	.dword	__assertfail
	.align		8
        /*0008*/ 	.dword	__unnamed_1
	.align		8
        /*0010*/ 	.dword	__unnamed_2
	.align		8
        /*0018*/ 	.dword	__unnamed_3
	.align		8
        /*0020*/ 	.dword	__unnamed_4
	.align		8
        /*0028*/ 	.dword	__unnamed_5
	.align		8
        /*0030*/ 	.dword	__unnamed_6
	.align		8
        /*0038*/ 	.dword	__unnamed_7
	.align		8
        /*0040*/ 	.dword	__unnamed_8
	.align		8
        /*0048*/ 	.dword	_ZN82_INTERNAL_8ec1d924_46_flash_fwd_hdim128_bf16_softcap_packgqa_sm90_cu_cf07d2ef_28864cuda3std3__45__cpo5beginE
	.align		8
        /*0050*/ 	.dword	_ZN82_INTERNAL_8ec1d924_46_flash_fwd_hdim128_bf16_softcap_packgqa_sm90_cu_cf07d2ef_28864cuda3std3__45__cpo3endE
	.align		8
        /*0058*/ 	.dword	_ZN82_INTERNAL_8ec1d924_46_flash_fwd_hdim128_bf16_softcap_packgqa_sm90_cu_cf07d2ef_28864cuda3std3__45__cpo6cbeginE
	.align		8
        /*0060*/ 	.dword	_ZN82_INTERNAL_8ec1d924_46_flash_fwd_hdim128_bf16_softcap_packgqa_sm90_cu_cf07d2ef_28864cuda3std3__45__cpo4cendE
	.align		8
        /*0068*/ 	.dword	_ZN82_INTERNAL_8ec1d924_46_flash_fwd_hdim128_bf16_softcap_packgqa_sm90_cu_cf07d2ef_28864cuda3std3__484_GLOBAL__N__8ec1d924_46_flash_fwd_hdim128_bf16_softcap_packgqa_sm90_cu_cf07d2ef_28866ignoreE
	.align		8
        /*0070*/ 	.dword	_ZN82_INTERNAL_8ec1d924_46_flash_fwd_hdim128_bf16_softcap_packgqa_sm90_cu_cf07d2ef_28864cuda3std3__419piecewise_constructE
	.align		8
        /*0078*/ 	.dword	_ZN82_INTERNAL_8ec1d924_46_flash_fwd_hdim128_bf16_softcap_packgqa_sm90_cu_cf07d2ef_28864cuda3std3__48in_placeE
	.align		8
        /*0080*/ 	.dword	_ZN82_INTERNAL_8ec1d924_46_flash_fwd_hdim128_bf16_softcap_packgqa_sm90_cu_cf07d2ef_28864cuda3std6ranges3__45__cpo4swapE
	.align		8
        /*0088*/ 	.dword	_ZN82_INTERNAL_8ec1d924_46_flash_fwd_hdim128_bf16_softcap_packgqa_sm90_cu_cf07d2ef_28864cuda3std6ranges3__45__cpo9iter_moveE
	.align		8
        /*0090*/ 	.dword	_ZN82_INTERNAL_8ec1d924_46_flash_fwd_hdim128_bf16_softcap_packgqa_sm90_cu_cf07d2ef_28864cute7productE
	.align		8
        /*0098*/ 	.dword	_ZN82_INTERNAL_8ec1d924_46_flash_fwd_hdim128_bf16_softcap_packgqa_sm90_cu_cf07d2ef_28864cute1_E
	.align		8
        /*00a0*/ 	.dword	$str$23
	.align		8
        /*00a8*/ 	.dword	$str$24


//--------------------- .text._ZN7cutlass13device_kernelIN5flash11enable_sm90INS1_16FlashAttnFwdSm90INS1_25CollectiveMainloopFwdSm90ILi2EN4cute5tupleIJNS5_1CILi1EEES8_S8_EEENS6_IJNS7_ILi128EEENS7_ILi176EEESA_EEELi128ENS_10bfloat16_tEfNS_4arch4Sm90ELb0ELb0ELb1ELb0ELb0ELb0ELb0ELb1ELb1ELb1ELb0ELb0EEENS1_21CollectiveEpilogueFwdINS6_IJSA_SA_SB_EEES9_SD_SF_Li256ELb0ELb1ELb0ELb0EEENS1_29StaticPersistentTileSchedulerILb0EEEEEEEEEvNT_6ParamsE --------------------------
	.section	.text._ZN7cutlass13device_kernelIN5flash11enable_sm90INS1_16FlashAttnFwdSm90INS1_25CollectiveMainloopFwdSm90ILi2EN4cute5tupleIJNS5_1CILi1EEES8_S8_EEENS6_IJNS7_ILi128EEENS7_ILi176EEESA_EEELi128ENS_10bfloat16_tEfNS_4arch4Sm90ELb0ELb0ELb1ELb0ELb0ELb0ELb0ELb1ELb1ELb1ELb0ELb0EEENS1_21CollectiveEpilogueFwdINS6_IJSA_SA_SB_EEES9_SD_SF_Li256ELb0ELb1ELb0ELb0EEENS1_29StaticPersistentTileSchedulerILb0EEEEEEEEEvNT_6ParamsE,"ax",@progbits
	.align	128
.text._ZN7cutlass13device_kernelIN5flash11enable_sm90INS1_16FlashAttnFwdSm90INS1_25CollectiveMainloopFwdSm90ILi2EN4cute5tupleIJNS5_1CILi1EEES8_S8_EEENS6_IJNS7_ILi128EEENS7_ILi176EEESA_EEELi128ENS_10bfloat16_tEfNS_4arch4Sm90ELb0ELb0ELb1ELb0ELb0ELb0ELb0ELb1ELb1ELb1ELb0ELb0EEENS1_21CollectiveEpilogueFwdINS6_IJSA_SA_SB_EEES9_SD_SF_Li256ELb0ELb1ELb0ELb0EEENS1_29StaticPersistentTileSchedulerILb0EEEEEEEEEvNT_6ParamsE:
        .type           _ZN7cutlass13device_kernelIN5flash11enable_sm90INS1_16FlashAttnFwdSm90INS1_25CollectiveMainloopFwdSm90ILi2EN4cute5tupleIJNS5_1CILi1EEES8_S8_EEENS6_IJNS7_ILi128EEENS7_ILi176EEESA_EEELi128ENS_10bfloat16_tEfNS_4arch4Sm90ELb0ELb0ELb1ELb0ELb0ELb0ELb0ELb1ELb1ELb1ELb0ELb0EEENS1_21CollectiveEpilogueFwdINS6_IJSA_SA_SB_EEES9_SD_SF_Li256ELb0ELb1ELb0ELb0EEENS1_29StaticPersistentTileSchedulerILb0EEEEEEEEEvNT_6ParamsE,@function
        .size           _ZN7cutlass13device_kernelIN5flash11enable_sm90INS1_16FlashAttnFwdSm90INS1_25CollectiveMainloopFwdSm90ILi2EN4cute5tupleIJNS5_1CILi1EEES8_S8_EEENS6_IJNS7_ILi128EEENS7_ILi176EEESA_EEELi128ENS_10bfloat16_tEfNS_4arch4Sm90ELb0ELb0ELb1ELb0ELb0ELb0ELb0ELb1ELb1ELb1ELb0ELb0EEENS1_21CollectiveEpilogueFwdINS6_IJSA_SA_SB_EEES9_SD_SF_Li256ELb0ELb1ELb0ELb0EEENS1_29StaticPersistentTileSchedulerILb0EEEEEEEEEvNT_6ParamsE,(.L_x_3217 - _ZN7cutlass13device_kernelIN5flash11enable_sm90INS1_16FlashAttnFwdSm90INS1_25CollectiveMainloopFwdSm90ILi2EN4cute5tupleIJNS5_1CILi1EEES8_S8_EEENS6_IJNS7_ILi128EEENS7_ILi176EEESA_EEELi128ENS_10bfloat16_tEfNS_4arch4Sm90ELb0ELb0ELb1ELb0ELb0ELb0ELb0ELb1ELb1ELb1ELb0ELb0EEENS1_21CollectiveEpilogueFwdINS6_IJSA_SA_SB_EEES9_SD_SF_Li256ELb0ELb1ELb0ELb0EEENS1_29StaticPersistentTileSchedulerILb0EEEEEEEEEvNT_6ParamsE)
        .other          _ZN7cutlass13device_kernelIN5flash11enable_sm90INS1_16FlashAttnFwdSm90INS1_25CollectiveMainloopFwdSm90ILi2EN4cute5tupleIJNS5_1CILi1EEES8_S8_EEENS6_IJNS7_ILi128EEENS7_ILi176EEESA_EEELi128ENS_10bfloat16_tEfNS_4arch4Sm90ELb0ELb0ELb1ELb0ELb0ELb0ELb0ELb1ELb1ELb1ELb0ELb0EEENS1_21CollectiveEpilogueFwdINS6_IJSA_SA_SB_EEES9_SD_SF_Li256ELb0ELb1ELb0ELb0EEENS1_29StaticPersistentTileSchedulerILb0EEEEEEEEEvNT_6ParamsE,@"STO_CUDA_ENTRY STV_DEFAULT"
_ZN7cutlass13device_kernelIN5flash11enable_sm90INS1_16FlashAttnFwdSm90INS1_25CollectiveMainloopFwdSm90ILi2EN4cute5tupleIJNS5_1CILi1EEES8_S8_EEENS6_IJNS7_ILi128EEENS7_ILi176EEESA_EEELi128ENS_10bfloat16_tEfNS_4arch4Sm90ELb0ELb0ELb1ELb0ELb0ELb0ELb0ELb1ELb1ELb1ELb0ELb0EEENS1_21CollectiveEpilogueFwdINS6_IJSA_SA_SB_EEES9_SD_SF_Li256ELb0ELb1ELb0ELb0EEENS1_29StaticPersistentTileSchedulerILb0EEEEEEEEEvNT_6ParamsE:
[----:B------:R-:W0:Y:S02]  /*0000*/  LDC R1, c[0x0][0x28] ;  /* 0x00000a00ff017b82 */ /* 0x000e240000000800 */
[----:B0-----:R-:W-:Y:S01]  /*0010*/  VIADD R1, R1, 0xffffffc8 ;  /* 0xffffffc801017836 */ /* 0x001fe20000000000 */
[----:B------:R-:W0:Y:S01]  /*0020*/  S2R R0, SR_TID.X ;  /* 0x0000000000007919 */ /* 0x000e220000002100 */
[----:B------:R-:W-:Y:S01]  /*0030*/  ELECT P0, URZ, PT ;  /* 0x00000000003f782f */ /* 0x000fe20003800000 */
[----:B------:R-:W-:Y:S01]  /*0040*/  BSSY B0, `(.L_x_0) ;  /* 0x000000d000007945 */ /* 0x000fe20003800000 */
[----:B0-----:R-:W-:-:S05]  /*0050*/  SHF.R.U32.HI R2, RZ, 0x5, R0 ;  /* 0x00000005ff027819 */ /* 0x001fca0000011600 */
[----:B------:R-:W0:Y:S02]  /*0060*/  SHFL.IDX PT, R3, R2, RZ, 0x1f ;  /* 0x00001fff02037589 */ /* 0x000e2400000e0000 */
[----:B0-----:R-:W-:-:S13]  /*0070*/  ISETP.EQ.AND P0, PT, R3, RZ, P0 ;  /* 0x000000ff0300720c */ /* 0x001fda0000702270 */
[----:B------:R-:W-:Y:S05]  /*0080*/  @!P0 BRA `(.L_x_1) ;  /* 0x0000000000208947 */ /* 0x000fea0003800000 */
[----:B------:R-:W-:Y:S02]  /*0090*/  ULDC.64 UR4, c[0x0][0x198] ;  /* 0x0000660000047ab9 */ /* 0x000fe40000000a00 */
[----:B------:R-:W-:Y:S02]  /*00a0*/  UIADD3 UR6, UP0, UR4, 0x370, URZ ;  /* 0x0000037004067890 */ /* 0x000fe4000ff1e03f */
[----:B------:R-:W-:Y:S02]  /*00b0*/  UIADD3 UR4, UP1, UR4, 0x470, URZ ;  /* 0x0000047004047890 */ /* 0x000fe4000ff3e03f */
[----:B------:R-:W-:Y:S02]  /*00c0*/  UIADD3.X UR7, URZ, UR5, URZ, UP0, !UPT ;  /* 0x000000053f077290 */ /* 0x000fe400087fe43f */
[----:B------:R-:W-:-:S07]  /*00d0*/  UIADD3.X UR5, URZ, UR5, URZ, UP1, !UPT ;  /* 0x000000053f057290 */ /* 0x000fce0008ffe43f */
[----:B------:R0:W-:Y:S02]  /*00e0*/  UTMACCTL.PF [UR6] ;  /* 0x00000000060079b9 */ /* 0x0001e40008040000 */
[----:B------:R0:W-:Y:S02]  /*00f0*/  UTMACCTL.PF [UR4] ;  /* 0x00000000040079b9 */ /* 0x0001e40008040000 */
[----:B0-----:R-:W-:Y:S01]  /*0100*/  NOP ;  /* 0x0000000000007918 */ /* 0x001fe20000000000 */
.L_x_1:
[----:B------:R-:W-:Y:S05]  /*0110*/  BSYNC B0 ;  /* 0x0000000000007941 */ /* 0x000fea0003800000 */
.L_x_0:
[----:B------:R-:W-:Y:S01]  /*0120*/  VOTEU.ANY UP0, P0 ;  /* 0x00000000003f7886 */ /* 0x000fe20000000100 */
[----:B------:R-:W0:Y:S01]  /*0130*/  SHFL.IDX PT, R3, R2, RZ, 0x1f ;  /* 0x00001fff02037589 */ /* 0x000e2200000e0000 */
[----:B------:R-:W-:Y:S01]  /*0140*/  UMOV UR4, 0x80 ;  /* 0x0000008000047882 */ /* 0x000fe20000000000 */
[----:B------:R-:W-:Y:S01]  /*0150*/  UMOV UR7, 0x100 ;  /* 0x0000010000077882 */ /* 0x000fe20000000000 */
[----:B------:R-:W-:Y:S01]  /*0160*/  SHF.R.U32.HI R4, RZ, 0x7, R0 ;  /* 0x00000007ff047819 */ /* 0x000fe20000011600 */
[----:B------:R-:W1:Y:S01]  /*0170*/  @UP0 S2UR UR8, SR_CgaCtaId ;  /* 0x00000000000809c3 */ /* 0x000e620000008800 */
[----:B------:R-:W-:Y:S01]  /*0180*/  @UP0 UMOV UR6, 0x400 ;  /* 0x0000040000060882 */ /* 0x000fe20000000000 */
[----:B------:R-:W-:-:S04]  /*0190*/  @UP0 UIADD3 UR4, -UR4, 0x100000, URZ ;  /* 0x0010000004040890 */ /* 0x000fc8000fffe13f */
[----:B------:R-:W-:Y:S02]  /*01a0*/  @UP0 USHF.L.U32 UR5, UR4, 0xb, URZ ;  /* 0x0000000b04050899 */ /* 0x000fe4000800063f */
[----:B------:R-:W-:Y:S01]  /*01b0*/  @UP0 USHF.L.U32 UR4, UR4, 0x1, URZ ;  /* 0x0000000104040899 */ /* 0x000fe2000800063f */
[----:B------:R-:W-:Y:S01]  /*01c0*/  VOTEU.ANY UP1, P0 ;  /* 0x00000000003f7886 */ /* 0x000fe20000020100 */
[----:B0-----:R-:W-:Y:S02]  /*01d0*/  ISETP.NE.AND P1, PT, R3, RZ, PT ;  /* 0x000000ff0300720c */ /* 0x001fe40003f25270 */
[----:B------:R0:W2:Y:S01]  /*01e0*/  SHFL.IDX PT, R3, R4, RZ, 0x1f ;  /* 0x00001fff04037589 */ /* 0x0000a200000e0000 */
[----:B-1----:R-:W-:Y:S02]  /*01f0*/  @UP0 ULEA UR8, UR8, UR6, 0x18 ;  /* 0x0000000608080291 */ /* 0x002fe4000f8ec03f */
[----:B------:R-:W-:-:S04]  /*0200*/  @UP0 UIADD3 UR6, -UR7, 0x100000, URZ ;  /* 0x0010000007060890 */ /* 0x000fc8000fffe13f */
[----:B------:R-:W-:Y:S02]  /*0210*/  @UP0 USHF.L.U32 UR7, UR6, 0xb, URZ ;  /* 0x0000000b06070899 */ /* 0x000fe4000800063f */
[----:B------:R-:W-:Y:S01]  /*0220*/  @UP0 USHF.L.U32 UR6, UR6, 0x1, URZ ;  /* 0x0000000106060899 */ /* 0x000fe2000800063f */
[----:B------:R-:W-:Y:S01]  /*0230*/  VOTEU.ANY UP0, P0 ;  /* 0x00000000003f7886 */ /* 0x000fe20000000100 */
[----:B------:R-:W1:Y:S04]  /*0240*/  FENCE.VIEW.ASYNC.S ;  /* 0x00000000000073c6 */ /* 0x000e680000000000 */
[----:B-1----:R0:W1:Y:S06]  /*0250*/  @UP0 SYNCS.EXCH.64 URZ, [UR8+0x34800], UR4 ;  /* 0x03480004083f05b2 */ /* 0x00206c0008000100 */
[----:B------:R0:W3:Y:S02]  /*0260*/  @UP1 SYNCS.EXCH.64 URZ, [UR8+0x34820], UR6 ;  /* 0x03482006083f15b2 */ /* 0x0000e40008000100 */
[----:B0-----:R-:W-:Y:S05]  /*0270*/  @P1 BRA `(.L_x_2) ;  /* 0x0000000000481947 */ /* 0x001fea0003800000 */
[----:B------:R-:W0:Y:S01]  /*0280*/  S2UR UR5, SR_CgaCtaId ;  /* 0x00000000000579c3 */ /* 0x000e220000008800 */
[----:B------:R-:W-:Y:S01]  /*0290*/  UMOV UR4, 0x400 ;  /* 0x0000040000047882 */ /* 0x000fe20000000000 */
[----:B------:R-:W-:Y:S01]  /*02a0*/  UMOV UR6, 0x1 ;  /* 0x0000000100067882 */ /* 0x000fe20000000000 */
[----:B------:R-:W-:Y:S01]  /*02b0*/  UMOV UR7, 0x2 ;  /* 0x0000000200077882 */ /* 0x000fe20000000000 */
[----:B------:R-:W-:Y:S01]  /*02c0*/  ELECT P0, URZ, PT ;  /* 0x00000000003f782f */ /* 0x000fe20003800000 */
[----:B0-----:R-:W-:Y:S02]  /*02d0*/  ULEA UR8, UR5, UR4, 0x18 ;  /* 0x0000000405087291 */ /* 0x001fe4000f8ec03f */
[----:B------:R-:W-:-:S04]  /*02e0*/  UIADD3 UR4, -UR6, 0x100000, URZ ;  /* 0x0010000006047890 */ /* 0x000fc8000fffe13f */
[----:B------:R-:W-:Y:S02]  /*02f0*/  USHF.L.U32 UR5, UR4, 0xb, URZ ;  /* 0x0000000b04057899 */ /* 0x000fe4000800063f */
[----:B------:R-:W-:Y:S02]  /*0300*/  USHF.L.U32 UR4, UR4, 0x1, URZ ;  /* 0x0000000104047899 */ /* 0x000fe4000800063f */
[----:B------:R-:W-:-:S04]  /*0310*/  UIADD3 UR6, -UR7, 0x100000, URZ ;  /* 0x0010000007067890 */ /* 0x000fc8000fffe13f */
[----:B------:R-:W-:Y:S02]  /*0320*/  USHF.L.U32 UR7, UR6, 0xb, URZ ;  /* 0x0000000b06077899 */ /* 0x000fe4000800063f */
[----:B------:R-:W-:Y:S01]  /*0330*/  USHF.L.U32 UR6, UR6, 0x1, URZ ;  /* 0x0000000106067899 */ /* 0x000fe2000800063f */
[----:B------:R-:W0:Y:S03]  /*0340*/  FENCE.VIEW.ASYNC.S ;  /* 0x00000000000073c6 */ /* 0x000e260000000000 */
[----:B0-----:R0:W4:Y:S08]  /*0350*/  SYNCS.EXCH.64 URZ, [UR8+0x34830], UR4 ;  /* 0x03483004083f75b2 */ /* 0x0011300008000100 */
[----:B------:R0:W0:Y:S01]  /*0360*/  SYNCS.EXCH.64 URZ, [UR8+0x34840], UR6 ;  /* 0x03484006083f75b2 */ /* 0x0000220008000100 */
[----:B------:R0:W0:Y:S01]  /*0370*/  SYNCS.EXCH.64 URZ, [UR8+0x34838], UR4 ;  /* 0x03483804083f75b2 */ /* 0x0000220008000100 */
[----:B------:R0:W0:Y:S01]  /*0380*/  SYNCS.EXCH.64 URZ, [UR8+0x34848], UR6 ;  /* 0x03484806083f75b2 */ /* 0x0000220008000100 */
[----:B------:R-:W-:Y:S01]  /*0390*/  NOP ;  /* 0x0000000000007918 */ /* 0x000fe20000000000 */
.L_x_2:
[----:B------:R-:W5:Y:S01]  /*03a0*/  SHFL.IDX PT, R4, R2, RZ, 0x1f ;  /* 0x00001fff02047589 */ /* 0x000f6200000e0000 */
[----:B------:R-:W-:Y:S01]  /*03b0*/  NOP ;  /* 0x0000000000007918 */ /* 0x000fe20000000000 */
[----:B-----5:R-:W-:-:S13]  /*03c0*/  ISETP.NE.AND P0, PT, R4, RZ, PT ;  /* 0x000000ff0400720c */ /* 0x020fda0003f05270 */
[----:B------:R-:W-:Y:S05]  /*03d0*/  @P0 BRA `(.L_x_3) ;  /* 0x0000000000480947 */ /* 0x000fea0003800000 */
[----:B0-----:R-:W0:Y:S01]  /*03e0*/  S2UR UR5, SR_CgaCtaId ;  /* 0x00000000000579c3 */ /* 0x001e220000008800 */
        /* <DEDUP_REMOVED lines=12> */
[----:B0-----:R0:W0:Y:S08]  /*04b0*/  SYNCS.EXCH.64 URZ, [UR8+0x34850], UR4 ;  /* 0x03485004083f75b2 */ /* 0x0010300008000100 */
[----:B------:R0:W0:Y:S01]  /*04c0*/  SYNCS.EXCH.64 URZ, [UR8+0x34860], UR6 ;  /* 0x03486006083f75b2 */ /* 0x0000220008000100 */
[----:B------:R0:W0:Y:S01]  /*04d0*/  SYNCS.EXCH.64 URZ, [UR8+0x34858], UR4 ;  /* 0x03485804083f75b2 */ /* 0x0000220008000100 */
[----:B------:R0:W0:Y:S01]  /*04e0*/  SYNCS.EXCH.64 URZ, [UR8+0x34868], UR6 ;  /* 0x03486806083f75b2 */ /* 0x0000220008000100 */
[----:B------:R-:W-:Y:S01]  /*04f0*/  NOP ;  /* 0x0000000000007918 */ /* 0x000fe20000000000 */
.L_x_3:
[----:B------:R-:W5:Y:S01]  /*0500*/  SHFL.IDX PT, R4, R2, RZ, 0x1f ;  /* 0x00001fff02047589 */ /* 0x000f6200000e0000 */
[----:B------:R-:W-:Y:S01]  /*0510*/  NOP ;  /* 0x0000000000007918 */ /* 0x000fe20000000000 */
[----:B-----5:R-:W-:-:S13]  /*0520*/  ISETP.NE.AND P0, PT, R4, RZ, PT ;  /* 0x000000ff0400720c */ /* 0x020fda0003f05270 */
[----:B------:R-:W-:Y:S05]  /*0530*/  @P0 BRA `(.L_x_4) ;  /* 0x0000000000380947 */ /* 0x000fea0003800000 */
[----:B0-----:R-:W0:Y:S01]  /*0540*/  S2UR UR5, SR_CgaCtaId ;  /* 0x00000000000579c3 */ /* 0x001e220000008800 */
[----:B------:R-:W-:Y:S01]  /*0550*/  UMOV UR4, 0x400 ;  /* 0x0000040000047882 */ /* 0x000fe20000000000 */
[----:B------:R-:W-:Y:S01]  /*0560*/  UMOV UR7, 0x1 ;  /* 0x0000000100077882 */ /* 0x000fe20000000000 */
[----:B------:R-:W-:Y:S01]  /*0570*/  ELECT P0, URZ, PT ;  /* 0x00000000003f782f */ /* 0x000fe20003800000 */
[----:B0-----:R-:W-:Y:S02]  /*0580*/  ULEA UR6, UR5, UR4, 0x18 ;  /* 0x0000000405067291 */ /* 0x001fe4000f8ec03f */
[----:B------:R-:W-:-:S04]  /*0590*/  UIADD3 UR4, -UR7, 0x100000, URZ ;  /* 0x0010000007047890 */ /* 0x000fc8000fffe13f */
[----:B------:R-:W-:Y:S02]  /*05a0*/  USHF.L.U32 UR5, UR4, 0xb, URZ ;  /* 0x0000000b04057899 */ /* 0x000fe4000800063f */
[----:B------:R-:W-:Y:S01]  /*05b0*/  USHF.L.U32 UR4, UR4, 0x1, URZ ;  /* 0x0000000104047899 */ /* 0x000fe2000800063f */
[----:B------:R-:W0:Y:S11]  /*05c0*/  FENCE.VIEW.ASYNC.S ;  /* 0x00000000000073c6 */ /* 0x000e360000000000 */
[----:B0-----:R0:W0:Y:S01]  /*05d0*/  SYNCS.EXCH.64 URZ, [UR6+0x34870], UR4 ;  /* 0x03487004063f75b2 */ /* 0x0010220008000100 */
[----:B------:R0:W0:Y:S01]  /*05e0*/  SYNCS.EXCH.64 URZ, [UR6+0x34880], UR4 ;  /* 0x03488004063f75b2 */ /* 0x0000220008000100 */
[----:B------:R0:W0:Y:S01]  /*05f0*/  SYNCS.EXCH.64 URZ, [UR6+0x34878], UR4 ;  /* 0x03487804063f75b2 */ /* 0x0000220008000100 */
[----:B------:R0:W0:Y:S01]  /*0600*/  SYNCS.EXCH.64 URZ, [UR6+0x34888], UR4 ;  /* 0x03488804063f75b2 */ /* 0x0000220008000100 */
[----:B------:R-:W-:Y:S01]  /*0610*/  NOP ;  /* 0x0000000000007918 */ /* 0x000fe20000000000 */
.L_x_4:
        /* <DEDUP_REMOVED lines=22> */
.L_x_5:
        /* <DEDUP_REMOVED lines=22> */
.L_x_6:
[----:B--2---:R-:W-:Y:S01]  /*08e0*/  ISETP.NE.AND P0, PT, R3, RZ, PT ;  /* 0x000000ff0300720c */ /* 0x004fe20003f05270 */
[----:B------:R-:W-:Y:S01]  /*08f0*/  IMAD.MOV.U32 R3, RZ, RZ, 0x1 ;  /* 0x00000001ff037424 */ /* 0x000fe200078e00ff */
[----:B------:R-:W-:-:S04]  /*0900*/  NOP ;  /* 0x0000000000007918 */ /* 0x000fc80000000000 */
[----:B------:R-:W-:-:S05]  /*0910*/  SEL R3, R3, 0x2, !P0 ;  /* 0x0000000203037807 */ /* 0x000fca0004000000 */
[----:B------:R2:W-:Y:S01]  /*0920*/  STL [R1+0x34], R3 ;  /* 0x0000340301007387 */ /* 0x0005e20000100800 */
[----:B01-34-:R-:W-:Y:S06]  /*0930*/  BAR.SYNC.DEFER_BLOCKING 0x0 ;  /* 0x0000000000007b1d */ /* 0x01bfec0000010000 */
[----:B------:R-:W-:Y:S05]  /*0940*/  @!P0 BRA `(.L_x_7) ;  /* 0x000000d800648947 */ /* 0x000fea0003800000 */
.L_x_8:
[----:B------:R-:W-:-:S08]  /*0950*/  NOP ;  /* 0x0000000000007918 */ /* 0x000fd00000000000 */
[----:B------:R-:W0:Y:S02]  /*0960*/  USETMAXREG.TRY_ALLOC.CTAPOOL UP0, 0xf0 ;  /* 0x000000f0000079c8 */ /* 0x000e240008000600 */
[----:B0-----:R-:W-:-:S13]  /*0970*/  PLOP3.LUT P0, PT, PT, PT, UP0, 0x80, 0x0 ;  /* 0x000000000000781c */ /* 0x001fda0003f0f008 */
[----:B------:R-:W-:Y:S05]  /*0980*/  @!P0 BRA `(.L_x_8) ;  /* 0xfffffffc00f08947 */ /* 0x000fea000383ffff */
[----:B------:R-:W-:Y:S01]  /*0990*/  LOP3.LUT R2, R0, 0xffffff80, RZ, 0xc0, !PT ;  /* 0xffffff8000027812 */ /* 0x000fe200078ec0ff */
[----:B------:R-:W0:Y:S08]  /*09a0*/  S2UR UR4, SR_CTAID.X ;  /* 0x00000000000479c3 */ /* 0x000e300000002500 */
[----:B------:R-:W-:Y:S06]  /*09b0*/  BAR.ARV 0x8, 0x180 ;  /* 0x0206000000007b1d */ /* 0x000fec0000002000 */
[----:B------:R-:W-:-:S02]  /*09c0*/  ISETP.NE.AND P0, PT, R2, 0x80, PT ;  /* 0x000000800200780c */ /* 0x000fc40003f05270 */
[----:B------:R-:W0:Y:S11]  /*09d0*/  LDC R2, c[0x0][0xc34] ;  /* 0x00030d00ff027b82 */ /* 0x000e360000000800 */
[----:B------:R-:W-:Y:S06]  /*09e0*/  @!P0 BAR.ARV 0x9, 0x100 ;  /* 0x0244000000008b1d */ /* 0x000fec0000002000 */
[----:B0-----:R-:W-:-:S13]  /*09f0*/  ISETP.LE.AND P0, PT, R2, UR4, PT ;  /* 0x0000000402007c0c */ /* 0x001fda000bf03270 */
[----:B------:R-:W-:Y:S05]  /*0a00*/  @P0 EXIT ;  /* 0x000000000000094d */ /* 0x000fea0003800000 */
[----:B------:R-:W3:Y:S01]  /*0a10*/  LDL.LU R12, [R1+0x34] ;  /* 0x00003400010c7983 */ /* 0x000ee20000300800 */
[----:B------:R-:W-:Y:S01]  /*0a20*/  VIADD R0, R0, 0xffffff80 ;  /* 0xffffff8000007836 */ /* 0x000fe20000000000 */
[----:B------:R-:W-:Y:S01]  /*0a30*/  UMOV UR60, URZ ;  /* 0x0000003f003c7c82 */ /* 0x000fe20008000000 */
[----:B------:R-:W-:Y:S02]  /*0a40*/  IMAD.MOV.U32 R231, RZ, RZ, -0x2 ;  /* 0xfffffffeffe77424 */ /* 0x000fe400078e00ff */
[----:B------:R-:W-:Y:S01]  /*0a50*/  IMAD.U32 R220, RZ, RZ, UR4 ;  /* 0x00000004ffdc7e24 */ /* 0x000fe2000f8e00ff */
[----:B--2---:R-:W-:Y:S01]  /*0a60*/  SHF.R.S32.HI R3, RZ, 0x1f, R0 ;  /* 0x0000001fff037819 */ /* 0x004fe20000011400 */
[----:B------:R-:W-:Y:S01]  /*0a70*/  UMOV UR4, URZ ;  /* 0x0000003f00047c82 */ /* 0x000fe20008000000 */
[----:B------:R-:W-:Y:S02]  /*0a80*/  IMAD.MOV.U32 R221, RZ, RZ, RZ ;  /* 0x000000ffffdd7224 */ /* 0x000fe400078e00ff */
[CC--:B------:R-:W-:Y:S01]  /*0a90*/  LEA.HI R2, R3.reuse, R0.reuse, RZ, 0x7 ;  /* 0x0000000003027211 */ /* 0x0c0fe200078f38ff */
[----:B------:R-:W-:Y:S01]  /*0aa0*/  IMAD.U32 R16, RZ, RZ, UR4 ;  /* 0x00000004ff107e24 */ /* 0x000fe2000f8e00ff */
[----:B------:R-:W-:-:S02]  /*0ab0*/  LEA.HI R4, R3, R0, RZ, 0x5 ;  /* 0x0000000003047211 */ /* 0x000fc400078f28ff */
[----:B------:R-:W-:Y:S02]  /*0ac0*/  LOP3.LUT R223, R2, 0xffffff80, RZ, 0xc0, !PT ;  /* 0xffffff8002df7812 */ /* 0x000fe400078ec0ff */
[CC--:B------:R-:W-:Y:S01]  /*0ad0*/  LEA.HI R6, R3.reuse, R0.reuse, RZ, 0x4 ;  /* 0x0000000003067211 */ /* 0x0c0fe200078f20ff */
[----:B------:R-:W-:Y:S01]  /*0ae0*/  IMAD.SHL.U32 R4, R4, 0x20, RZ ;  /* 0x0000002004047824 */ /* 0x000fe200078e00ff */
[----:B------:R-:W-:Y:S01]  /*0af0*/  LEA.HI R10, R3, R0, RZ, 0x2 ;  /* 0x00000000030a7211 */ /* 0x000fe200078f10ff */
[----:B------:R-:W-:Y:S01]  /*0b00*/  IMAD.IADD R223, R0, 0x1, -R223 ;  /* 0x0000000100df7824 */ /* 0x000fe200078e0adf */
[----:B------:R-:W-:Y:S02]  /*0b10*/  LOP3.LUT R5, R6, 0x3fffff0, RZ, 0xc0, !PT ;  /* 0x03fffff006057812 */ /* 0x000fe400078ec0ff */
[----:B------:R-:W-:Y:S02]  /*0b20*/  LOP3.LUT R8, R4, 0xfffffc00, RZ, 0xc0, !PT ;  /* 0xfffffc0004087812 */ /* 0x000fe400078ec0ff */
[----:B------:R-:W-:Y:S01]  /*0b30*/  SHF.R.S32.HI R4, RZ, 0x1f, R223 ;  /* 0x0000001fff047819 */ /* 0x000fe200000114df */
[----:B------:R-:W-:Y:S01]  /*0b40*/  IMAD.IADD R7, R0, 0x1, -R5 ;  /* 0x0000000100077824 */ /* 0x000fe200078e0a05 */
[----:B------:R-:W-:-:S02]  /*0b50*/  SHF.R.S32.HI R9, RZ, 0x4, R6 ;  /* 0x00000004ff097819 */ /* 0x000fc40000011406 */
[----:B------:R-:W-:Y:S02]  /*0b60*/  LEA.HI R5, R4, R223, RZ, 0x2 ;  /* 0x000000df04057211 */ /* 0x000fe400078f10ff */
[----:B------:R-:W-:Y:S02]  /*0b70*/  LEA.HI R6, R6, R9, RZ, 0x1 ;  /* 0x0000000906067211 */ /* 0x000fe400078f08ff */
[----:B------:R-:W-:Y:S02]  /*0b80*/  LEA R7, R7, R8, 0x6 ;  /* 0x0000000807077211 */ /* 0x000fe400078e30ff */
[--C-:B------:R-:W-:Y:S02]  /*0b90*/  SHF.R.S32.HI R8, RZ, 0x2, R5.reuse ;  /* 0x00000002ff087819 */ /* 0x100fe40000011405 */
[----:B------:R-:W-:Y:S02]  /*0ba0*/  SHF.R.S32.HI R11, RZ, 0x1f, R5 ;  /* 0x0000001fff0b7819 */ /* 0x000fe40000011405 */
[----:B------:R-:W-:-:S02]  /*0bb0*/  LEA.HI R222, R3, R0, RZ, 0x3 ;  /* 0x0000000003de7211 */ /* 0x000fc400078f18ff */
[----:B------:R-:W-:Y:S02]  /*0bc0*/  LOP3.LUT R6, R6, 0x1ffffffe, RZ, 0xc0, !PT ;  /* 0x1ffffffe06067812 */ /* 0x000fe400078ec0ff */
[----:B------:R-:W-:Y:S02]  /*0bd0*/  LOP3.LUT R3, R10, 0xfffffffc, RZ, 0xc0, !PT ;  /* 0xfffffffc0a037812 */ /* 0x000fe400078ec0ff */
[----:B------:R-:W-:Y:S01]  /*0be0*/  LEA.HI R11, R11, R8, RZ, 0x3 ;  /* 0x000000080b0b7211 */ /* 0x000fe200078f18ff */
[----:B------:R-:W-:Y:S01]  /*0bf0*/  IMAD.IADD R6, R9, 0x1, -R6 ;  /* 0x0000000109067824 */ /* 0x000fe200078e0a06 */
[----:B------:R-:W-:Y:S01]  /*0c00*/  SHF.R.S32.HI R227, RZ, 0x7, R2 ;  /* 0x00000007ffe37819 */ /* 0x000fe20000011402 */
[----:B------:R-:W-:Y:S01]  /*0c10*/  IMAD.IADD R3, R0, 0x1, -R3 ;  /* 0x0000000100037824 */ /* 0x000fe200078e0a03 */
[----:B------:R-:W-:Y:S01]  /*0c20*/  LOP3.LUT R23, R222, 0xfffffff8, RZ, 0xc0, !PT ;  /* 0xfffffff8de177812 */ /* 0x000fe200078ec0ff */
[----:B------:R-:W-:Y:S01]  /*0c30*/  IMAD R230, R6, 0x8, R7 ;  /* 0x0000000806e67824 */ /* 0x000fe200078e0207 */
[----:B------:R-:W-:-:S02]  /*0c40*/  LOP3.LUT R11, R11, 0xfffffff8, RZ, 0xc0, !PT ;  /* 0xfffffff80b0b7812 */ /* 0x000fc400078ec0ff */
[----:B------:R-:W-:Y:S01]  /*0c50*/  LEA.HI R4, R4, R223, RZ, 0x5 ;  /* 0x000000df04047211 */ /* 0x000fe200078f28ff */
[----:B------:R-:W-:Y:S01]  /*0c60*/  IMAD.IADD R23, R0, 0x1, -R23 ;  /* 0x0000000100177824 */ /* 0x000fe200078e0a17 */
[----:B------:R-:W-:Y:S01]  /*0c70*/  LEA.HI R2, R2, R227, RZ, 0x1 ;  /* 0x000000e302027211 */ /* 0x000fe200078f08ff */
[----:B------:R-:W-:Y:S01]  /*0c80*/  IMAD.IADD R11, R8, 0x1, -R11 ;  /* 0x00000001080b7824 */ /* 0x000fe200078e0a0b */
[----:B------:R-:W-:Y:S01]  /*0c90*/  LEA.HI R6, R3, R3, RZ, 0x1 ;  /* 0x0000000303067211 */ /* 0x000fe200078f08ff */
[----:B------:R-:W-:Y:S01]  /*0ca0*/  IMAD.SHL.U32 R19, R23, 0x8, RZ ;  /* 0x0000000817137824 */ /* 0x000fe200078e00ff */
[----:B------:R-:W-:Y:S02]  /*0cb0*/  SHF.R.S32.HI R4, RZ, 0x5, R4 ;  /* 0x00000005ff047819 */ /* 0x000fe40000011404 */
[----:B------:R-:W-:Y:S02]  /*0cc0*/  LOP3.LUT R2, R2, 0x3fffffe, RZ, 0xc0, !PT ;  /* 0x03fffffe02027812 */ /* 0x000fe400078ec0ff */
[----:B------:R-:W-:Y:S01]  /*0cd0*/  LOP3.LUT R0, R5, 0x7ffffffc, RZ, 0xc0, !PT ;  /* 0x7ffffffc05007812 */ /* 0x000fe200078ec0ff */
[----:B------:R-:W-:Y:S01]  /*0ce0*/  IMAD R11, R4, 0x10, R11 ;  /* 0x00000010040b7824 */ /* 0x000fe200078e020b */
[----:B------:R-:W-:Y:S01]  /*0cf0*/  LOP3.LUT R6, R6, 0x1ffffffe, RZ, 0xc0, !PT ;  /* 0x1ffffffe06067812 */ /* 0x000fe200078ec0ff */
[----:B------:R-:W-:Y:S01]  /*0d00*/  IMAD.IADD R2, R227, 0x1, -R2 ;  /* 0x00000001e3027824 */ /* 0x000fe200078e0a02 */
[----:B------:R-:W-:-:S02]  /*0d10*/  IADD3 R0, R223, -R0, RZ ;  /* 0x80000000df007210 */ /* 0x000fc40007ffe0ff */
[----:B------:R-:W-:Y:S01]  /*0d20*/  IADD3 R22, R19, 0x40, RZ ;  /* 0x0000004013167810 */ /* 0x000fe20007ffe0ff */
[----:B------:R-:W-:Y:S01]  /*0d30*/  IMAD.IADD R229, R3, 0x1, -R6 ;  /* 0x0000000103e57824 */ /* 0x000fe200078e0a06 */
[----:B------:R-:W-:Y:S01]  /*0d40*/  SHF.R.S32.HI R222, RZ, 0x3, R222 ;  /* 0x00000003ffde7819 */ /* 0x000fe200000114de */
[----:B------:R-:W-:Y:S01]  /*0d50*/  IMAD R228, R2, 0x40, R11 ;  /* 0x0000004002e47824 */ /* 0x000fe200078e020b */
[----:B------:R-:W-:Y:S01]  /*0d60*/  SHF.R.S32.HI R232, RZ, 0x1f, R22 ;  /* 0x0000001fffe87819 */ /* 0x000fe20000011416 */
[----:B------:R-:W-:Y:S02]  /*0d70*/  IMAD R231, R0, R231, 0xb0 ;  /* 0x000000b000e77424 */ /* 0x000fe400078e02e7 */
[----:B------:R-:W-:Y:S01]  /*0d80*/  IMAD R229, R229, 0x8, R228 ;  /* 0x00000008e5e57824 */ /* 0x000fe200078e02e4 */
[----:B---3--:R-:W-:-:S07]  /*0d90*/  LOP3.LUT R18, R12, 0x1, RZ, 0xfc, !PT ;  /* 0x000000010c127812 */ /* 0x008fce00078efcff */
.L_x_37:
[----:B0-----:R-:W0:Y:S01]  /*0da0*/  SHFL.IDX PT, R0, R227, RZ, 0x1f ;  /* 0x00001fffe3007589 */ /* 0x001e2200000e0000 */
[----:B-1----:R-:W1:Y:S01]  /*0db0*/  S2UR UR5, SR_CgaCtaId ;  /* 0x00000000000579c3 */ /* 0x002e620000008800 */
[----:B------:R-:W-:Y:S01]  /*0dc0*/  ULDC UR4, c[0x0][0xc38] ;  /* 0x00030e0000047ab9 */ /* 0x000fe20000000800 */
[----:B------:R-:W-:Y:S01]  /*0dd0*/  ULDC.64 UR6, c[0x0][0x418] ;  /* 0x0001060000067ab9 */ /* 0x000fe20000000a00 */
[----:B------:R-:W-:Y:S01]  /*0de0*/  R2UR UR12, R220 ;  /* 0x00000000dc0c72ca */ /* 0x000fe200000e0000 */
[----:B------:R-:W-:Y:S02]  /*0df0*/  UISETP.NE.AND UP1, UPT, UR4, 0x1, UPT ;  /* 0x000000010400788c */ /* 0x000fe4000bf25270 */
[----:B------:R-:W-:Y:S02]  /*0e00*/  UISETP.NE.U32.AND UP0, UPT, UR6, URZ, UPT ;  /* 0x0000003f0600728c */ /* 0x000fe4000bf05070 */
[----:B------:R-:W2:Y:S01]  /*0e10*/  LDC R80, c[0x0][0x2f0] ;  /* 0x0000bc00ff507b82 */ /* 0x000ea20000000800 */
[----:B------:R-:W-:Y:S01]  /*0e20*/  UMOV UR4, 0x400 ;  /* 0x0000040000047882 */ /* 0x000fe20000000000 */
[----:B------:R-:W-:Y:S01]  /*0e30*/  UISETP.NE.AND.EX UP0, UPT, UR7, URZ, UPT, UP0 ;  /* 0x0000003f0700728c */ /* 0x000fe2000bf05300 */
[----:B------:R-:W-:-:S02]  /*0e40*/  ULDC UR6, c[0x0][0x424] ;  /* 0x0001090000067ab9 */ /* 0x000fc40000000800 */
[----:B------:R-:W-:Y:S01]  /*0e50*/  ULDC UR7, c[0x0][0xc44] ;  /* 0x0003110000077ab9 */ /* 0x000fe20000000800 */
[----:B------:R-:W-:Y:S02]  /*0e60*/  USEL UR6, UR6, 0x1, UP0 ;  /* 0x0000000106067887 */ /* 0x000fe40008000000 */
[----:B------:R-:W-:Y:S01]  /*0e70*/  UISETP.NE.AND UP2, UPT, UR7, 0x1, UPT ;  /* 0x000000010700788c */ /* 0x000fe2000bf45270 */
[----:B------:R-:W-:Y:S01]  /*0e80*/  @UP1 ULDC UR11, c[0x0][0xc40] ;  /* 0x00031000000b1ab9 */ /* 0x000fe20000000800 */
[----:B------:R-:W-:Y:S01]  /*0e90*/  UMOV UR13, UR12 ;  /* 0x0000000c000d7c82 */ /* 0x000fe20008000000 */
[----:B0-----:R-:W-:Y:S01]  /*0ea0*/  R2UR UR14, R0 ;  /* 0x00000000000e72ca */ /* 0x001fe200000e0000 */
[----:B-1----:R-:W-:-:S03]  /*0eb0*/  ULEA UR8, UR5, UR4, 0x18 ;  /* 0x0000000405087291 */ /* 0x002fc6000f8ec03f */
[----:B------:R-:W-:Y:S01]  /*0ec0*/  @UP1 ULDC UR4, c[0x0][0xc3c] ;  /* 0x00030f0000041ab9 */ /* 0x000fe20000000800 */
[----:B------:R-:W-:Y:S02]  /*0ed0*/  UIADD3 UR10, UR8, 0x16400, URZ ;  /* 0x00016400080a7890 */ /* 0x000fe4000fffe03f */
[----:B------:R-:W-:Y:S01]  /*0ee0*/  UIMAD.WIDE.U32 UR4, UR12, UR4, URZ ;  /* 0x000000040c0472a5 */ /* 0x000fe2000f8e003f */
[----:B------:R-:W-:Y:S01]  /*0ef0*/  IMAD.U32 R2, RZ, RZ, UR8 ;  /* 0x00000008ff027e24 */ /* 0x000fe2000f8e00ff */
[----:B------:R-:W-:Y:S01]  /*0f00*/  ULOP3.LUT UP0, URZ, UR10, 0x9f, URZ, 0xc0, !UPT ;  /* 0x0000009f0a3f7892 */ /* 0x000fe2000f80c03f */
[----:B--2---:R-:W-:Y:S01]  /*0f10*/  IMAD R80, R80, UR6, RZ ;  /* 0x0000000650507c24 */ /* 0x004fe2000f8e02ff */
[----:B------:R-:W-:Y:S02]  /*0f20*/  @UP1 USHF.R.U32.HI UR13, URZ, UR11, UR5 ;  /* 0x0000000b3f0d1299 */ /* 0x000fe40008011605 */
[----:B------:R-:W-:Y:S01]  /*0f30*/  ULEA.HI UR7, UR14, UR14, URZ, 0x1 ;  /* 0x0000000e0e077291 */ /* 0x000fe2000f8f083f */
[----:B------:R-:W-:Y:S01]  /*0f40*/  VIADD R0, R80, 0xaf ;  /* 0x000000af50007836 */ /* 0x000fe20000000000 */
[----:B------:R-:W-:Y:S01]  /*0f50*/  @UP2 ULDC.64 UR8, c[0x0][0xc48] ;  /* 0x0003120000082ab9 */ /* 0x000fe20000000a00 */
[----:B------:R-:W-:Y:S01]  /*0f60*/  PLOP3.LUT P0, PT, PT, PT, UP0, 0x80, 0x0 ;  /* 0x000000000000781c */ /* 0x000fe20003f0f008 */
[----:B------:R-:W-:Y:S01]  /*0f70*/  ULOP3.LUT UR7, UR7, 0x1e, URZ, 0xc0, !UPT ;  /* 0x0000001e07077892 */ /* 0x000fe2000f8ec03f */
[----:B------:R-:W-:Y:S01]  /*0f80*/  IMAD.HI R0, R0, 0x2e8ba2e9, RZ ;  /* 0x2e8ba2e900007827 */ /* 0x000fe200078e02ff */
[----:B------:R-:W-:-:S02]  /*0f90*/  UIMAD.WIDE.U32 UR4, UR13, UR8, URZ ;  /* 0x000000080d0472a5 */ /* 0x000fc4000f8e003f */
[----:B------:R-:W-:Y:S01]  /*0fa0*/  MOV R226, UR13 ;  /* 0x0000000d00e27c02 */ /* 0x000fe20008000f00 */
[----:B------:R-:W-:Y:S02]  /*0fb0*/  UIADD3 UR7, UR14, -UR7, URZ ;  /* 0x800000070e077290 */ /* 0x000fe4000fffe03f */
[----:B------:R-:W-:Y:S01]  /*0fc0*/  IMAD.U32 R17, RZ, RZ, UR14 ;  /* 0x0000000eff117e24 */ /* 0x000fe2000f8e00ff */
[----:B------:R-:W-:Y:S01]  /*0fd0*/  UMOV UR6, UR13 ;  /* 0x0000000d00067c82 */ /* 0x000fe20008000000 */
[----:B------:R-:W-:Y:S01]  /*0fe0*/  @UP2 USHF.R.U32.HI UR6, URZ, UR9, UR5 ;  /* 0x000000093f062299 */ /* 0x000fe20008011605 */
[----:B------:R-:W-:Y:S01]  /*0ff0*/  SHF.R.U32.HI R3, RZ, 0x1f, R0 ;  /* 0x0000001fff037819 */ /* 0x000fe20000011600 */
[----:B------:R-:W-:Y:S01]  /*1000*/  ULEA UR7, UR7, UR10, 0xd ;  /* 0x0000000a07077291 */ /* 0x000fe2000f8e683f */
[----:B------:R-:W-:Y:S02]  /*1010*/  UMOV UR4, UR12 ;  /* 0x0000000c00047c82 */ /* 0x000fe40008000000 */
[----:B------:R-:W-:Y:S01]  /*1020*/  LEA.HI.SX32 R120, R0, R3, 0x1b ;  /* 0x0000000300787211 */ /* 0x000fe200078fdaff */
[----:B------:R-:W-:Y:S01]  /*1030*/  USHF.R.U32.HI UR7, URZ, 0x4, UR7 ;  /* 0x000000043f077899 */ /* 0x000fe20008011607 */
[----:B------:R-:W-:-:S02]  /*1040*/  IMAD.U32 R225, RZ, RZ, UR6 ;  /* 0x00000006ffe17e24 */ /* 0x000fc4000f8e00ff */
[----:B------:R-:W-:Y:S01]  /*1050*/  IMAD.U32 R224, RZ, RZ, UR4 ;  /* 0x00000004ffe07e24 */ /* 0x000fe2000f8e00ff */
[----:B------:R-:W-:Y:S01]  /*1060*/  ULOP3.LUT UR36, UR7, 0x3fff, URZ, 0xc0, !UPT ;  /* 0x00003fff07247892 */ /* 0x000fe2000f8ec03f */
[----:B---3-5:R-:W-:Y:S11]  /*1070*/  @!P0 BRA `(.L_x_9) ;  /* 0x0000000000408947 */ /* 0x028ff60003800000 */
[----:B------:R-:W-:Y:S01]  /*1080*/  MOV R0, 0x0 ;  /* 0x0000000000007802 */ /* 0x000fe20000000f00 */
[----:B------:R-:W-:Y:S01]  /*1090*/  ULDC.64 UR4, c[0x4][0xa0] ;  /* 0x0100280000047ab9 */ /* 0x000fe20000000a00 */
[----:B------:R-:W-:Y:S01]  /*10a0*/  ULDC.64 UR6, c[0x4][0x40] ;  /* 0x0100100000067ab9 */ /* 0x000fe20000000a00 */
[----:B------:R-:W-:Y:S01]  /*10b0*/  IMAD.U32 R4, RZ, RZ, UR4 ;  /* 0x00000004ff047e24 */ /* 0x000fe2000f8e00ff */
[----:B------:R0:W1:Y:S01]  /*10c0*/  LDC.64 R14, c[0x4][R0] ;  /* 0x01000000000e7b82 */ /* 0x0000620000000a00 */
[----:B------:R-:W-:Y:S01]  /*10d0*/  IMAD.U32 R5, RZ, RZ, UR5 ;  /* 0x00000005ff057e24 */ /* 0x000fe2000f8e00ff */
[----:B------:R-:W-:Y:S01]  /*10e0*/  ULDC.64 UR4, c[0x4][0xa8] ;  /* 0x01002a0000047ab9 */ /* 0x000fe20000000a00 */
[----:B------:R-:W-:Y:S01]  /*10f0*/  MOV R10, UR6 ;  /* 0x00000006000a7c02 */ /* 0x000fe20008000f00 */
[----:B------:R-:W-:Y:S02]  /*1100*/  IMAD.U32 R6, RZ, RZ, UR4 ;  /* 0x00000004ff067e24 */ /* 0x000fe4000f8e00ff */
[----:B------:R-:W-:-:S02]  /*1110*/  IMAD.U32 R7, RZ, RZ, UR5 ;  /* 0x00000005ff077e24 */ /* 0x000fc4000f8e00ff */
[----:B------:R-:W-:Y:S02]  /*1120*/  IMAD.U32 R11, RZ, RZ, UR7 ;  /* 0x00000007ff0b7e24 */ /* 0x000fe4000f8e00ff */
[----:B------:R-:W-:Y:S02]  /*1130*/  IMAD.MOV.U32 R8, RZ, RZ, 0x70 ;  /* 0x00000070ff087424 */ /* 0x000fe400078e00ff */
[----:B------:R-:W-:Y:S02]  /*1140*/  IMAD.MOV.U32 R12, RZ, RZ, 0x1 ;  /* 0x00000001ff0c7424 */ /* 0x000fe400078e00ff */
[----:B0-----:R-:W-:-:S07]  /*1150*/  IMAD.MOV.U32 R13, RZ, RZ, RZ ;  /* 0x000000ffff0d7224 */ /* 0x001fce00078e00ff */
[----:B------:R-:W-:-:S07]  /*1160*/  LEPC R20, `(.L_x_9) ;  /* 0x000000001014794e */ /* 0x000fce0000000000 */
[----:B-1----:R-:W-:Y:S05]  /*1170*/  CALL.ABS.NOINC R14 ;  /* 0x000000000e007343 */ /* 0x002fea0003c00000 */
.L_x_9:
[----:B------:R-:W-:Y:S02]  /*1180*/  R2UR UR4, R2 ;  /* 0x00000000020472ca */ /* 0x000fe400000e0000 */
[----:B------:R-:W-:Y:S02]  /*1190*/  LOP3.LUT R0, R221, 0x1, RZ, 0xc0, !PT ;  /* 0x00000001dd007812 */ /* 0x000fe400078ec0ff */
[----:B------:R-:W-:Y:S02]  /*11a0*/  ISETP.NE.AND P0, PT, R18, 0x3, PT ;  /* 0x000000031200780c */ /* 0x000fe40003f05270 */
[----:B------:R-:W-:-:S07]  /*11b0*/  SHF.L.U32 R0, R0, 0x1f, RZ ;  /* 0x0000001f00007819 */ /* 0x000fce00000006ff */
[----:B------:R-:W0:Y:S02]  /*11c0*/  SYNCS.PHASECHK.TRANS64.TRYWAIT P1, [UR4+0x34800], R0 ;  /* 0x03480000ff0075a7 */ /* 0x000e240008020144 */
[----:B0-----:R-:W-:Y:S05]  /*11d0*/  @!P1 BRA `(.L_x_10) ;  /* 0x0000011000009947 */ /* 0x001fea0003800000 */
.L_x_124:
[----:B------:R-:W-:Y:S05]  /*11e0*/  @!P0 BRA `(.L_x_11) ;  /* 0x0000000000048947 */ /* 0x000fea0003800000 */
[----:B------:R-:W-:Y:S01]  /*11f0*/  BPT.TRAP 0x1 ;  /* 0x000000040000795c */ /* 0x000fe20000300000 */
.L_x_11:
[----:B------:R-:W-:Y:S01]  /*1200*/  R2UR UR5, R16 ;  /* 0x00000000100572ca */ /* 0x000fe200000e0000 */
[----:B0-----:R-:W-:Y:S01]  /*1210*/  IMAD.U32 R3, RZ, RZ, UR60 ;  /* 0x0000003cff037e24 */ /* 0x001fe2000f8e00ff */
[----:B------:R-:W-:-:S11]  /*1220*/  R2UR UR4, R2 ;  /* 0x00000000020472ca */ /* 0x000fd600000e0000 */
[----:B------:R-:W-:Y:S02]  /*1230*/  IMAD.U32 R0, RZ, RZ, UR5 ;  /* 0x00000005ff007e24 */ /* 0x000fe4000f8e00ff */
[----:B------:R-:W-:-:S03]  /*1240*/  LEA R3, R3, UR4, 0x3 ;  /* 0x0000000403037c11 */ /* 0x000fc6000f8e18ff */
[----:B------:R-:W-:-:S04]  /*1250*/  SHF.L.U32 R0, R0, 0x1f, RZ ;  /* 0x0000001f00007819 */ /* 0x000fc800000006ff */
[----:B------:R0:W1:Y:S01]  /*1260*/  SYNCS.PHASECHK.TRANS64.TRYWAIT P2, [R3+URZ+0x34830], R0 ;  /* 0x03483000030075a7 */ /* 0x000062000804017f */
[----:B------:R-:W-:Y:S05]  /*1270*/  @!P0 BRA `(.L_x_12) ;  /* 0x0000000000048947 */ /* 0x000fea0003800000 */
[----:B------:R-:W-:Y:S01]  /*1280*/  BPT.TRAP 0x1 ;  /* 0x000000040000795c */ /* 0x000fe20000300000 */
.L_x_12:
[----:B------:R-:W2:Y:S01]  /*1290*/  S2R R4, SR_TID.X ;  /* 0x0000000000047919 */ /* 0x000ea20000002100 */
[----:B------:R-:W-:Y:S02]  /*12a0*/  MOV R87, RZ ;  /* 0x000000ff00577202 */ /* 0x000fe40000000f00 */
[----:B--2---:R-:W-:-:S04]  /*12b0*/  LOP3.LUT R4, R4, 0x7f, RZ, 0xc0, !PT ;  /* 0x0000007f04047812 */ /* 0x004fc800078ec0ff */
[----:B------:R-:W-:Y:S01]  /*12c0*/  ISETP.NE.AND P1, PT, R4, RZ, PT ;  /* 0x000000ff0400720c */ /* 0x000fe20003f25270 */
[----:B-1----:R-:W-:-:S12]  /*12d0*/  @P2 BRA `(.L_x_13) ;  /* 0x0000000000082947 */ /* 0x002fd80003800000 */
[----:B------:R-:W1:Y:S02]  /*12e0*/  SYNCS.PHASECHK.TRANS64.TRYWAIT P2, [R3+URZ+0x34830], R0 ;  /* 0x03483000030075a7 */ /* 0x000e64000804017f */
[----:B-1----:R-:W-:Y:S05]  /*12f0*/  @!P2 BRA `(.L_x_14) ;  /* 0x0000010c00d4a947 */ /* 0x002fea0003800000 */
.L_x_13:
[----:B------:R-:W-:Y:S05]  /*1300*/  WARPSYNC.ALL ;  /* 0x0000000000007948 */ /* 0x000fea0003800000 */
[----:B------:R-:W-:Y:S01]  /*1310*/  R2UR UR4, R2 ;  /* 0x00000000020472ca */ /* 0x000fe200000e0000 */
[----:B------:R-:W-:Y:S01]  /*1320*/  ULOP3.LUT UR25, UR36, 0x10000, URZ, 0xfc, !UPT ;  /* 0x0001000024197892 */ /* 0x000fe2000f8efc3f */
[----:B------:R-:W-:Y:S01]  /*1330*/  WARPGROUP.ARRIVE ;  /* 0x00000000000079c5 */ /* 0x000fe20000000000 */
[----:B------:R-:W-:Y:S01]  /*1340*/  UMOV UR7, 0x40000040 ;  /* 0x4000004000077882 */ /* 0x000fe20000000000 */
        /* <DEDUP_REMOVED lines=8> */
[----:B------:R-:W-:Y:S01]  /*13d0*/  UIADD3 UR26, UR25, 0x2, URZ ;  /* 0x00000002191a7890 */ /* 0x000fe2000fffe03f */
[----:B------:R-:W-:Y:S01]  /*13e0*/  P2R R122, PR, RZ, 0x1 ;  /* 0x00000001ff7a7803 */ /* 0x000fe20000000000 */
[----:B------:R-:W-:Y:S01]  /*13f0*/  UIADD3 UR4, UR4, 0x1e400, URZ ;  /* 0x0001e40004047890 */ /* 0x000fe2000fffe03f */
[----:B01----:R-:W-:Y:S01]  /*1400*/  @!P1 VIADD R3, R3, 0x34840 ;  /* 0x0003484003039836 */ /* 0x003fe20000000000 */
[----:B------:R-:W-:Y:S01]  /*1410*/  UMOV UR47, 0x40000040 ;  /* 0x40000040002f7882 */ /* 0x000fe20000000000 */
[----:B------:R-:W-:Y:S01]  /*1420*/  UMOV UR51, 0x40000040 ;  /* 0x4000004000337882 */ /* 0x000fe20000000000 */
[----:B------:R-:W-:Y:S01]  /*1430*/  USHF.R.U32.HI UR4, URZ, 0x4, UR4 ;  /* 0x000000043f047899 */ /* 0x000fe20008011604 */
[----:B------:R-:W-:Y:S01]  /*1440*/  UMOV UR55, 0x40000040 ;  /* 0x4000004000377882 */ /* 0x000fe20000000000 */
[----:B------:R-:W-:-:S02]  /*1450*/  @!P1 PRMT R3, RZ, 0x654, R3 ;  /* 0x00000654ff039816 */ /* 0x000fc40000000003 */
[----:B------:R-:W-:-:S04]  /*1460*/  ULOP3.LUT UR4, UR4, 0x3fff, URZ, 0xc0, !UPT ;  /* 0x00003fff04047892 */ /* 0x000fc8000f8ec03f */
[----:B------:R-:W-:-:S03]  /*1470*/  ULOP3.LUT UR5, UR4, 0x10000, URZ, 0xfc, !UPT ;  /* 0x0001000004057892 */ /* 0x000fc6000f8efc3f */
[----:B------:R-:W-:Y:S01]  /*1480*/  UMOV UR4, UR25 ;  /* 0x0000001900047c82 */ /* 0x000fe20008000000 */
[----:B------:R-:W-:Y:S01]  /*1490*/  UIMAD UR24, UR60, 0xb00, UR5 ;  /* 0x00000b003c1878a4 */ /* 0x000fe2000f8e0205 */
[----:B------:R-:W-:Y:S01]  /*14a0*/  IMAD.U32 R8, RZ, RZ, UR4 ;  /* 0x00000004ff087e24 */ /* 0x000fe2000f8e00ff */
[----:B------:R-:W-:Y:S01]  /*14b0*/  UMOV UR44, UR4 ;  /* 0x00000004002c7c82 */ /* 0x000fe20008000000 */
[----:B------:R-:W-:Y:S01]  /*14c0*/  IMAD.U32 R0, RZ, RZ, UR5 ;  /* 0x00000005ff007e24 */ /* 0x000fe2000f8e00ff */
[----:B------:R-:W-:Y:S01]  /*14d0*/  UMOV UR5, 0x40000040 ;  /* 0x4000004000057882 */ /* 0x000fe20000000000 */
[----:B------:R-:W-:Y:S01]  /*14e0*/  UIADD3 UR10, UR24, 0x100, URZ ;  /* 0x00000100180a7890 */ /* 0x000fe2000fffe03f */
[----:B------:R-:W-:Y:S01]  /*14f0*/  IMAD.U32 R9, RZ, RZ, UR5 ;  /* 0x00000005ff097e24 */ /* 0x000fe2000f8e00ff */
[----:B------:R-:W-:Y:S01]  /*1500*/  UMOV UR6, UR24 ;  /* 0x0000001800067c82 */ /* 0x000fe20008000000 */
[----:B------:R-:W-:Y:S01]  /*1510*/  UMOV UR45, UR5 ;  /* 0x00000005002d7c82 */ /* 0x000fe20008000000 */
[----:B------:R-:W-:Y:S01]  /*1520*/  HGMMA.64x16x16.F32.BF16 R112, gdesc[UR4], RZ, !UPT, gsb0 ;  /* 0x00200000047079f0 */ /* 0x000fe2000c0018ff */
[----:B------:R-:W-:Y:S01]  /*1530*/  UIADD3 UR6, UR24, 0x80, URZ ;  /* 0x0000008018067890 */ /* 0x000fe2000fffe03f */
[----:B------:R-:W-:Y:S01]  /*1540*/  UMOV UR4, UR44 ;  /* 0x0000002c00047c82 */ /* 0x000fe20008000000 */
[----:B------:R-:W-:Y:S01]  /*1550*/  UMOV UR5, UR45 ;  /* 0x0000002d00057c82 */ /* 0x000fe20008000000 */
[----:B------:R-:W-:Y:S01]  /*1560*/  UMOV UR7, 0x40000040 ;  /* 0x4000004000077882 */ /* 0x000fe20000000000 */
[----:B------:R-:W-:Y:S01]  /*1570*/  UMOV UR8, UR44 ;  /* 0x0000002c00087c82 */ /* 0x000fe20008000000 */
[----:B------:R-:W-:Y:S01]  /*1580*/  UMOV UR9, UR45 ;  /* 0x0000002d00097c82 */ /* 0x000fe20008000000 */
[----:B------:R-:W-:Y:S01]  /*1590*/  UIADD3 UR14, UR24, 0x180, URZ ;  /* 0x00000180180e7890 */ /* 0x000fe2000fffe03f */
        /* <DEDUP_REMOVED lines=20> */
[----:B------:R-:W-:-:S02]  /*16e0*/  UIADD3 UR46, UR24, 0x600, URZ ;  /* 0x00000600182e7890 */ /* 0x000fc4000fffe03f */
[----:B------:R-:W-:Y:S02]  /*16f0*/  UIADD3 UR50, UR24, 0x602, URZ ;  /* 0x0000060218327890 */ /* 0x000fe4000fffe03f */
[----:B------:R-:W-:Y:S01]  /*1700*/  UIADD3 UR54, UR24, 0x604, URZ ;  /* 0x0000060418367890 */ /* 0x000fe2000fffe03f */
[----:B------:R-:W-:Y:S02]  /*1710*/  WARPGROUP.DEPBAR.LE gsb0, 0x0 ;  /* 0x00008000000079c5 */ /* 0x000fe40000010000 */
[----:B------:R-:W-:-:S06]  /*1720*/  WARPGROUP.ARRIVE ;  /* 0x00000000000079c5 */ /* 0x000fcc0000000000 */
[----:B------:R-:W-:Y:S01]  /*1730*/  HGMMA.64x16x16.F32.BF16 R104, gdesc[UR4], RZ, !UPT, gsb0 ;  /* 0x00200000046879f0 */ /* 0x000fe2000c0018ff */
[----:B------:R-:W-:Y:S01]  /*1740*/  UIADD3 UR6, UR24, 0x500, URZ ;  /* 0x0000050018067890 */ /* 0x000fe2000fffe03f */
[----:B------:R-:W-:Y:S01]  /*1750*/  UMOV UR4, UR44 ;  /* 0x0000002c00047c82 */ /* 0x000fe20008000000 */
[----:B------:R-:W-:Y:S01]  /*1760*/  UMOV UR5, UR45 ;  /* 0x0000002d00057c82 */ /* 0x000fe20008000000 */
[----:B------:R-:W-:Y:S01]  /*1770*/  UMOV UR7, 0x40000040 ;  /* 0x4000004000077882 */ /* 0x000fe20000000000 */
[----:B------:R-:W-:Y:S02]  /*1780*/  WARPGROUP.DEPBAR.LE gsb0, 0x0 ;  /* 0x00008000000079c5 */ /* 0x000fe40000010000 */
[----:B------:R-:W-:-:S06]  /*1790*/  WARPGROUP.ARRIVE ;  /* 0x00000000000079c5 */ /* 0x000fcc0000000000 */
[----:B------:R-:W-:Y:S01]  /*17a0*/  HGMMA.64x16x16.F32.BF16 R96, gdesc[UR8], RZ, !UPT, gsb0 ;  /* 0x00200000086079f0 */ /* 0x000fe2000c0018ff */
[----:B------:R-:W-:Y:S02]  /*17b0*/  UIADD3 UR8, UR24, 0x2, URZ ;  /* 0x0000000218087890 */ /* 0x000fe4000fffe03f */
[----:B------:R-:W-:Y:S01]  /*17c0*/  UIADD3 UR10, UR24, 0x102, URZ ;  /* 0x00000102180a7890 */ /* 0x000fe2000fffe03f */
[----:B------:R-:W-:Y:S01]  /*17d0*/  UMOV UR11, 0x40000040 ;  /* 0x40000040000b7882 */ /* 0x000fe20000000000 */
[----:B------:R-:W-:Y:S02]  /*17e0*/  WARPGROUP.DEPBAR.LE gsb0, 0x0 ;  /* 0x00008000000079c5 */ /* 0x000fe40000010000 */
[----:B------:R-:W-:-:S06]  /*17f0*/  WARPGROUP.ARRIVE ;  /* 0x00000000000079c5 */ /* 0x000fcc0000000000 */
[----:B------:R-:W-:Y:S01]  /*1800*/  HGMMA.64x16x16.F32.BF16 R88, gdesc[UR12], RZ, !UPT, gsb0 ;  /* 0x002000000c5879f0 */ /* 0x000fe2000c0018ff */
[----:B------:R-:W-:Y:S01]  /*1810*/  UMOV UR12, UR26 ;  /* 0x0000001a000c7c82 */ /* 0x000fe20008000000 */
[----:B------:R-:W-:Y:S01]  /*1820*/  UMOV UR13, 0x40000040 ;  /* 0x40000040000d7882 */ /* 0x000fe20000000000 */
[----:B------:R-:W-:Y:S01]  /*1830*/  UMOV UR14, UR8 ;  /* 0x00000008000e7c82 */ /* 0x000fe20008000000 */
[----:B------:R-:W-:Y:S01]  /*1840*/  UMOV UR15, 0x40000040 ;  /* 0x40000040000f7882 */ /* 0x000fe20000000000 */
[----:B------:R-:W-:Y:S01]  /*1850*/  UMOV UR44, UR12 ;  /* 0x0000000c002c7c82 */ /* 0x000fe20008000000 */
[----:B------:R-:W-:Y:S01]  /*1860*/  UMOV UR45, UR13 ;  /* 0x0000000d002d7c82 */ /* 0x000fe20008000000 */
[----:B------:R-:W-:Y:S01]  /*1870*/  UMOV UR8, UR44 ;  /* 0x0000002c00087c82 */ /* 0x000fe20008000000 */
[----:B------:R-:W-:Y:S01]  /*1880*/  UMOV UR9, UR45 ;  /* 0x0000002d00097c82 */ /* 0x000fe20008000000 */
[----:B------:R-:W-:Y:S01]  /*1890*/  IMAD.U32 R6, RZ, RZ, UR12 ;  /* 0x0000000cff067e24 */ /* 0x000fe2000f8e00ff */
[----:B------:R-:W-:Y:S01]  /*18a0*/  UIADD3 UR26, UR25, 0x4, URZ ;  /* 0x00000004191a7890 */ /* 0x000fe2000fffe03f */
[----:B------:R-:W-:Y:S01]  /*18b0*/  IMAD.U32 R7, RZ, RZ, UR13 ;  /* 0x0000000dff077e24 */ /* 0x000fe2000f8e00ff */
[----:B------:R-:W-:-:S02]  /*18c0*/  WARPGROUP.DEPBAR.LE gsb0, 0x0 ;  /* 0x00008000000079c5 */ /* 0x000fc40000010000 */
        /* <DEDUP_REMOVED lines=50> */
[----:B------:R-:W-:Y:S01]  /*1bf0*/  HGMMA.64x16x16.F32.BF16 R112, gdesc[UR12], R112, gsb0 ;  /* 0x002000000c7079f0 */ /* 0x000fe20008001870 */
        /* <DEDUP_REMOVED lines=14> */
[----:B------:R-:W-:Y:S02]  /*1ce0*/  UIADD3 UR8, UR24, 0x4, URZ ;  /* 0x0000000418087890 */ /* 0x000fe4000fffe03f */
[----:B------:R-:W-:Y:S01]  /*1cf0*/  UIADD3 UR10, UR24, 0x104, URZ ;  /* 0x00000104180a7890 */ /* 0x000fe2000fffe03f */
[----:B------:R-:W-:Y:S01]  /*1d00*/  UMOV UR11, 0x40000040 ;  /* 0x40000040000b7882 */ /* 0x000fe20000000000 */
[----:B------:R-:W-:Y:S02]  /*1d10*/  WARPGROUP.DEPBAR.LE gsb0, 0x0 ;  /* 0x00008000000079c5 */ /* 0x000fe40000010000 */
[----:B------:R-:W-:-:S06]  /*1d20*/  WARPGROUP.ARRIVE ;  /* 0x00000000000079c5 */ /* 0x000fcc0000000000 */
[----:B------:R-:W-:Y:S01]  /*1d30*/  HGMMA.64x16x16.F32.BF16 R88, gdesc[UR12], R88, gsb0 ;  /* 0x002000000c5879f0 */ /* 0x000fe20008001858 */
        /* <DEDUP_REMOVED lines=9> */
[----:B------:R-:W-:Y:S01]  /*1dd0*/  MOV R5, UR13 ;  /* 0x0000000d00057c02 */ /* 0x000fe20008000f00 */
[----:B------:R-:W-:Y:S01]  /*1de0*/  UIADD3 UR26, UR25, 0x6, URZ ;  /* 0x00000006191a7890 */ /* 0x000fe2000fffe03f */
[----:B------:R-:W-:-:S02]  /*1df0*/  WARPGROUP.DEPBAR.LE gsb0, 0x0 ;  /* 0x00008000000079c5 */ /* 0x000fc40000010000 */
        /* <DEDUP_REMOVED lines=126> */
[----:B------:R-:W-:Y:S01]  /*25e0*/  UIADD3 UR26, UR25, 0x400, URZ ;  /* 0x00000400191a7890 */ /* 0x000fe2000fffe03f */
[----:B------:R-:W-:-:S02]  /*25f0*/  WARPGROUP.DEPBAR.LE gsb0, 0x0 ;  /* 0x00008000000079c5 */ /* 0x000fc40000010000 */
        /* <DEDUP_REMOVED lines=13> */
[----:B------:R-:W-:Y:S01]  /*26d0*/  UMOV UR8, UR26 ;  /* 0x0000001a00087c82 */ /* 0x000fe20008000000 */
[----:B------:R-:W-:Y:S01]  /*26e0*/  UMOV UR9, 0x40000040 ;  /* 0x4000004000097882 */ /* 0x000fe20000000000 */
[----:B------:R-:W-:Y:S01]  /*26f0*/  UMOV UR11, 0x40000040 ;  /* 0x40000040000b7882 */ /* 0x000fe20000000000 */
[----:B------:R-:W-:Y:S01]  /*2700*/  UMOV UR44, UR8 ;  /* 0x00000008002c7c82 */ /* 0x000fe20008000000 */
[----:B------:R-:W-:Y:S01]  /*2710*/  UMOV UR45, UR9 ;  /* 0x00000009002d7c82 */ /* 0x000fe20008000000 */
        /* <DEDUP_REMOVED lines=53> */
[----:B------:R-:W-:Y:S01]  /*2a70*/  ULDC UR7, c[0x0][0x988] ;  /* 0x0002620000077ab9 */ /* 0x000fe20000000800 */
        /* <DEDUP_REMOVED lines=71> */
[----:B------:R-:W-:Y:S03]  /*2ef0*/  HGMMA.64x16x16.F32.BF16 R24, gdesc[UR8], R24, gsb0 ;  /* 0x00200000081879f0 */ /* 0x000fe60008001818 */
        /* <DEDUP_REMOVED lines=79> */
[----:B------:R-:W-:Y:S03]  /*33f0*/  HGMMA.64x16x16.F32.BF16 R104, gdesc[UR52], R104, gsb0 ;  /* 0x00200000346879f0 */ /* 0x000fe60008001868 */
        /* <DEDUP_REMOVED lines=18> */
[----:B------:R-:W-:Y:S01]  /*3520*/  ULDC UR6, c[0x0][0x9d8] ;  /* 0x0002760000067ab9 */ /* 0x000fe20000000800 */
        /* <DEDUP_REMOVED lines=21> */
[----:B------:R-:W-:Y:S01]  /*3680*/  WARPGROUP.ARRIVE ;  /* 0x00000000000079c5 */ /* 0x000fe20000000000 */
[----:B------:R-:W-:Y:S01]  /*3690*/  FMUL.FTZ R10, R112, UR6 ;  /* 0x00000006700a7c20 */ /* 0x000fe20008410000 */
[----:B------:R-:W-:Y:S01]  /*36a0*/  FMUL.FTZ R12, R113, UR6 ;  /* 0x00000006710c7c20 */ /* 0x000fe20008410000 */
[----:B------:R-:W-:Y:S01]  /*36b0*/  FMUL.FTZ R20, R117, UR6 ;  /* 0x0000000675147c20 */ /* 0x000fe20008410000 */
[----:B------:R-:W-:Y:S01]  /*36c0*/  FMUL.FTZ R14, R116, UR6 ;  /* 0x00000006740e7c20 */ /* 0x000fe20008410000 */
[----:B------:R-:W-:Y:S01]  /*36d0*/  FMUL.FTZ R11, R114, UR6 ;  /* 0x00000006720b7c20 */ /* 0x000fe20008410000 */
[----:B------:R-:W-:Y:S01]  /*36e0*/  HGMMA.64x16x16.F32.BF16 R104, gdesc[UR20], R104, gsb0 ;  /* 0x00200000146879f0 */ /* 0x000fe20008001868 */
[----:B------:R-:W-:Y:S01]  /*36f0*/  UIADD3 UR22, UR24, 0x686, URZ ;  /* 0x0000068618167890 */ /* 0x000fe2000fffe03f */
[----:B------:R-:W0:Y:S01]  /*3700*/  MUFU.TANH R10, R10 ;  /* 0x0000000a000a7308 */ /* 0x000e220000002400 */
[----:B------:R-:W-:Y:S01]  /*3710*/  UMOV UR23, 0x40000040 ;  /* 0x4000004000177882 */ /* 0x000fe20000000000 */
[----:B------:R-:W-:Y:S01]  /*3720*/  FMUL.FTZ R13, R115, UR6 ;  /* 0x00000006730d7c20 */ /* 0x000fe20008410000 */
[----:B------:R-:W-:Y:S01]  /*3730*/  FMUL.FTZ R15, R118, UR6 ;  /* 0x00000006760f7c20 */ /* 0x000fe20008410000 */
[----:B------:R-:W-:-:S04]  /*3740*/  FMUL.FTZ R21, R119, UR6 ;  /* 0x0000000677157c20 */ /* 0x000fc80008410000 */
[----:B------:R-:W1:Y:S08]  /*3750*/  MUFU.TANH R12, R12 ;  /* 0x0000000c000c7308 */ /* 0x000e700000002400 */
[----:B------:R-:W2:Y:S08]  /*3760*/  MUFU.TANH R20, R20 ;  /* 0x0000001400147308 */ /* 0x000eb00000002400 */
[----:B------:R-:W3:Y:S08]  /*3770*/  MUFU.TANH R14, R14 ;  /* 0x0000000e000e7308 */ /* 0x000ef00000002400 */
[----:B------:R-:W4:Y:S08]  /*3780*/  MUFU.TANH R11, R11 ;  /* 0x0000000b000b7308 */ /* 0x000f300000002400 */
[----:B------:R-:W-:Y:S08]  /*3790*/  MUFU.TANH R13, R13 ;  /* 0x0000000d000d7308 */ /* 0x000ff00000002400 */
[----:B------:R-:W-:Y:S01]  /*37a0*/  MUFU.TANH R15, R15 ;  /* 0x0000000f000f7308 */ /* 0x000fe20000002400 */
[----:B------:R-:W-:-:S02]  /*37b0*/  WARPGROUP.DEPBAR.LE gsb0, 0x0 ;  /* 0x00008000000079c5 */ /* 0x000fc40000010000 */
        /* <DEDUP_REMOVED lines=8> */
[----:B------:R-:W-:Y:S01]  /*3840*/  FMUL.FTZ R83, R109, UR6 ;  /* 0x000000066d537c20 */ /* 0x000fe20008410000 */
[----:B------:R-:W-:Y:S01]  /*3850*/  UMOV UR23, 0x40000040 ;  /* 0x4000004000177882 */ /* 0x000fe20000000000 */
[----:B------:R-:W5:Y:S01]  /*3860*/  MUFU.TANH R81, R81 ;  /* 0x0000005100517308 */ /* 0x000f620000002400 */
[----:B------:R-:W-:Y:S01]  /*3870*/  FMUL.FTZ R85, R107, UR6 ;  /* 0x000000066b557c20 */ /* 0x000fe20008410000 */
[----:B------:R-:W-:-:S06]  /*3880*/  FMUL.FTZ R105, R111, UR6 ;  /* 0x000000066f697c20 */ /* 0x000fcc0008410000 */
[----:B------:R-:W5:Y:S08]  /*3890*/  MUFU.TANH R82, R82 ;  /* 0x0000005200527308 */ /* 0x000f700000002400 */
[----:B------:R-:W5:Y:S08]  /*38a0*/  MUFU.TANH R84, R84 ;  /* 0x0000005400547308 */ /* 0x000f700000002400 */
[----:B------:R-:W5:Y:S08]  /*38b0*/  MUFU.TANH R21, R21 ;  /* 0x0000001500157308 */ /* 0x000f700000002400 */
[----:B------:R-:W5:Y:S08]  /*38c0*/  MUFU.TANH R83, R83 ;  /* 0x0000005300537308 */ /* 0x000f700000002400 */
[----:B------:R-:W5:Y:S01]  /*38d0*/  MUFU.TANH R86, R86 ;  /* 0x0000005600567308 */ /* 0x000f620000002400 */
[----:B------:R-:W-:-:S02]  /*38e0*/  WARPGROUP.DEPBAR.LE gsb0, 0x0 ;  /* 0x00008000000079c5 */ /* 0x000fc40000010000 */
[----:B------:R-:W-:Y:S01]  /*38f0*/  WARPGROUP.ARRIVE ;  /* 0x00000000000079c5 */ /* 0x000fe20000000000 */
[----:B------:R-:W-:Y:S01]  /*3900*/  FMUL.FTZ R99, R99, UR6 ;  /* 0x0000000663637c20 */ /* 0x000fe20008410000 */
[----:B------:R-:W-:Y:S01]  /*3910*/  FMUL.FTZ R104, R96, UR6 ;  /* 0x0000000660687c20 */ /* 0x000fe20008410000 */
[----:B------:R-:W-:Y:S01]  /*3920*/  FMUL.FTZ R96, R97, UR6 ;  /* 0x0000000661607c20 */ /* 0x000fe20008410000 */
[----:B------:R-:W-:Y:S01]  /*3930*/  FMUL.FTZ R97, R101, UR6 ;  /* 0x0000000665617c20 */ /* 0x000fe20008410000 */
[----:B------:R0:W-:Y:S01]  /*3940*/  MUFU.TANH R108, R99 ;  /* 0x00000063006c7308 */ /* 0x0001e20000002400 */
[----:B------:R-:W-:Y:S01]  /*3950*/  HGMMA.64x16x16.F32.BF16 R88, gdesc[UR20], R88, gsb0 ;  /* 0x00200000145879f0 */ /* 0x000fe20008001858 */
[----:B------:R-:W-:Y:S01]  /*3960*/  UIADD3 UR22, UR24, 0x786, URZ ;  /* 0x0000078618167890 */ /* 0x000fe2000fffe03f */
[----:B------:R-:W-:Y:S01]  /*3970*/  FMUL.FTZ R103, R103, UR6 ;  /* 0x0000000667677c20 */ /* 0x000fe20008410000 */
[----:B------:R-:W-:Y:S01]  /*3980*/  UMOV UR23, 0x40000040 ;  /* 0x4000004000177882 */ /* 0x000fe20000000000 */
[----:B------:R-:W-:Y:S01]  /*3990*/  FMUL.FTZ R115, R100, UR6 ;  /* 0x0000000664737c20 */ /* 0x000fe20008410000 */
[----:B------:R-:W-:Y:S01]  /*39a0*/  FMUL.FTZ R98, R98, UR6 ;  /* 0x0000000662627c20 */ /* 0x000fe20008410000 */
[----:B------:R-:W-:Y:S01]  /*39b0*/  FMUL.FTZ R102, R102, UR6 ;  /* 0x0000000666667c20 */ /* 0x000fe20008410000 */
[----:B------:R-:W5:Y:S08]  /*39c0*/  MUFU.TANH R104, R104 ;  /* 0x0000006800687308 */ /* 0x000f700000002400 */
[----:B------:R-:W5:Y:S08]  /*39d0*/  MUFU.TANH R85, R85 ;  /* 0x0000005500557308 */ /* 0x000f700000002400 */
[----:B------:R-:W5:Y:S08]  /*39e0*/  MUFU.TANH R96, R96 ;  /* 0x0000006000607308 */ /* 0x000f700000002400 */
[----:B------:R-:W-:Y:S08]  /*39f0*/  MUFU.TANH R100, R103 ;  /* 0x0000006700647308 */ /* 0x000ff00000002400 */
[----:B------:R-:W5:Y:S08]  /*3a00*/  MUFU.TANH R106, R106 ;  /* 0x0000006a006a7308 */ /* 0x000f700000002400 */
[----:B------:R-:W5:Y:S01]  /*3a10*/  MUFU.TANH R115, R115 ;  /* 0x0000007300737308 */ /* 0x000f620000002400 */
[----:B------:R-:W-:-:S02]  /*3a20*/  WARPGROUP.DEPBAR.LE gsb0, 0x0 ;  /* 0x00008000000079c5 */ /* 0x000fc40000010000 */
[----:B------:R-:W-:Y:S01]  /*3a30*/  WARPGROUP.ARRIVE ;  /* 0x00000000000079c5 */ /* 0x000fe20000000000 */
[----:B------:R-:W-:Y:S01]  /*3a40*/  FMUL.FTZ R91, R91, UR6 ;  /* 0x000000065b5b7c20 */ /* 0x000fe20008410000 */
[----:B0-----:R-:W-:Y:S01]  /*3a50*/  FMUL.FTZ R99, R88, UR6 ;  /* 0x0000000658637c20 */ /* 0x001fe20008410000 */
        /* <DEDUP_REMOVED lines=10> */
[----:B------:R-:W-:Y:S08]  /*3b00*/  MUFU.TANH R119, R99 ;  /* 0x0000006300777308 */ /* 0x000ff00000002400 */
[----:B------:R-:W5:Y:S08]  /*3b10*/  MUFU.TANH R105, R105 ;  /* 0x0000006900697308 */ /* 0x000f700000002400 */
[----:B------:R-:W5:Y:S08]  /*3b20*/  MUFU.TANH R97, R97 ;  /* 0x0000006100617308 */ /* 0x000f700000002400 */
[----:B------:R-:W5:Y:S08]  /*3b30*/  MUFU.TANH R98, R98 ;  /* 0x0000006200627308 */ /* 0x000f700000002400 */
[----:B------:R-:W5:Y:S08]  /*3b40*/  MUFU.TANH R88, R88 ;  /* 0x0000005800587308 */ /* 0x000f700000002400 */
[----:B------:R-:W5:Y:S01]  /*3b50*/  MUFU.TANH R102, R102 ;  /* 0x0000006600667308 */ /* 0x000f620000002400 */
[----:B------:R-:W-:-:S02]  /*3b60*/  WARPGROUP.DEPBAR.LE gsb0, 0x0 ;  /* 0x00008000000079c5 */ /* 0x000fc40000010000 */
[----:B------:R-:W-:Y:S01]  /*3b70*/  WARPGROUP.ARRIVE ;  /* 0x00000000000079c5 */ /* 0x000fe20000000000 */
[----:B0-----:R-:W-:Y:S01]  /*3b80*/  FMUL.FTZ R91, R72, UR6 ;  /* 0x00000006485b7c20 */ /* 0x001fe20008410000 */
[----:B------:R-:W-:Y:S01]  /*3b90*/  FMUL.FTZ R72, R73, UR6 ;  /* 0x0000000649487c20 */ /* 0x000fe20008410000 */
[----:B------:R-:W-:Y:S02]  /*3ba0*/  FMUL.FTZ R73, R77, UR6 ;  /* 0x000000064d497c20 */ /* 0x000fe40008410000 */
[----:B------:R-:W0:Y:S01]  /*3bb0*/  MUFU.TANH R92, R92 ;  /* 0x0000005c005c7308 */ /* 0x000e220000002400 */
[----:B------:R-:W-:Y:S01]  /*3bc0*/  FMUL.FTZ R76, R76, UR6 ;  /* 0x000000064c4c7c20 */ /* 0x000fe20008410000 */
[----:B------:R-:W-:Y:S01]  /*3bd0*/  HGMMA.64x16x16.F32.BF16 R64, gdesc[UR20], R64, gsb0 ;  /* 0x00200000144079f0 */ /* 0x000fe20008001840 */
[----:B------:R-:W-:Y:S01]  /*3be0*/  UIADD3 UR22, UR24, 0x886, URZ ;  /* 0x0000088618167890 */ /* 0x000fe2000fffe03f */
[----:B------:R-:W-:Y:S01]  /*3bf0*/  FMUL.FTZ R78, R78, UR6 ;  /* 0x000000064e4e7c20 */ /* 0x000fe20008410000 */
[----:B------:R-:W-:Y:S01]  /*3c00*/  UMOV UR23, 0x40000040 ;  /* 0x4000004000177882 */ /* 0x000fe20000000000 */
[----:B------:R-:W-:Y:S01]  /*3c10*/  FMUL.FTZ R74, R74, UR6 ;  /* 0x000000064a4a7c20 */ /* 0x000fe20008410000 */
[----:B------:R-:W-:Y:S01]  /*3c20*/  FMUL.FTZ R75, R75, UR6 ;  /* 0x000000064b4b7c20 */ /* 0x000fe20008410000 */
[----:B------:R-:W-:Y:S01]  /*3c30*/  MUFU.TANH R127, R91 ;  /* 0x0000005b007f7308 */ /* 0x000fe20000002400 */
[----:B------:R-:W-:-:S07]  /*3c40*/  FMUL.FTZ R79, R79, UR6 ;  /* 0x000000064f4f7c20 */ /* 0x000fce0008410000 */
[----:B------:R-:W0:Y:S08]  /*3c50*/  MUFU.TANH R89, R89 ;  /* 0x0000005900597308 */ /* 0x000e300000002400 */
[----:B------:R-:W0:Y:S08]  /*3c60*/  MUFU.TANH R90, R90 ;  /* 0x0000005a005a7308 */ /* 0x000e300000002400 */
[----:B------:R-:W0:Y:S08]  /*3c70*/  MUFU.TANH R72, R72 ;  /* 0x0000004800487308 */ /* 0x000e300000002400 */
[----:B------:R-:W-:Y:S08]  /*3c80*/  MUFU.TANH R76, R76 ;  /* 0x0000004c004c7308 */ /* 0x000ff00000002400 */
[----:B------:R-:W0:Y:S01]  /*3c90*/  MUFU.TANH R78, R78 ;  /* 0x0000004e004e7308 */ /* 0x000e220000002400 */
        /* <DEDUP_REMOVED lines=15> */
[----:B------:R-:W-:Y:S08]  /*3d90*/  MUFU.TANH R137, R64 ;  /* 0x0000004000897308 */ /* 0x000ff00000002400 */
[----:B------:R-:W-:Y:S08]  /*3da0*/  MUFU.TANH R64, R69 ;  /* 0x0000004500407308 */ /* 0x000ff00000002400 */
[----:B------:R-:W-:Y:S08]  /*3db0*/  MUFU.TANH R112, R67 ;  /* 0x0000004300707308 */ /* 0x000ff00000002400 */
[----:B------:R-:W0:Y:S08]  /*3dc0*/  MUFU.TANH R94, R94 ;  /* 0x0000005e005e7308 */ /* 0x000e300000002400 */
[----:B------:R-:W0:Y:S01]  /*3dd0*/  MUFU.TANH R95, R95 ;  /* 0x0000005f005f7308 */ /* 0x000e220000002400 */
[----:B------:R-:W-:-:S02]  /*3de0*/  WARPGROUP.DEPBAR.LE gsb0, 0x0 ;  /* 0x00008000000079c5 */ /* 0x000fc40000010000 */
[----:B------:R-:W-:Y:S01]  /*3df0*/  WARPGROUP.ARRIVE ;  /* 0x00000000000079c5 */ /* 0x000fe20000000000 */
[----:B-1----:R-:W-:Y:S01]  /*3e00*/  FMUL.FTZ R66, R56, UR6 ;  /* 0x0000000638427c20 */ /* 0x002fe20008410000 */
        /* <DEDUP_REMOVED lines=8> */
[----:B------:R-:W-:Y:S01]  /*3e90*/  IMAD.IADD R63, R231, 0x1, R80 ;  /* 0x00000001e73f7824 */ /* 0x000fe200078e0250 */
[----:B------:R1:W-:Y:S01]  /*3ea0*/  MUFU.TANH R116, R57 ;  /* 0x0000003900747308 */ /* 0x0003e20000002400 */
[----:B------:R-:W-:Y:S01]  /*3eb0*/  FMUL.FTZ R59, R59, UR6 ;  /* 0x000000063b3b7c20 */ /* 0x000fe20008410000 */
[----:B------:R-:W-:-:S06]  /*3ec0*/  FMUL.FTZ R60, R60, UR6 ;  /* 0x000000063c3c7c20 */ /* 0x000fcc0008410000 */
[----:B------:R-:W0:Y:S08]  /*3ed0*/  MUFU.TANH R73, R73 ;  /* 0x0000004900497308 */ /* 0x000e300000002400 */
[----:B------:R2:W-:Y:S08]  /*3ee0*/  MUFU.TANH R124, R61 ;  /* 0x0000003d007c7308 */ /* 0x0005f00000002400 */
[----:B------:R-:W0:Y:S08]  /*3ef0*/  MUFU.TANH R74, R74 ;  /* 0x0000004a004a7308 */ /* 0x000e300000002400 */
[----:B------:R3:W-:Y:S08]  /*3f00*/  MUFU.TANH R118, R59 ;  /* 0x0000003b00767308 */ /* 0x0007f00000002400 */
[----:B------:R-:W0:Y:S01]  /*3f10*/  MUFU.TANH R75, R75 ;  /* 0x0000004b004b7308 */ /* 0x000e220000002400 */
[----:B------:R-:W-:-:S02]  /*3f20*/  WARPGROUP.DEPBAR.LE gsb0, 0x0 ;  /* 0x00008000000079c5 */ /* 0x000fc40000010000 */
[----:B------:R-:W-:Y:S01]  /*3f30*/  WARPGROUP.ARRIVE ;  /* 0x00000000000079c5 */ /* 0x000fe20000000000 */
[----:B-1----:R-:W-:Y:S01]  /*3f40*/  FMUL.FTZ R57, R48, UR6 ;  /* 0x0000000630397c20 */ /* 0x002fe20008410000 */
[----:B------:R-:W-:Y:S02]  /*3f50*/  IMAD R48, R120, -0xb0, R63 ;  /* 0xffffff5078307824 */ /* 0x000fe400078e023f */
[----:B------:R-:W-:Y:S01]  /*3f60*/  FMUL.FTZ R49, R49, UR6 ;  /* 0x0000000631317c20 */ /* 0x000fe20008410000 */
[----:B------:R-:W-:Y:S01]  /*3f70*/  FMUL.FTZ R51, R51, UR6 ;  /* 0x0000000633337c20 */ /* 0x000fe20008410000 */
[----:B------:R-:W-:Y:S01]  /*3f80*/  FMUL.FTZ R53, R53, UR6 ;  /* 0x0000000635357c20 */ /* 0x000fe20008410000 */
[----:B------:R-:W-:Y:S01]  /*3f90*/  HGMMA.64x16x16.F32.BF16 R40, gdesc[UR20], R40, gsb0 ;  /* 0x00200000142879f0 */ /* 0x000fe20008001828 */
[C---:B------:R-:W-:Y:S01]  /*3fa0*/  ISETP.GT.AND P5, PT, R48.reuse, RZ, PT ;  /* 0x000000ff3000720c */ /* 0x040fe20003fa4270 */
[----:B------:R-:W-:Y:S01]  /*3fb0*/  UIADD3 UR22, UR24, 0xa06, URZ ;  /* 0x00000a0618167890 */ /* 0x000fe2000fffe03f */
[C---:B------:R-:W-:Y:S01]  /*3fc0*/  ISETP.GT.AND P4, PT, R48.reuse, 0x1, PT ;  /* 0x000000013000780c */ /* 0x040fe20003f84270 */
[----:B------:R-:W-:Y:S01]  /*3fd0*/  UMOV UR23, 0x40000040 ;  /* 0x4000004000177882 */ /* 0x000fe20000000000 */
[C---:B------:R-:W-:Y:S01]  /*3fe0*/  ISETP.GT.AND P3, PT, R48.reuse, 0x9, PT ;  /* 0x000000093000780c */ /* 0x040fe20003f64270 */
[----:B------:R1:W-:Y:S01]  /*3ff0*/  MUFU.TANH R159, R49 ;  /* 0x00000031009f7308 */ /* 0x0003e20000002400 */
[----:B------:R-:W-:Y:S01]  /*4000*/  ISETP.GT.AND P2, PT, R48, 0x8, PT ;  /* 0x000000083000780c */ /* 0x000fe20003f44270 */
[----:B--2---:R-:W-:Y:S01]  /*4010*/  FMUL.FTZ R61, R55, UR6 ;  /* 0x00000006373d7c20 */ /* 0x004fe20008410000 */
[----:B------:R-:W-:Y:S01]  /*4020*/  FSEL R91, R10, -INF , P5 ;  /* 0xff8000000a5b7808 */ /* 0x000fe20002800000 */
[----:B---3--:R-:W-:Y:S01]  /*4030*/  FMUL.FTZ R59, R50, UR6 ;  /* 0x00000006323b7c20 */ /* 0x008fe20008410000 */
[----:B------:R-:W-:Y:S01]  /*4040*/  FSEL R12, R12, -INF , P4 ;  /* 0xff8000000c0c7808 */ /* 0x000fe20002000000 */
[----:B------:R-:W-:Y:S01]  /*4050*/  FMUL.FTZ R52, R52, UR6 ;  /* 0x0000000634347c20 */ /* 0x000fe20008410000 */
[----:B------:R-:W-:Y:S01]  /*4060*/  FSEL R99, R20, -INF , P3 ;  /* 0xff80000014637808 */ /* 0x000fe20001800000 */
[----:B------:R-:W-:Y:S01]  /*4070*/  MUFU.TANH R163, R53 ;  /* 0x0000003500a37308 */ /* 0x000fe20000002400 */
[----:B------:R-:W-:Y:S01]  /*4080*/  FSEL R93, R14, -INF , P2 ;  /* 0xff8000000e5d7808 */ /* 0x000fe20001000000 */
[----:B------:R-:W-:Y:S01]  /*4090*/  FMUL.FTZ R54, R54, UR6 ;  /* 0x0000000636367c20 */ /* 0x000fe20008410000 */
[----:B------:R-:W-:-:S02]  /*40a0*/  FMNMX.FTZ R20, R91, R12, !PT ;  /* 0x0000000c5b147209 */ /* 0x000fc40007810000 */
[C---:B------:R-:W-:Y:S02]  /*40b0*/  ISETP.GT.AND P6, PT, R48.reuse, 0x10, PT ;  /* 0x000000103000780c */ /* 0x040fe40003fc4270 */
[----:B------:R-:W-:Y:S01]  /*40c0*/  FMNMX.FTZ R20, R93, R20, !PT ;  /* 0x000000145d147209 */ /* 0x000fe20007810000 */
[----:B------:R-:W-:Y:S01]  /*40d0*/  MUFU.TANH R50, R57 ;  /* 0x0000003900327308 */ /* 0x000fe20000002400 */
[----:B----4-:R-:W-:Y:S02]  /*40e0*/  FSEL R11, R11, -INF , P5 ;  /* 0xff8000000b0b7808 */ /* 0x010fe40002800000 */
[----:B------:R-:W-:Y:S02]  /*40f0*/  ISETP.GT.AND P5, PT, R48, 0x11, PT ;  /* 0x000000113000780c */ /* 0x000fe40003fa4270 */
[----:B-----5:R-:W-:Y:S02]  /*4100*/  FSEL R101, R81, -INF , P6 ;  /* 0xff80000051657808 */ /* 0x020fe40003000000 */
[----:B------:R-:W-:Y:S01]  /*4110*/  FMNMX.FTZ R20, R99, R20, !PT ;  /* 0x0000001463147209 */ /* 0x000fe20007810000 */
[----:B------:R-:W2:Y:S01]  /*4120*/  MUFU.TANH R68, R68 ;  /* 0x0000004400447308 */ /* 0x000ea20000002400 */
[----:B------:R-:W-:-:S02]  /*4130*/  FSEL R10, R13, -INF , P4 ;  /* 0xff8000000d0a7808 */ /* 0x000fc40002000000 */
[----:B------:R-:W-:Y:S02]  /*4140*/  ISETP.GT.AND P4, PT, R48, 0x18, PT ;  /* 0x000000183000780c */ /* 0x000fe40003f84270 */
[----:B------:R-:W-:Y:S01]  /*4150*/  FSEL R103, R82, -INF , P5 ;  /* 0xff80000052677808 */ /* 0x000fe20002800000 */
[--C-:B------:R-:W-:Y:S01]  /*4160*/  IMAD.MOV.U32 R82, RZ, RZ, R87.reuse ;  /* 0x000000ffff527224 */ /* 0x100fe200078e0057 */
[----:B------:R-:W-:Y:S01]  /*4170*/  FMNMX.FTZ R20, R101, R20, !PT ;  /* 0x0000001465147209 */ /* 0x000fe20007810000 */
[----:B------:R-:W3:Y:S01]  /*4180*/  MUFU.TANH R79, R79 ;  /* 0x0000004f004f7308 */ /* 0x000ee20000002400 */
[----:B------:R-:W-:Y:S02]  /*4190*/  FSEL R13, R15, -INF , P2 ;  /* 0xff8000000f0d7808 */ /* 0x000fe40001000000 */
[----:B------:R-:W-:Y:S02]  /*41a0*/  ISETP.GT.AND P2, PT, R48, 0x19, PT ;  /* 0x000000193000780c */ /* 0x000fe40003f44270 */
[----:B------:R-:W-:Y:S01]  /*41b0*/  FSEL R107, R84, -INF , P4 ;  /* 0xff800000546b7808 */ /* 0x000fe20002000000 */
[----:B------:R-:W-:Y:S01]  /*41c0*/  IMAD.MOV.U32 R84, RZ, RZ, R87 ;  /* 0x000000ffff547224 */ /* 0x000fe200078e0057 */
[----:B------:R-:W-:Y:S01]  /*41d0*/  FMNMX.FTZ R20, R103, R20, !PT ;  /* 0x0000001467147209 */ /* 0x000fe20007810000 */
[----:B------:R-:W-:Y:S01]  /*41e0*/  MUFU.TANH R14, R61 ;  /* 0x0000003d000e7308 */ /* 0x000fe20000002400 */
[----:B------:R-:W-:-:S02]  /*41f0*/  FSEL R15, R21, -INF , P3 ;  /* 0xff800000150f7808 */ /* 0x000fc40001800000 */
[----:B------:R-:W-:Y:S02]  /*4200*/  ISETP.GT.AND P3, PT, R48, 0x20, PT ;  /* 0x000000203000780c */ /* 0x000fe40003f64270 */
[----:B------:R-:W-:Y:S01]  /*4210*/  FSEL R109, R83, -INF , P2 ;  /* 0xff800000536d7808 */ /* 0x000fe20001000000 */
[----:B------:R-:W-:Y:S02]  /*4220*/  WARPGROUP.DEPBAR.LE gsb0, 0x0 ;  /* 0x00008000000079c5 */ /* 0x000fe40000010000 */
[----:B------:R-:W-:Y:S01]  /*4230*/  WARPGROUP.ARRIVE ;  /* 0x00000000000079c5 */ /* 0x000fe20000000000 */
[----:B------:R-:W-:Y:S01]  /*4240*/  FMNMX.FTZ R20, R107, R20, !PT ;  /* 0x000000146b147209 */ /* 0x000fe20007810000 */
[----:B------:R-:W-:Y:S01]  /*4250*/  FMUL.FTZ R65, R41, UR6 ;  /* 0x0000000629417c20 */ /* 0x000fe20008410000 */
[----:B------:R-:W-:Y:S01]  /*4260*/  FSEL R21, R86, -INF , P6 ;  /* 0xff80000056157808 */ /* 0x000fe20003000000 */
[----:B------:R-:W-:Y:S01]  /*4270*/  FMUL.FTZ R69, R43, UR6 ;  /* 0x000000062b457c20 */ /* 0x000fe20008410000 */
[----:B------:R-:W-:Y:S01]  /*4280*/  ISETP.GT.AND P6, PT, R48, 0x21, PT ;  /* 0x000000213000780c */ /* 0x000fe20003fc4270 */
[----:B------:R-:W-:Y:S01]  /*4290*/  HGMMA.64x16x16.F32.BF16 R32, gdesc[UR20], R32, gsb0 ;  /* 0x00200000142079f0 */ /* 0x000fe20008001820 */
[----:B------:R-:W-:Y:S01]  /*42a0*/  FSEL R111, R104, -INF , P3 ;  /* 0xff800000686f7808 */ /* 0x000fe20001800000 */
[----:B------:R-:W-:Y:S01]  /*42b0*/  FMUL.FTZ R126, R45, UR6 ;  /* 0x000000062d7e7c20 */ /* 0x000fe20008410000 */
[----:B------:R-:W-:Y:S01]  /*42c0*/  FMNMX.FTZ R20, R109, R20, !PT ;  /* 0x000000146d147209 */ /* 0x000fe20007810000 */
[----:B------:R-:W-:Y:S01]  /*42d0*/  FMUL.FTZ R128, R47, UR6 ;  /* 0x000000062f807c20 */ /* 0x000fe20008410000 */
[----:B------:R-:W-:Y:S01]  /*42e0*/  FSEL R41, R85, -INF , P5 ;  /* 0xff80000055297808 */ /* 0x000fe20002800000 */
[----:B------:R-:W-:Y:S01]  /*42f0*/  FMUL.FTZ R67, R42, UR6 ;  /* 0x000000062a437c20 */ /* 0x000fe20008410000 */
[----:B------:R-:W-:Y:S01]  /*4300*/  ISETP.GT.AND P5, PT, R48, 0x28, PT ;  /* 0x000000283000780c */ /* 0x000fe20003fa4270 */
[----:B------:R4:W-:Y:S01]  /*4310*/  MUFU.TANH R42, R51 ;  /* 0x00000033002a7308 */ /* 0x0009e20000002400 */
[----:B------:R-:W-:Y:S01]  /*4320*/  FSEL R113, R96, -INF , P6 ;  /* 0xff80000060717808 */ /* 0x000fe20003000000 */
[----:B------:R-:W-:Y:S01]  /*4330*/  FMUL.FTZ R63, R40, UR6 ;  /* 0x00000006283f7c20 */ /* 0x000fe20008410000 */
[----:B------:R-:W-:Y:S01]  /*4340*/  FMNMX.FTZ R20, R111, R20, !PT ;  /* 0x000000146f147209 */ /* 0x000fe20007810000 */
[----:B------:R-:W-:Y:S01]  /*4350*/  UIADD3 UR22, UR24, 0xa86, URZ ;  /* 0x00000a8618167890 */ /* 0x000fe2000fffe03f */
[----:B------:R-:W-:Y:S01]  /*4360*/  FSEL R43, R106, -INF , P4 ;  /* 0xff8000006a2b7808 */ /* 0x000fe20002000000 */
[----:B------:R-:W-:Y:S01]  /*4370*/  UMOV UR23, 0x40000040 ;  /* 0x4000004000177882 */ /* 0x000fe20000000000 */
[----:B------:R-:W-:Y:S01]  /*4380*/  ISETP.GT.AND P4, PT, R48, 0x29, PT ;  /* 0x000000293000780c */ /* 0x000fe20003f84270 */
[----:B------:R-:W-:Y:S01]  /*4390*/  MUFU.TANH R40, R59 ;  /* 0x0000003b00287308 */ /* 0x000fe20000002400 */
[----:B------:R-:W-:Y:S01]  /*43a0*/  FSEL R115, R115, -INF , P5 ;  /* 0xff80000073737808 */ /* 0x000fe20002800000 */
[----:B------:R-:W-:Y:S01]  /*43b0*/  FMUL.FTZ R44, R44, UR6 ;  /* 0x000000062c2c7c20 */ /* 0x000fe20008410000 */
[----:B------:R-:W-:Y:S01]  /*43c0*/  FMNMX.FTZ R20, R113, R20, !PT ;  /* 0x0000001471147209 */ /* 0x000fe20007810000 */
[----:B------:R-:W-:Y:S01]  /*43d0*/  FMUL.FTZ R46, R46, UR6 ;  /* 0x000000062e2e7c20 */ /* 0x000fe20008410000 */
[----:B------:R-:W-:Y:S01]  /*43e0*/  FSEL R45, R105, -INF , P2 ;  /* 0xff800000692d7808 */ /* 0x000fe20001000000 */
[----:B------:R-:W-:Y:S01]  /*43f0*/  IMAD.MOV.U32 R86, RZ, RZ, R87 ;  /* 0x000000ffff567224 */ /* 0x000fe200078e0057 */
[----:B------:R-:W-:Y:S01]  /*4400*/  ISETP.GT.AND P2, PT, R48, 0x30, PT ;  /* 0x000000303000780c */ /* 0x000fe20003f44270 */
[----:B------:R-:W-:Y:S01]  /*4410*/  MUFU.TANH R165, R63 ;  /* 0x0000003f00a57308 */ /* 0x000fe20000002400 */
[----:B------:R-:W-:-:S02]  /*4420*/  FSEL R117, R97, -INF , P4 ;  /* 0xff80000061757808 */ /* 0x000fc40002000000 */
[----:B------:R-:W-:Y:S02]  /*4430*/  FMNMX.FTZ R20, R115, R20, !PT ;  /* 0x0000001473147209 */ /* 0x000fe40007810000 */
[----:B------:R-:W-:Y:S02]  /*4440*/  FSEL R47, R98, -INF , P3 ;  /* 0xff800000622f7808 */ /* 0x000fe40001800000 */
[----:B------:R-:W-:Y:S01]  /*4450*/  ISETP.GT.AND P3, PT, R48, 0x31, PT ;  /* 0x000000313000780c */ /* 0x000fe20003f64270 */
[----:B------:R5:W-:Y:S01]  /*4460*/  MUFU.TANH R97, R67 ;  /* 0x0000004300617308 */ /* 0x000be20000002400 */
[----:B------:R-:W-:Y:S02]  /*4470*/  FSEL R119, R119, -INF , P2 ;  /* 0xff80000077777808 */ /* 0x000fe40001000000 */
[----:B------:R-:W-:Y:S02]  /*4480*/  FMNMX.FTZ R20, R117, R20, !PT ;  /* 0x0000001475147209 */ /* 0x000fe40007810000 */
[----:B-1----:R-:W-:-:S02]  /*4490*/  FSEL R49, R108, -INF , P6 ;  /* 0xff8000006c317808 */ /* 0x002fc40003000000 */
[----:B------:R-:W-:Y:S01]  /*44a0*/  ISETP.GT.AND P6, PT, R48, 0x38, PT ;  /* 0x000000383000780c */ /* 0x000fe20003fc4270 */
[----:B------:R-:W1:Y:S01]  /*44b0*/  MUFU.TANH R66, R66 ;  /* 0x0000004200427308 */ /* 0x000e620000002400 */
[----:B------:R-:W-:Y:S01]  /*44c0*/  FSEL R121, R88, -INF , P3 ;  /* 0xff80000058797808 */ /* 0x000fe20001800000 */
[----:B------:R-:W-:Y:S01]  /*44d0*/  IMAD.U32 R88, RZ, RZ, UR7 ;  /* 0x00000007ff587e24 */ /* 0x000fe2000f8e00ff */
[----:B------:R-:W-:Y:S02]  /*44e0*/  FMNMX.FTZ R20, R119, R20, !PT ;  /* 0x0000001477147209 */ /* 0x000fe40007810000 */
[----:B----4-:R-:W-:Y:S02]  /*44f0*/  FSEL R51, R102, -INF , P5 ;  /* 0xff80000066337808 */ /* 0x010fe40002800000 */
[----:B------:R-:W-:Y:S01]  /*4500*/  ISETP.GT.AND P5, PT, R48, 0x39, PT ;  /* 0x000000393000780c */ /* 0x000fe20003fa4270 */
[----:B------:R4:W-:Y:S01]  /*4510*/  MUFU.TANH R167, R65 ;  /* 0x0000004100a77308 */ /* 0x0009e20000002400 */
[----:B0-----:R-:W-:-:S02]  /*4520*/  FSEL R123, R92, -INF , P6 ;  /* 0xff8000005c7b7808 */ /* 0x001fc40003000000 */
[----:B------:R-:W-:Y:S01]  /*4530*/  FMNMX.FTZ R20, R121, R20, !PT ;  /* 0x0000001479147209 */ /* 0x000fe20007810000 */
[----:B------:R-:W-:Y:S02]  /*4540*/  WARPGROUP.DEPBAR.LE gsb0, 0x0 ;  /* 0x00008000000079c5 */ /* 0x000fe40000010000 */
[----:B------:R-:W-:Y:S01]  /*4550*/  FSEL R53, R100, -INF , P4 ;  /* 0xff80000064357808 */ /* 0x000fe20002000000 */
[----:B------:R-:W-:Y:S01]  /*4560*/  WARPGROUP.ARRIVE ;  /* 0x00000000000079c5 */ /* 0x000fe20000000000 */
[----:B------:R-:W-:Y:S01]  /*4570*/  ISETP.GT.AND P4, PT, R48, 0x40, PT ;  /* 0x000000403000780c */ /* 0x000fe20003f84270 */
[----:B------:R-:W0:Y:S01]  /*4580*/  MUFU.TANH R56, R56 ;  /* 0x0000003800387308 */ /* 0x000e220000002400 */
[----:B------:R-:W-:Y:S01]  /*4590*/  FSEL R125, R89, -INF , P5 ;  /* 0xff800000597d7808 */ /* 0x000fe20002800000 */
[----:B------:R-:W-:Y:S01]  /*45a0*/  FMUL.FTZ R32, R32, UR6 ;  /* 0x0000000620207c20 */ /* 0x000fe20008410000 */
[----:B------:R-:W-:Y:S01]  /*45b0*/  FMNMX.FTZ R20, R123, R20, !PT ;  /* 0x000000147b147209 */ /* 0x000fe20007810000 */
[----:B------:R-:W-:Y:S01]  /*45c0*/  HGMMA.64x16x16.F32.BF16 R24, gdesc[UR20], R24, gsb0 ;  /* 0x00200000141879f0 */ /* 0x000fe20008001818 */
[----:B------:R-:W-:Y:S01]  /*45d0*/  FSEL R55, R90, -INF , P2 ;  /* 0xff8000005a377808 */ /* 0x000fe20001000000 */
[----:B------:R-:W-:Y:S01]  /*45e0*/  FMUL.FTZ R36, R36, UR6 ;  /* 0x0000000624247c20 */ /* 0x000fe20008410000 */
[----:B------:R-:W-:Y:S01]  /*45f0*/  ISETP.GT.AND P2, PT, R48, 0x41, PT ;  /* 0x000000413000780c */ /* 0x000fe20003f44270 */
[----:B------:R-:W0:Y:S01]  /*4600*/  MUFU.TANH R70, R70 ;  /* 0x0000004600467308 */ /* 0x000e220000002400 */
[----:B------:R-:W-:Y:S01]  /*4610*/  FSEL R127, R127, -INF , P4 ;  /* 0xff8000007f7f7808 */ /* 0x000fe20002000000 */
[----:B------:R-:W-:Y:S01]  /*4620*/  FMUL.FTZ R34, R34, UR6 ;  /* 0x0000000622227c20 */ /* 0x000fe20008410000 */
[----:B------:R-:W-:Y:S01]  /*4630*/  FMNMX.FTZ R20, R125, R20, !PT ;  /* 0x000000147d147209 */ /* 0x000fe20007810000 */
[----:B------:R-:W-:Y:S01]  /*4640*/  FMUL.FTZ R38, R38, UR6 ;  /* 0x0000000626267c20 */ /* 0x000fe20008410000 */
[----:B------:R-:W-:Y:S01]  /*4650*/  FSEL R57, R110, -INF , P3 ;  /* 0xff8000006e397808 */ /* 0x000fe20001800000 */
[----:B------:R-:W-:Y:S01]  /*4660*/  FMUL.FTZ R39, R39, UR6 ;  /* 0x0000000627277c20 */ /* 0x000fe20008410000 */
[----:B------:R-:W-:Y:S01]  /*4670*/  ISETP.GT.AND P3, PT, R48, 0x48, PT ;  /* 0x000000483000780c */ /* 0x000fe20003f64270 */
[----:B------:R-:W0:Y:S01]  /*4680*/  MUFU.TANH R60, R60 ;  /* 0x0000003c003c7308 */ /* 0x000e220000002400 */
[----:B------:R-:W-:Y:S01]  /*4690*/  FSEL R129, R72, -INF , P2 ;  /* 0xff80000048817808 */ /* 0x000fe20001000000 */
[----:B------:R-:W-:Y:S01]  /*46a0*/  IMAD.MOV.U32 R72, RZ, RZ, R87 ;  /* 0x000000ffff487224 */ /* 0x000fe200078e0057 */
[----:B------:R-:W-:-:S02]  /*46b0*/  FMNMX.FTZ R20, R127, R20, !PT ;  /* 0x000000147f147209 */ /* 0x000fc40007810000 */
[----:B-----5:R-:W-:Y:S01]  /*46c0*/  FSEL R67, R78, -INF , P3 ;  /* 0xff8000004e437808 */ /* 0x020fe20001800000 */
[----:B------:R-:W-:Y:S01]  /*46d0*/  IMAD.MOV.U32 R78, RZ, RZ, R87 ;  /* 0x000000ffff4e7224 */ /* 0x000fe200078e0057 */
[----:B------:R-:W-:Y:S01]  /*46e0*/  FSEL R131, R76, -INF , P3 ;  /* 0xff8000004c837808 */ /* 0x000fe20001800000 */
[----:B------:R-:W5:Y:S01]  /*46f0*/  MUFU.TANH R114, R71 ;  /* 0x0000004700727308 */ /* 0x000f620000002400 */
[----:B------:R-:W-:Y:S02]  /*4700*/  FSEL R59, R94, -INF , P6 ;  /* 0xff8000005e3b7808 */ /* 0x000fe40003000000 */
[C---:B------:R-:W-:Y:S02]  /*4710*/  ISETP.GT.AND P3, PT, R48.reuse, 0x59, PT ;  /* 0x000000593000780c */ /* 0x040fe40003f64270 */
[----:B------:R-:W-:Y:S02]  /*4720*/  ISETP.GT.AND P6, PT, R48, 0x49, PT ;  /* 0x000000493000780c */ /* 0x000fe40003fc4270 */
[----:B------:R-:W-:Y:S01]  /*4730*/  FMNMX.FTZ R20, R129, R20, !PT ;  /* 0x0000001481147209 */ /* 0x000fe20007810000 */
[----:B------:R3:W-:Y:S01]  /*4740*/  MUFU.TANH R105, R69 ;  /* 0x0000004500697308 */ /* 0x0007e20000002400 */
[----:B------:R-:W-:-:S02]  /*4750*/  FSEL R61, R95, -INF , P5 ;  /* 0xff8000005f3d7808 */ /* 0x000fc40002800000 */
[----:B------:R-:W-:Y:S02]  /*4760*/  FSEL R147, R64, -INF , P3 ;  /* 0xff80000040937808 */ /* 0x000fe40001800000 */
[----:B------:R-:W-:Y:S02]  /*4770*/  ISETP.GT.AND P5, PT, R48, 0x50, PT ;  /* 0x000000503000780c */ /* 0x000fe40003fa4270 */
[----:B------:R-:W-:Y:S01]  /*4780*/  FSEL R133, R73, -INF , P6 ;  /* 0xff80000049857808 */ /* 0x000fe20003000000 */
[----:B------:R-:W5:Y:S01]  /*4790*/  MUFU.TANH R58, R58 ;  /* 0x0000003a003a7308 */ /* 0x000f620000002400 */
[----:B------:R-:W-:Y:S01]  /*47a0*/  FMNMX.FTZ R64, R131, R20, !PT ;  /* 0x0000001483407209 */ /* 0x000fe20007810000 */
[----:B------:R-:W-:Y:S01]  /*47b0*/  FMUL.FTZ R20, R33, UR6 ;  /* 0x0000000621147c20 */ /* 0x000fe20008410000 */
[----:B------:R-:W-:Y:S01]  /*47c0*/  FSEL R63, R74, -INF , P4 ;  /* 0xff8000004a3f7808 */ /* 0x000fe20002000000 */
[----:B------:R-:W-:Y:S01]  /*47d0*/  IMAD.MOV.U32 R74, RZ, RZ, R87 ;  /* 0x000000ffff4a7224 */ /* 0x000fe200078e0057 */
[----:B------:R-:W-:-:S02]  /*47e0*/  ISETP.GT.AND P4, PT, R48, 0x51, PT ;  /* 0x000000513000780c */ /* 0x000fc40003f84270 */
[----:B------:R-:W-:Y:S01]  /*47f0*/  FSEL R137, R137, -INF , P5 ;  /* 0xff80000089897808 */ /* 0x000fe20002800000 */
[----:B------:R-:W5:Y:S01]  /*4800*/  MUFU.TANH R52, R52 ;  /* 0x0000003400347308 */ /* 0x000f620000002400 */
[----:B------:R-:W-:Y:S02]  /*4810*/  FMNMX.FTZ R64, R133, R64, !PT ;  /* 0x0000004085407209 */ /* 0x000fe40007810000 */
[----:B----4-:R-:W-:Y:S02]  /*4820*/  FSEL R65, R75, -INF , P2 ;  /* 0xff8000004b417808 */ /* 0x010fe40001000000 */
[----:B------:R-:W-:Y:S02]  /*4830*/  ISETP.GT.AND P2, PT, R48, 0x58, PT ;  /* 0x000000583000780c */ /* 0x000fe40003f44270 */
[----:B------:R-:W-:Y:S01]  /*4840*/  FSEL R141, R141, -INF , P4 ;  /* 0xff8000008d8d7808 */ /* 0x000fe20002000000 */
[----:B------:R-:W4:Y:S01]  /*4850*/  MUFU.TANH R62, R62 ;  /* 0x0000003e003e7308 */ /* 0x000f220000002400 */
[----:B------:R-:W-:Y:S01]  /*4860*/  FMNMX.FTZ R64, R137, R64, !PT ;  /* 0x0000004089407209 */ /* 0x000fe20007810000 */
[----:B------:R-:W-:-:S02]  /*4870*/  WARPGROUP.DEPBAR.LE gsb0, 0x0 ;  /* 0x00008000000079c5 */ /* 0x000fc40000010000 */
[----:B--2---:R-:W-:Y:S01]  /*4880*/  FSEL R145, R68, -INF , P2 ;  /* 0xff80000044917808 */ /* 0x004fe20001000000 */
[----:B------:R-:W-:Y:S01]  /*4890*/  FMUL.FTZ R24, R24, UR6 ;  /* 0x0000000618187c20 */ /* 0x000fe20008410000 */
[----:B------:R-:W-:Y:S01]  /*48a0*/  FMNMX.FTZ R64, R141, R64, !PT ;  /* 0x000000408d407209 */ /* 0x000fe20007810000 */
[----:B------:R-:W-:Y:S01]  /*48b0*/  FMUL.FTZ R28, R28, UR6 ;  /* 0x000000061c1c7c20 */ /* 0x000fe20008410000 */
[----:B---3--:R-:W-:Y:S01]  /*48c0*/  FSEL R69, R79, -INF , P6 ;  /* 0xff8000004f457808 */ /* 0x008fe20003000000 */
[----:B------:R-:W2:Y:S01]  /*48d0*/  MUFU.TANH R54, R54 ;  /* 0x0000003600367308 */ /* 0x000ea20000002400 */
[----:B------:R-:W-:Y:S01]  /*48e0*/  ISETP.GT.AND P6, PT, R48, 0x60, PT ;  /* 0x000000603000780c */ /* 0x000fe20003fc4270 */
[----:B------:R-:W-:Y:S01]  /*48f0*/  FMUL.FTZ R26, R26, UR6 ;  /* 0x000000061a1a7c20 */ /* 0x000fe20008410000 */
[----:B------:R-:W-:Y:S01]  /*4900*/  FMNMX.FTZ R64, R145, R64, !PT ;  /* 0x0000004091407209 */ /* 0x000fe20007810000 */
[----:B------:R-:W-:Y:S01]  /*4910*/  FMUL.FTZ R30, R30, UR6 ;  /* 0x000000061e1e7c20 */ /* 0x000fe20008410000 */
[----:B------:R-:W-:Y:S01]  /*4920*/  FSEL R71, R77, -INF , P5 ;  /* 0xff8000004d477808 */ /* 0x000fe20002800000 */
[----:B------:R3:W-:Y:S01]  /*4930*/  @!P1 SYNCS.ARRIVE.TRANS64.RED.A1T0 RZ, [R3+URZ], RZ ;  /* 0x000000ff03ff99a7 */ /* 0x0007e2000810043f */
[----:B------:R-:W-:Y:S01]  /*4940*/  ISETP.GT.AND P5, PT, R48, 0x61, PT ;  /* 0x000000613000780c */ /* 0x000fe20003fa4270 */
[----:B------:R-:W3:Y:S01]  /*4950*/  MUFU.TANH R44, R44 ;  /* 0x0000002c002c7308 */ /* 0x000ee20000002400 */
[----:B-1----:R-:W-:Y:S01]  /*4960*/  FSEL R149, R66, -INF , P6 ;  /* 0xff80000042957808 */ /* 0x002fe20003000000 */
[--C-:B------:R-:W-:Y:S01]  /*4970*/  IMAD.MOV.U32 R68, RZ, RZ, R87.reuse ;  /* 0x000000ffff447224 */ /* 0x100fe200078e0057 */
[----:B------:R-:W-:Y:S01]  /*4980*/  FMNMX.FTZ R64, R147, R64, !PT ;  /* 0x0000004093407209 */ /* 0x000fe20007810000 */
[----:B------:R-:W-:Y:S01]  /*4990*/  IMAD.MOV.U32 R66, RZ, RZ, R87 ;  /* 0x000000ffff427224 */ /* 0x000fe200078e0057 */
[----:B------:R-:W-:-:S02]  /*49a0*/  FSEL R73, R112, -INF , P4 ;  /* 0xff80000070497808 */ /* 0x000fc40002000000 */
[----:B------:R-:W-:Y:S01]  /*49b0*/  ISETP.GT.AND P4, PT, R48, 0x68, PT ;  /* 0x000000683000780c */ /* 0x000fe20003f84270 */
[----:B------:R-:W1:Y:S01]  /*49c0*/  MUFU.TANH R126, R126 ;  /* 0x0000007e007e7308 */ /* 0x000e620000002400 */
[----:B0-----:R-:W-:Y:S01]  /*49d0*/  FSEL R151, R56, -INF , P5 ;  /* 0xff80000038977808 */ /* 0x001fe20002800000 */
[----:B------:R-:W-:Y:S01]  /*49e0*/  FMUL.FTZ R56, R35, UR6 ;  /* 0x0000000623387c20 */ /* 0x000fe20008410000 */
[----:B------:R-:W-:Y:S02]  /*49f0*/  FMNMX.FTZ R64, R149, R64, !PT ;  /* 0x0000004095407209 */ /* 0x000fe40007810000 */
[----:B------:R-:W-:Y:S01]  /*4a00*/  FSEL R75, R70, -INF , P2 ;  /* 0xff800000464b7808 */ /* 0x000fe20001000000 */
[----:B------:R-:W-:Y:S01]  /*4a10*/  IMAD.MOV.U32 R70, RZ, RZ, R87 ;  /* 0x000000ffff467224 */ /* 0x000fe200078e0057 */
[----:B------:R-:W-:Y:S01]  /*4a20*/  ISETP.GT.AND P2, PT, R48, 0x69, PT ;  /* 0x000000693000780c */ /* 0x000fe20003f44270 */
[----:B------:R-:W0:Y:S01]  /*4a30*/  MUFU.TANH R32, R32 ;  /* 0x0000002000207308 */ /* 0x000e220000002400 */
[----:B------:R-:W-:-:S02]  /*4a40*/  FSEL R153, R60, -INF , P4 ;  /* 0xff8000003c997808 */ /* 0x000fc40002000000 */
[----:B------:R-:W-:Y:S02]  /*4a50*/  FMNMX.FTZ R64, R151, R64, !PT ;  /* 0x0000004097407209 */ /* 0x000fe40007810000 */
[----:B-----5:R-:W-:Y:S02]  /*4a60*/  FSEL R77, R114, -INF , P3 ;  /* 0xff800000724d7808 */ /* 0x020fe40001800000 */
[----:B------:R-:W-:Y:S01]  /*4a70*/  ISETP.GT.AND P3, PT, R48, 0x70, PT ;  /* 0x000000703000780c */ /* 0x000fe20003f64270 */
[----:B------:R-:W5:Y:S01]  /*4a80*/  MUFU.TANH R20, R20 ;  /* 0x0000001400147308 */ /* 0x000f620000002400 */
[----:B------:R-:W-:Y:S02]  /*4a90*/  FSEL R155, R58, -INF , P2 ;  /* 0xff8000003a9b7808 */ /* 0x000fe40001000000 */
[----:B------:R-:W-:Y:S02]  /*4aa0*/  FMNMX.FTZ R64, R153, R64, !PT ;  /* 0x0000004099407209 */ /* 0x000fe40007810000 */
[----:B------:R-:W-:-:S02]  /*4ab0*/  FSEL R79, R116, -INF , P6 ;  /* 0xff800000744f7808 */ /* 0x000fc40003000000 */
[----:B------:R-:W-:Y:S01]  /*4ac0*/  ISETP.GT.AND P6, PT, R48, 0x71, PT ;  /* 0x000000713000780c */ /* 0x000fe20003fc4270 */
[----:B------:R-:W5:Y:S01]  /*4ad0*/  MUFU.TANH R46, R46 ;  /* 0x0000002e002e7308 */ /* 0x000f620000002400 */
[----:B------:R-:W-:Y:S02]  /*4ae0*/  FSEL R157, R50, -INF , P3 ;  /* 0xff800000329d7808 */ /* 0x000fe40001800000 */
[----:B------:R-:W-:Y:S02]  /*4af0*/  FMNMX.FTZ R64, R155, R64, !PT ;  /* 0x000000409b407209 */ /* 0x000fe40007810000 */
[----:B------:R-:W-:Y:S02]  /*4b00*/  FSEL R33, R118, -INF , P5 ;  /* 0xff80000076217808 */ /* 0x000fe40002800000 */
[----:B------:R-:W-:Y:S01]  /*4b10*/  ISETP.GT.AND P5, PT, R48, 0x78, PT ;  /* 0x000000783000780c */ /* 0x000fe20003fa4270 */
[----:B------:R-:W5:Y:S01]  /*4b20*/  MUFU.TANH R36, R36 ;  /* 0x0000002400247308 */ /* 0x000f620000002400 */
[----:B------:R-:W-:-:S02]  /*4b30*/  FSEL R159, R159, -INF , P6 ;  /* 0xff8000009f9f7808 */ /* 0x000fc40003000000 */
[----:B------:R-:W-:Y:S02]  /*4b40*/  FMNMX.FTZ R64, R157, R64, !PT ;  /* 0x000000409d407209 */ /* 0x000fe40007810000 */
[----:B------:R-:W-:Y:S02]  /*4b50*/  FSEL R81, R124, -INF , P4 ;  /* 0xff8000007c517808 */ /* 0x000fe40002000000 */
[----:B------:R-:W-:Y:S01]  /*4b60*/  ISETP.GT.AND P4, PT, R48, 0x79, PT ;  /* 0x000000793000780c */ /* 0x000fe20003f84270 */
[----:B------:R-:W5:Y:S01]  /*4b70*/  MUFU.TANH R128, R128 ;  /* 0x0000008000807308 */ /* 0x000f620000002400 */
[----:B------:R-:W-:Y:S02]  /*4b80*/  FSEL R161, R52, -INF , P5 ;  /* 0xff80000034a17808 */ /* 0x000fe40002800000 */
[----:B------:R-:W-:Y:S02]  /*4b90*/  FMNMX.FTZ R64, R159, R64, !PT ;  /* 0x000000409f407209 */ /* 0x000fe40007810000 */
[----:B----4-:R-:W-:-:S02]  /*4ba0*/  FSEL R35, R62, -INF , P2 ;  /* 0xff8000003e237808 */ /* 0x010fc40001000000 */
[----:B------:R-:W-:Y:S01]  /*4bb0*/  ISETP.GT.AND P2, PT, R48, 0x80, PT ;  /* 0x000000803000780c */ /* 0x000fe20003f44270 */
[----:B------:R-:W-:Y:S01]  /*4bc0*/  MUFU.TANH R34, R34 ;  /* 0x0000002200227308 */ /* 0x000fe20000002400 */
[----:B------:R-:W-:Y:S02]  /*4bd0*/  FSEL R163, R163, -INF , P4 ;  /* 0xff800000a3a37808 */ /* 0x000fe40002000000 */
[----:B------:R-:W-:Y:S02]  /*4be0*/  FMNMX.FTZ R64, R161, R64, !PT ;  /* 0x00000040a1407209 */ /* 0x000fe40007810000 */
[----:B------:R-:W-:Y:S01]  /*4bf0*/  FSEL R83, R40, -INF , P3 ;  /* 0xff80000028537808 */ /* 0x000fe20001800000 */
[----:B------:R-:W-:Y:S01]  /*4c00*/  FMUL.FTZ R40, R37, UR6 ;  /* 0x0000000625287c20 */ /* 0x000fe20008410000 */
[----:B------:R-:W-:Y:S01]  /*4c10*/  ISETP.GT.AND P3, PT, R48, 0x81, PT ;  /* 0x000000813000780c */ /* 0x000fe20003f64270 */
[----:B------:R-:W-:Y:S01]  /*4c20*/  MUFU.TANH R24, R24 ;  /* 0x0000001800187308 */ /* 0x000fe20000002400 */
[----:B------:R-:W-:-:S02]  /*4c30*/  FSEL R165, R165, -INF , P2 ;  /* 0xff800000a5a57808 */ /* 0x000fc40001000000 */
[----:B------:R-:W-:Y:S02]  /*4c40*/  FMNMX.FTZ R64, R163, R64, !PT ;  /* 0x00000040a3407209 */ /* 0x000fe40007810000 */
[----:B------:R-:W-:Y:S02]  /*4c50*/  FSEL R37, R42, -INF , P6 ;  /* 0xff8000002a257808 */ /* 0x000fe40003000000 */
[----:B------:R-:W-:Y:S01]  /*4c60*/  ISETP.GT.AND P6, PT, R48, 0x88, PT ;  /* 0x000000883000780c */ /* 0x000fe20003fc4270 */
[----:B------:R-:W4:Y:S01]  /*4c70*/  MUFU.TANH R40, R40 ;  /* 0x0000002800287308 */ /* 0x000f220000002400 */
[----:B------:R-:W-:Y:S02]  /*4c80*/  FSEL R167, R167, -INF , P3 ;  /* 0xff800000a7a77808 */ /* 0x000fe40001800000 */
[----:B------:R-:W-:Y:S02]  /*4c90*/  FMNMX.FTZ R64, R165, R64, !PT ;  /* 0x00000040a5407209 */ /* 0x000fe40007810000 */
[----:B--2---:R-:W-:-:S02]  /*4ca0*/  FSEL R85, R54, -INF , P5 ;  /* 0xff80000036557808 */ /* 0x004fc40002800000 */
[----:B------:R-:W-:Y:S01]  /*4cb0*/  ISETP.GT.AND P5, PT, R48, 0x89, PT ;  /* 0x000000893000780c */ /* 0x000fe20003fa4270 */
[----:B------:R-:W2:Y:S01]  /*4cc0*/  MUFU.TANH R56, R56 ;  /* 0x0000003800387308 */ /* 0x000ea20000002400 */
[----:B---3--:R-:W-:Y:S02]  /*4cd0*/  FSEL R169, R44, -INF , P6 ;  /* 0xff8000002ca97808 */ /* 0x008fe40003000000 */
[----:B------:R-:W-:Y:S02]  /*4ce0*/  FMNMX.FTZ R64, R167, R64, !PT ;  /* 0x00000040a7407209 */ /* 0x000fe40007810000 */
[----:B------:R-:W-:Y:S01]  /*4cf0*/  FSEL R95, R14, -INF , P4 ;  /* 0xff8000000e5f7808 */ /* 0x000fe20002000000 */
[----:B------:R-:W-:Y:S01]  /*4d00*/  FMUL.FTZ R14, R25, UR6 ;  /* 0x00000006190e7c20 */ /* 0x000fe20008410000 */
[----:B------:R-:W-:Y:S01]  /*4d10*/  ISETP.GT.AND P4, PT, R48, 0x90, PT ;  /* 0x000000903000780c */ /* 0x000fe20003f84270 */
[----:B------:R-:W-:Y:S01]  /*4d20*/  MUFU.TANH R38, R38 ;  /* 0x0000002600267308 */ /* 0x000fe20000002400 */
[----:B-1----:R-:W-:-:S02]  /*4d30*/  FSEL R171, R126, -INF , P5 ;  /* 0xff8000007eab7808 */ /* 0x002fc40002800000 */
[----:B------:R-:W-:Y:S02]  /*4d40*/  FMNMX.FTZ R64, R169, R64, !PT ;  /* 0x00000040a9407209 */ /* 0x000fe40007810000 */
[----:B------:R-:W-:Y:S02]  /*4d50*/  FSEL R105, R105, -INF , P3 ;  /* 0xff80000069697808 */ /* 0x000fe40001800000 */
[----:B------:R-:W-:Y:S01]  /*4d60*/  ISETP.GT.AND P3, PT, R48, 0x91, PT ;  /* 0x000000913000780c */ /* 0x000fe20003f64270 */
[----:B------:R-:W1:Y:S01]  /*4d70*/  MUFU.TANH R14, R14 ;  /* 0x0000000e000e7308 */ /* 0x000e620000002400 */
[----:B0-----:R-:W-:Y:S02]  /*4d80*/  FSEL R173, R32, -INF , P4 ;  /* 0xff80000020ad7808 */ /* 0x001fe40002000000 */
[----:B------:R-:W-:Y:S02]  /*4d90*/  FMNMX.FTZ R64, R171, R64, !PT ;  /* 0x00000040ab407209 */ /* 0x000fe40007810000 */
[----:B------:R-:W-:-:S02]  /*4da0*/  FSEL R97, R97, -INF , P2 ;  /* 0xff80000061617808 */ /* 0x000fc40001000000 */
[----:B------:R-:W-:Y:S01]  /*4db0*/  ISETP.GT.AND P2, PT, R48, 0x98, PT ;  /* 0x000000983000780c */ /* 0x000fe20003f44270 */
[----:B------:R-:W0:Y:S01]  /*4dc0*/  MUFU.TANH R28, R28 ;  /* 0x0000001c001c7308 */ /* 0x000e220000002400 */
[----:B-----5:R-:W-:Y:S01]  /*4dd0*/  FSEL R175, R20, -INF , P3 ;  /* 0xff80000014af7808 */ /* 0x020fe20001800000 */
[----:B------:R-:W-:Y:S01]  /*4de0*/  FMUL.FTZ R20, R29, UR6 ;  /* 0x000000061d147c20 */ /* 0x000fe20008410000 */
[----:B------:R-:W-:Y:S02]  /*4df0*/  FMNMX.FTZ R64, R173, R64, !PT ;  /* 0x00000040ad407209 */ /* 0x000fe40007810000 */
[----:B------:R-:W-:Y:S02]  /*4e00*/  FSEL R25, R46, -INF , P6 ;  /* 0xff8000002e197808 */ /* 0x000fe40003000000 */
[----:B------:R-:W-:Y:S01]  /*4e10*/  ISETP.GT.AND P6, PT, R48, 0x99, PT ;  /* 0x000000993000780c */ /* 0x000fe20003fc4270 */
[----:B------:R-:W3:Y:S01]  /*4e20*/  MUFU.TANH R20, R20 ;  /* 0x0000001400147308 */ /* 0x000ee20000002400 */
[----:B------:R-:W-:-:S02]  /*4e30*/  FSEL R177, R36, -INF , P2 ;  /* 0xff80000024b17808 */ /* 0x000fc40001000000 */
[----:B------:R-:W-:Y:S02]  /*4e40*/  FMNMX.FTZ R64, R175, R64, !PT ;  /* 0x00000040af407209 */ /* 0x000fe40007810000 */
[----:B------:R-:W-:Y:S02]  /*4e50*/  FSEL R29, R128, -INF , P5 ;  /* 0xff800000801d7808 */ /* 0x000fe40002800000 */
[----:B------:R-:W-:Y:S01]  /*4e60*/  ISETP.GT.AND P5, PT, R48, 0xa0, PT ;  /* 0x000000a03000780c */ /* 0x000fe20003fa4270 */
[----:B------:R-:W-:Y:S01]  /*4e70*/  MUFU.TANH R26, R26 ;  /* 0x0000001a001a7308 */ /* 0x000fe20000002400 */
[----:B----4-:R-:W-:Y:S02]  /*4e80*/  FSEL R179, R40, -INF , P6 ;  /* 0xff80000028b37808 */ /* 0x010fe40003000000 */
[----:B------:R-:W-:Y:S02]  /*4e90*/  FMNMX.FTZ R64, R177, R64, !PT ;  /* 0x00000040b1407209 */ /* 0x000fe40007810000 */
[----:B------:R-:W-:-:S02]  /*4ea0*/  FSEL R135, R34, -INF , P4 ;  /* 0xff80000022877808 */ /* 0x000fc40002000000 */
[----:B------:R-:W-:Y:S01]  /*4eb0*/  ISETP.GT.AND P4, PT, R48, 0xa1, PT ;  /* 0x000000a13000780c */ /* 0x000fe20003f84270 */
[----:B------:R-:W-:Y:S01]  /*4ec0*/  MUFU.TANH R30, R30 ;  /* 0x0000001e001e7308 */ /* 0x000fe20000002400 */
[----:B------:R-:W-:Y:S02]  /*4ed0*/  FSEL R181, R24, -INF , P5 ;  /* 0xff80000018b57808 */ /* 0x000fe40002800000 */
[----:B------:R-:W-:Y:S02]  /*4ee0*/  FMNMX.FTZ R64, R179, R64, !PT ;  /* 0x00000040b3407209 */ /* 0x000fe40007810000 */
[----:B--2---:R-:W-:Y:S02]  /*4ef0*/  FSEL R139, R56, -INF , P3 ;  /* 0xff800000388b7808 */ /* 0x004fe40001800000 */
[----:B------:R-:W-:Y:S02]  /*4f00*/  ISETP.GT.AND P3, PT, R48, 0xa8, PT ;  /* 0x000000a83000780c */ /* 0x000fe40003f64270 */
[----:B-1----:R-:W-:-:S02]  /*4f10*/  FSEL R183, R14, -INF , P4 ;  /* 0xff8000000eb77808 */ /* 0x002fc40002000000 */
[----:B------:R-:W-:Y:S02]  /*4f20*/  FMNMX.FTZ R64, R181, R64, !PT ;  /* 0x00000040b5407209 */ /* 0x000fe40007810000 */
[----:B------:R-:W-:Y:S02]  /*4f30*/  FSEL R143, R38, -INF , P2 ;  /* 0xff800000268f7808 */ /* 0x000fe40001000000 */
[----:B------:R-:W-:Y:S02]  /*4f40*/  ISETP.GT.AND P2, PT, R48, 0xa9, PT ;  /* 0x000000a93000780c */ /* 0x000fe40003f44270 */
[----:B0-----:R-:W-:Y:S01]  /*4f50*/  FSEL R185, R28, -INF , P3 ;  /* 0xff8000001cb97808 */ /* 0x001fe20001800000 */
[----:B------:R-:W-:Y:S01]  /*4f60*/  FMUL.FTZ R28, R31, UR6 ;  /* 0x000000061f1c7c20 */ /* 0x000fe20008410000 */
[----:B------:R-:W-:Y:S02]  /*4f70*/  FMNMX.FTZ R64, R183, R64, !PT ;  /* 0x00000040b7407209 */ /* 0x000fe40007810000 */
[----:B---3--:R-:W-:-:S02]  /*4f80*/  FSEL R187, R20, -INF , P2 ;  /* 0xff80000014bb7808 */ /* 0x008fc40001000000 */
[----:B------:R-:W-:Y:S01]  /*4f90*/  FMNMX.FTZ R64, R185, R64, !PT ;  /* 0x00000040b9407209 */ /* 0x000fe20007810000 */
[----:B------:R-:W0:Y:S01]  /*4fa0*/  MUFU.TANH R20, R39 ;  /* 0x0000002700147308 */ /* 0x000e220000002400 */
[-C--:B------:R-:W-:Y:S02]  /*4fb0*/  MOV R76, R87.reuse ;  /* 0x00000057004c7202 */ /* 0x080fe40000000f00 */
[----:B------:R-:W-:Y:S02]  /*4fc0*/  FMNMX.FTZ R64, R187, R64, !PT ;  /* 0x00000040bb407209 */ /* 0x000fe40007810000 */
[----:B------:R-:W-:-:S03]  /*4fd0*/  MOV R62, R87 ;  /* 0x00000057003e7202 */ /* 0x000fc60000000f00 */
[----:B------:R-:W1:Y:S01]  /*4fe0*/  SHFL.BFLY PT, R89, R64, 0x2, 0x1f ;  /* 0x0c401f0040597f89 */ /* 0x000e6200000e0000 */
[----:B------:R-:W-:Y:S01]  /*4ff0*/  MUFU.TANH R28, R28 ;  /* 0x0000001c001c7308 */ /* 0x000fe20000002400 */
[----:B-1----:R-:W-:Y:S01]  /*5000*/  FMNMX.FTZ R24, R64, R89, !PT ;  /* 0x0000005940187209 */ /* 0x002fe20007810000 */
[----:B------:R-:W-:-:S04]  /*5010*/  IMAD.MOV.U32 R64, RZ, RZ, R87 ;  /* 0x000000ffff407224 */ /* 0x000fc800078e0057 */
[----:B------:R-:W1:Y:S02]  /*5020*/  SHFL.BFLY PT, R89, R24, 0x1, 0x1f ;  /* 0x0c201f0018597f89 */ /* 0x000e6400000e0000 */
[----:B-1----:R-:W-:Y:S01]  /*5030*/  FMNMX.FTZ R89, R24, R89, !PT ;  /* 0x0000005918597209 */ /* 0x002fe20007810000 */
[----:B------:R-:W-:-:S03]  /*5040*/  FMUL.FTZ R24, R27, UR6 ;  /* 0x000000061b187c20 */ /* 0x000fc60008410000 */
[C---:B------:R-:W-:Y:S01]  /*5050*/  FSETP.NEU.FTZ.AND P0, PT, R89.reuse, -INF , PT ;  /* 0xff8000005900780b */ /* 0x040fe20003f1d000 */
[----:B------:R-:W-:Y:S02]  /*5060*/  FMUL.FTZ R14, R89, R88 ;  /* 0x00000058590e7220 */ /* 0x000fe40000410000 */
[----:B------:R-:W1:Y:S03]  /*5070*/  MUFU.TANH R24, R24 ;  /* 0x0000001800187308 */ /* 0x000e660000002400 */
[----:B------:R-:W-:Y:S02]  /*5080*/  FSEL R14, R14, RZ, P0 ;  /* 0x000000ff0e0e7208 */ /* 0x000fe40000000000 */
[----:B------:R-:W-:-:S03]  /*5090*/  ISETP.NE.AND P0, PT, R122, RZ, PT ;  /* 0x000000ff7a00720c */ /* 0x000fc60003f05270 */
[--C-:B------:R-:W-:Y:S01]  /*50a0*/  FFMA.FTZ R27, R12, R88, -R14.reuse ;  /* 0x000000580c1b7223 */ /* 0x100fe2000001080e */
[----:B------:R-:W-:Y:S01]  /*50b0*/  FMNMX.FTZ R12, R11, R10, !PT ;  /* 0x0000000a0b0c7209 */ /* 0x000fe20007810000 */
[-CC-:B------:R-:W-:Y:S01]  /*50c0*/  FFMA.FTZ R180, R101, R88.reuse, -R14.reuse ;  /* 0x0000005865b47223 */ /* 0x180fe2000001080e */
[-CC-:B------:R-:W-:Y:S01]  /*50d0*/  FFMA.FTZ R101, R121, R88.reuse, -R14.reuse ;  /* 0x0000005879657223 */ /* 0x180fe2000001080e */
[----:B0-----:R-:W-:Y:S01]  /*50e0*/  FSEL R121, R20, -INF , P6 ;  /* 0xff80000014797808 */ /* 0x001fe20003000000 */
[--C-:B------:R-:W-:Y:S01]  /*50f0*/  FFMA.FTZ R190, R123, R88, -R14.reuse ;  /* 0x000000587bbe7223 */ /* 0x100fe2000001080e */
[----:B------:R-:W-:Y:S01]  /*5100*/  FMNMX.FTZ R12, R13, R12, !PT ;  /* 0x0000000c0d0c7209 */ /* 0x000fe20007810000 */
[-CC-:B------:R-:W-:Y:S01]  /*5110*/  FFMA.FTZ R192, R127, R88.reuse, -R14.reuse ;  /* 0x000000587fc07223 */ /* 0x180fe2000001080e */
[----:B------:R-:W-:Y:S01]  /*5120*/  FSEL R123, R26, -INF , P5 ;  /* 0xff8000001a7b7808 */ /* 0x000fe20002800000 */
[--C-:B------:R-:W-:Y:S01]  /*5130*/  FFMA.FTZ R196, R137, R88, -R14.reuse ;  /* 0x0000005889c47223 */ /* 0x100fe2000001080e */
[----:B------:R-:W-:Y:S01]  /*5140*/  FMNMX.FTZ R12, R15, R12, !PT ;  /* 0x0000000c0f0c7209 */ /* 0x000fe20007810000 */
[-CC-:B------:R-:W-:Y:S01]  /*5150*/  FFMA.FTZ R198, R145, R88.reuse, -R14.reuse ;  /* 0x0000005891c67223 */ /* 0x180fe2000001080e */
[----:B-1----:R-:W-:Y:S01]  /*5160*/  FSEL R127, R24, -INF , P4 ;  /* 0xff800000187f7808 */ /* 0x002fe20002000000 */
[--C-:B------:R-:W-:Y:S01]  /*5170*/  FFMA.FTZ R176, R91, R88, -R14.reuse ;  /* 0x000000585bb07223 */ /* 0x100fe2000001080e */
[----:B------:R-:W-:Y:S01]  /*5180*/  FMNMX.FTZ R12, R21, R12, !PT ;  /* 0x0000000c150c7209 */ /* 0x000fe20007810000 */
[-CC-:B------:R-:W-:Y:S01]  /*5190*/  FFMA.FTZ R91, R109, R88.reuse, -R14.reuse ;  /* 0x000000586d5b7223 */ /* 0x180fe2000001080e */
[----:B------:R-:W-:Y:S01]  /*51a0*/  FSEL R137, R30, -INF , P3 ;  /* 0xff8000001e897808 */ /* 0x000fe20001800000 */
[--C-:B------:R-:W-:Y:S01]  /*51b0*/  FFMA.FTZ R109, R133, R88, -R14.reuse ;  /* 0x00000058856d7223 */ /* 0x100fe2000001080e */
[----:B------:R-:W-:Y:S01]  /*51c0*/  FMNMX.FTZ R12, R41, R12, !PT ;  /* 0x0000000c290c7209 */ /* 0x000fe20007810000 */
[--C-:B------:R-:W-:Y:S01]  /*51d0*/  FFMA.FTZ R178, R93, R88, -R14.reuse ;  /* 0x000000585db27223 */ /* 0x100fe2000001080e */
[----:B------:R-:W-:Y:S01]  /*51e0*/  FSEL R145, R28, -INF , P2 ;  /* 0xff8000001c917808 */ /* 0x000fe20001000000 */
[----:B------:R-:W-:Y:S01]  /*51f0*/  MUFU.EX2 R176, R176 ;  /* 0x000000b000b07308 */ /* 0x000fe20000000800 */
[----:B------:R-:W-:Y:S01]  /*5200*/  FMNMX.FTZ R12, R43, R12, !PT ;  /* 0x0000000c2b0c7209 */ /* 0x000fe20007810000 */
[-CC-:B------:R-:W-:Y:S01]  /*5210*/  FFMA.FTZ R31, R99, R88.reuse, -R14.reuse ;  /* 0x00000058631f7223 */ /* 0x180fe2000001080e */
[-CC-:B------:R-:W-:Y:S01]  /*5220*/  FFMA.FTZ R39, R103, R88.reuse, -R14.reuse ;  /* 0x0000005867277223 */ /* 0x180fe2000001080e */
[--C-:B------:R-:W-:Y:S01]  /*5230*/  FFMA.FTZ R182, R107, R88, -R14.reuse ;  /* 0x000000586bb67223 */ /* 0x100fe2000001080e */
[----:B------:R-:W-:Y:S01]  /*5240*/  FMNMX.FTZ R12, R45, R12, !PT ;  /* 0x0000000c2d0c7209 */ /* 0x000fe20007810000 */
[-CC-:B------:R-:W-:Y:S01]  /*5250*/  FFMA.FTZ R214, R177, R88.reuse, -R14.reuse ;  /* 0x00000058b1d67223 */ /* 0x180fe2000001080e */
[--C-:B------:R-:W-:Y:S01]  /*5260*/  FFMA.FTZ R93, R113, R88, -R14.reuse ;  /* 0x00000058715d7223 */ /* 0x100fe2000001080e */
[----:B------:R-:W0:Y:S01]  /*5270*/  MUFU.EX2 R27, R27 ;  /* 0x0000001b001b7308 */ /* 0x000e220000000800 */
[----:B------:R-:W-:Y:S01]  /*5280*/  FMNMX.FTZ R12, R47, R12, !PT ;  /* 0x0000000c2f0c7209 */ /* 0x000fe20007810000 */
[-CC-:B------:R-:W-:Y:S01]  /*5290*/  FFMA.FTZ R113, R147, R88.reuse, -R14.reuse ;  /* 0x0000005893717223 */ /* 0x180fe2000001080e */
[-CC-:B------:R-:W-:Y:S01]  /*52a0*/  FFMA.FTZ R184, R111, R88.reuse, -R14.reuse ;  /* 0x000000586fb87223 */ /* 0x180fe2000001080e */
[--C-:B------:R-:W-:Y:S01]  /*52b0*/  FFMA.FTZ R147, R179, R88, -R14.reuse ;  /* 0x00000058b3937223 */ /* 0x100fe2000001080e */
[----:B------:R-:W-:Y:S01]  /*52c0*/  FMNMX.FTZ R12, R49, R12, !PT ;  /* 0x0000000c310c7209 */ /* 0x000fe20007810000 */
[-CC-:B------:R-:W-:Y:S01]  /*52d0*/  FFMA.FTZ R186, R115, R88.reuse, -R14.reuse ;  /* 0x0000005873ba7223 */ /* 0x180fe2000001080e */
[--C-:B------:R-:W-:Y:S01]  /*52e0*/  FFMA.FTZ R99, R117, R88, -R14.reuse ;  /* 0x0000005875637223 */ /* 0x100fe2000001080e */
[----:B------:R-:W1:Y:S01]  /*52f0*/  MUFU.EX2 R178, R178 ;  /* 0x000000b200b27308 */ /* 0x000e620000000800 */
[----:B------:R-:W-:Y:S01]  /*5300*/  FMNMX.FTZ R12, R51, R12, !PT ;  /* 0x0000000c330c7209 */ /* 0x000fe20007810000 */
[-CC-:B------:R-:W-:Y:S01]  /*5310*/  FFMA.FTZ R188, R119, R88.reuse, -R14.reuse ;  /* 0x0000005877bc7223 */ /* 0x180fe2000001080e */
[-CC-:B------:R-:W-:Y:S01]  /*5320*/  FFMA.FTZ R103, R125, R88.reuse, -R14.reuse ;  /* 0x000000587d677223 */ /* 0x180fe2000001080e */
[--C-:B------:R-:W-:Y:S01]  /*5330*/  FFMA.FTZ R107, R129, R88, -R14.reuse ;  /* 0x00000058816b7223 */ /* 0x100fe2000001080e */
[----:B------:R-:W-:Y:S01]  /*5340*/  FMNMX.FTZ R12, R53, R12, !PT ;  /* 0x0000000c350c7209 */ /* 0x000fe20007810000 */
[-CC-:B------:R-:W-:Y:S01]  /*5350*/  FFMA.FTZ R194, R131, R88.reuse, -R14.reuse ;  /* 0x0000005883c27223 */ /* 0x180fe2000001080e */
[--C-:B------:R-:W-:Y:S01]  /*5360*/  FFMA.FTZ R111, R141, R88, -R14.reuse ;  /* 0x000000588d6f7223 */ /* 0x100fe2000001080e */
[----:B------:R-:W2:Y:S01]  /*5370*/  MUFU.EX2 R31, R31 ;  /* 0x0000001f001f7308 */ /* 0x000ea20000000800 */
[----:B------:R-:W-:Y:S01]  /*5380*/  FMNMX.FTZ R12, R55, R12, !PT ;  /* 0x0000000c370c7209 */ /* 0x000fe20007810000 */
[-CC-:B------:R-:W-:Y:S01]  /*5390*/  FFMA.FTZ R200, R149, R88.reuse, -R14.reuse ;  /* 0x0000005895c87223 */ /* 0x180fe2000001080e */
[-CC-:B------:R-:W-:Y:S01]  /*53a0*/  FFMA.FTZ R115, R151, R88.reuse, -R14.reuse ;  /* 0x0000005897737223 */ /* 0x180fe2000001080e */
[--C-:B------:R-:W-:Y:S01]  /*53b0*/  FFMA.FTZ R202, R153, R88, -R14.reuse ;  /* 0x0000005899ca7223 */ /* 0x100fe2000001080e */
[----:B------:R-:W-:Y:S01]  /*53c0*/  FMNMX.FTZ R12, R57, R12, !PT ;  /* 0x0000000c390c7209 */ /* 0x000fe20007810000 */
[-CC-:B------:R-:W-:Y:S01]  /*53d0*/  FFMA.FTZ R117, R155, R88.reuse, -R14.reuse ;  /* 0x000000589b757223 */ /* 0x180fe2000001080e */
[--C-:B------:R-:W-:Y:S01]  /*53e0*/  FFMA.FTZ R204, R157, R88, -R14.reuse ;  /* 0x000000589dcc7223 */ /* 0x100fe2000001080e */
[----:B------:R-:W3:Y:S01]  /*53f0*/  MUFU.EX2 R180, R180 ;  /* 0x000000b400b47308 */ /* 0x000ee20000000800 */
[----:B------:R-:W-:Y:S01]  /*5400*/  FMNMX.FTZ R12, R59, R12, !PT ;  /* 0x0000000c3b0c7209 */ /* 0x000fe20007810000 */
[-CC-:B------:R-:W-:Y:S01]  /*5410*/  FFMA.FTZ R119, R159, R88.reuse, -R14.reuse ;  /* 0x000000589f777223 */ /* 0x180fe2000001080e */
[-CC-:B------:R-:W-:Y:S01]  /*5420*/  FFMA.FTZ R206, R161, R88.reuse, -R14.reuse ;  /* 0x00000058a1ce7223 */ /* 0x180fe2000001080e */
[--C-:B------:R-:W-:Y:S01]  /*5430*/  FFMA.FTZ R125, R163, R88, -R14.reuse ;  /* 0x00000058a37d7223 */ /* 0x100fe2000001080e */
[----:B------:R-:W-:Y:S01]  /*5440*/  FMNMX.FTZ R12, R61, R12, !PT ;  /* 0x0000000c3d0c7209 */ /* 0x000fe20007810000 */
[-CC-:B------:R-:W-:Y:S01]  /*5450*/  FFMA.FTZ R208, R165, R88.reuse, -R14.reuse ;  /* 0x00000058a5d07223 */ /* 0x180fe2000001080e */
[--C-:B------:R-:W-:Y:S01]  /*5460*/  FFMA.FTZ R129, R167, R88, -R14.reuse ;  /* 0x00000058a7817223 */ /* 0x100fe2000001080e */
[----:B------:R-:W4:Y:S01]  /*5470*/  MUFU.EX2 R39, R39 ;  /* 0x0000002700277308 */ /* 0x000f220000000800 */
[----:B------:R-:W-:Y:S01]  /*5480*/  FMNMX.FTZ R12, R63, R12, !PT ;  /* 0x0000000c3f0c7209 */ /* 0x000fe20007810000 */
[-CC-:B------:R-:W-:Y:S01]  /*5490*/  FFMA.FTZ R210, R169, R88.reuse, -R14.reuse ;  /* 0x00000058a9d27223 */ /* 0x180fe2000001080e */
[-CC-:B------:R-:W-:Y:S01]  /*54a0*/  FFMA.FTZ R131, R171, R88.reuse, -R14.reuse ;  /* 0x00000058ab837223 */ /* 0x180fe2000001080e */
[--C-:B------:R-:W-:Y:S01]  /*54b0*/  FFMA.FTZ R212, R173, R88, -R14.reuse ;  /* 0x00000058add47223 */ /* 0x100fe2000001080e */
[----:B------:R-:W-:Y:S01]  /*54c0*/  FMNMX.FTZ R12, R65, R12, !PT ;  /* 0x0000000c410c7209 */ /* 0x000fe20007810000 */
[-CC-:B------:R-:W-:Y:S01]  /*54d0*/  FFMA.FTZ R141, R175, R88.reuse, -R14.reuse ;  /* 0x00000058af8d7223 */ /* 0x180fe2000001080e */
[--C-:B------:R-:W-:Y:S01]  /*54e0*/  FFMA.FTZ R216, R181, R88, -R14.reuse ;  /* 0x00000058b5d87223 */ /* 0x100fe2000001080e */
[----:B------:R-:W5:Y:S01]  /*54f0*/  MUFU.EX2 R182, R182 ;  /* 0x000000b600b67308 */ /* 0x000f620000000800 */
[----:B------:R-:W-:Y:S01]  /*5500*/  FMNMX.FTZ R12, R67, R12, !PT ;  /* 0x0000000c430c7209 */ /* 0x000fe20007810000 */
[-CC-:B------:R-:W-:Y:S01]  /*5510*/  FFMA.FTZ R149, R183, R88.reuse, -R14.reuse ;  /* 0x00000058b7957223 */ /* 0x180fe2000001080e */
[-CC-:B------:R-:W-:Y:S01]  /*5520*/  FFMA.FTZ R218, R185, R88.reuse, -R14.reuse ;  /* 0x00000058b9da7223 */ /* 0x180fe2000001080e */
[----:B------:R-:W-:Y:S01]  /*5530*/  FFMA.FTZ R151, R187, R88, -R14 ;  /* 0x00000058bb977223 */ /* 0x000fe2000001080e */
[----:B------:R-:W-:-:S03]  /*5540*/  FMNMX.FTZ R12, R69, R12, !PT ;  /* 0x0000000c450c7209 */ /* 0x000fc60007810000 */
[----:B------:R-:W5:Y:S01]  /*5550*/  MUFU.EX2 R91, R91 ;  /* 0x0000005b005b7308 */ /* 0x000f620000000800 */
[----:B------:R-:W-:-:S04]  /*5560*/  FMNMX.FTZ R12, R71, R12, !PT ;  /* 0x0000000c470c7209 */ /* 0x000fc80007810000 */
[----:B------:R-:W-:-:S03]  /*5570*/  FMNMX.FTZ R12, R73, R12, !PT ;  /* 0x0000000c490c7209 */ /* 0x000fc60007810000 */
[----:B------:R-:W5:Y:S01]  /*5580*/  MUFU.EX2 R184, R184 ;  /* 0x000000b800b87308 */ /* 0x000f620000000800 */
[----:B------:R-:W-:-:S04]  /*5590*/  FMNMX.FTZ R12, R75, R12, !PT ;  /* 0x0000000c4b0c7209 */ /* 0x000fc80007810000 */
[----:B------:R-:W-:-:S03]  /*55a0*/  FMNMX.FTZ R12, R77, R12, !PT ;  /* 0x0000000c4d0c7209 */ /* 0x000fc60007810000 */
[----:B------:R-:W-:Y:S01]  /*55b0*/  MUFU.EX2 R93, R93 ;  /* 0x0000005d005d7308 */ /* 0x000fe20000000800 */
        /* <DEDUP_REMOVED lines=29> */
[----:B------:R-:W-:Y:S02]  /*5790*/  MUFU.EX2 R109, R109 ;  /* 0x0000006d006d7308 */ /* 0x000fe40000000800 */
[----:B------:R-:W0:Y:S06]  /*57a0*/  SHFL.BFLY PT, R133, R12, 0x2, 0x1f ;  /* 0x0c401f000c857f89 */ /* 0x000e2c00000e0000 */
[----:B------:R-:W-:Y:S08]  /*57b0*/  MUFU.EX2 R196, R196 ;  /* 0x000000c400c47308 */ /* 0x000ff00000000800 */
[----:B------:R-:W-:Y:S08]  /*57c0*/  MUFU.EX2 R111, R111 ;  /* 0x0000006f006f7308 */ /* 0x000ff00000000800 */
[----:B------:R-:W-:Y:S01]  /*57d0*/  MUFU.EX2 R198, R198 ;  /* 0x000000c600c67308 */ /* 0x000fe20000000800 */
[----:B0-----:R-:W-:-:S05]  /*57e0*/  FMNMX.FTZ R20, R12, R133, !PT ;  /* 0x000000850c147209 */ /* 0x001fca0007810000 */
[----:B------:R-:W0:Y:S02]  /*57f0*/  SHFL.BFLY PT, R133, R20, 0x1, 0x1f ;  /* 0x0c201f0014857f89 */ /* 0x000e2400000e0000 */
[----:B------:R-:W-:Y:S08]  /*5800*/  MUFU.EX2 R113, R113 ;  /* 0x0000007100717308 */ /* 0x000ff00000000800 */
[----:B------:R-:W-:Y:S08]  /*5810*/  MUFU.EX2 R200, R200 ;  /* 0x000000c800c87308 */ /* 0x000ff00000000800 */
[----:B------:R-:W-:Y:S01]  /*5820*/  MUFU.EX2 R115, R115 ;  /* 0x0000007300737308 */ /* 0x000fe20000000800 */
[----:B0-----:R-:W-:-:S07]  /*5830*/  FMNMX.FTZ R133, R20, R133, !PT ;  /* 0x0000008514857209 */ /* 0x001fce0007810000 */
[----:B------:R-:W-:Y:S01]  /*5840*/  MUFU.EX2 R202, R202 ;  /* 0x000000ca00ca7308 */ /* 0x000fe20000000800 */
[C---:B------:R-:W-:Y:S01]  /*5850*/  FSETP.NEU.FTZ.AND P2, PT, R133.reuse, -INF , PT ;  /* 0xff8000008500780b */ /* 0x040fe20003f5d000 */
[----:B------:R-:W-:-:S06]  /*5860*/  FMUL.FTZ R38, R133, R88 ;  /* 0x0000005885267220 */ /* 0x000fcc0000410000 */
[----:B------:R-:W-:Y:S01]  /*5870*/  MUFU.EX2 R117, R117 ;  /* 0x0000007500757308 */ /* 0x000fe20000000800 */
[----:B------:R-:W-:Y:S02]  /*5880*/  FSEL R38, R38, RZ, P2 ;  /* 0x000000ff26267208 */ /* 0x000fe40001000000 */
[----:B------:R-:W-:Y:S01]  /*5890*/  ISETP.GE.AND P2, PT, R80, 0xb1, PT ;  /* 0x000000b15000780c */ /* 0x000fe20003f46270 */
[----:B------:R-:W-:Y:S02]  /*58a0*/  IMAD.MOV.U32 R80, RZ, RZ, R87 ;  /* 0x000000ffff507224 */ /* 0x000fe400078e0057 */
[-CC-:B------:R-:W-:Y:S01]  /*58b0*/  FFMA.FTZ R177, R11, R88.reuse, -R38.reuse ;  /* 0x000000580bb17223 */ /* 0x180fe20000010826 */
[----:B------:R-:W-:Y:S01]  /*58c0*/  FADD.FTZ R11, R176, R27 ;  /* 0x0000001bb00b7221 */ /* 0x000fe20000010000 */
[-CC-:B------:R-:W-:Y:S01]  /*58d0*/  FFMA.FTZ R12, R10, R88.reuse, -R38.reuse ;  /* 0x000000580a0c7223 */ /* 0x180fe20000010826 */
[-CC-:B------:R-:W-:Y:S01]  /*58e0*/  FFMA.FTZ R179, R13, R88.reuse, -R38.reuse ;  /* 0x000000580db37223 */ /* 0x180fe20000010826 */
[-CC-:B------:R-:W-:Y:S01]  /*58f0*/  FFMA.FTZ R14, R15, R88.reuse, -R38.reuse ;  /* 0x000000580f0e7223 */ /* 0x180fe20000010826 */
[----:B-1----:R-:W-:Y:S01]  /*5900*/  FADD.FTZ R10, R178, R11 ;  /* 0x0000000bb20a7221 */ /* 0x002fe20000010000 */
[----:B------:R-:W-:Y:S01]  /*5910*/  MUFU.EX2 R177, R177 ;  /* 0x000000b100b17308 */ /* 0x000fe20000000800 */
[-CC-:B------:R-:W-:Y:S01]  /*5920*/  FFMA.FTZ R181, R21, R88.reuse, -R38.reuse ;  /* 0x0000005815b57223 */ /* 0x180fe20000010826 */
[-C--:B------:R-:W-:Y:S01]  /*5930*/  FFMA.FTZ R20, R41, R88.reuse, -R38 ;  /* 0x0000005829147223 */ /* 0x080fe20000010826 */
[----:B--2---:R-:W-:Y:S01]  /*5940*/  FADD.FTZ R11, R31, R10 ;  /* 0x0000000a1f0b7221 */ /* 0x004fe20000010000 */
[-CC-:B------:R-:W-:Y:S01]  /*5950*/  FFMA.FTZ R183, R43, R88.reuse, -R38.reuse ;  /* 0x000000582bb77223 */ /* 0x180fe20000010826 */
[-CC-:B------:R-:W-:Y:S01]  /*5960*/  FFMA.FTZ R24, R45, R88.reuse, -R38.reuse ;  /* 0x000000582d187223 */ /* 0x180fe20000010826 */
[-CC-:B------:R-:W-:Y:S01]  /*5970*/  FFMA.FTZ R185, R47, R88.reuse, -R38.reuse ;  /* 0x000000582fb97223 */ /* 0x180fe20000010826 */
[----:B---3--:R-:W-:Y:S01]  /*5980*/  FADD.FTZ R10, R180, R11 ;  /* 0x0000000bb40a7221 */ /* 0x008fe20000010000 */
[----:B------:R-:W0:Y:S01]  /*5990*/  MUFU.EX2 R12, R12 ;  /* 0x0000000c000c7308 */ /* 0x000e220000000800 */
[-CC-:B------:R-:W-:Y:S01]  /*59a0*/  FFMA.FTZ R26, R49, R88.reuse, -R38.reuse ;  /* 0x00000058311a7223 */ /* 0x180fe20000010826 */
[-C--:B------:R-:W-:Y:S01]  /*59b0*/  FFMA.FTZ R187, R51, R88.reuse, -R38 ;  /* 0x0000005833bb7223 */ /* 0x080fe20000010826 */
[----:B----4-:R-:W-:Y:S01]  /*59c0*/  FADD.FTZ R11, R39, R10 ;  /* 0x0000000a270b7221 */ /* 0x010fe20000010000 */
[-CC-:B------:R-:W-:Y:S01]  /*59d0*/  FFMA.FTZ R28, R53, R88.reuse, -R38.reuse ;  /* 0x00000058351c7223 */ /* 0x180fe20000010826 */
[-CC-:B------:R-:W-:Y:S01]  /*59e0*/  FFMA.FTZ R189, R55, R88.reuse, -R38.reuse ;  /* 0x0000005837bd7223 */ /* 0x180fe20000010826 */
[-CC-:B------:R-:W-:Y:S01]  /*59f0*/  FFMA.FTZ R30, R57, R88.reuse, -R38.reuse ;  /* 0x00000058391e7223 */ /* 0x180fe20000010826 */
[----:B-----5:R-:W-:Y:S01]  /*5a00*/  FADD.FTZ R10, R182, R11 ;  /* 0x0000000bb60a7221 */ /* 0x020fe20000010000 */
[----:B------:R-:W1:Y:S01]  /*5a10*/  MUFU.EX2 R179, R179 ;  /* 0x000000b300b37308 */ /* 0x000e620000000800 */
[-CC-:B------:R-:W-:Y:S01]  /*5a20*/  FFMA.FTZ R191, R59, R88.reuse, -R38.reuse ;  /* 0x000000583bbf7223 */ /* 0x180fe20000010826 */
[-C--:B------:R-:W-:Y:S01]  /*5a30*/  FFMA.FTZ R32, R61, R88.reuse, -R38 ;  /* 0x000000583d207223 */ /* 0x080fe20000010826 */
[----:B------:R-:W-:Y:S01]  /*5a40*/  FADD.FTZ R11, R91, R10 ;  /* 0x0000000a5b0b7221 */ /* 0x000fe20000010000 */
[-CC-:B------:R-:W-:Y:S01]  /*5a50*/  FFMA.FTZ R193, R63, R88.reuse, -R38.reuse ;  /* 0x000000583fc17223 */ /* 0x180fe20000010826 */
[-CC-:B------:R-:W-:Y:S01]  /*5a60*/  FFMA.FTZ R34, R65, R88.reuse, -R38.reuse ;  /* 0x0000005841227223 */ /* 0x180fe20000010826 */
[-C--:B------:R-:W-:Y:S01]  /*5a70*/  FFMA.FTZ R195, R67, R88.reuse, -R38 ;  /* 0x0000005843c37223 */ /* 0x080fe20000010826 */
[----:B------:R-:W-:Y:S01]  /*5a80*/  FADD.FTZ R44, R184, R11 ;  /* 0x0000000bb82c7221 */ /* 0x000fe20000010000 */
[----:B------:R-:W2:Y:S01]  /*5a90*/  MUFU.EX2 R14, R14 ;  /* 0x0000000e000e7308 */ /* 0x000ea20000000800 */
[----:B0-----:R-:W-:Y:S01]  /*5aa0*/  FADD.FTZ R10, R177, R12 ;  /* 0x0000000cb10a7221 */ /* 0x001fe20000010000 */
[-C--:B------:R-:W-:Y:S01]  /*5ab0*/  FFMA.FTZ R36, R69, R88.reuse, -R38 ;  /* 0x0000005845247223 */ /* 0x080fe20000010826 */
[----:B------:R-:W-:Y:S01]  /*5ac0*/  FADD.FTZ R13, R93, R44 ;  /* 0x0000002c5d0d7221 */ /* 0x000fe20000010000 */
[-CC-:B------:R-:W-:Y:S01]  /*5ad0*/  FFMA.FTZ R197, R71, R88.reuse, -R38.reuse ;  /* 0x0000005847c57223 */ /* 0x180fe20000010826 */
[-CC-:B------:R-:W-:Y:S01]  /*5ae0*/  FFMA.FTZ R40, R73, R88.reuse, -R38.reuse ;  /* 0x0000005849287223 */ /* 0x180fe20000010826 */
[-C--:B------:R-:W-:Y:S01]  /*5af0*/  FFMA.FTZ R199, R75, R88.reuse, -R38 ;  /* 0x000000584bc77223 */ /* 0x080fe20000010826 */
[----:B------:R-:W-:Y:S01]  /*5b00*/  FADD.FTZ R46, R186, R13 ;  /* 0x0000000dba2e7221 */ /* 0x000fe20000010000 */
[----:B------:R-:W0:Y:S01]  /*5b10*/  MUFU.EX2 R181, R181 ;  /* 0x000000b500b57308 */ /* 0x000e220000000800 */
[----:B-1----:R-:W-:Y:S01]  /*5b20*/  FADD.FTZ R11, R179, R10 ;  /* 0x0000000ab30b7221 */ /* 0x002fe20000010000 */
[-C--:B------:R-:W-:Y:S01]  /*5b30*/  FFMA.FTZ R42, R77, R88.reuse, -R38 ;  /* 0x000000584d2a7223 */ /* 0x080fe20000010826 */
[----:B------:R-:W-:Y:S01]  /*5b40*/  FADD.FTZ R13, R99, R46 ;  /* 0x0000002e630d7221 */ /* 0x000fe20000010000 */
[-CC-:B------:R-:W-:Y:S01]  /*5b50*/  FFMA.FTZ R201, R79, R88.reuse, -R38.reuse ;  /* 0x000000584fc97223 */ /* 0x180fe20000010826 */
[-CC-:B------:R-:W-:Y:S01]  /*5b60*/  FFMA.FTZ R44, R33, R88.reuse, -R38.reuse ;  /* 0x00000058212c7223 */ /* 0x180fe20000010826 */
[-CC-:B------:R-:W-:Y:S01]  /*5b70*/  FFMA.FTZ R203, R81, R88.reuse, -R38.reuse ;  /* 0x0000005851cb7223 */ /* 0x180fe20000010826 */
[----:B------:R-:W-:Y:S01]  /*5b80*/  FADD.FTZ R46, R188, R13 ;  /* 0x0000000dbc2e7221 */ /* 0x000fe20000010000 */
[----:B------:R-:W1:Y:S01]  /*5b90*/  MUFU.EX2 R20, R20 ;  /* 0x0000001400147308 */ /* 0x000e620000000800 */
[----:B--2---:R-:W-:Y:S01]  /*5ba0*/  FADD.FTZ R10, R14, R11 ;  /* 0x0000000b0e0a7221 */ /* 0x004fe20000010000 */
        /* <DEDUP_REMOVED lines=12> */
[-CC-:B------:R-:W-:Y:S01]  /*5c70*/  FFMA.FTZ R29, R29, R88.reuse, -R38.reuse ;  /* 0x000000581d1d7223 */ /* 0x180fe20000010826 */
[----:B------:R-:W-:Y:S01]  /*5c80*/  FADD.FTZ R48, R192, R13 ;  /* 0x0000000dc0307221 */ /* 0x000fe20000010000 */
[----:B------:R-:W0:Y:S01]  /*5c90*/  MUFU.EX2 R24, R24 ;  /* 0x0000001800187308 */ /* 0x000e220000000800 */
[----:B-1----:R-:W-:Y:S01]  /*5ca0*/  FADD.FTZ R10, R20, R11 ;  /* 0x0000000b140a7221 */ /* 0x002fe20000010000 */
[-C--:B------:R-:W-:Y:S01]  /*5cb0*/  FFMA.FTZ R135, R135, R88.reuse, -R38 ;  /* 0x0000005887877223 */ /* 0x080fe20000010826 */
[----:B------:R-:W-:Y:S01]  /*5cc0*/  FADD.FTZ R13, R107, R48 ;  /* 0x000000306b0d7221 */ /* 0x000fe20000010000 */
[-CC-:B------:R-:W-:Y:S01]  /*5cd0*/  FFMA.FTZ R48, R37, R88.reuse, -R38.reuse ;  /* 0x0000005825307223 */ /* 0x180fe20000010826 */
[-CC-:B------:R-:W-:Y:S01]  /*5ce0*/  FFMA.FTZ R139, R139, R88.reuse, -R38.reuse ;  /* 0x000000588b8b7223 */ /* 0x180fe20000010826 */
[-C--:B------:R-:W-:Y:S01]  /*5cf0*/  FFMA.FTZ R143, R143, R88.reuse, -R38 ;  /* 0x000000588f8f7223 */ /* 0x080fe20000010826 */
[----:B------:R-:W-:Y:S01]  /*5d00*/  FADD.FTZ R50, R194, R13 ;  /* 0x0000000dc2327221 */ /* 0x000fe20000010000 */
[----:B------:R-:W1:Y:S01]  /*5d10*/  MUFU.EX2 R185, R185 ;  /* 0x000000b900b97308 */ /* 0x000e620000000800 */
[----:B--2---:R-:W-:Y:S01]  /*5d20*/  FADD.FTZ R11, R183, R10 ;  /* 0x0000000ab70b7221 */ /* 0x004fe20000010000 */
[-CC-:B------:R-:W-:Y:S01]  /*5d30*/  FFMA.FTZ R121, R121, R88.reuse, -R38.reuse ;  /* 0x0000005879797223 */ /* 0x180fe20000010826 */
[-CC-:B------:R-:W-:Y:S01]  /*5d40*/  FFMA.FTZ R123, R123, R88.reuse, -R38.reuse ;  /* 0x000000587b7b7223 */ /* 0x180fe20000010826 */
[-CC-:B------:R-:W-:Y:S01]  /*5d50*/  FFMA.FTZ R127, R127, R88.reuse, -R38.reuse ;  /* 0x000000587f7f7223 */ /* 0x180fe20000010826 */
[-CC-:B------:R-:W-:Y:S01]  /*5d60*/  FFMA.FTZ R137, R137, R88.reuse, -R38.reuse ;  /* 0x0000005889897223 */ /* 0x180fe20000010826 */
[----:B------:R-:W-:Y:S01]  /*5d70*/  FFMA.FTZ R145, R145, R88, -R38 ;  /* 0x0000005891917223 */ /* 0x000fe20000010826 */
[----:B------:R-:W-:Y:S01]  /*5d80*/  F2FP.BF16.F32.PACK_AB R177, R12, R177 ;  /* 0x000000b10cb1723e */ /* 0x000fe200000010ff */
[----:B------:R-:W2:Y:S01]  /*5d90*/  MUFU.EX2 R26, R26 ;  /* 0x0000001a001a7308 */ /* 0x000ea20000000800 */
[----:B0-----:R-:W-:Y:S01]  /*5da0*/  FADD.FTZ R10, R24, R11 ;  /* 0x0000000b180a7221 */ /* 0x001fe20000010000 */
[----:B------:R-:W-:Y:S01]  /*5db0*/  F2FP.BF16.F32.PACK_AB R179, R14, R179 ;  /* 0x000000b30eb3723e */ /* 0x000fe200000010ff */
[--C-:B------:R-:W-:Y:S01]  /*5dc0*/  IMAD.MOV.U32 R85, RZ, RZ, R87.reuse ;  /* 0x000000ffff557224 */ /* 0x100fe200078e0057 */
[----:B------:R-:W-:Y:S01]  /*5dd0*/  F2FP.BF16.F32.PACK_AB R176, R27, R176 ;  /* 0x000000b01bb0723e */ /* 0x000fe200000010ff */
[--C-:B------:R-:W-:Y:S01]  /*5de0*/  IMAD.MOV.U32 R81, RZ, RZ, R87.reuse ;  /* 0x000000ffff517224 */ /* 0x100fe200078e0057 */
[----:B------:R-:W-:Y:S01]  /*5df0*/  F2FP.BF16.F32.PACK_AB R178, R31, R178 ;  /* 0x000000b21fb2723e */ /* 0x000fe200000010ff */
[--C-:B------:R-:W-:Y:S01]  /*5e00*/  IMAD.MOV.U32 R79, RZ, RZ, R87.reuse ;  /* 0x000000ffff4f7224 */ /* 0x100fe200078e0057 */
[----:B------:R-:W0:Y:S01]  /*5e10*/  MUFU.EX2 R187, R187 ;  /* 0x000000bb00bb7308 */ /* 0x000e220000000800 */
[----:B-1----:R-:W-:Y:S01]  /*5e20*/  FADD.FTZ R11, R185, R10 ;  /* 0x0000000ab90b7221 */ /* 0x002fe20000010000 */
[----:B------:R-:W-:Y:S01]  /*5e30*/  F2FP.BF16.F32.PACK_AB R180, R39, R180 ;  /* 0x000000b427b4723e */ /* 0x000fe200000010ff */
[--C-:B------:R-:W-:Y:S01]  /*5e40*/  IMAD.MOV.U32 R77, RZ, RZ, R87.reuse ;  /* 0x000000ffff4d7224 */ /* 0x100fe200078e0057 */
[----:B------:R-:W-:Y:S01]  /*5e50*/  F2FP.BF16.F32.PACK_AB R183, R24, R183 ;  /* 0x000000b718b7723e */ /* 0x000fe200000010ff */
[--C-:B------:R-:W-:Y:S01]  /*5e60*/  IMAD.MOV.U32 R75, RZ, RZ, R87.reuse ;  /* 0x000000ffff4b7224 */ /* 0x100fe200078e0057 */
[----:B------:R-:W-:Y:S01]  /*5e70*/  F2FP.BF16.F32.PACK_AB R182, R91, R182 ;  /* 0x000000b65bb6723e */ /* 0x000fe200000010ff */
[----:B------:R-:W-:Y:S01]  /*5e80*/  IMAD.MOV.U32 R73, RZ, RZ, R87 ;  /* 0x000000ffff497224 */ /* 0x000fe200078e0057 */
[----:B------:R-:W1:Y:S01]  /*5e90*/  MUFU.EX2 R28, R28 ;  /* 0x0000001c001c7308 */ /* 0x000e620000000800 */
[C---:B--2---:R-:W-:Y:S01]  /*5ea0*/  FADD.FTZ R10, R26.reuse, R11 ;  /* 0x0000000b1a0a7221 */ /* 0x044fe20000010000 */
[----:B------:R-:W-:Y:S01]  /*5eb0*/  F2FP.BF16.F32.PACK_AB R185, R26, R185 ;  /* 0x000000b91ab9723e */ /* 0x000fe200000010ff */
[--C-:B------:R-:W-:Y:S01]  /*5ec0*/  IMAD.MOV.U32 R71, RZ, RZ, R87.reuse ;  /* 0x000000ffff477224 */ /* 0x100fe200078e0057 */
[----:B------:R-:W-:Y:S01]  /*5ed0*/  F2FP.BF16.F32.PACK_AB R184, R93, R184 ;  /* 0x000000b85db8723e */ /* 0x000fe200000010ff */
[--C-:B------:R-:W-:Y:S01]  /*5ee0*/  IMAD.MOV.U32 R67, RZ, RZ, R87.reuse ;  /* 0x000000ffff437224 */ /* 0x100fe200078e0057 */
[----:B------:R-:W-:Y:S01]  /*5ef0*/  F2FP.BF16.F32.PACK_AB R186, R99, R186 ;  /* 0x000000ba63ba723e */ /* 0x000fe200000010ff */
[--C-:B------:R-:W-:Y:S01]  /*5f00*/  IMAD.MOV.U32 R65, RZ, RZ, R87.reuse ;  /* 0x000000ffff417224 */ /* 0x100fe200078e0057 */
[----:B------:R-:W2:Y:S01]  /*5f10*/  MUFU.EX2 R189, R189 ;  /* 0x000000bd00bd7308 */ /* 0x000ea20000000800 */
[----:B0-----:R-:W-:Y:S01]  /*5f20*/  FADD.FTZ R11, R187, R10 ;  /* 0x0000000abb0b7221 */ /* 0x001fe20000010000 */
[----:B------:R-:W-:Y:S01]  /*5f30*/  F2FP.BF16.F32.PACK_AB R188, R101, R188 ;  /* 0x000000bc65bc723e */ /* 0x000fe200000010ff */
[--C-:B------:R-:W-:Y:S01]  /*5f40*/  IMAD.MOV.U32 R63, RZ, RZ, R87.reuse ;  /* 0x000000ffff3f7224 */ /* 0x100fe200078e0057 */
[----:B------:R-:W-:Y:S01]  /*5f50*/  F2FP.BF16.F32.PACK_AB R190, R103, R190 ;  /* 0x000000be67be723e */ /* 0x000fe200000010ff */
[--C-:B------:R-:W-:Y:S01]  /*5f60*/  IMAD.MOV.U32 R61, RZ, RZ, R87.reuse ;  /* 0x000000ffff3d7224 */ /* 0x100fe200078e0057 */
[----:B------:R-:W-:Y:S01]  /*5f70*/  F2FP.BF16.F32.PACK_AB R192, R107, R192 ;  /* 0x000000c06bc0723e */ /* 0x000fe200000010ff */
[----:B------:R-:W-:Y:S01]  /*5f80*/  IMAD.MOV.U32 R59, RZ, RZ, R87 ;  /* 0x000000ffff3b7224 */ /* 0x000fe200078e0057 */
[----:B------:R-:W0:Y:S01]  /*5f90*/  MUFU.EX2 R30, R30 ;  /* 0x0000001e001e7308 */ /* 0x000e220000000800 */
[C---:B-1----:R-:W-:Y:S01]  /*5fa0*/  FADD.FTZ R10, R28.reuse, R11 ;  /* 0x0000000b1c0a7221 */ /* 0x042fe20000010000 */
[C---:B------:R-:W-:Y:S01]  /*5fb0*/  FADD.FTZ R11, R109.reuse, R50 ;  /* 0x000000326d0b7221 */ /* 0x040fe20000010000 */
[----:B------:R-:W-:Y:S01]  /*5fc0*/  F2FP.BF16.F32.PACK_AB R187, R28, R187 ;  /* 0x000000bb1cbb723e */ /* 0x000fe200000010ff */
[----:B------:R-:W-:Y:S01]  /*5fd0*/  IMAD.MOV.U32 R57, RZ, RZ, R87 ;  /* 0x000000ffff397224 */ /* 0x000fe200078e0057 */
[----:B------:R-:W-:Y:S01]  /*5fe0*/  F2FP.BF16.F32.PACK_AB R194, R109, R194 ;  /* 0x000000c26dc2723e */ /* 0x000fe200000010ff */
[----:B------:R-:W-:Y:S01]  /*5ff0*/  FADD.FTZ R50, R196, R11 ;  /* 0x0000000bc4327221 */ /* 0x000fe20000010000 */
[----:B------:R-:W-:Y:S01]  /*6000*/  F2FP.BF16.F32.PACK_AB R196, R111, R196 ;  /* 0x000000c46fc4723e */ /* 0x000fe200000010ff */
[----:B------:R-:W1:Y:S01]  /*6010*/  MUFU.EX2 R191, R191 ;  /* 0x000000bf00bf7308 */ /* 0x000e620000000800 */
[----:B--2---:R-:W-:Y:S01]  /*6020*/  FADD.FTZ R3, R189, R10 ;  /* 0x0000000abd037221 */ /* 0x004fe20000010000 */
[----:B------:R-:W-:Y:S01]  /*6030*/  FADD.FTZ R11, R111, R50 ;  /* 0x000000326f0b7221 */ /* 0x000fe20000010000 */
[----:B------:R-:W-:Y:S01]  /*6040*/  F2FP.BF16.F32.PACK_AB R181, R20, R181 ;  /* 0x000000b514b5723e */ /* 0x000fe200000010ff */
[----:B------:R-:W-:Y:S01]  /*6050*/  IMAD.MOV.U32 R53, RZ, RZ, R87 ;  /* 0x000000ffff357224 */ /* 0x000fe200078e0057 */
[----:B------:R-:W-:Y:S01]  /*6060*/  MOV R83, R87 ;  /* 0x0000005700537202 */ /* 0x000fe20000000f00 */
[----:B------:R-:W-:Y:S01]  /*6070*/  FADD.FTZ R52, R198, R11 ;  /* 0x0000000bc6347221 */ /* 0x000fe20000010000 */
[C---:B------:R-:W-:Y:S01]  /*6080*/  F2FP.BF16.F32.PACK_AB R198, R113.reuse, R198 ;  /* 0x000000c671c6723e */ /* 0x040fe200000010ff */
[----:B------:R-:W2:Y:S01]  /*6090*/  MUFU.EX2 R32, R32 ;  /* 0x0000002000207308 */ /* 0x000ea20000000800 */
[C---:B0-----:R-:W-:Y:S01]  /*60a0*/  FADD.FTZ R10, R30.reuse, R3 ;  /* 0x000000031e0a7221 */ /* 0x041fe20000010000 */
[----:B------:R-:W-:Y:S01]  /*60b0*/  FADD.FTZ R11, R113, R52 ;  /* 0x00000034710b7221 */ /* 0x000fe20000010000 */
[----:B------:R-:W-:Y:S01]  /*60c0*/  F2FP.BF16.F32.PACK_AB R189, R30, R189 ;  /* 0x000000bd1ebd723e */ /* 0x000fe200000010ff */
[----:B------:R-:W-:Y:S01]  /*60d0*/  IMAD.MOV.U32 R51, RZ, RZ, R87 ;  /* 0x000000ffff337224 */ /* 0x000fe200078e0057 */
[-C--:B------:R-:W-:Y:S01]  /*60e0*/  MOV R69, R87.reuse ;  /* 0x0000005700457202 */ /* 0x080fe20000000f00 */
[----:B------:R-:W-:Y:S01]  /*60f0*/  FADD.FTZ R52, R200, R11 ;  /* 0x0000000bc8347221 */ /* 0x000fe20000010000 */
[----:B------:R-:W-:Y:S01]  /*6100*/  F2FP.BF16.F32.PACK_AB R200, R115, R200 ;  /* 0x000000c873c8723e */ /* 0x000fe200000010ff */
[----:B------:R-:W0:Y:S01]  /*6110*/  MUFU.EX2 R193, R193 ;  /* 0x000000c100c17308 */ /* 0x000e220000000800 */
[----:B-1----:R-:W-:Y:S01]  /*6120*/  FADD.FTZ R3, R191, R10 ;  /* 0x0000000abf037221 */ /* 0x002fe20000010000 */
[----:B------:R-:W-:Y:S01]  /*6130*/  FADD.FTZ R11, R115, R52 ;  /* 0x00000034730b7221 */ /* 0x000fe20000010000 */
[-C--:B------:R-:W-:Y:S01]  /*6140*/  MOV R55, R87.reuse ;  /* 0x0000005700377202 */ /* 0x080fe20000000f00 */
[----:B------:R-:W-:Y:S01]  /*6150*/  IMAD.MOV.U32 R49, RZ, RZ, R87 ;  /* 0x000000ffff317224 */ /* 0x000fe200078e0057 */
[----:B------:R-:W-:Y:S01]  /*6160*/  MOV R41, R87 ;  /* 0x0000005700297202 */ /* 0x000fe20000000f00 */
[----:B------:R-:W-:Y:S01]  /*6170*/  FADD.FTZ R54, R202, R11 ;  /* 0x0000000bca367221 */ /* 0x000fe20000010000 */
[C---:B------:R-:W-:Y:S01]  /*6180*/  F2FP.BF16.F32.PACK_AB R202, R117.reuse, R202 ;  /* 0x000000ca75ca723e */ /* 0x040fe200000010ff */
[----:B------:R-:W1:Y:S01]  /*6190*/  MUFU.EX2 R34, R34 ;  /* 0x0000002200227308 */ /* 0x000e620000000800 */
[C---:B--2---:R-:W-:Y:S01]  /*61a0*/  FADD.FTZ R10, R32.reuse, R3 ;  /* 0x00000003200a7221 */ /* 0x044fe20000010000 */
[----:B------:R-:W-:Y:S01]  /*61b0*/  FADD.FTZ R11, R117, R54 ;  /* 0x00000036750b7221 */ /* 0x000fe20000010000 */
[----:B------:R-:W-:Y:S01]  /*61c0*/  F2FP.BF16.F32.PACK_AB R191, R32, R191 ;  /* 0x000000bf20bf723e */ /* 0x000fe200000010ff */
[--C-:B------:R-:W-:Y:S01]  /*61d0*/  IMAD.MOV.U32 R47, RZ, RZ, R87.reuse ;  /* 0x000000ffff2f7224 */ /* 0x100fe200078e0057 */
[----:B------:R-:W-:Y:S01]  /*61e0*/  MOV R27, R87 ;  /* 0x00000057001b7202 */ /* 0x000fe20000000f00 */
[----:B------:R-:W-:-:S02]  /*61f0*/  IMAD.MOV.U32 R45, RZ, RZ, R87 ;  /* 0x000000ffff2d7224 */ /* 0x000fc400078e0057 */
[----:B------:R-:W2:Y:S01]  /*6200*/  MUFU.EX2 R195, R195 ;  /* 0x000000c300c37308 */ /* 0x000ea20000000800 */
[----:B0-----:R-:W-:Y:S01]  /*6210*/  FADD.FTZ R3, R193, R10 ;  /* 0x0000000ac1037221 */ /* 0x001fe20000010000 */
[--C-:B------:R-:W-:Y:S02]  /*6220*/  IMAD.MOV.U32 R43, RZ, RZ, R87.reuse ;  /* 0x000000ffff2b7224 */ /* 0x100fe400078e0057 */
[--C-:B------:R-:W-:Y:S02]  /*6230*/  IMAD.MOV.U32 R39, RZ, RZ, R87.reuse ;  /* 0x000000ffff277224 */ /* 0x100fe400078e0057 */
[----:B------:R-:W-:Y:S02]  /*6240*/  IMAD.MOV.U32 R37, RZ, RZ, R87 ;  /* 0x000000ffff257224 */ /* 0x000fe400078e0057 */
[----:B------:R-:W0:Y:S01]  /*6250*/  MUFU.EX2 R36, R36 ;  /* 0x0000002400247308 */ /* 0x000e220000000800 */
[C---:B-1----:R-:W-:Y:S01]  /*6260*/  FADD.FTZ R10, R34.reuse, R3 ;  /* 0x00000003220a7221 */ /* 0x042fe20000010000 */
[----:B------:R-:W-:Y:S01]  /*6270*/  F2FP.BF16.F32.PACK_AB R193, R34, R193 ;  /* 0x000000c122c1723e */ /* 0x000fe200000010ff */
[--C-:B------:R-:W-:Y:S01]  /*6280*/  IMAD.MOV.U32 R35, RZ, RZ, R87.reuse ;  /* 0x000000ffff237224 */ /* 0x100fe200078e0057 */
[----:B------:R-:W-:Y:S01]  /*6290*/  MOV R34, R87 ;  /* 0x0000005700227202 */ /* 0x000fe20000000f00 */
[----:B------:R-:W-:-:S02]  /*62a0*/  IMAD.MOV.U32 R33, RZ, RZ, R87 ;  /* 0x000000ffff217224 */ /* 0x000fc400078e0057 */
[--C-:B------:R-:W-:Y:S01]  /*62b0*/  IMAD.MOV.U32 R32, RZ, RZ, R87.reuse ;  /* 0x000000ffff207224 */ /* 0x100fe200078e0057 */
[----:B------:R-:W1:Y:S01]  /*62c0*/  MUFU.EX2 R197, R197 ;  /* 0x000000c500c57308 */ /* 0x000e620000000800 */
[----:B--2---:R-:W-:Y:S01]  /*62d0*/  FADD.FTZ R3, R195, R10 ;  /* 0x0000000ac3037221 */ /* 0x004fe20000010000 */
[--C-:B------:R-:W-:Y:S02]  /*62e0*/  IMAD.MOV.U32 R31, RZ, RZ, R87.reuse ;  /* 0x000000ffff1f7224 */ /* 0x100fe400078e0057 */
[--C-:B------:R-:W-:Y:S02]  /*62f0*/  IMAD.MOV.U32 R30, RZ, RZ, R87.reuse ;  /* 0x000000ffff1e7224 */ /* 0x100fe400078e0057 */
[----:B------:R-:W-:Y:S02]  /*6300*/  IMAD.MOV.U32 R28, RZ, RZ, R87 ;  /* 0x000000ffff1c7224 */ /* 0x000fe400078e0057 */
[----:B------:R-:W2:Y:S01]  /*6310*/  MUFU.EX2 R40, R40 ;  /* 0x0000002800287308 */ /* 0x000ea20000000800 */
[C---:B0-----:R-:W-:Y:S01]  /*6320*/  FADD.FTZ R10, R36.reuse, R3 ;  /* 0x00000003240a7221 */ /* 0x041fe20000010000 */
[----:B------:R-:W-:Y:S01]  /*6330*/  F2FP.BF16.F32.PACK_AB R195, R36, R195 ;  /* 0x000000c324c3723e */ /* 0x000fe200000010ff */
[----:B------:R-:W-:-:S02]  /*6340*/  IMAD.MOV.U32 R36, RZ, RZ, R87 ;  /* 0x000000ffff247224 */ /* 0x000fc400078e0057 */
[--C-:B------:R-:W-:Y:S02]  /*6350*/  IMAD.MOV.U32 R26, RZ, RZ, R87.reuse ;  /* 0x000000ffff1a7224 */ /* 0x100fe400078e0057 */
[----:B------:R-:W-:Y:S01]  /*6360*/  IMAD.MOV.U32 R24, RZ, RZ, R87 ;  /* 0x000000ffff187224 */ /* 0x000fe200078e0057 */
[----:B------:R-:W0:Y:S01]  /*6370*/  MUFU.EX2 R199, R199 ;  /* 0x000000c700c77308 */ /* 0x000e220000000800 */
[----:B-1----:R-:W-:-:S07]  /*6380*/  FADD.FTZ R3, R197, R10 ;  /* 0x0000000ac5037221 */ /* 0x002fce0000010000 */
[----:B------:R-:W1:Y:S01]  /*6390*/  MUFU.EX2 R42, R42 ;  /* 0x0000002a002a7308 */ /* 0x000e620000000800 */
[C---:B--2---:R-:W-:Y:S01]  /*63a0*/  FADD.FTZ R10, R40.reuse, R3 ;  /* 0x00000003280a7221 */ /* 0x044fe20000010000 */
[----:B------:R-:W-:Y:S01]  /*63b0*/  F2FP.BF16.F32.PACK_AB R197, R40, R197 ;  /* 0x000000c528c5723e */ /* 0x000fe200000010ff */
[----:B------:R-:W-:-:S05]  /*63c0*/  IMAD.MOV.U32 R40, RZ, RZ, R87 ;  /* 0x000000ffff287224 */ /* 0x000fca00078e0057 */
[----:B------:R-:W2:Y:S01]  /*63d0*/  MUFU.EX2 R204, R204 ;  /* 0x000000cc00cc7308 */ /* 0x000ea20000000800 */
[----:B0-----:R-:W-:-:S07]  /*63e0*/  FADD.FTZ R3, R199, R10 ;  /* 0x0000000ac7037221 */ /* 0x001fce0000010000 */
[----:B------:R-:W0:Y:S01]  /*63f0*/  MUFU.EX2 R201, R201 ;  /* 0x000000c900c97308 */ /* 0x000e220000000800 */
[C---:B-1----:R-:W-:Y:S01]  /*6400*/  FADD.FTZ R10, R42.reuse, R3 ;  /* 0x000000032a0a7221 */ /* 0x042fe20000010000 */
[----:B------:R-:W-:Y:S01]  /*6410*/  F2FP.BF16.F32.PACK_AB R199, R42, R199 ;  /* 0x000000c72ac7723e */ /* 0x000fe200000010ff */
[----:B------:R-:W-:-:S05]  /*6420*/  IMAD.MOV.U32 R42, RZ, RZ, R87 ;  /* 0x000000ffff2a7224 */ /* 0x000fca00078e0057 */
[----:B------:R-:W1:Y:S01]  /*6430*/  MUFU.EX2 R119, R119 ;  /* 0x0000007700777308 */ /* 0x000e620000000800 */
[----:B--2---:R-:W-:-:S07]  /*6440*/  FADD.FTZ R54, R204, R11 ;  /* 0x0000000bcc367221 */ /* 0x004fce0000010000 */
[----:B------:R-:W2:Y:S01]  /*6450*/  MUFU.EX2 R44, R44 ;  /* 0x0000002c002c7308 */ /* 0x000ea20000000800 */
[----:B0-----:R-:W-:-:S07]  /*6460*/  FADD.FTZ R3, R201, R10 ;  /* 0x0000000ac9037221 */ /* 0x001fce0000010000 */
[----:B------:R-:W0:Y:S01]  /*6470*/  MUFU.EX2 R206, R206 ;  /* 0x000000ce00ce7308 */ /* 0x000e220000000800 */
[C---:B-1----:R-:W-:Y:S01]  /*6480*/  FADD.FTZ R11, R119.reuse, R54 ;  /* 0x00000036770b7221 */ /* 0x042fe20000010000 */
[----:B------:R-:W-:-:S06]  /*6490*/  F2FP.BF16.F32.PACK_AB R204, R119, R204 ;  /* 0x000000cc77cc723e */ /* 0x000fcc00000010ff */
[----:B------:R-:W1:Y:S01]  /*64a0*/  MUFU.EX2 R203, R203 ;  /* 0x000000cb00cb7308 */ /* 0x000e620000000800 */
[C---:B--2---:R-:W-:Y:S01]  /*64b0*/  FADD.FTZ R10, R44.reuse, R3 ;  /* 0x000000032c0a7221 */ /* 0x044fe20000010000 */
[----:B------:R-:W-:Y:S01]  /*64c0*/  F2FP.BF16.F32.PACK_AB R201, R44, R201 ;  /* 0x000000c92cc9723e */ /* 0x000fe200000010ff */
[----:B------:R-:W-:-:S05]  /*64d0*/  IMAD.MOV.U32 R44, RZ, RZ, R87 ;  /* 0x000000ffff2c7224 */ /* 0x000fca00078e0057 */
[----:B------:R-:W2:Y:S01]  /*64e0*/  MUFU.EX2 R125, R125 ;  /* 0x0000007d007d7308 */ /* 0x000ea20000000800 */
[----:B0-----:R-:W-:-:S07]  /*64f0*/  FADD.FTZ R54, R206, R11 ;  /* 0x0000000bce367221 */ /* 0x001fce0000010000 */
[----:B------:R-:W0:Y:S01]  /*6500*/  MUFU.EX2 R46, R46 ;  /* 0x0000002e002e7308 */ /* 0x000e220000000800 */
[----:B-1----:R-:W-:-:S07]  /*6510*/  FADD.FTZ R3, R203, R10 ;  /* 0x0000000acb037221 */ /* 0x002fce0000010000 */
[----:B------:R-:W1:Y:S01]  /*6520*/  MUFU.EX2 R208, R208 ;  /* 0x000000d000d07308 */ /* 0x000e620000000800 */
[C---:B--2---:R-:W-:Y:S01]  /*6530*/  FADD.FTZ R11, R125.reuse, R54 ;  /* 0x000000367d0b7221 */ /* 0x044fe20000010000 */
[----:B------:R-:W-:-:S06]  /*6540*/  F2FP.BF16.F32.PACK_AB R206, R125, R206 ;  /* 0x000000ce7dce723e */ /* 0x000fcc00000010ff */
[----:B------:R-:W2:Y:S01]  /*6550*/  MUFU.EX2 R205, R205 ;  /* 0x000000cd00cd7308 */ /* 0x000ea20000000800 */
[C---:B0-----:R-:W-:Y:S01]  /*6560*/  FADD.FTZ R10, R46.reuse, R3 ;  /* 0x000000032e0a7221 */ /* 0x041fe20000010000 */
[----:B------:R-:W-:Y:S01]  /*6570*/  F2FP.BF16.F32.PACK_AB R203, R46, R203 ;  /* 0x000000cb2ecb723e */ /* 0x000fe200000010ff */
[----:B------:R-:W-:-:S05]  /*6580*/  IMAD.MOV.U32 R46, RZ, RZ, R87 ;  /* 0x000000ffff2e7224 */ /* 0x000fca00078e0057 */
[----:B------:R-:W0:Y:S01]  /*6590*/  MUFU.EX2 R129, R129 ;  /* 0x0000008100817308 */ /* 0x000e220000000800 */
[----:B-1----:R-:W-:-:S07]  /*65a0*/  FADD.FTZ R54, R208, R11 ;  /* 0x0000000bd0367221 */ /* 0x002fce0000010000 */
[----:B------:R-:W1:Y:S01]  /*65b0*/  MUFU.EX2 R48, R48 ;  /* 0x0000003000307308 */ /* 0x000e620000000800 */
[----:B--2---:R-:W-:-:S07]  /*65c0*/  FADD.FTZ R3, R205, R10 ;  /* 0x0000000acd037221 */ /* 0x004fce0000010000 */
[----:B------:R-:W2:Y:S01]  /*65d0*/  MUFU.EX2 R210, R210 ;  /* 0x000000d200d27308 */ /* 0x000ea20000000800 */
[C---:B0-----:R-:W-:Y:S01]  /*65e0*/  FADD.FTZ R11, R129.reuse, R54 ;  /* 0x00000036810b7221 */ /* 0x041fe20000010000 */
[----:B------:R-:W-:-:S06]  /*65f0*/  F2FP.BF16.F32.PACK_AB R208, R129, R208 ;  /* 0x000000d081d0723e */ /* 0x000fcc00000010ff */
[----:B------:R-:W0:Y:S01]  /*6600*/  MUFU.EX2 R207, R207 ;  /* 0x000000cf00cf7308 */ /* 0x000e220000000800 */
[C---:B-1----:R-:W-:Y:S01]  /*6610*/  FADD.FTZ R10, R48.reuse, R3 ;  /* 0x00000003300a7221 */ /* 0x042fe20000010000 */
[----:B------:R-:W-:Y:S02]  /*6620*/  F2FP.BF16.F32.PACK_AB R205, R48, R205 ;  /* 0x000000cd30cd723e */ /* 0x000fe400000010ff */
[----:B------:R-:W-:-:S04]  /*6630*/  MOV R48, R87 ;  /* 0x0000005700307202 */ /* 0x000fc80000000f00 */
        /* <DEDUP_REMOVED lines=24> */
[----:B------:R1:W3:Y:S01]  /*67c0*/  MUFU.EX2 R38, R29 ;  /* 0x0000001d00267308 */ /* 0x0002e20000000800 */
[----:B--2---:R-:W-:-:S07]  /*67d0*/  FADD.FTZ R3, R25, R10 ;  /* 0x0000000a19037221 */ /* 0x004fce0000010000 */
[----:B------:R-:W2:Y:S01]  /*67e0*/  MUFU.EX2 R216, R216 ;  /* 0x000000d800d87308 */ /* 0x000ea20000000800 */
[C---:B0-----:R-:W-:Y:S01]  /*67f0*/  FADD.FTZ R11, R147.reuse, R58 ;  /* 0x0000003a930b7221 */ /* 0x041fe20000010000 */
[----:B------:R-:W-:Y:S01]  /*6800*/  F2FP.BF16.F32.PACK_AB R214, R147, R214 ;  /* 0x000000d693d6723e */ /* 0x000fe200000010ff */
[----:B-1----:R-:W-:-:S05]  /*6810*/  IMAD.MOV.U32 R29, RZ, RZ, R87 ;  /* 0x000000ffff1d7224 */ /* 0x002fca00078e0057 */
[----:B------:R-:W0:Y:S01]  /*6820*/  MUFU.EX2 R135, R135 ;  /* 0x0000008700877308 */ /* 0x000e220000000800 */
[C---:B---3--:R-:W-:Y:S01]  /*6830*/  FADD.FTZ R60, R38.reuse, R3 ;  /* 0x00000003263c7221 */ /* 0x048fe20000010000 */
[----:B------:R-:W-:Y:S01]  /*6840*/  F2FP.BF16.F32.PACK_AB R211, R38, R25 ;  /* 0x0000001926d3723e */ /* 0x000fe200000010ff */
[--C-:B------:R-:W-:Y:S02]  /*6850*/  IMAD.MOV.U32 R38, RZ, RZ, R87.reuse ;  /* 0x000000ffff267224 */ /* 0x100fe400078e0057 */
[----:B------:R-:W-:-:S03]  /*6860*/  IMAD.MOV.U32 R25, RZ, RZ, R87 ;  /* 0x000000ffff197224 */ /* 0x000fc600078e0057 */
[----:B------:R-:W1:Y:S01]  /*6870*/  MUFU.EX2 R149, R149 ;  /* 0x0000009500957308 */ /* 0x000e620000000800 */
[----:B--2---:R-:W-:-:S07]  /*6880*/  FADD.FTZ R58, R216, R11 ;  /* 0x0000000bd83a7221 */ /* 0x004fce0000010000 */
[----:B------:R-:W2:Y:S01]  /*6890*/  MUFU.EX2 R54, R139 ;  /* 0x0000008b00367308 */ /* 0x000ea20000000800 */
[----:B0-----:R-:W-:Y:S01]  /*68a0*/  FADD.FTZ R3, R135, R60 ;  /* 0x0000003c87037221 */ /* 0x001fe20000010000 */
[----:B------:R-:W-:-:S06]  /*68b0*/  IMAD.MOV.U32 R60, RZ, RZ, R87 ;  /* 0x000000ffff3c7224 */ /* 0x000fcc00078e0057 */
        /* <DEDUP_REMOVED lines=16> */
[C---:B0-----:R-:W-:Y:S01]  /*69c0*/  FADD.FTZ R14, R58.reuse, R3 ;  /* 0x000000033a0e7221 */ /* 0x041fe20000010000 */
[----:B------:R-:W-:Y:S01]  /*69d0*/  F2FP.BF16.F32.PACK_AB R217, R58, R123 ;  /* 0x0000007b3ad9723e */ /* 0x000fe200000010ff */
[----:B------:R-:W-:-:S05]  /*69e0*/  IMAD.MOV.U32 R58, RZ, RZ, R87 ;  /* 0x000000ffff3a7224 */ /* 0x000fca00078e0057 */
[----:B------:R-:W0:Y:S01]  /*69f0*/  MUFU.EX2 R151, R151 ;  /* 0x0000009700977308 */ /* 0x000e220000000800 */
[----:B-1----:R-:W-:-:S07]  /*6a00*/  FADD.FTZ R10, R218, R11 ;  /* 0x0000000bda0a7221 */ /* 0x002fce0000010000 */
[----:B------:R-:W1:Y:S01]  /*6a10*/  MUFU.EX2 R12, R145 ;  /* 0x00000091000c7308 */ /* 0x000e620000000800 */
[----:B--2---:R-:W-:Y:S01]  /*6a20*/  FADD.FTZ R3, R137, R14 ;  /* 0x0000000e89037221 */ /* 0x004fe20000010000 */
[C---:B0-----:R-:W-:Y:S01]  /*6a30*/  FADD.FTZ R10, R151.reuse, R10 ;  /* 0x0000000a970a7221 */ /* 0x041fe20000010000 */
[----:B------:R-:W-:Y:S02]  /*6a40*/  F2FP.BF16.F32.PACK_AB R218, R151, R218 ;  /* 0x000000da97da723e */ /* 0x000fe400000010ff */
[C---:B-1----:R-:W-:Y:S01]  /*6a50*/  FADD.FTZ R3, R12.reuse, R3 ;  /* 0x000000030c037221 */ /* 0x042fe20000010000 */
[----:B------:R-:W-:Y:S01]  /*6a60*/  F2FP.BF16.F32.PACK_AB R219, R12, R137 ;  /* 0x000000890cdb723e */ /* 0x000fe200000010ff */
[----:B------:R-:W-:Y:S06]  /*6a70*/  @!P2 BRA `(.L_x_15) ;  /* 0x000000580044a947 */ /* 0x000fec0003800000 */
[----:B------:R-:W-:Y:S01]  /*6a80*/  R2UR UR6, R16 ;  /* 0x00000000100672ca */ /* 0x000fe200000e0000 */
[----:B------:R-:W-:Y:S01]  /*6a90*/  VIADD R13, R120, 0xfffffffe ;  /* 0xfffffffe780d7836 */ /* 0x000fe20000000000 */
[----:B------:R-:W-:Y:S01]  /*6aa0*/  CS2R R86, SRZ ;  /* 0x0000000000567805 */ /* 0x000fe2000001ff00 */
[----:B------:R-:W-:Y:S01]  /*6ab0*/  IMAD.MOV.U32 R12, RZ, RZ, R133 ;  /* 0x000000ffff0c7224 */ /* 0x000fe200078e0085 */
[----:B------:R-:W-:Y:S01]  /*6ac0*/  CS2R R84, SRZ ;  /* 0x0000000000547805 */ /* 0x000fe2000001ff00 */
[----:B------:R-:W-:Y:S01]  /*6ad0*/  IMAD.MOV.U32 R11, RZ, RZ, R89 ;  /* 0x000000ffff0b7224 */ /* 0x000fe200078e0059 */
[----:B------:R-:W-:Y:S02]  /*6ae0*/  CS2R R82, SRZ ;  /* 0x0000000000527805 */ /* 0x000fe4000001ff00 */
[----:B------:R-:W-:Y:S02]  /*6af0*/  CS2R R80, SRZ ;  /* 0x0000000000507805 */ /* 0x000fe4000001ff00 */
[----:B------:R-:W-:-:S02]  /*6b00*/  CS2R R78, SRZ ;  /* 0x00000000004e7805 */ /* 0x000fc4000001ff00 */
[----:B------:R-:W-:Y:S02]  /*6b10*/  CS2R R76, SRZ ;  /* 0x00000000004c7805 */ /* 0x000fe4000001ff00 */
[----:B------:R-:W-:Y:S02]  /*6b20*/  CS2R R74, SRZ ;  /* 0x00000000004a7805 */ /* 0x000fe4000001ff00 */
[----:B------:R-:W-:Y:S02]  /*6b30*/  CS2R R72, SRZ ;  /* 0x0000000000487805 */ /* 0x000fe4000001ff00 */
[----:B------:R-:W-:Y:S02]  /*6b40*/  CS2R R70, SRZ ;  /* 0x0000000000467805 */ /* 0x000fe4000001ff00 */
[----:B------:R-:W-:Y:S02]  /*6b50*/  MOV R15, UR6 ;  /* 0x00000006000f7c02 */ /* 0x000fe40008000f00 */
[----:B------:R-:W-:-:S02]  /*6b60*/  CS2R R68, SRZ ;  /* 0x0000000000447805 */ /* 0x000fc4000001ff00 */
[----:B------:R-:W-:Y:S02]  /*6b70*/  CS2R R66, SRZ ;  /* 0x0000000000427805 */ /* 0x000fe4000001ff00 */
[----:B------:R-:W-:Y:S02]  /*6b80*/  CS2R R64, SRZ ;  /* 0x0000000000407805 */ /* 0x000fe4000001ff00 */
[----:B------:R-:W-:Y:S02]  /*6b90*/  CS2R R62, SRZ ;  /* 0x00000000003e7805 */ /* 0x000fe4000001ff00 */
[----:B------:R-:W-:Y:S02]  /*6ba0*/  CS2R R60, SRZ ;  /* 0x00000000003c7805 */ /* 0x000fe4000001ff00 */
[----:B------:R-:W-:Y:S02]  /*6bb0*/  CS2R R58, SRZ ;  /* 0x00000000003a7805 */ /* 0x000fe4000001ff00 */
        /* <DEDUP_REMOVED lines=16> */
[----:B------:R-:W-:Y:S01]  /*6cc0*/  CS2R R24, SRZ ;  /* 0x0000000000187805 */ /* 0x000fe2000001ff00 */
[----:B------:R-:W-:Y:S01]  /*6cd0*/  UMOV UR61, UR60 ;  /* 0x0000003c003d7c82 */ /* 0x000fe20008000000 */
[----:B------:R-:W-:-:S05]  /*6ce0*/  ULDC UR7, c[0x0][0x9d8] ;  /* 0x0002760000077ab9 */ /* 0x000fca0000000800 */
.L_x_24:
[----:B------:R-:W-:Y:S01]  /*6cf0*/  R2UR UR11, R17 ;  /* 0x00000000110b72ca */ /* 0x000fe200000e0000 */
[----:B------:R-:W-:Y:S01]  /*6d00*/  UIADD3 UR60, UR61, 0x1, URZ ;  /* 0x000000013d3c7890 */ /* 0x000fe2000fffe03f */
[----:B------:R-:W-:-:S03]  /*6d10*/  R2UR UR10, R15 ;  /* 0x000000000f0a72ca */ /* 0x000fc600000e0000 */
[----:B------:R-:W-:-:S04]  /*6d20*/  UISETP.NE.AND UP0, UPT, UR60, 0x2, UPT ;  /* 0x000000023c00788c */ /* 0x000fc8000bf05270 */
[----:B------:R-:W-:Y:S02]  /*6d30*/  USEL UR6, URZ, 0x1, UP0 ;  /* 0x000000013f067887 */ /* 0x000fe40008000000 */
[----:B------:R-:W-:Y:S02]  /*6d40*/  USEL UR60, UR60, URZ, UP0 ;  /* 0x0000003f3c3c7287 */ /* 0x000fe40008000000 */
[----:B------:R-:W-:Y:S02]  /*6d50*/  ISETP.NE.AND P3, PT, RZ, UR11, PT ;  /* 0x0000000bff007c0c */ /* 0x000fe4000bf65270 */
[----:B------:R-:W-:-:S06]  /*6d60*/  ULOP3.LUT UR6, UR10, UR6, URZ, 0x3c, !UPT ;  /* 0x000000060a067292 */ /* 0x000fcc000f8e3c3f */
[----:B------:R-:W-:-:S05]  /*6d70*/  IMAD.U32 R16, RZ, RZ, UR6 ;  /* 0x00000006ff107e24 */ /* 0x000fca000f8e00ff */
[----:B------:R-:W-:Y:S05]  /*6d80*/  @P3 BRA `(.L_x_16) ;  /* 0x0000000000343947 */ /* 0x000fea0003800000 */
[----:B------:R-:W-:Y:S05]  /*6d90*/  @!P0 BRA `(.L_x_17) ;  /* 0x0000000000048947 */ /* 0x000fea0003800000 */
[----:B------:R-:W-:Y:S01]  /*6da0*/  BPT.TRAP 0x1 ;  /* 0x000000040000795c */ /* 0x000fe20000300000 */
.L_x_17:
[----:B------:R-:W-:Y:S02]  /*6db0*/  R2UR UR6, R2 ;  /* 0x00000000020672ca */ /* 0x000fe400000e0000 */
[----:B------:R-:W-:-:S11]  /*6dc0*/  R2UR UR10, R16 ;  /* 0x00000000100a72ca */ /* 0x000fd600000e0000 */
[----:B------:R-:W-:Y:S02]  /*6dd0*/  ULEA UR6, UR60, UR6, 0x3 ;  /* 0x000000063c067291 */ /* 0x000fe4000f8e183f */
[----:B------:R-:W-:-:S05]  /*6de0*/  IMAD.U32 R14, RZ, RZ, UR10 ;  /* 0x0000000aff0e7e24 */ /* 0x000fca000f8e00ff */
[----:B------:R-:W-:-:S04]  /*6df0*/  SHF.L.U32 R14, R14, 0x1f, RZ ;  /* 0x0000001f0e0e7819 */ /* 0x000fc800000006ff */
[----:B------:R0:W1:Y:S01]  /*6e00*/  SYNCS.PHASECHK.TRANS64.TRYWAIT P2, [UR6+0x34830], R14 ;  /* 0x0348300eff0075a7 */ /* 0x0000620008040146 */
[----:B------:R-:W-:Y:S05]  /*6e10*/  @!P0 BRA `(.L_x_18) ;  /* 0x0000000000048947 */ /* 0x000fea0003800000 */
[----:B------:R-:W-:Y:S01]  /*6e20*/  BPT.TRAP 0x1 ;  /* 0x000000040000795c */ /* 0x000fe20000300000 */
.L_x_18:
[----:B-1----:R-:W-:Y:S05]  /*6e30*/  @P2 BRA `(.L_x_16) ;  /* 0x0000000000082947 */ /* 0x002fea0003800000 */
[----:B------:R-:W1:Y:S02]  /*6e40*/  SYNCS.PHASECHK.TRANS64.TRYWAIT P2, [UR6+0x34830], R14 ;  /* 0x0348300eff0075a7 */ /* 0x000e640008040146 */
[----:B-1----:R-:W-:Y:S05]  /*6e50*/  @!P2 BRA `(.L_x_19) ;  /* 0x000000b40010a947 */ /* 0x002fea0003800000 */
.L_x_16:
[----:B------:R-:W2:Y:S01]  /*6e60*/  S2R R20, SR_TID.X ;  /* 0x0000000000147919 */ /* 0x000ea20000002100 */
[----:B------:R-:W-:Y:S01]  /*6e70*/  R2UR UR6, R0 ;  /* 0x00000000000672ca */ /* 0x000fe200000e0000 */
[----:B------:R-:W-:Y:S01]  /*6e80*/  UMOV UR59, 0x40000040 ;  /* 0x40000040003b7882 */ /* 0x000fe20000000000 */
[----:B------:R-:W-:Y:S01]  /*6e90*/  R2UR UR14, R8 ;  /* 0x00000000080e72ca */ /* 0x000fe200000e0000 */
[----:B------:R-:W-:Y:S01]  /*6ea0*/  UMOV UR27, 0x40000040 ;  /* 0x40000040001b7882 */ /* 0x000fe20000000000 */
[----:B------:R-:W-:Y:S01]  /*6eb0*/  R2UR UR15, R9 ;  /* 0x00000000090f72ca */ /* 0x000fe200000e0000 */
[----:B------:R-:W-:Y:S01]  /*6ec0*/  UMOV UR31, 0x40000040 ;  /* 0x40000040001f7882 */ /* 0x000fe20000000000 */
[----:B------:R-:W-:Y:S01]  /*6ed0*/  UMOV UR35, 0x40000040 ;  /* 0x4000004000237882 */ /* 0x000fe20000000000 */
[----:B------:R-:W-:Y:S01]  /*6ee0*/  UMOV UR39, 0x40000040 ;  /* 0x4000004000277882 */ /* 0x000fe20000000000 */
[----:B------:R-:W-:Y:S01]  /*6ef0*/  UMOV UR43, 0x40000040 ;  /* 0x40000040002b7882 */ /* 0x000fe20000000000 */
[----:B------:R-:W-:Y:S01]  /*6f00*/  UMOV UR47, 0x40000040 ;  /* 0x40000040002f7882 */ /* 0x000fe20000000000 */
[----:B------:R-:W-:Y:S01]  /*6f10*/  UMOV UR51, 0x40000040 ;  /* 0x4000004000337882 */ /* 0x000fe20000000000 */
[----:B------:R-:W-:Y:S01]  /*6f20*/  UMOV UR55, 0x40000040 ;  /* 0x4000004000377882 */ /* 0x000fe20000000000 */
[----:B------:R-:W-:Y:S01]  /*6f30*/  R2UR UR18, R6 ;  /* 0x00000000061272ca */ /* 0x000fe200000e0000 */
[----:B------:R-:W-:Y:S01]  /*6f40*/  UIMAD UR6, UR60, 0xb00, UR6 ;  /* 0x00000b003c0678a4 */ /* 0x000fe2000f8e0206 */
[----:B------:R-:W-:Y:S01]  /*6f50*/  R2UR UR19, R7 ;  /* 0x00000000071372ca */ /* 0x000fe200000e0000 */
[----:B------:R-:W-:Y:S01]  /*6f60*/  UMOV UR56, UR14 ;  /* 0x0000000e00387c82 */ /* 0x000fe20008000000 */
[----:B------:R-:W-:Y:S01]  /*6f70*/  UMOV UR24, UR14 ;  /* 0x0000000e00187c82 */ /* 0x000fe20008000000 */
[----:B------:R-:W-:Y:S01]  /*6f80*/  UMOV UR57, UR15 ;  /* 0x0000000f00397c82 */ /* 0x000fe20008000000 */
[----:B------:R-:W-:-:S02]  /*6f90*/  UIADD3 UR26, UR6, 0x80, URZ ;  /* 0x00000080061a7890 */ /* 0x000fc4000fffe03f */
        /* <DEDUP_REMOVED lines=9> */
[----:B--2---:R-:W-:Y:S01]  /*7030*/  SHF.R.U32.HI R20, RZ, 0x7, R20 ;  /* 0x00000007ff147819 */ /* 0x004fe20000011614 */
[----:B------:R-:W-:Y:S01]  /*7040*/  UMOV UR36, UR14 ;  /* 0x0000000e00247c82 */ /* 0x000fe20008000000 */
[----:B------:R-:W-:Y:S01]  /*7050*/  UMOV UR37, UR15 ;  /* 0x0000000f00257c82 */ /* 0x000fe20008000000 */
[----:B------:R-:W-:-:S02]  /*7060*/  UIADD3 UR42, UR6, 0x280, URZ ;  /* 0x00000280062a7890 */ /* 0x000fc4000fffe03f */
[----:B01----:R-:W-:Y:S01]  /*7070*/  VIADD R14, R20, 0x8 ;  /* 0x00000008140e7836 */ /* 0x003fe20000000000 */
[----:B------:R-:W-:Y:S01]  /*7080*/  UMOV UR40, UR14 ;  /* 0x0000000e00287c82 */ /* 0x000fe20008000000 */
[----:B------:R-:W-:Y:S01]  /*7090*/  UMOV UR41, UR15 ;  /* 0x0000000f00297c82 */ /* 0x000fe20008000000 */
[----:B------:R-:W-:Y:S02]  /*70a0*/  UIADD3 UR46, UR6, 0x300, URZ ;  /* 0x00000300062e7890 */ /* 0x000fe4000fffe03f */
[----:B------:R0:W-:Y:S01]  /*70b0*/  BAR.SYNC.DEFER_BLOCKING R14, 0x100 ;  /* 0x0004000e0000751d */ /* 0x0001e20000010000 */
[----:B------:R-:W-:Y:S02]  /*70c0*/  UIADD3 UR50, UR6, 0x380, URZ ;  /* 0x0000038006327890 */ /* 0x000fe4000fffe03f */
[----:B------:R-:W-:Y:S02]  /*70d0*/  UIADD3 UR54, UR6, 0x400, URZ ;  /* 0x0000040006367890 */ /* 0x000fe4000fffe03f */
[----:B------:R-:W-:Y:S01]  /*70e0*/  UIADD3 UR10, UR6, 0x500, URZ ;  /* 0x00000500060a7890 */ /* 0x000fe2000fffe03f */
[----:B------:R-:W-:Y:S01]  /*70f0*/  UMOV UR44, UR14 ;  /* 0x0000000e002c7c82 */ /* 0x000fe20008000000 */
[----:B------:R-:W-:Y:S01]  /*7100*/  UMOV UR45, UR15 ;  /* 0x0000000f002d7c82 */ /* 0x000fe20008000000 */
[----:B------:R-:W-:Y:S01]  /*7110*/  UMOV UR48, UR14 ;  /* 0x0000000e00307c82 */ /* 0x000fe20008000000 */
[----:B------:R-:W-:Y:S01]  /*7120*/  UMOV UR49, UR15 ;  /* 0x0000000f00317c82 */ /* 0x000fe20008000000 */
[----:B------:R-:W-:Y:S01]  /*7130*/  UMOV UR52, UR14 ;  /* 0x0000000e00347c82 */ /* 0x000fe20008000000 */
[----:B------:R-:W-:Y:S01]  /*7140*/  UMOV UR53, UR15 ;  /* 0x0000000f00357c82 */ /* 0x000fe20008000000 */
[----:B------:R-:W-:Y:S01]  /*7150*/  UMOV UR11, 0x40000040 ;  /* 0x40000040000b7882 */ /* 0x000fe20000000000 */
[----:B------:R-:W-:Y:S01]  /*7160*/  UIADD3 UR22, UR6, 0x586, URZ ;  /* 0x0000058606167890 */ /* 0x000fe2000fffe03f */
[----:B------:R-:W-:Y:S01]  /*7170*/  UMOV UR23, 0x40000040 ;  /* 0x4000004000177882 */ /* 0x000fe20000000000 */
        /* <DEDUP_REMOVED lines=65> */
[----:B------:R-:W-:Y:S01]  /*7590*/  UMOV UR24, UR14 ;  /* 0x0000000e00187c82 */ /* 0x000fe20008000000 */
[----:B------:R-:W-:Y:S01]  /*75a0*/  UMOV UR25, UR15 ;  /* 0x0000000f00197c82 */ /* 0x000fe20008000000 */
[----:B------:R-:W-:Y:S01]  /*75b0*/  UMOV UR26, UR10 ;  /* 0x0000000a001a7c82 */ /* 0x000fe20008000000 */
[----:B------:R-:W-:Y:S01]  /*75c0*/  UMOV UR27, 0x40000040 ;  /* 0x40000040001b7882 */ /* 0x000fe20000000000 */
[----:B------:R-:W-:Y:S01]  /*75d0*/  UIADD3 UR10, UR6, 0x502, URZ ;  /* 0x00000502060a7890 */ /* 0x000fe2000fffe03f */
[----:B------:R-:W-:Y:S02]  /*75e0*/  R2UR UR14, R4 ;  /* 0x00000000040e72ca */ /* 0x000fe400000e0000 */
[----:B------:R-:W-:Y:S01]  /*75f0*/  R2UR UR15, R5 ;  /* 0x00000000050f72ca */ /* 0x000fe200000e0000 */
        /* <DEDUP_REMOVED lines=73> */
[----:B------:R-:W-:Y:S01]  /*7a90*/  UMOV UR24, UR18 ;  /* 0x0000001200187c82 */ /* 0x000fe20008000000 */
[----:B------:R-:W-:Y:S01]  /*7aa0*/  UMOV UR25, UR19 ;  /* 0x0000001300197c82 */ /* 0x000fe20008000000 */
[----:B------:R-:W-:Y:S01]  /*7ab0*/  UMOV UR26, UR10 ;  /* 0x0000000a001a7c82 */ /* 0x000fe20008000000 */
[----:B------:R-:W-:Y:S01]  /*7ac0*/  UMOV UR27, 0x40000040 ;  /* 0x40000040001b7882 */ /* 0x000fe20000000000 */
[----:B------:R-:W-:Y:S02]  /*7ad0*/  UIADD3 UR10, UR6, 0x504, URZ ;  /* 0x00000504060a7890 */ /* 0x000fe4000fffe03f */
[----:B------:R-:W-:Y:S01]  /*7ae0*/  UIADD3 UR18, UR6, 0x584, URZ ;  /* 0x0000058406127890 */ /* 0x000fe2000fffe03f */
        /* <DEDUP_REMOVED lines=150> */
[----:B------:R-:W-:Y:S01]  /*8450*/  UMOV UR24, UR4 ;  /* 0x0000000400187c82 */ /* 0x000fe20008000000 */
[----:B------:R-:W-:Y:S01]  /*8460*/  UMOV UR25, UR5 ;  /* 0x0000000500197c82 */ /* 0x000fe20008000000 */
[----:B------:R-:W-:Y:S01]  /*8470*/  UMOV UR26, UR10 ;  /* 0x0000000a001a7c82 */ /* 0x000fe20008000000 */
[----:B------:R-:W-:Y:S01]  /*8480*/  UMOV UR27, 0x40000040 ;  /* 0x40000040001b7882 */ /* 0x000fe20000000000 */
[----:B------:R-:W-:Y:S01]  /*8490*/  UIADD3 UR10, UR6, 0x580, URZ ;  /* 0x00000580060a7890 */ /* 0x000fe2000fffe03f */
        /* <DEDUP_REMOVED lines=72> */
[----:B------:R-:W-:Y:S01]  /*8920*/  UMOV UR11, 0x40000040 ;  /* 0x40000040000b7882 */ /* 0x000fe20000000000 */
[----:B------:R-:W-:Y:S01]  /*8930*/  UIADD3 UR14, UR6, 0x582, URZ ;  /* 0x00000582060e7890 */ /* 0x000fe2000fffe03f */
[----:B------:R-:W-:Y:S02]  /*8940*/  WARPGROUP.DEPBAR.LE gsb0, 0x0 ;  /* 0x00008000000079c5 */ /* 0x000fe40000010000 */
[----:B------:R-:W-:-:S06]  /*8950*/  WARPGROUP.ARRIVE ;  /* 0x00000000000079c5 */ /* 0x000fcc0000000000 */
[----:B------:R-:W-:Y:S01]  /*8960*/  HGMMA.64x16x16.F32.BF16 R88, gdesc[UR8], R88, gsb0 ;  /* 0x00200000085879f0 */ /* 0x000fe20008001858 */
[----:B------:R-:W-:Y:S02]  /*8970*/  UIADD3 UR10, UR6, 0xa82, URZ ;  /* 0x00000a82060a7890 */ /* 0x000fe4000fffe03f */
        /* <DEDUP_REMOVED lines=144> */
[----:B------:R-:W-:Y:S01]  /*9280*/  UIADD3 UR6, UR6, 0xa86, URZ ;  /* 0x00000a8606067890 */ /* 0x000fe2000fffe03f */
        /* <DEDUP_REMOVED lines=33> */
[----:B0-----:R-:W-:Y:S05]  /*94a0*/  @P3 BRA `(.L_x_20) ;  /* 0x0000000000343947 */ /* 0x001fea0003800000 */
[----:B------:R-:W-:Y:S05]  /*94b0*/  @!P0 BRA `(.L_x_21) ;  /* 0x0000000000048947 */ /* 0x000fea0003800000 */
[----:B------:R-:W-:Y:S01]  /*94c0*/  BPT.TRAP 0x1 ;  /* 0x000000040000795c */ /* 0x000fe20000300000 */
.L_x_21:
        /* <DEDUP_REMOVED lines=8> */
.L_x_22:
[----:B-1----:R-:W-:Y:S05]  /*9550*/  @P2 BRA `(.L_x_20) ;  /* 0x0000000000082947 */ /* 0x002fea0003800000 */
[----:B------:R-:W1:Y:S02]  /*9560*/  SYNCS.PHASECHK.TRANS64.TRYWAIT P2, [UR6+0x34850], R14 ;  /* 0x0348500eff0075a7 */ /* 0x000e640008040146 */
[----:B-1----:R-:W-:Y:S05]  /*9570*/  @!P2 BRA `(.L_x_23) ;  /* 0x0000008c0060a947 */ /* 0x002fea0003800000 */
.L_x_20:
[----:B------:R-:W-:Y:S01]  /*9580*/  R2UR UR14, R2 ;  /* 0x00000000020e72ca */ /* 0x000fe200000e0000 */
[----:B------:R-:W-:Y:S01]  /*9590*/  WARPGROUP.ARRIVE ;  /* 0x00000000000079c5 */ /* 0x000fe20000000000 */
[----:B------:R-:W-:Y:S01]  /*95a0*/  UMOV UR11, 0x40000040 ;  /* 0x40000040000b7882 */ /* 0x000fe20000000000 */
[----:B01----:R-:W-:Y:S01]  /*95b0*/  FMUL.FTZ R14, R168, UR7 ;  /* 0x00000007a80e7c20 */ /* 0x003fe20008410000 */
[----:B------:R-:W-:Y:S01]  /*95c0*/  FMUL.FTZ R15, R169, UR7 ;  /* 0x00000007a90f7c20 */ /* 0x000fe20008410000 */
[----:B------:R-:W-:Y:S01]  /*95d0*/  FMUL.FTZ R168, R172, UR7 ;  /* 0x00000007aca87c20 */ /* 0x000fe20008410000 */
[----:B------:R-:W-:Y:S01]  /*95e0*/  FMUL.FTZ R169, R173, UR7 ;  /* 0x00000007ada97c20 */ /* 0x000fe20008410000 */
[----:B------:R-:W-:Y:S01]  /*95f0*/  FMUL.FTZ R160, R160, UR7 ;  /* 0x00000007a0a07c20 */ /* 0x000fe20008410000 */
[----:B------:R-:W-:Y:S01]  /*9600*/  FMUL.FTZ R161, R161, UR7 ;  /* 0x00000007a1a17c20 */ /* 0x000fe20008410000 */
[----:B------:R-:W0:Y:S01]  /*9610*/  MUFU.TANH R14, R14 ;  /* 0x0000000e000e7308 */ /* 0x000e220000002400 */
[----:B------:R-:W-:Y:S01]  /*9620*/  FMUL.FTZ R164, R164, UR7 ;  /* 0x00000007a4a47c20 */ /* 0x000fe20008410000 */
[----:B------:R-:W-:Y:S01]  /*9630*/  FMUL.FTZ R165, R165, UR7 ;  /* 0x00000007a5a57c20 */ /* 0x000fe20008410000 */
[----:B------:R-:W-:Y:S01]  /*9640*/  FMUL.FTZ R152, R152, UR7 ;  /* 0x0000000798987c20 */ /* 0x000fe20008410000 */
[----:B------:R-:W-:Y:S01]  /*9650*/  UIADD3 UR6, UR14, 0x400, URZ ;  /* 0x000004000e067890 */ /* 0x000fe2000fffe03f */
[----:B------:R-:W-:Y:S01]  /*9660*/  FMUL.FTZ R153, R153, UR7 ;  /* 0x0000000799997c20 */ /* 0x000fe20008410000 */
[----:B------:R-:W-:Y:S01]  /*9670*/  FMUL.FTZ R156, R156, UR7 ;  /* 0x000000079c9c7c20 */ /* 0x000fe20008410000 */
[----:B------:R-:W-:Y:S01]  /*9680*/  FMUL.FTZ R157, R157, UR7 ;  /* 0x000000079d9d7c20 */ /* 0x000fe20008410000 */
[----:B------:R-:W-:Y:S01]  /*9690*/  USHF.R.U32.HI UR6, URZ, 0x4, UR6 ;  /* 0x000000043f067899 */ /* 0x000fe20008011606 */
[----:B------:R-:W1:Y:S01]  /*96a0*/  MUFU.TANH R15, R15 ;  /* 0x0000000f000f7308 */ /* 0x000e620000002400 */
[----:B------:R-:W-:Y:S01]  /*96b0*/  FMUL.FTZ R144, R144, UR7 ;  /* 0x0000000790907c20 */ /* 0x000fe20008410000 */
[----:B------:R-:W-:Y:S01]  /*96c0*/  FMUL.FTZ R145, R145, UR7 ;  /* 0x0000000791917c20 */ /* 0x000fe20008410000 */
[----:B------:R-:W-:Y:S01]  /*96d0*/  ULOP3.LUT UR6, UR6, 0x3fff, URZ, 0xc0, !UPT ;  /* 0x00003fff06067892 */ /* 0x000fe2000f8ec03f */
[----:B------:R-:W-:Y:S01]  /*96e0*/  FMUL.FTZ R148, R148, UR7 ;  /* 0x0000000794947c20 */ /* 0x000fe20008410000 */
[----:B------:R-:W-:Y:S01]  /*96f0*/  FMUL.FTZ R149, R149, UR7 ;  /* 0x0000000795957c20 */ /* 0x000fe20008410000 */
[----:B------:R-:W-:Y:S01]  /*9700*/  FMUL.FTZ R136, R136, UR7 ;  /* 0x0000000788887c20 */ /* 0x000fe20008410000 */
[----:B------:R-:W-:Y:S01]  /*9710*/  ULOP3.LUT UR6, UR6, 0x5800000, URZ, 0xfc, !UPT ;  /* 0x0580000006067892 */ /* 0x000fe2000f8efc3f */
[----:B------:R-:W2:Y:S01]  /*9720*/  MUFU.TANH R168, R168 ;  /* 0x000000a800a87308 */ /* 0x000ea20000002400 */
[----:B0-----:R-:W-:Y:S01]  /*9730*/  FMNMX.FTZ R172, R14, R11, !PT ;  /* 0x0000000b0eac7209 */ /* 0x001fe20007810000 */
[----:B------:R-:W-:Y:S01]  /*9740*/  FMUL.FTZ R137, R137, UR7 ;  /* 0x0000000789897c20 */ /* 0x000fe20008410000 */
[----:B------:R-:W-:Y:S01]  /*9750*/  UIMAD UR6, UR61, 0xb00, UR6 ;  /* 0x00000b003d0678a4 */ /* 0x000fe2000f8e0206 */
[----:B------:R-:W-:Y:S01]  /*9760*/  FMUL.FTZ R140, R140, UR7 ;  /* 0x000000078c8c7c20 */ /* 0x000fe20008410000 */
[----:B------:R-:W-:Y:S01]  /*9770*/  FMUL.FTZ R20, R171, UR7 ;  /* 0x00000007ab147c20 */ /* 0x000fe20008410000 */
[----:B------:R-:W-:Y:S01]  /*9780*/  FMUL.FTZ R171, R175, UR7 ;  /* 0x00000007afab7c20 */ /* 0x000fe20008410000 */
[----:B------:R-:W-:Y:S01]  /*9790*/  FMUL.FTZ R141, R141, UR7 ;  /* 0x000000078d8d7c20 */ /* 0x000fe20008410000 */
[----:B------:R-:W0:Y:S01]  /*97a0*/  MUFU.TANH R169, R169 ;  /* 0x000000a900a97308 */ /* 0x000e220000002400 */
[----:B-1----:R-:W-:Y:S01]  /*97b0*/  FMNMX.FTZ R173, R15, R172, !PT ;  /* 0x000000ac0fad7209 */ /* 0x002fe20007810000 */
[----:B------:R-:W-:Y:S01]  /*97c0*/  UMOV UR10, UR6 ;  /* 0x00000006000a7c82 */ /* 0x000fe20008000000 */
[----:B------:R-:W-:Y:S01]  /*97d0*/  FMUL.FTZ R128, R128, UR7 ;  /* 0x0000000780807c20 */ /* 0x000fe20008410000 */
[----:B------:R-:W-:Y:S01]  /*97e0*/  HGMMA.64x128x16.F32.BF16 R24, R176, gdesc[UR8].tnspB, R24, gsb0 ;  /* 0x41e00008b0187df0 */ /* 0x000fe20008001818 */
[----:B------:R-:W-:Y:S01]  /*97f0*/  UIADD3 UR10, UR6, 0x80, URZ ;  /* 0x00000080060a7890 */ /* 0x000fe2000fffe03f */
[----:B------:R-:W-:Y:S01]  /*9800*/  FMUL.FTZ R129, R129, UR7 ;  /* 0x0000000781817c20 */ /* 0x000fe20008410000 */
[----:B------:R-:W-:Y:S01]  /*9810*/  UMOV UR11, 0x40000040 ;  /* 0x40000040000b7882 */ /* 0x000fe20000000000 */
[----:B------:R-:W1:Y:S01]  /*9820*/  MUFU.TANH R160, R160 ;  /* 0x000000a000a07308 */ /* 0x000e620000002400 */
[----:B--2---:R-:W-:Y:S01]  /*9830*/  FMNMX.FTZ R172, R168, R173, !PT ;  /* 0x000000ada8ac7209 */ /* 0x004fe20007810000 */
[----:B------:R-:W-:Y:S01]  /*9840*/  FMUL.FTZ R132, R132, UR7 ;  /* 0x0000000784847c20 */ /* 0x000fe20008410000 */
[----:B------:R-:W-:Y:S01]  /*9850*/  FMUL.FTZ R133, R133, UR7 ;  /* 0x0000000785857c20 */ /* 0x000fe20008410000 */
[----:B------:R-:W-:Y:S01]  /*9860*/  FMUL.FTZ R120, R120, UR7 ;  /* 0x0000000778787c20 */ /* 0x000fe20008410000 */
[----:B------:R-:W-:Y:S01]  /*9870*/  FMUL.FTZ R121, R121, UR7 ;  /* 0x0000000779797c20 */ /* 0x000fe20008410000 */
[----:B------:R-:W-:Y:S01]  /*9880*/  FMUL.FTZ R124, R124, UR7 ;  /* 0x000000077c7c7c20 */ /* 0x000fe20008410000 */
[----:B------:R-:W-:Y:S01]  /*9890*/  FMUL.FTZ R125, R125, UR7 ;  /* 0x000000077d7d7c20 */ /* 0x000fe20008410000 */
[----:B------:R-:W2:Y:S01]  /*98a0*/  MUFU.TANH R161, R161 ;  /* 0x000000a100a17308 */ /* 0x000ea20000002400 */
[----:B0-----:R-:W-:Y:S01]  /*98b0*/  FMNMX.FTZ R173, R169, R172, !PT ;  /* 0x000000aca9ad7209 */ /* 0x001fe20007810000 */
[----:B------:R-:W-:Y:S01]  /*98c0*/  FMUL.FTZ R112, R112, UR7 ;  /* 0x0000000770707c20 */ /* 0x000fe20008410000 */
[----:B------:R-:W-:Y:S01]  /*98d0*/  FMUL.FTZ R113, R113, UR7 ;  /* 0x0000000771717c20 */ /* 0x000fe20008410000 */
[----:B------:R-:W-:Y:S01]  /*98e0*/  FMUL.FTZ R116, R116, UR7 ;  /* 0x0000000774747c20 */ /* 0x000fe20008410000 */
[----:B------:R-:W-:Y:S01]  /*98f0*/  FMUL.FTZ R117, R117, UR7 ;  /* 0x0000000775757c20 */ /* 0x000fe20008410000 */
[----:B------:R-:W-:Y:S01]  /*9900*/  FMUL.FTZ R105, R105, UR7 ;  /* 0x0000000769697c20 */ /* 0x000fe20008410000 */
[----:B------:R-:W-:Y:S01]  /*9910*/  FMUL.FTZ R109, R109, UR7 ;  /* 0x000000076d6d7c20 */ /* 0x000fe20008410000 */
[----:B------:R-:W0:Y:S01]  /*9920*/  MUFU.TANH R164, R164 ;  /* 0x000000a400a47308 */ /* 0x000e220000002400 */
[----:B-1----:R-:W-:Y:S01]  /*9930*/  FMNMX.FTZ R172, R160, R173, !PT ;  /* 0x000000ada0ac7209 */ /* 0x002fe20007810000 */
[----:B------:R-:W-:Y:S01]  /*9940*/  FMUL.FTZ R97, R97, UR7 ;  /* 0x0000000761617c20 */ /* 0x000fe20008410000 */
[----:B------:R-:W-:Y:S01]  /*9950*/  FMUL.FTZ R101, R101, UR7 ;  /* 0x0000000765657c20 */ /* 0x000fe20008410000 */
[----:B------:R-:W-:Y:S01]  /*9960*/  FMUL.FTZ R93, R93, UR7 ;  /* 0x000000075d5d7c20 */ /* 0x000fe20008410000 */
[----:B------:R-:W-:Y:S01]  /*9970*/  FMUL.FTZ R21, R170, UR7 ;  /* 0x00000007aa157c20 */ /* 0x000fe20008410000 */
[----:B------:R-:W-:Y:S01]  /*9980*/  FMUL.FTZ R170, R174, UR7 ;  /* 0x00000007aeaa7c20 */ /* 0x000fe20008410000 */
[----:B------:R-:W-:Y:S01]  /*9990*/  FMUL.FTZ R162, R162, UR7 ;  /* 0x00000007a2a27c20 */ /* 0x000fe20008410000 */
        /* <DEDUP_REMOVED lines=44> */
[----:B------:R-:W1:Y:S01]  /*9c60*/  S2R R234, SR_TID.X ;  /* 0x0000000000ea7919 */ /* 0x000e620000002100 */
[C---:B------:R-:W-:Y:S01]  /*9c70*/  ISETP.GT.AND P2, PT, R13.reuse, RZ, PT ;  /* 0x000000ff0d00720c */ /* 0x040fe20003f44270 */
[----:B------:R-:W-:-:S02]  /*9c80*/  VIADD R13, R13, 0xffffffff ;  /* 0xffffffff0d0d7836 */ /* 0x000fc40000000000 */
[----:B------:R-:W3:Y:S01]  /*9c90*/  MUFU.TANH R145, R145 ;  /* 0x0000009100917308 */ /* 0x000ee20000002400 */
[----:B--2---:R-:W-:-:S07]  /*9ca0*/  FMNMX.FTZ R173, R157, R172, !PT ;  /* 0x000000ac9dad7209 */ /* 0x004fce0007810000 */
[----:B------:R-:W2:Y:S01]  /*9cb0*/  MUFU.TANH R148, R148 ;  /* 0x0000009400947308 */ /* 0x000ea20000002400 */
[----:B0-----:R-:W-:Y:S01]  /*9cc0*/  FMNMX.FTZ R172, R144, R173, !PT ;  /* 0x000000ad90ac7209 */ /* 0x001fe20007810000 */
[----:B------:R-:W-:-:S06]  /*9cd0*/  FMUL.FTZ R173, R118, UR7 ;  /* 0x0000000776ad7c20 */ /* 0x000fcc0008410000 */
[----:B------:R-:W0:Y:S01]  /*9ce0*/  MUFU.TANH R149, R149 ;  /* 0x0000009500957308 */ /* 0x000e220000002400 */
[----:B---3--:R-:W-:-:S07]  /*9cf0*/  FMNMX.FTZ R175, R145, R172, !PT ;  /* 0x000000ac91af7209 */ /* 0x008fce0007810000 */
[----:B------:R-:W3:Y:S01]  /*9d00*/  MUFU.TANH R136, R136 ;  /* 0x0000008800887308 */ /* 0x000ee20000002400 */
[----:B--2---:R-:W-:Y:S01]  /*9d10*/  FMNMX.FTZ R118, R148, R175, !PT ;  /* 0x000000af94767209 */ /* 0x004fe20007810000 */
[----:B------:R-:W-:Y:S01]  /*9d20*/  FMUL.FTZ R175, R104, UR7 ;  /* 0x0000000768af7c20 */ /* 0x000fe20008410000 */
[----:B-1----:R-:W-:-:S05]  /*9d30*/  SHF.R.U32.HI R234, RZ, 0x7, R234 ;  /* 0x00000007ffea7819 */ /* 0x002fca00000116ea */
[----:B------:R-:W1:Y:S08]  /*9d40*/  MUFU.TANH R137, R137 ;  /* 0x0000008900897308 */ /* 0x000e700000002400 */
[----:B------:R-:W2:Y:S08]  /*9d50*/  MUFU.TANH R140, R140 ;  /* 0x0000008c008c7308 */ /* 0x000eb00000002400 */
[----:B------:R-:W4:Y:S08]  /*9d60*/  MUFU.TANH R141, R141 ;  /* 0x0000008d008d7308 */ /* 0x000f300000002400 */
[----:B------:R-:W5:Y:S08]  /*9d70*/  MUFU.TANH R128, R128 ;  /* 0x0000008000807308 */ /* 0x000f700000002400 */
[----:B------:R-:W5:Y:S01]  /*9d80*/  MUFU.TANH R129, R129 ;  /* 0x0000008100817308 */ /* 0x000f620000002400 */
[----:B------:R-:W-:-:S02]  /*9d90*/  WARPGROUP.DEPBAR.LE gsb0, 0x0 ;  /* 0x00008000000079c5 */ /* 0x000fc40000010000 */
[----:B------:R-:W-:Y:S01]  /*9da0*/  WARPGROUP.ARRIVE ;  /* 0x00000000000079c5 */ /* 0x000fe20000000000 */
[----:B0-----:R-:W-:Y:S01]  /*9db0*/  FMNMX.FTZ R177, R149, R118, !PT ;  /* 0x0000007695b17209 */ /* 0x001fe20007810000 */
[----:B------:R-:W-:-:S03]  /*9dc0*/  IMAD.U32 R118, RZ, RZ, UR60 ;  /* 0x0000003cff767e24 */ /* 0x000fc6000f8e00ff */
[----:B------:R-:W0:Y:S01]  /*9dd0*/  MUFU.TANH R132, R132 ;  /* 0x0000008400847308 */ /* 0x000e220000002400 */
[----:B---3--:R-:W-:Y:S01]  /*9de0*/  FMNMX.FTZ R104, R136, R177, !PT ;  /* 0x000000b188687209 */ /* 0x008fe20007810000 */
[----:B------:R-:W-:Y:S01]  /*9df0*/  HGMMA.64x128x16.F32.BF16 R24, R180, gdesc[UR8].tnspB, R24, gsb0 ;  /* 0x41e00008b4187df0 */ /* 0x000fe20008001818 */
[----:B------:R-:W-:Y:S01]  /*9e00*/  UIADD3 UR10, UR6, 0x100, URZ ;  /* 0x00000100060a7890 */ /* 0x000fe2000fffe03f */
[----:B------:R-:W-:Y:S01]  /*9e10*/  @!P1 LEA R118, R118, UR14, 0x3 ;  /* 0x0000000e76769c11 */ /* 0x000fe2000f8e18ff */
[----:B------:R-:W-:Y:S01]  /*9e20*/  UMOV UR11, 0x40000040 ;  /* 0x40000040000b7882 */ /* 0x000fe20000000000 */
[----:B-1----:R-:W-:Y:S02]  /*9e30*/  FMNMX.FTZ R177, R137, R104, !PT ;  /* 0x0000006889b17209 */ /* 0x002fe40007810000 */
[----:B------:R-:W1:Y:S01]  /*9e40*/  MUFU.TANH R133, R133 ;  /* 0x0000008500857308 */ /* 0x000e620000002400 */
[----:B------:R-:W-:Y:S01]  /*9e50*/  @!P1 VIADD R118, R118, 0x34840 ;  /* 0x0003484076769836 */ /* 0x000fe20000000000 */
[----:B--2---:R-:W-:Y:S01]  /*9e60*/  FMNMX.FTZ R104, R140, R177, !PT ;  /* 0x000000b18c687209 */ /* 0x004fe20007810000 */
[----:B------:R-:W-:-:S03]  /*9e70*/  FMUL.FTZ R177, R108, UR7 ;  /* 0x000000076cb17c20 */ /* 0x000fc60008410000 */
[----:B----4-:R-:W-:Y:S02]  /*9e80*/  FMNMX.FTZ R179, R141, R104, !PT ;  /* 0x000000688db37209 */ /* 0x010fe40007810000 */
[----:B------:R-:W2:Y:S02]  /*9e90*/  MUFU.TANH R120, R120 ;  /* 0x0000007800787308 */ /* 0x000ea40000002400 */
[----:B-----5:R-:W-:-:S04]  /*9ea0*/  FMNMX.FTZ R104, R128, R179, !PT ;  /* 0x000000b380687209 */ /* 0x020fc80007810000 */
[----:B------:R-:W-:Y:S02]  /*9eb0*/  FMNMX.FTZ R179, R129, R104, !PT ;  /* 0x0000006881b37209 */ /* 0x000fe40007810000 */
[----:B------:R-:W3:Y:S02]  /*9ec0*/  MUFU.TANH R121, R121 ;  /* 0x0000007900797308 */ /* 0x000ee40000002400 */
[----:B0-----:R-:W-:Y:S01]  /*9ed0*/  FMNMX.FTZ R104, R132, R179, !PT ;  /* 0x000000b384687209 */ /* 0x001fe20007810000 */
[----:B------:R-:W-:-:S05]  /*9ee0*/  FMUL.FTZ R179, R96, UR7 ;  /* 0x0000000760b37c20 */ /* 0x000fca0008410000 */
[----:B------:R-:W0:Y:S08]  /*9ef0*/  MUFU.TANH R124, R124 ;  /* 0x0000007c007c7308 */ /* 0x000e300000002400 */
[----:B------:R-:W4:Y:S08]  /*9f00*/  MUFU.TANH R125, R125 ;  /* 0x0000007d007d7308 */ /* 0x000f300000002400 */
[----:B------:R-:W5:Y:S08]  /*9f10*/  MUFU.TANH R112, R112 ;  /* 0x0000007000707308 */ /* 0x000f700000002400 */
        /* <DEDUP_REMOVED lines=9> */
[----:B------:R-:W-:Y:S08]  /*9fb0*/  MUFU.TANH R101, R101 ;  /* 0x0000006500657308 */ /* 0x000ff00000002400 */
[----:B------:R-:W-:Y:S01]  /*9fc0*/  MUFU.TANH R93, R93 ;  /* 0x0000005d005d7308 */ /* 0x000fe20000002400 */
[----:B------:R-:W-:-:S02]  /*9fd0*/  WARPGROUP.DEPBAR.LE gsb0, 0x0 ;  /* 0x00008000000079c5 */ /* 0x000fc40000010000 */
[----:B------:R-:W-:Y:S01]  /*9fe0*/  WARPGROUP.ARRIVE ;  /* 0x00000000000079c5 */ /* 0x000fe20000000000 */
[----:B-1----:R-:W-:-:S04]  /*9ff0*/  FMNMX.FTZ R181, R133, R104, !PT ;  /* 0x0000006885b57209 */ /* 0x002fc80007810000 */
[----:B------:R-:W-:Y:S01]  /*a000*/  MUFU.TANH R21, R21 ;  /* 0x0000001500157308 */ /* 0x000fe20000002400 */
[----:B--2---:R-:W-:Y:S01]  /*a010*/  FMNMX.FTZ R96, R120, R181, !PT ;  /* 0x000000b578607209 */ /* 0x004fe20007810000 */
[----:B------:R-:W-:Y:S01]  /*a020*/  HGMMA.64x128x16.F32.BF16 R24, R184, gdesc[UR8].tnspB, R24, gsb0 ;  /* 0x41e00008b8187df0 */ /* 0x000fe20008001818 */
[----:B------:R-:W-:Y:S01]  /*a030*/  UIADD3 UR10, UR6, 0x180, URZ ;  /* 0x00000180060a7890 */ /* 0x000fe2000fffe03f */
[----:B------:R-:W-:Y:S01]  /*a040*/  UMOV UR11, 0x40000040 ;  /* 0x40000040000b7882 */ /* 0x000fe20000000000 */
[----:B---3--:R-:W-:-:S03]  /*a050*/  FMNMX.FTZ R181, R121, R96, !PT ;  /* 0x0000006079b57209 */ /* 0x008fc60007810000 */
[----:B------:R-:W-:Y:S01]  /*a060*/  MUFU.TANH R20, R20 ;  /* 0x0000001400147308 */ /* 0x000fe20000002400 */
[----:B0-----:R-:W-:Y:S01]  /*a070*/  FMNMX.FTZ R96, R124, R181, !PT ;  /* 0x000000b57c607209 */ /* 0x001fe20007810000 */
[----:B------:R-:W-:-:S03]  /*a080*/  FMUL.FTZ R181, R100, UR7 ;  /* 0x0000000764b57c20 */ /* 0x000fc60008410000 */
[----:B----4-:R-:W-:-:S03]  /*a090*/  FMNMX.FTZ R183, R125, R96, !PT ;  /* 0x000000607db77209 */ /* 0x010fc60007810000 */
[----:B------:R-:W-:Y:S01]  /*a0a0*/  MUFU.TANH R170, R170 ;  /* 0x000000aa00aa7308 */ /* 0x000fe20000002400 */
[----:B-----5:R-:W-:-:S04]  /*a0b0*/  FMNMX.FTZ R96, R112, R183, !PT ;  /* 0x000000b770607209 */ /* 0x020fc80007810000 */
[----:B------:R-:W-:-:S03]  /*a0c0*/  FMNMX.FTZ R183, R113, R96, !PT ;  /* 0x0000006071b77209 */ /* 0x000fc60007810000 */
[----:B------:R-:W0:Y:S01]  /*a0d0*/  MUFU.TANH R181, R181 ;  /* 0x000000b500b57308 */ /* 0x000e220000002400 */
[----:B------:R-:W-:Y:S01]  /*a0e0*/  FMNMX.FTZ R96, R116, R183, !PT ;  /* 0x000000b774607209 */ /* 0x000fe20007810000 */
[----:B------:R-:W-:Y:S02]  /*a0f0*/  FMUL.FTZ R183, R88, UR7 ;  /* 0x0000000758b77c20 */ /* 0x000fe40008410000 */
[----:B------:R-:W1:Y:S01]  /*a100*/  LDC R88, c[0x0][0x988] ;  /* 0x00026200ff587b82 */ /* 0x000e620000000800 */
[----:B------:R-:W-:-:S03]  /*a110*/  FMNMX.FTZ R96, R117, R96, !PT ;  /* 0x0000006075607209 */ /* 0x000fc60007810000 */
[----:B------:R-:W-:Y:S01]  /*a120*/  MUFU.TANH R171, R171 ;  /* 0x000000ab00ab7308 */ /* 0x000fe20000002400 */
[----:B------:R-:W-:-:S04]  /*a130*/  FMNMX.FTZ R96, R175, R96, !PT ;  /* 0x00000060af607209 */ /* 0x000fc80007810000 */
[----:B------:R-:W-:-:S03]  /*a140*/  FMNMX.FTZ R96, R105, R96, !PT ;  /* 0x0000006069607209 */ /* 0x000fc60007810000 */
[----:B------:R-:W2:Y:S01]  /*a150*/  MUFU.TANH R183, R183 ;  /* 0x000000b700b77308 */ /* 0x000ea20000002400 */
[----:B------:R-:W-:-:S04]  /*a160*/  FMNMX.FTZ R96, R177, R96, !PT ;  /* 0x00000060b1607209 */ /* 0x000fc80007810000 */
[----:B------:R-:W-:-:S03]  /*a170*/  FMNMX.FTZ R96, R109, R96, !PT ;  /* 0x000000606d607209 */ /* 0x000fc60007810000 */
[----:B------:R-:W-:Y:S01]  /*a180*/  MUFU.TANH R162, R162 ;  /* 0x000000a200a27308 */ /* 0x000fe20000002400 */
[----:B------:R-:W-:-:S04]  /*a190*/  FMNMX.FTZ R96, R179, R96, !PT ;  /* 0x00000060b3607209 */ /* 0x000fc80007810000 */
[----:B------:R-:W-:-:S03]  /*a1a0*/  FMNMX.FTZ R96, R97, R96, !PT ;  /* 0x0000006061607209 */ /* 0x000fc60007810000 */
[----:B------:R-:W-:Y:S01]  /*a1b0*/  MUFU.TANH R163, R163 ;  /* 0x000000a300a37308 */ /* 0x000fe20000002400 */
[----:B0-----:R-:W-:-:S04]  /*a1c0*/  FMNMX.FTZ R96, R181, R96, !PT ;  /* 0x00000060b5607209 */ /* 0x001fc80007810000 */
[----:B------:R-:W-:-:S03]  /*a1d0*/  FMNMX.FTZ R96, R101, R96, !PT ;  /* 0x0000006065607209 */ /* 0x000fc60007810000 */
[----:B------:R-:W-:Y:S01]  /*a1e0*/  MUFU.TANH R166, R166 ;  /* 0x000000a600a67308 */ /* 0x000fe20000002400 */
[----:B--2---:R-:W-:-:S07]  /*a1f0*/  FMNMX.FTZ R96, R183, R96, !PT ;  /* 0x00000060b7607209 */ /* 0x004fce0007810000 */
[----:B------:R-:W-:Y:S08]  /*a200*/  MUFU.TANH R167, R167 ;  /* 0x000000a700a77308 */ /* 0x000ff00000002400 */
        /* <DEDUP_REMOVED lines=8> */
[----:B------:R-:W-:Y:S01]  /*a290*/  MUFU.TANH R138, R138 ;  /* 0x0000008a008a7308 */ /* 0x000fe20000002400 */
[----:B------:R-:W-:-:S02]  /*a2a0*/  WARPGROUP.DEPBAR.LE gsb0, 0x0 ;  /* 0x00008000000079c5 */ /* 0x000fc40000010000 */
[----:B------:R-:W-:Y:S01]  /*a2b0*/  WARPGROUP.ARRIVE ;  /* 0x00000000000079c5 */ /* 0x000fe20000000000 */
[----:B------:R-:W-:Y:S01]  /*a2c0*/  FMUL.FTZ R185, R89, UR7 ;  /* 0x0000000759b97c20 */ /* 0x000fe20008410000 */
[----:B------:R-:W-:-:S03]  /*a2d0*/  FMUL.FTZ R187, R92, UR7 ;  /* 0x000000075cbb7c20 */ /* 0x000fc60008410000 */
[----:B------:R-:W-:Y:S01]  /*a2e0*/  MUFU.TANH R139, R139 ;  /* 0x0000008b008b7308 */ /* 0x000fe20000002400 */
[----:B------:R-:W-:Y:S01]  /*a2f0*/  HGMMA.64x128x16.F32.BF16 R24, R188, gdesc[UR8].tnspB, R24, gsb0 ;  /* 0x41e00008bc187df0 */ /* 0x000fe20008001818 */
[----:B------:R-:W-:Y:S01]  /*a300*/  UIADD3 UR10, UR6, 0x200, URZ ;  /* 0x00000200060a7890 */ /* 0x000fe2000fffe03f */
[----:B------:R-:W-:-:S05]  /*a310*/  UMOV UR11, 0x40000040 ;  /* 0x40000040000b7882 */ /* 0x000fca0000000000 */
[----:B------:R-:W0:Y:S08]  /*a320*/  MUFU.TANH R185, R185 ;  /* 0x000000b900b97308 */ /* 0x000e300000002400 */
[----:B------:R-:W2:Y:S08]  /*a330*/  MUFU.TANH R187, R187 ;  /* 0x000000bb00bb7308 */ /* 0x000eb00000002400 */
[----:B------:R-:W-:Y:S01]  /*a340*/  MUFU.TANH R142, R142 ;  /* 0x0000008e008e7308 */ /* 0x000fe20000002400 */
[----:B0-----:R-:W-:-:S07]  /*a350*/  FMNMX.FTZ R96, R185, R96, !PT ;  /* 0x00000060b9607209 */ /* 0x001fce0007810000 */
[----:B------:R-:W-:Y:S01]  /*a360*/  MUFU.TANH R143, R143 ;  /* 0x0000008f008f7308 */ /* 0x000fe20000002400 */
[----:B--2---:R-:W-:-:S04]  /*a370*/  FMNMX.FTZ R96, R187, R96, !PT ;  /* 0x00000060bb607209 */ /* 0x004fc80007810000 */
[----:B------:R-:W-:-:S03]  /*a380*/  FMNMX.FTZ R96, R93, R96, !PT ;  /* 0x000000605d607209 */ /* 0x000fc60007810000 */
[----:B------:R-:W-:Y:S02]  /*a390*/  MUFU.TANH R130, R130 ;  /* 0x0000008200827308 */ /* 0x000fe40000002400 */
[----:B------:R-:W0:Y:S06]  /*a3a0*/  SHFL.BFLY PT, R89, R96, 0x2, 0x1f ;  /* 0x0c401f0060597f89 */ /* 0x000e2c00000e0000 */
[----:B------:R-:W-:Y:S08]  /*a3b0*/  MUFU.TANH R131, R131 ;  /* 0x0000008300837308 */ /* 0x000ff00000002400 */
[----:B------:R-:W-:Y:S08]  /*a3c0*/  MUFU.TANH R134, R134 ;  /* 0x0000008600867308 */ /* 0x000ff00000002400 */
[----:B------:R-:W-:Y:S01]  /*a3d0*/  MUFU.TANH R135, R135 ;  /* 0x0000008700877308 */ /* 0x000fe20000002400 */
[----:B0-----:R-:W-:-:S05]  /*a3e0*/  FMNMX.FTZ R89, R96, R89, !PT ;  /* 0x0000005960597209 */ /* 0x001fca0007810000 */
[----:B------:R-:W0:Y:S02]  /*a3f0*/  SHFL.BFLY PT, R92, R89, 0x1, 0x1f ;  /* 0x0c201f00595c7f89 */ /* 0x000e2400000e0000 */
[----:B------:R-:W-:Y:S08]  /*a400*/  MUFU.TANH R122, R122 ;  /* 0x0000007a007a7308 */ /* 0x000ff00000002400 */
[----:B------:R-:W-:Y:S08]  /*a410*/  MUFU.TANH R123, R123 ;  /* 0x0000007b007b7308 */ /* 0x000ff00000002400 */
[----:B------:R-:W-:Y:S01]  /*a420*/  MUFU.TANH R126, R126 ;  /* 0x0000007e007e7308 */ /* 0x000fe20000002400 */
[----:B0-----:R-:W-:-:S07]  /*a430*/  FMNMX.FTZ R89, R89, R92, !PT ;  /* 0x0000005c59597209 */ /* 0x001fce0007810000 */
[----:B------:R-:W-:Y:S01]  /*a440*/  MUFU.TANH R127, R127 ;  /* 0x0000007f007f7308 */ /* 0x000fe20000002400 */
[C---:B-1----:R-:W-:Y:S01]  /*a450*/  FMUL.FTZ R233, R89.reuse, R88 ;  /* 0x0000005859e97220 */ /* 0x042fe20000410000 */
[----:B------:R-:W-:-:S03]  /*a460*/  FADD.FTZ R11, -R89, R11 ;  /* 0x0000000b590b7221 */ /* 0x000fc60000010100 */
[----:B------:R-:W-:-:S03]  /*a470*/  FFMA.FTZ R176, R14, R88, -R233 ;  /* 0x000000580eb07223 */ /* 0x000fc600000108e9 */
[----:B------:R-:W-:Y:S01]  /*a480*/  MUFU.TANH R114, R114 ;  /* 0x0000007200727308 */ /* 0x000fe20000002400 */
[-C--:B------:R-:W-:Y:S01]  /*a490*/  FMUL.FTZ R11, R11, R88.reuse ;  /* 0x000000580b0b7220 */ /* 0x080fe20000410000 */
[-CC-:B------:R-:W-:Y:S01]  /*a4a0*/  FFMA.FTZ R15, R15, R88.reuse, -R233.reuse ;  /* 0x000000580f0f7223 */ /* 0x180fe200000108e9 */
[-CC-:B------:R-:W-:Y:S01]  /*a4b0*/  FFMA.FTZ R178, R168, R88.reuse, -R233.reuse ;  /* 0x00000058a8b27223 */ /* 0x180fe200000108e9 */
[-CC-:B------:R-:W-:Y:S01]  /*a4c0*/  FFMA.FTZ R169, R169, R88.reuse, -R233.reuse ;  /* 0x00000058a9a97223 */ /* 0x180fe200000108e9 */
[-CC-:B------:R-:W-:Y:S01]  /*a4d0*/  FFMA.FTZ R180, R160, R88.reuse, -R233.reuse ;  /* 0x00000058a0b47223 */ /* 0x180fe200000108e9 */
[-CC-:B------:R-:W-:Y:S01]  /*a4e0*/  FFMA.FTZ R182, R164, R88.reuse, -R233.reuse ;  /* 0x00000058a4b67223 */ /* 0x180fe200000108e9 */
[-CC-:B------:R-:W-:Y:S01]  /*a4f0*/  FFMA.FTZ R92, R183, R88.reuse, -R233.reuse ;  /* 0x00000058b75c7223 */ /* 0x180fe200000108e9 */
[----:B------:R-:W-:Y:S01]  /*a500*/  MUFU.TANH R115, R115 ;  /* 0x0000007300737308 */ /* 0x000fe20000002400 */
[-CC-:B------:R-:W-:Y:S01]  /*a510*/  FFMA.FTZ R184, R152, R88.reuse, -R233.reuse ;  /* 0x0000005898b87223 */ /* 0x180fe200000108e9 */
        /* <DEDUP_REMOVED lines=16> */
[----:B------:R-:W-:-:S06]  /*a620*/  FFMA.FTZ R93, R93, R88, -R233 ;  /* 0x000000585d5d7223 */ /* 0x000fcc00000108e9 */
[----:B------:R-:W-:Y:S01]  /*a630*/  MUFU.TANH R107, R107 ;  /* 0x0000006b006b7308 */ /* 0x000fe20000002400 */
[----:B------:R-:W-:Y:S02]  /*a640*/  WARPGROUP.DEPBAR.LE gsb0, 0x0 ;  /* 0x00008000000079c5 */ /* 0x000fe40000010000 */
[----:B------:R-:W-:Y:S01]  /*a650*/  WARPGROUP.ARRIVE ;  /* 0x00000000000079c5 */ /* 0x000fe20000000000 */
[----:B------:R-:W-:Y:S01]  /*a660*/  FMUL.FTZ R189, R106, UR7 ;  /* 0x000000076abd7c20 */ /* 0x000fe20008410000 */
[----:B------:R-:W-:-:S03]  /*a670*/  FMUL.FTZ R191, R110, UR7 ;  /* 0x000000076ebf7c20 */ /* 0x000fc60008410000 */
[----:B------:R-:W-:Y:S01]  /*a680*/  MUFU.TANH R111, R111 ;  /* 0x0000006f006f7308 */ /* 0x000fe20000002400 */
[-CC-:B------:R-:W-:Y:S01]  /*a690*/  FFMA.FTZ R188, R144, R88.reuse, -R233.reuse ;  /* 0x0000005890bc7223 */ /* 0x180fe200000108e9 */
[----:B------:R-:W-:Y:S01]  /*a6a0*/  FFMA.FTZ R190, R148, R88, -R233 ;  /* 0x0000005894be7223 */ /* 0x000fe200000108e9 */
[----:B------:R-:W-:Y:S01]  /*a6b0*/  HGMMA.64x128x16.F32.BF16 R24, R192, gdesc[UR8].tnspB, R24, gsb0 ;  /* 0x41e00008c0187df0 */ /* 0x000fe20008001818 */
[----:B------:R-:W-:Y:S01]  /*a6c0*/  UIADD3 UR10, UR6, 0x280, URZ ;  /* 0x00000280060a7890 */ /* 0x000fe2000fffe03f */
[----:B------:R-:W-:-:S03]  /*a6d0*/  UMOV UR11, 0x40000040 ;  /* 0x40000040000b7882 */ /* 0x000fc60000000000 */
[----:B------:R-:W-:Y:S08]  /*a6e0*/  MUFU.TANH R189, R189 ;  /* 0x000000bd00bd7308 */ /* 0x000ff00000002400 */
[----:B------:R-:W-:Y:S08]  /*a6f0*/  MUFU.TANH R191, R191 ;  /* 0x000000bf00bf7308 */ /* 0x000ff00000002400 */
[----:B------:R-:W-:Y:S08]  /*a700*/  MUFU.TANH R99, R99 ;  /* 0x0000006300637308 */ /* 0x000ff00000002400 */
[----:B------:R-:W-:Y:S08]  /*a710*/  MUFU.TANH R103, R103 ;  /* 0x0000006700677308 */ /* 0x000ff00000002400 */
[----:B------:R-:W-:Y:S08]  /*a720*/  MUFU.TANH R91, R91 ;  /* 0x0000005b005b7308 */ /* 0x000ff00000002400 */
[----:B------:R-:W-:Y:S08]  /*a730*/  MUFU.TANH R95, R95 ;  /* 0x0000005f005f7308 */ /* 0x000ff00000002400 */
[----:B------:R-:W-:Y:S08]  /*a740*/  MUFU.EX2 R11, R11 ;  /* 0x0000000b000b7308 */ /* 0x000ff00000000800 */
[----:B------:R-:W0:Y:S08]  /*a750*/  MUFU.EX2 R176, R176 ;  /* 0x000000b000b07308 */ /* 0x000e300000000800 */
[----:B------:R-:W1:Y:S08]  /*a760*/  MUFU.EX2 R15, R15 ;  /* 0x0000000f000f7308 */ /* 0x000e700000000800 */
[----:B------:R-:W-:Y:S01]  /*a770*/  MUFU.EX2 R178, R178 ;  /* 0x000000b200b27308 */ /* 0x000fe20000000800 */
[----:B0-----:R-:W-:-:S07]  /*a780*/  FFMA.FTZ R10, R11, R10, R176 ;  /* 0x0000000a0b0a7223 */ /* 0x001fce00000100b0 */
[----:B------:R-:W-:Y:S01]  /*a790*/  MUFU.EX2 R169, R169 ;  /* 0x000000a900a97308 */ /* 0x000fe20000000800 */
[----:B-1----:R-:W-:-:S07]  /*a7a0*/  F2FP.BF16.F32.PACK_AB R176, R15, R176 ;  /* 0x000000b00fb0723e */ /* 0x002fce00000010ff */
[----:B------:R-:W-:Y:S08]  /*a7b0*/  MUFU.EX2 R180, R180 ;  /* 0x000000b400b47308 */ /* 0x000ff00000000800 */
[----:B------:R-:W-:Y:S08]  /*a7c0*/  MUFU.EX2 R182, R182 ;  /* 0x000000b600b67308 */ /* 0x000ff00000000800 */
[----:B------:R-:W-:Y:S08]  /*a7d0*/  MUFU.EX2 R184, R184 ;  /* 0x000000b800b87308 */ /* 0x000ff00000000800 */
[----:B------:R-:W-:Y:S08]  /*a7e0*/  MUFU.EX2 R186, R186 ;  /* 0x000000ba00ba7308 */ /* 0x000ff00000000800 */
[----:B------:R-:W-:Y:S08]  /*a7f0*/  MUFU.EX2 R188, R188 ;  /* 0x000000bc00bc7308 */ /* 0x000ff00000000800 */
[----:B------:R-:W-:Y:S08]  /*a800*/  MUFU.EX2 R145, R145 ;  /* 0x0000009100917308 */ /* 0x000ff00000000800 */
[----:B------:R-:W-:Y:S01]  /*a810*/  MUFU.EX2 R190, R190 ;  /* 0x000000be00be7308 */ /* 0x000fe20000000800 */
[----:B------:R-:W-:-:S02]  /*a820*/  WARPGROUP.DEPBAR.LE gsb0, 0x0 ;  /* 0x00008000000079c5 */ /* 0x000fc40000010000 */
[----:B------:R-:W-:Y:S01]  /*a830*/  WARPGROUP.ARRIVE ;  /* 0x00000000000079c5 */ /* 0x000fe20000000000 */
[----:B------:R-:W-:Y:S01]  /*a840*/  FMUL.FTZ R193, R98, UR7 ;  /* 0x0000000762c17c20 */ /* 0x000fe20008410000 */
[----:B------:R-:W-:Y:S01]  /*a850*/  FMUL.FTZ R195, R102, UR7 ;  /* 0x0000000766c37c20 */ /* 0x000fe20008410000 */
[-CC-:B------:R-:W-:Y:S01]  /*a860*/  FFMA.FTZ R192, R136, R88.reuse, -R233.reuse ;  /* 0x0000005888c07223 */ /* 0x180fe200000108e9 */
[----:B------:R-:W-:Y:S01]  /*a870*/  FFMA.FTZ R194, R140, R88, -R233 ;  /* 0x000000588cc27223 */ /* 0x000fe200000108e9 */
[----:B------:R-:W-:Y:S01]  /*a880*/  MUFU.EX2 R149, R149 ;  /* 0x0000009500957308 */ /* 0x000fe20000000800 */
[----:B------:R-:W-:Y:S01]  /*a890*/  HGMMA.64x128x16.F32.BF16 R24, R196, gdesc[UR8].tnspB, R24, gsb0 ;  /* 0x41e00008c4187df0 */ /* 0x000fe20008001818 */
[----:B------:R-:W-:Y:S01]  /*a8a0*/  UIADD3 UR10, UR6, 0x300, URZ ;  /* 0x00000300060a7890 */ /* 0x000fe2000fffe03f */
[----:B------:R-:W-:-:S05]  /*a8b0*/  UMOV UR11, 0x40000040 ;  /* 0x40000040000b7882 */ /* 0x000fca0000000000 */
[----:B------:R-:W0:Y:S08]  /*a8c0*/  MUFU.TANH R193, R193 ;  /* 0x000000c100c17308 */ /* 0x000e300000002400 */
[----:B------:R-:W1:Y:S08]  /*a8d0*/  MUFU.TANH R195, R195 ;  /* 0x000000c300c37308 */ /* 0x000e700000002400 */
[----:B------:R-:W-:Y:S08]  /*a8e0*/  MUFU.EX2 R192, R192 ;  /* 0x000000c000c07308 */ /* 0x000ff00000000800 */
        /* <DEDUP_REMOVED lines=18> */
[----:B------:R-:W-:Y:S01]  /*aa10*/  MOV R128, UR61 ;  /* 0x0000003d00807c02 */ /* 0x000fe20008000f00 */
[----:B------:R-:W-:Y:S01]  /*aa20*/  FFMA.FTZ R198, R132, R88, -R233 ;  /* 0x0000005884c67223 */ /* 0x000fe200000108e9 */
[----:B------:R-:W-:Y:S01]  /*aa30*/  HGMMA.64x128x16.F32.BF16 R24, R200, gdesc[UR8].tnspB, R24, gsb0 ;  /* 0x41e00008c8187df0 */ /* 0x000fe20008001818 */
[----:B------:R-:W-:Y:S01]  /*aa40*/  UIADD3 UR10, UR6, 0x380, URZ ;  /* 0x00000380060a7890 */ /* 0x000fe2000fffe03f */
[----:B------:R-:W2:Y:S01]  /*aa50*/  MUFU.TANH R197, R197 ;  /* 0x000000c500c57308 */ /* 0x000ea20000002400 */
[----:B------:R-:W-:Y:S01]  /*aa60*/  UMOV UR11, 0x40000040 ;  /* 0x40000040000b7882 */ /* 0x000fe20000000000 */
[----:B------:R-:W-:Y:S01]  /*aa70*/  @!P1 LEA R128, R128, UR14, 0x3 ;  /* 0x0000000e80809c11 */ /* 0x000fe2000f8e18ff */
[----:B------:R-:W-:-:S04]  /*aa80*/  UMOV UR61, UR60 ;  /* 0x0000003c003d7c82 */ /* 0x000fc80008000000 */
[----:B------:R-:W-:Y:S01]  /*aa90*/  @!P1 VIADD R128, R128, 0x34860 ;  /* 0x0003486080809836 */ /* 0x000fe20000000000 */
[----:B------:R-:W3:Y:S04]  /*aaa0*/  MUFU.TANH R199, R199 ;  /* 0x000000c700c77308 */ /* 0x000ee80000002400 */
[----:B------:R-:W-:-:S04]  /*aab0*/  @!P1 PRMT R128, RZ, 0x654, R128 ;  /* 0x00000654ff809816 */ /* 0x000fc80000000080 */
[----:B------:R-:W-:Y:S08]  /*aac0*/  MUFU.EX2 R196, R196 ;  /* 0x000000c400c47308 */ /* 0x000ff00000000800 */
[----:B------:R-:W-:Y:S01]  /*aad0*/  MUFU.EX2 R198, R198 ;  /* 0x000000c600c67308 */ /* 0x000fe20000000800 */
[----:B------:R-:W-:Y:S02]  /*aae0*/  WARPGROUP.DEPBAR.LE gsb0, 0x0 ;  /* 0x00008000000079c5 */ /* 0x000fe40000010000 */
[----:B------:R-:W-:Y:S01]  /*aaf0*/  WARPGROUP.ARRIVE ;  /* 0x00000000000079c5 */ /* 0x000fe20000000000 */
[-CC-:B------:R-:W-:Y:S01]  /*ab00*/  FFMA.FTZ R201, R161, R88.reuse, -R233.reuse ;  /* 0x00000058a1c97223 */ /* 0x180fe200000108e9 */
[-CC-:B------:R-:W-:Y:S01]  /*ab10*/  FFMA.FTZ R161, R165, R88.reuse, -R233.reuse ;  /* 0x00000058a5a17223 */ /* 0x180fe200000108e9 */
[--C-:B------:R-:W-:Y:S01]  /*ab20*/  FFMA.FTZ R165, R153, R88, -R233.reuse ;  /* 0x0000005899a57223 */ /* 0x100fe200000108e9 */
[----:B------:R-:W-:Y:S01]  /*ab30*/  FMNMX.FTZ R153, R21, R12, !PT ;  /* 0x0000000c15997209 */ /* 0x000fe20007810000 */
[-CC-:B------:R-:W-:Y:S01]  /*ab40*/  FFMA.FTZ R200, R120, R88.reuse, -R233.reuse ;  /* 0x0000005878c87223 */ /* 0x180fe200000108e9 */
[----:B------:R-:W-:Y:S01]  /*ab50*/  HGMMA.64x128x16.F32.BF16 R24, R204, gdesc[UR8].tnspB, R24, gsb0 ;  /* 0x41e00008cc187df0 */ /* 0x000fe20008001818 */
[----:B------:R-:W-:Y:S01]  /*ab60*/  UIADD3 UR10, UR6, 0x400, URZ ;  /* 0x00000400060a7890 */ /* 0x000fe2000fffe03f */
[----:B------:R-:W-:Y:S01]  /*ab70*/  FMNMX.FTZ R153, R20, R153, !PT ;  /* 0x0000009914997209 */ /* 0x000fe20007810000 */
[----:B------:R-:W-:Y:S01]  /*ab80*/  UMOV UR11, 0x40000040 ;  /* 0x40000040000b7882 */ /* 0x000fe20000000000 */
[----:B------:R-:W-:Y:S01]  /*ab90*/  IADD3 R120, -R234, 0xb, RZ ;  /* 0x0000000bea787810 */ /* 0x000fe20007ffe1ff */
[-CC-:B------:R-:W-:Y:S01]  /*aba0*/  FFMA.FTZ R202, R124, R88.reuse, -R233.reuse ;  /* 0x000000587cca7223 */ /* 0x180fe200000108e9 */
[----:B------:R-:W-:Y:S01]  /*abb0*/  FMNMX.FTZ R14, R170, R153, !PT ;  /* 0x00000099aa0e7209 */ /* 0x000fe20007810000 */
[----:B------:R-:W-:Y:S01]  /*abc0*/  FFMA.FTZ R153, R157, R88, -R233 ;  /* 0x000000589d997223 */ /* 0x000fe200000108e9 */
[----:B------:R-:W-:Y:S01]  /*abd0*/  @!P1 PRMT R124, RZ, 0x654, R118 ;  /* 0x00000654ff7c9816 */ /* 0x000fe20000000076 */
        /* <DEDUP_REMOVED lines=25> */
[----:B------:R-:W-:Y:S01]  /*ad70*/  FMNMX.FTZ R14, R134, R157, !PT ;  /* 0x0000009d860e7209 */ /* 0x000fe20007810000 */
[----:B------:R-:W-:-:S03]  /*ad80*/  FFMA.FTZ R157, R129, R88, -R233 ;  /* 0x00000058819d7223 */ /* 0x000fc600000108e9 */
[----:B------:R-:W-:-:S03]  /*ad90*/  FMNMX.FTZ R129, R135, R14, !PT ;  /* 0x0000000e87817209 */ /* 0x000fc60007810000 */
[----:B------:R-:W-:Y:S01]  /*ada0*/  MUFU.EX2 R157, R157 ;  /* 0x0000009d009d7308 */ /* 0x000fe20000000800 */
        /* <DEDUP_REMOVED lines=14> */
[----:B------:R-:W-:Y:S02]  /*ae90*/  WARPGROUP.DEPBAR.LE gsb0, 0x0 ;  /* 0x00008000000079c5 */ /* 0x000fe40000010000 */
[----:B------:R-:W-:Y:S01]  /*aea0*/  WARPGROUP.ARRIVE ;  /* 0x00000000000079c5 */ /* 0x000fe20000000000 */
[----:B0-----:R-:W-:Y:S01]  /*aeb0*/  FMNMX.FTZ R14, R193, R14, !PT ;  /* 0x0000000ec10e7209 */ /* 0x001fe20007810000 */
[-CC-:B------:R-:W-:Y:S01]  /*aec0*/  FFMA.FTZ R204, R112, R88.reuse, -R233.reuse ;  /* 0x0000005870cc7223 */ /* 0x180fe200000108e9 */
[----:B------:R-:W-:Y:S02]  /*aed0*/  FFMA.FTZ R206, R116, R88, -R233 ;  /* 0x0000005874ce7223 */ /* 0x000fe400000108e9 */
[----:B------:R-:W-:Y:S01]  /*aee0*/  FMNMX.FTZ R14, R99, R14, !PT ;  /* 0x0000000e630e7209 */ /* 0x000fe20007810000 */
[----:B------:R-:W-:Y:S01]  /*aef0*/  HGMMA.64x128x16.F32.BF16 R24, R208, gdesc[UR8].tnspB, R24, gsb0 ;  /* 0x41e00008d0187df0 */ /* 0x000fe20008001818 */
[----:B------:R-:W-:Y:S01]  /*af00*/  UIADD3 UR10, UR6, 0x480, URZ ;  /* 0x00000480060a7890 */ /* 0x000fe2000fffe03f */
[----:B------:R-:W-:Y:S01]  /*af10*/  MUFU.EX2 R204, R204 ;  /* 0x000000cc00cc7308 */ /* 0x000fe20000000800 */
[----:B------:R-:W-:Y:S01]  /*af20*/  UMOV UR11, 0x40000040 ;  /* 0x40000040000b7882 */ /* 0x000fe20000000000 */
[----:B-1----:R-:W-:Y:S01]  /*af30*/  FMNMX.FTZ R14, R195, R14, !PT ;  /* 0x0000000ec30e7209 */ /* 0x002fe20007810000 */
[----:B------:R-:W-:-:S03]  /*af40*/  UIADD3 UR6, UR6, 0x500, URZ ;  /* 0x0000050006067890 */ /* 0x000fc6000fffe03f */
[----:B------:R-:W-:Y:S02]  /*af50*/  FMNMX.FTZ R14, R103, R14, !PT ;  /* 0x0000000e670e7209 */ /* 0x000fe40007810000 */
[----:B------:R-:W-:Y:S02]  /*af60*/  MUFU.EX2 R206, R206 ;  /* 0x000000ce00ce7308 */ /* 0x000fe40000000800 */
[----:B--2---:R-:W-:-:S04]  /*af70*/  FMNMX.FTZ R14, R197, R14, !PT ;  /* 0x0000000ec50e7209 */ /* 0x004fc80007810000 */
[----:B------:R-:W-:-:S04]  /*af80*/  FMNMX.FTZ R14, R91, R14, !PT ;  /* 0x0000000e5b0e7209 */ /* 0x000fc80007810000 */
[----:B---3--:R-:W-:-:S04]  /*af90*/  FMNMX.FTZ R14, R199, R14, !PT ;  /* 0x0000000ec70e7209 */ /* 0x008fc80007810000 */
[----:B------:R-:W-:Y:S01]  /*afa0*/  FMNMX.FTZ R90, R95, R14, !PT ;  /* 0x0000000e5f5a7209 */ /* 0x000fe20007810000 */
[----:B------:R-:W-:-:S04]  /*afb0*/  FFMA.FTZ R14, R179, R88, -R233 ;  /* 0x00000058b30e7223 */ /* 0x000fc800000108e9 */
[----:B------:R-:W0:Y:S02]  /*afc0*/  SHFL.BFLY PT, R133, R90, 0x2, 0x1f ;  /* 0x0c401f005a857f89 */ /* 0x000e2400000e0000 */
[----:B------:R-:W-:Y:S01]  /*afd0*/  MUFU.EX2 R14, R14 ;  /* 0x0000000e000e7308 */ /* 0x000fe20000000800 */
[----:B0-----:R-:W-:Y:S01]  /*afe0*/  FMNMX.FTZ R94, R90, R133, !PT ;  /* 0x000000855a5e7209 */ /* 0x001fe20007810000 */
[----:B------:R-:W-:-:S04]  /*aff0*/  FFMA.FTZ R90, R181, R88, -R233 ;  /* 0x00000058b55a7223 */ /* 0x000fc800000108e9 */
[----:B------:R-:W0:Y:S02]  /*b000*/  SHFL.BFLY PT, R133, R94, 0x1, 0x1f ;  /* 0x0c201f005e857f89 */ /* 0x000e2400000e0000 */
[----:B------:R-:W-:Y:S01]  /*b010*/  MUFU.EX2 R90, R90 ;  /* 0x0000005a005a7308 */ /* 0x000fe20000000800 */
[----:B0-----:R-:W-:-:S07]  /*b020*/  FMNMX.FTZ R133, R94, R133, !PT ;  /* 0x000000855e857209 */ /* 0x001fce0007810000 */
[----:B------:R0:W-:Y:S01]  /*b030*/  MUFU.EX2 R94, R187 ;  /* 0x000000bb005e7308 */ /* 0x0001e20000000800 */
[----:B------:R-:W-:-:S04]  /*b040*/  FMUL.FTZ R181, R133, R88 ;  /* 0x0000005885b57220 */ /* 0x000fc80000410000 */
[-CC-:B------:R-:W-:Y:S01]  /*b050*/  FFMA.FTZ R20, R20, R88.reuse, -R181.reuse ;  /* 0x0000005814147223 */ /* 0x180fe200000108b5 */
[-CC-:B------:R-:W-:Y:S01]  /*b060*/  FFMA.FTZ R179, R170, R88.reuse, -R181.reuse ;  /* 0x00000058aab37223 */ /* 0x180fe200000108b5 */
[-CC-:B------:R-:W-:Y:S01]  /*b070*/  FFMA.FTZ R96, R171, R88.reuse, -R181.reuse ;  /* 0x00000058ab607223 */ /* 0x180fe200000108b5 */
[-CC-:B------:R-:W-:Y:S01]  /*b080*/  FFMA.FTZ R112, R162, R88.reuse, -R181.reuse ;  /* 0x00000058a2707223 */ /* 0x180fe200000108b5 */
[-CC-:B------:R-:W-:Y:S01]  /*b090*/  FFMA.FTZ R163, R163, R88.reuse, -R181.reuse ;  /* 0x00000058a3a37223 */ /* 0x180fe200000108b5 */
[-CC-:B------:R-:W-:Y:S01]  /*b0a0*/  FFMA.FTZ R108, R131, R88.reuse, -R181.reuse ;  /* 0x00000058836c7223 */ /* 0x180fe200000108b5 */
[----:B------:R-:W-:Y:S01]  /*b0b0*/  MUFU.EX2 R20, R20 ;  /* 0x0000001400147308 */ /* 0x000fe20000000800 */
[-CC-:B------:R-:W-:Y:S01]  /*b0c0*/  FFMA.FTZ R131, R135, R88.reuse, -R181.reuse ;  /* 0x0000005887837223 */ /* 0x180fe200000108b5 */
[-CC-:B------:R-:W-:Y:S01]  /*b0d0*/  FFMA.FTZ R110, R155, R88.reuse, -R181.reuse ;  /* 0x000000589b6e7223 */ /* 0x180fe200000108b5 */
[-CC-:B------:R-:W-:Y:S01]  /*b0e0*/  FFMA.FTZ R183, R166, R88.reuse, -R181.reuse ;  /* 0x00000058a6b77223 */ /* 0x180fe200000108b5 */
[-CC-:B------:R-:W-:Y:S01]  /*b0f0*/  FFMA.FTZ R155, R147, R88.reuse, -R181.reuse ;  /* 0x00000058939b7223 */ /* 0x180fe200000108b5 */
[-CC-:B------:R-:W-:Y:S01]  /*b100*/  FFMA.FTZ R147, R151, R88.reuse, -R181.reuse ;  /* 0x0000005897937223 */ /* 0x180fe200000108b5 */
[----:B------:R-:W-:Y:S01]  /*b110*/  FADD.FTZ R151, R15, R10 ;  /* 0x0000000a0f977221 */ /* 0x000fe20000010000 */
[-CC-:B------:R-:W-:Y:S01]  /*b120*/  FFMA.FTZ R116, R167, R88.reuse, -R181.reuse ;  /* 0x00000058a7747223 */ /* 0x180fe200000108b5 */
[----:B------:R-:W-:Y:S01]  /*b130*/  MUFU.EX2 R179, R179 ;  /* 0x000000b300b37308 */ /* 0x000fe20000000800 */
[-CC-:B------:R-:W-:Y:S01]  /*b140*/  FFMA.FTZ R10, R123, R88.reuse, -R181.reuse ;  /* 0x000000587b0a7223 */ /* 0x180fe200000108b5 */
[-CC-:B------:R-:W-:Y:S01]  /*b150*/  FFMA.FTZ R122, R122, R88.reuse, -R181.reuse ;  /* 0x000000587a7a7223 */ /* 0x180fe200000108b5 */
[-CC-:B0-----:R-:W-:Y:S01]  /*b160*/  FFMA.FTZ R187, R158, R88.reuse, -R181.reuse ;  /* 0x000000589ebb7223 */ /* 0x181fe200000108b5 */
        /* <DEDUP_REMOVED lines=15> */
[----:B------:R-:W-:-:S05]  /*b260*/  FFMA.FTZ R95, R95, R88, -R181 ;  /* 0x000000585f5f7223 */ /* 0x000fca00000108b5 */
[----:B------:R-:W-:Y:S08]  /*b270*/  MUFU.EX2 R163, R163 ;  /* 0x000000a300a37308 */ /* 0x000ff00000000800 */
[----:B------:R-:W-:Y:S01]  /*b280*/  MUFU.EX2 R183, R183 ;  /* 0x000000b700b77308 */ /* 0x000fe20000000800 */
[----:B------:R-:W-:Y:S02]  /*b290*/  WARPGROUP.DEPBAR.LE gsb0, 0x0 ;  /* 0x00008000000079c5 */ /* 0x000fe40000010000 */
[----:B------:R-:W-:Y:S01]  /*b2a0*/  WARPGROUP.ARRIVE ;  /* 0x00000000000079c5 */ /* 0x000fe20000000000 */
[-CC-:B------:R-:W-:Y:S01]  /*b2b0*/  FFMA.FTZ R210, R177, R88.reuse, -R233.reuse ;  /* 0x00000058b1d27223 */ /* 0x180fe200000108e9 */
[----:B------:R-:W-:Y:S01]  /*b2c0*/  FADD.FTZ R177, -R133, R12 ;  /* 0x0000000c85b17221 */ /* 0x000fe20000010100 */
[-CC-:B------:R-:W-:Y:S01]  /*b2d0*/  FFMA.FTZ R208, R175, R88.reuse, -R233.reuse ;  /* 0x00000058afd07223 */ /* 0x180fe200000108e9 */
[-C--:B------:R-:W-:Y:S01]  /*b2e0*/  FFMA.FTZ R175, R185, R88.reuse, -R233 ;  /* 0x00000058b9af7223 */ /* 0x080fe200000108e9 */
[-CC-:B------:R-:W-:Y:S01]  /*b2f0*/  FFMA.FTZ R185, R154, R88.reuse, -R181.reuse ;  /* 0x000000589ab97223 */ /* 0x180fe200000108b5 */
[----:B------:R-:W-:Y:S01]  /*b300*/  HGMMA.64x128x16.F32.BF16 R24, R212, gdesc[UR8].tnspB, R24, gsb0 ;  /* 0x41e00008d4187df0 */ /* 0x000fe20008001818 */
[----:B------:R-:W-:Y:S01]  /*b310*/  UMOV UR10, UR6 ;  /* 0x00000006000a7c82 */ /* 0x000fe20008000000 */
[----:B------:R-:W-:Y:S01]  /*b320*/  UMOV UR11, 0x40000040 ;  /* 0x40000040000b7882 */ /* 0x000fe20000000000 */
[-C--:B------:R-:W-:Y:S01]  /*b330*/  FMUL.FTZ R12, R177, R88.reuse ;  /* 0x00000058b10c7220 */ /* 0x080fe20000410000 */
[-CC-:B------:R-:W-:Y:S01]  /*b340*/  FFMA.FTZ R177, R21, R88.reuse, -R181.reuse ;  /* 0x0000005815b17223 */ /* 0x180fe200000108b5 */
[----:B------:R-:W-:Y:S01]  /*b350*/  MUFU.EX2 R116, R116 ;  /* 0x0000007400747308 */ /* 0x000fe20000000800 */
[-CC-:B------:R-:W-:Y:S01]  /*b360*/  FFMA.FTZ R21, R130, R88.reuse, -R181.reuse ;  /* 0x0000005882157223 */ /* 0x180fe200000108b5 */
[-CC-:B------:R-:W-:Y:S01]  /*b370*/  FFMA.FTZ R209, R189, R88.reuse, -R181.reuse ;  /* 0x00000058bdd17223 */ /* 0x180fe200000108b5 */
[----:B------:R-:W-:Y:S01]  /*b380*/  FFMA.FTZ R211, R191, R88, -R181 ;  /* 0x00000058bfd37223 */ /* 0x000fe200000108b5 */
[----:B------:R-:W-:-:S04]  /*b390*/  R2UR UR6, R16 ;  /* 0x00000000100672ca */ /* 0x000fc800000e0000 */
[----:B------:R-:W-:Y:S08]  /*b3a0*/  MUFU.EX2 R12, R12 ;  /* 0x0000000c000c7308 */ /* 0x000ff00000000800 */
[----:B------:R-:W0:Y:S08]  /*b3b0*/  MUFU.EX2 R177, R177 ;  /* 0x000000b100b17308 */ /* 0x000e300000000800 */
[----:B------:R-:W-:Y:S08]  /*b3c0*/  MUFU.EX2 R185, R185 ;  /* 0x000000b900b97308 */ /* 0x000ff00000000800 */
[----:B------:R-:W-:Y:S01]  /*b3d0*/  MUFU.EX2 R110, R110 ;  /* 0x0000006e006e7308 */ /* 0x000fe20000000800 */
[----:B0-----:R-:W-:Y:S01]  /*b3e0*/  FFMA.FTZ R135, R12, R3, R177 ;  /* 0x000000030c877223 */ /* 0x001fe200000100b1 */
[----:B------:R-:W-:-:S06]  /*b3f0*/  F2FP.BF16.F32.PACK_AB R177, R20, R177 ;  /* 0x000000b114b1723e */ /* 0x000fcc00000010ff */
[----:B------:R-:W-:Y:S08]  /*b400*/  MUFU.EX2 R3, R122 ;  /* 0x0000007a00037308 */ /* 0x000ff00000000800 */
[----:B------:R-:W-:Y:S08]  /*b410*/  MUFU.EX2 R187, R187 ;  /* 0x000000bb00bb7308 */ /* 0x000ff00000000800 */
[----:B------:R-:W-:Y:S08]  /*b420*/  MUFU.EX2 R106, R106 ;  /* 0x0000006a006a7308 */ /* 0x000ff00000000800 */
[----:B------:R-:W-:Y:S08]  /*b430*/  MUFU.EX2 R104, R104 ;  /* 0x0000006800687308 */ /* 0x000ff00000000800 */
[----:B------:R-:W0:Y:S08]  /*b440*/  MUFU.EX2 R155, R155 ;  /* 0x0000009b009b7308 */ /* 0x000e300000000800 */
[----:B------:R-:W-:Y:S08]  /*b450*/  MUFU.EX2 R102, R102 ;  /* 0x0000006600667308 */ /* 0x000ff00000000800 */
[----:B------:R-:W1:Y:S01]  /*b460*/  MUFU.EX2 R147, R147 ;  /* 0x0000009300937308 */ /* 0x000e620000000800 */
[----:B0-----:R-:W-:-:S07]  /*b470*/  F2FP.BF16.F32.PACK_AB R189, R155, R104 ;  /* 0x000000689bbd723e */ /* 0x001fce00000010ff */
[----:B------:R-:W-:Y:S08]  /*b480*/  MUFU.EX2 R100, R100 ;  /* 0x0000006400647308 */ /* 0x000ff00000000800 */
[----:B------:R-:W-:Y:S01]  /*b490*/  MUFU.EX2 R139, R139 ;  /* 0x0000008b008b7308 */ /* 0x000fe20000000800 */
[----:B-1----:R-:W-:-:S07]  /*b4a0*/  F2FP.BF16.F32.PACK_AB R191, R147, R102 ;  /* 0x0000006693bf723e */ /* 0x002fce00000010ff */
[----:B------:R-:W-:Y:S08]  /*b4b0*/  MUFU.EX2 R98, R98 ;  /* 0x0000006200627308 */ /* 0x000ff00000000800 */
[----:B------:R-:W-:Y:S08]  /*b4c0*/  MUFU.EX2 R143, R143 ;  /* 0x0000008f008f7308 */ /* 0x000ff00000000800 */
[----:B------:R-:W-:Y:S08]  /*b4d0*/  MUFU.EX2 R21, R21 ;  /* 0x0000001500157308 */ /* 0x000ff00000000800 */
[----:B------:R-:W-:Y:S01]  /*b4e0*/  MUFU.EX2 R108, R108 ;  /* 0x0000006c006c7308 */ /* 0x000fe20000000800 */
[----:B------:R-:W-:-:S02]  /*b4f0*/  WARPGROUP.DEPBAR.LE gsb0, 0x0 ;  /* 0x00008000000079c5 */ /* 0x000fc40000010000 */
[----:B------:R-:W-:Y:S01]  /*b500*/  WARPGROUP.ARRIVE ;  /* 0x00000000000079c5 */ /* 0x000fe20000000000 */
[----:B------:R-:W-:Y:S02]  /*b510*/  F2FP.BF16.F32.PACK_AB R212, R97, R14 ;  /* 0x0000000e61d4723e */ /* 0x000fe400000010ff */
[----:B------:R-:W-:Y:S02]  /*b520*/  F2FP.BF16.F32.PACK_AB R214, R101, R90 ;  /* 0x0000005a65d6723e */ /* 0x000fe400000010ff */
[----:B------:R-:W-:Y:S01]  /*b530*/  MUFU.EX2 R118, R134 ;  /* 0x0000008600767308 */ /* 0x000fe20000000800 */
[----:B------:R-:W-:Y:S07]  /*b540*/  HGMMA.64x128x16.F32.BF16 R24, R216, gdesc[UR8].tnspB, R24, gsb0 ;  /* 0x41e00008d8187df0 */ /* 0x000fee0008001818 */
[----:B------:R-:W-:Y:S08]  /*b550*/  MUFU.EX2 R131, R131 ;  /* 0x0000008300837308 */ /* 0x000ff00000000800 */
[----:B------:R-:W0:Y:S08]  /*b560*/  MUFU.EX2 R10, R10 ;  /* 0x0000000a000a7308 */ /* 0x000e300000000800 */
[----:B------:R-:W1:Y:S08]  /*b570*/  MUFU.EX2 R203, R203 ;  /* 0x000000cb00cb7308 */ /* 0x000e700000000800 */
        /* <DEDUP_REMOVED lines=10> */
[----:B------:R2:W-:Y:S06]  /*b620*/  BAR.ARV R120, 0x100 ;  /* 0x000400780000751d */ /* 0x0005ec0000002000 */
[----:B------:R3:W-:Y:S01]  /*b630*/  @!P1 SYNCS.ARRIVE.TRANS64.RED.A1T0 RZ, [R124+URZ], RZ ;  /* 0x000000ff7cff99a7 */ /* 0x0007e2000810043f */
[-C--:B------:R-:W-:Y:S01]  /*b640*/  FMUL.FTZ R24, R24, R11.reuse ;  /* 0x0000000b18187220 */ /* 0x080fe20000410000 */
[----:B--2---:R-:W-:Y:S01]  /*b650*/  FADD.FTZ R120, R178, R151 ;  /* 0x00000097b2787221 */ /* 0x004fe20000010000 */
[-C--:B------:R-:W-:Y:S01]  /*b660*/  FMUL.FTZ R25, R25, R11.reuse ;  /* 0x0000000b19197220 */ /* 0x080fe20000410000 */
[-C--:B------:R-:W-:Y:S01]  /*b670*/  FMUL.FTZ R28, R28, R11.reuse ;  /* 0x0000000b1c1c7220 */ /* 0x080fe20000410000 */
[-C--:B------:R-:W-:Y:S01]  /*b680*/  FMUL.FTZ R29, R29, R11.reuse ;  /* 0x0000000b1d1d7220 */ /* 0x080fe20000410000 */
[-C--:B------:R-:W-:Y:S01]  /*b690*/  FMUL.FTZ R32, R32, R11.reuse ;  /* 0x0000000b20207220 */ /* 0x080fe20000410000 */
[-C--:B------:R-:W-:Y:S01]  /*b6a0*/  FMUL.FTZ R33, R33, R11.reuse ;  /* 0x0000000b21217220 */ /* 0x080fe20000410000 */
[----:B---3--:R-:W-:Y:S01]  /*b6b0*/  FADD.FTZ R124, R20, R135 ;  /* 0x00000087147c7221 */ /* 0x008fe20000010000 */
[----:B------:R-:W-:Y:S01]  /*b6c0*/  FADD.FTZ R135, R169, R120 ;  /* 0x00000078a9877221 */ /* 0x000fe20000010000 */
[----:B------:R2:W-:Y:S01]  /*b6d0*/  @!P1 SYNCS.ARRIVE.TRANS64.RED.A1T0 RZ, [R128+URZ], RZ ;  /* 0x000000ff80ff99a7 */ /* 0x0005e2000810043f */
[----:B------:R-:W-:Y:S01]  /*b6e0*/  FMUL.FTZ R36, R36, R11 ;  /* 0x0000000b24247220 */ /* 0x000fe20000410000 */
[----:B------:R-:W-:Y:S01]  /*b6f0*/  FADD.FTZ R123, R179, R124 ;  /* 0x0000007cb37b7221 */ /* 0x000fe20000010000 */
[----:B------:R-:W-:Y:S01]  /*b700*/  FADD.FTZ R120, R180, R135 ;  /* 0x00000087b4787221 */ /* 0x000fe20000010000 */
[C---:B------:R-:W-:Y:S01]  /*b710*/  F2FP.BF16.F32.PACK_AB R179, R96.reuse, R179 ;  /* 0x000000b360b3723e */ /* 0x040fe200000010ff */
[-C--:B------:R-:W-:Y:S01]  /*b720*/  FMUL.FTZ R37, R37, R11.reuse ;  /* 0x0000000b25257220 */ /* 0x080fe20000410000 */
[----:B------:R-:W-:Y:S01]  /*b730*/  FADD.FTZ R123, R96, R123 ;  /* 0x0000007b607b7221 */ /* 0x000fe20000010000 */
[----:B------:R-:W-:Y:S01]  /*b740*/  F2FP.BF16.F32.PACK_AB R180, R201, R180 ;  /* 0x000000b4c9b4723e */ /* 0x000fe200000010ff */
[-C--:B------:R-:W-:Y:S01]  /*b750*/  FMUL.FTZ R40, R40, R11.reuse ;  /* 0x0000000b28287220 */ /* 0x080fe20000410000 */
[----:B------:R-:W-:Y:S01]  /*b760*/  FMUL.FTZ R41, R41, R11 ;  /* 0x0000000b29297220 */ /* 0x000fe20000410000 */
[----:B------:R-:W-:Y:S01]  /*b770*/  FADD.FTZ R122, R112, R123 ;  /* 0x0000007b707a7221 */ /* 0x000fe20000010000 */
[----:B------:R-:W-:Y:S01]  /*b780*/  FADD.FTZ R123, R201, R120 ;  /* 0x00000078c97b7221 */ /* 0x000fe20000010000 */
[-C--:B------:R-:W-:Y:S01]  /*b790*/  FFMA.FTZ R120, R115, R88.reuse, -R181 ;  /* 0x0000005873787223 */ /* 0x080fe200000108b5 */
[----:B0-----:R-:W-:Y:S01]  /*b7a0*/  F2FP.BF16.F32.PACK_AB R201, R10, R3 ;  /* 0x000000030ac9723e */ /* 0x001fe200000010ff */
[----:B------:R-:W-:Y:S01]  /*b7b0*/  FADD.FTZ R122, R163, R122 ;  /* 0x0000007aa37a7221 */ /* 0x000fe20000010000 */
[----:B------:R-:W-:Y:S01]  /*b7c0*/  FADD.FTZ R114, R182, R123 ;  /* 0x0000007bb6727221 */ /* 0x000fe20000010000 */
[-C--:B------:R-:W-:Y:S01]  /*b7d0*/  FMUL.FTZ R44, R44, R11.reuse ;  /* 0x0000000b2c2c7220 */ /* 0x080fe20000410000 */
[----:B------:R-:W-:Y:S01]  /*b7e0*/  FMUL.FTZ R45, R45, R11 ;  /* 0x0000000b2d2d7220 */ /* 0x000fe20000410000 */
[----:B------:R-:W-:Y:S01]  /*b7f0*/  FADD.FTZ R115, R183, R122 ;  /* 0x0000007ab7737221 */ /* 0x000fe20000010000 */
[----:B------:R-:W-:Y:S01]  /*b800*/  FADD.FTZ R123, R161, R114 ;  /* 0x00000072a17b7221 */ /* 0x000fe20000010000 */
[-C--:B------:R-:W-:Y:S01]  /*b810*/  FFMA.FTZ R122, R119, R88.reuse, -R181 ;  /* 0x00000058777a7223 */ /* 0x080fe200000108b5 */
[----:B------:R0:W3:Y:S01]  /*b820*/  MUFU.EX2 R114, R127 ;  /* 0x0000007f00727308 */ /* 0x0000e20000000800 */
[----:B------:R-:W-:Y:S01]  /*b830*/  FADD.FTZ R124, R116, R115 ;  /* 0x00000073747c7221 */ /* 0x000fe20000010000 */
[----:B------:R-:W-:Y:S01]  /*b840*/  FADD.FTZ R126, R184, R123 ;  /* 0x0000007bb87e7221 */ /* 0x000fe20000010000 */
[-CC-:B------:R-:W-:Y:S01]  /*b850*/  FFMA.FTZ R123, R111, R88.reuse, -R181.reuse ;  /* 0x000000586f7b7223 */ /* 0x180fe200000108b5 */
[-CC-:B------:R-:W-:Y:S01]  /*b860*/  FFMA.FTZ R119, R99, R88.reuse, -R181.reuse ;  /* 0x0000005863777223 */ /* 0x180fe200000108b5 */
[----:B------:R-:W-:Y:S01]  /*b870*/  FADD.FTZ R115, R185, R124 ;  /* 0x0000007cb9737221 */ /* 0x000fe20000010000 */
[-C--:B------:R-:W-:Y:S01]  /*b880*/  FFMA.FTZ R124, R107, R88.reuse, -R181 ;  /* 0x000000586b7c7223 */ /* 0x080fe200000108b5 */
[----:B------:R-:W-:Y:S01]  /*b890*/  FADD.FTZ R107, R165, R126 ;  /* 0x0000007ea56b7221 */ /* 0x000fe20000010000 */
[C---:B------:R-:W-:Y:S01]  /*b8a0*/  F2FP.BF16.F32.PACK_AB R185, R110.reuse, R185 ;  /* 0x000000b96eb9723e */ /* 0x040fe200000010ff */
[----:B------:R-:W-:Y:S01]  /*b8b0*/  FADD.FTZ R126, R110, R115 ;  /* 0x000000736e7e7221 */ /* 0x000fe20000010000 */
[----:B------:R-:W4:Y:S01]  /*b8c0*/  MUFU.EX2 R120, R120 ;  /* 0x0000007800787308 */ /* 0x000f220000000800 */
[----:B--2---:R-:W-:Y:S01]  /*b8d0*/  FADD.FTZ R128, R186, R107 ;  /* 0x0000006bba807221 */ /* 0x004fe20000010000 */
[----:B------:R-:W-:Y:S01]  /*b8e0*/  FFMA.FTZ R107, R193, R88, -R181 ;  /* 0x00000058c16b7223 */ /* 0x000fe200000108b5 */
[----:B------:R-:W-:Y:S01]  /*b8f0*/  FADD.FTZ R111, R187, R126 ;  /* 0x0000007ebb6f7221 */ /* 0x000fe20000010000 */
[C---:B------:R-:W-:Y:S01]  /*b900*/  F2FP.BF16.F32.PACK_AB R187, R106.reuse, R187 ;  /* 0x000000bb6abb723e */ /* 0x040fe200000010ff */
[----:B------:R-:W-:Y:S01]  /*b910*/  FADD.FTZ R115, R153, R128 ;  /* 0x0000008099737221 */ /* 0x000fe20000010000 */
[----:B------:R-:W-:Y:S01]  /*b920*/  F2FP.BF16.F32.PACK_AB R193, R139, R100 ;  /* 0x000000648bc1723e */ /* 0x000fe200000010ff */
[----:B0-----:R-:W-:Y:S01]  /*b930*/  FADD.FTZ R127, R106, R111 ;  /* 0x0000006f6a7f7221 */ /* 0x001fe20000010000 */
[----:B------:R-:W0:Y:S01]  /*b940*/  MUFU.EX2 R122, R122 ;  /* 0x0000007a007a7308 */ /* 0x000e220000000800 */
[----:B------:R-:W-:Y:S01]  /*b950*/  FADD.FTZ R126, R188, R115 ;  /* 0x00000073bc7e7221 */ /* 0x000fe20000010000 */
[----:B------:R-:W-:Y:S01]  /*b960*/  FFMA.FTZ R111, R195, R88, -R181 ;  /* 0x00000058c36f7223 */ /* 0x000fe200000108b5 */
[----:B------:R-:W-:Y:S01]  /*b970*/  FADD.FTZ R128, R104, R127 ;  /* 0x0000007f68807221 */ /* 0x000fe20000010000 */
[----:B------:R-:W-:Y:S01]  /*b980*/  F2FP.BF16.F32.PACK_AB R195, R143, R98 ;  /* 0x000000628fc3723e */ /* 0x000fe200000010ff */
[----:B------:R-:W-:Y:S01]  /*b990*/  FADD.FTZ R99, R145, R126 ;  /* 0x0000007e91637221 */ /* 0x000fe20000010000 */
[-C--:B------:R-:W-:Y:S01]  /*b9a0*/  FFMA.FTZ R115, R197, R88.reuse, -R181 ;  /* 0x00000058c5737223 */ /* 0x080fe200000108b5 */
[----:B------:R-:W-:Y:S01]  /*b9b0*/  FADD.FTZ R127, R155, R128 ;  /* 0x000000809b7f7221 */ /* 0x000fe20000010000 */
[----:B------:R-:W2:Y:S01]  /*b9c0*/  MUFU.EX2 R20, R124 ;  /* 0x0000007c00147308 */ /* 0x000ea20000000800 */
[----:B------:R-:W-:Y:S01]  /*b9d0*/  FADD.FTZ R126, R190, R99 ;  /* 0x00000063be7e7221 */ /* 0x000fe20000010000 */
[----:B------:R-:W-:Y:S01]  /*b9e0*/  F2FP.BF16.F32.PACK_AB R197, R108, R21 ;  /* 0x000000156cc5723e */ /* 0x000fe200000010ff */
[----:B------:R-:W-:Y:S01]  /*b9f0*/  FADD.FTZ R128, R102, R127 ;  /* 0x0000007f66807221 */ /* 0x000fe20000010000 */
[-CC-:B------:R-:W-:Y:S01]  /*ba00*/  FFMA.FTZ R99, R91, R88.reuse, -R181.reuse ;  /* 0x000000585b637223 */ /* 0x180fe200000108b5 */
[----:B------:R-:W-:Y:S01]  /*ba10*/  FADD.FTZ R127, R149, R126 ;  /* 0x0000007e957f7221 */ /* 0x000fe20000010000 */
[----:B------:R-:W-:Y:S01]  /*ba20*/  FFMA.FTZ R91, R199, R88, -R181 ;  /* 0x00000058c75b7223 */ /* 0x000fe200000108b5 */
[----:B------:R-:W-:Y:S01]  /*ba30*/  FADD.FTZ R135, R147, R128 ;  /* 0x0000008093877221 */ /* 0x000fe20000010000 */
[----:B------:R-:W-:Y:S01]  /*ba40*/  MUFU.EX2 R119, R119 ;  /* 0x0000007700777308 */ /* 0x000fe20000000800 */
[----:B------:R-:W-:Y:S01]  /*ba50*/  FADD.FTZ R126, R192, R127 ;  /* 0x0000007fc07e7221 */ /* 0x000fe20000010000 */
[-C--:B------:R-:W-:Y:S01]  /*ba60*/  FMUL.FTZ R48, R48, R11.reuse ;  /* 0x0000000b30307220 */ /* 0x080fe20000410000 */
[----:B------:R-:W-:Y:S01]  /*ba70*/  FADD.FTZ R128, R100, R135 ;  /* 0x0000008764807221 */ /* 0x000fe20000010000 */
[-C--:B------:R-:W-:Y:S01]  /*ba80*/  FMUL.FTZ R49, R49, R11.reuse ;  /* 0x0000000b31317220 */ /* 0x080fe20000410000 */
[----:B------:R-:W-:Y:S01]  /*ba90*/  FADD.FTZ R15, R137, R126 ;  /* 0x0000007e890f7221 */ /* 0x000fe20000010000 */
[-C--:B------:R-:W-:Y:S01]  /*baa0*/  FMUL.FTZ R52, R52, R11.reuse ;  /* 0x0000000b34347220 */ /* 0x080fe20000410000 */
        /* <DEDUP_REMOVED lines=25> */
[----:B------:R5:W2:Y:S01]  /*bc40*/  MUFU.EX2 R96, R123 ;  /* 0x0000007b00607308 */ /* 0x000aa20000000800 */
        /* <DEDUP_REMOVED lines=10> */
[----:B-1----:R-:W-:Y:S01]  /*bcf0*/  FADD.FTZ R15, R203, R104 ;  /* 0x00000068cb0f7221 */ /* 0x002fe20000010000 */
[-C--:B------:R-:W-:Y:S01]  /*bd00*/  FMUL.FTZ R84, R84, R11.reuse ;  /* 0x0000000b54547220 */ /* 0x080fe20000410000 */
[----:B-----5:R-:W-:Y:S01]  /*bd10*/  FADD.FTZ R123, R125, R106 ;  /* 0x0000006a7d7b7221 */ /* 0x020fe20000010000 */
[----:B------:R-:W-:Y:S01]  /*bd20*/  FMUL.FTZ R85, R85, R11 ;  /* 0x0000000b55557220 */ /* 0x000fe20000410000 */
[----:B---3--:R-:W-:Y:S01]  /*bd30*/  FADD.FTZ R102, R114, R15 ;  /* 0x0000000f72667221 */ /* 0x008fe20000010000 */
[-C--:B------:R-:W-:Y:S01]  /*bd40*/  FMUL.FTZ R26, R26, R12.reuse ;  /* 0x0000000c1a1a7220 */ /* 0x080fe20000410000 */
[----:B------:R-:W-:Y:S01]  /*bd50*/  FADD.FTZ R100, R204, R123 ;  /* 0x0000007bcc647221 */ /* 0x000fe20000010000 */
[-C--:B------:R-:W-:Y:S01]  /*bd60*/  FMUL.FTZ R27, R27, R12.reuse ;  /* 0x0000000c1b1b7220 */ /* 0x080fe20000410000 */
[----:B------:R-:W-:Y:S01]  /*bd70*/  FADD.FTZ R15, R205, R102 ;  /* 0x00000066cd0f7221 */ /* 0x000fe20000010000 */
[-C--:B------:R-:W-:Y:S01]  /*bd80*/  FMUL.FTZ R30, R30, R12.reuse ;  /* 0x0000000c1e1e7220 */ /* 0x080fe20000410000 */
[----:B----4-:R-:W-:Y:S01]  /*bd90*/  FADD.FTZ R107, R113, R100 ;  /* 0x00000064716b7221 */ /* 0x010fe20000010000 */
[----:B------:R-:W1:Y:S01]  /*bda0*/  MUFU.EX2 R102, R111 ;  /* 0x0000006f00667308 */ /* 0x000e620000000800 */
        /* <DEDUP_REMOVED lines=8> */
[----:B0-----:R-:W-:Y:S01]  /*be30*/  FADD.FTZ R98, R122, R15 ;  /* 0x0000000f7a627221 */ /* 0x001fe20000010000 */
[-C--:B------:R-:W-:Y:S01]  /*be40*/  FMUL.FTZ R39, R39, R12.reuse ;  /* 0x0000000c27277220 */ /* 0x080fe20000410000 */
[----:B------:R-:W-:Y:S01]  /*be50*/  FADD.FTZ R100, R208, R21 ;  /* 0x00000015d0647221 */ /* 0x000fe20000010000 */
[-C--:B------:R-:W-:Y:S01]  /*be60*/  FMUL.FTZ R42, R42, R12.reuse ;  /* 0x0000000c2a2a7220 */ /* 0x080fe20000410000 */
[----:B------:R-:W-:Y:S01]  /*be70*/  FADD.FTZ R15, R209, R98 ;  /* 0x00000062d10f7221 */ /* 0x000fe20000010000 */
[-C--:B------:R-:W-:Y:S01]  /*be80*/  FMUL.FTZ R43, R43, R12.reuse ;  /* 0x0000000c2b2b7220 */ /* 0x080fe20000410000 */
[----:B------:R-:W-:Y:S01]  /*be90*/  FADD.FTZ R3, R105, R100 ;  /* 0x0000006469037221 */ /* 0x000fe20000010000 */
[-C--:B------:R-:W-:Y:S01]  /*bea0*/  FMUL.FTZ R46, R46, R12.reuse ;  /* 0x0000000c2e2e7220 */ /* 0x080fe20000410000 */
[----:B--2---:R-:W-:Y:S01]  /*beb0*/  FADD.FTZ R10, R20, R15 ;  /* 0x0000000f140a7221 */ /* 0x004fe20000010000 */
[----:B------:R-:W0:Y:S01]  /*bec0*/  MUFU.EX2 R100, R115 ;  /* 0x0000007300647308 */ /* 0x000e220000000800 */
[----:B------:R-:W-:Y:S01]  /*bed0*/  FADD.FTZ R98, R210, R3 ;  /* 0x00000003d2627221 */ /* 0x000fe20000010000 */
[-C--:B------:R-:W-:Y:S01]  /*bee0*/  FMUL.FTZ R47, R47, R12.reuse ;  /* 0x0000000c2f2f7220 */ /* 0x080fe20000410000 */
[----:B------:R-:W-:Y:S01]  /*bef0*/  FADD.FTZ R3, R211, R10 ;  /* 0x0000000ad3037221 */ /* 0x000fe20000010000 */
[-C--:B------:R-:W-:Y:S01]  /*bf00*/  FMUL.FTZ R50, R50, R12.reuse ;  /* 0x0000000c32327220 */ /* 0x080fe20000410000 */
[----:B------:R-:W-:Y:S01]  /*bf10*/  FADD.FTZ R15, R109, R98 ;  /* 0x000000626d0f7221 */ /* 0x000fe20000010000 */
[-C--:B------:R-:W-:Y:S01]  /*bf20*/  FMUL.FTZ R51, R51, R12.reuse ;  /* 0x0000000c33337220 */ /* 0x080fe20000410000 */
[----:B------:R-:W-:Y:S01]  /*bf30*/  FADD.FTZ R3, R96, R3 ;  /* 0x0000000360037221 */ /* 0x000fe20000010000 */
[----:B------:R-:W2:Y:S01]  /*bf40*/  MUFU.EX2 R98, R91 ;  /* 0x0000005b00627308 */ /* 0x000ea20000000800 */
        /* <DEDUP_REMOVED lines=10> */
[----:B-1----:R-:W-:Y:S01]  /*bff0*/  FADD.FTZ R3, R102, R3 ;  /* 0x0000000366037221 */ /* 0x002fe20000010000 */
        /* <DEDUP_REMOVED lines=12> */
[----:B------:R-:W-:Y:S01]  /*c0c0*/  FMUL.FTZ R75, R75, R12 ;  /* 0x0000000c4b4b7220 */ /* 0x000fe20000410000 */
[----:B------:R-:W-:Y:S01]  /*c0d0*/  FADD.FTZ R10, R94, R15 ;  /* 0x0000000f5e0a7221 */ /* 0x000fe20000010000 */
[----:B------:R-:W-:-:S02]  /*c0e0*/  IMAD.U32 R15, RZ, RZ, UR6 ;  /* 0x00000006ff0f7e24 */ /* 0x000fc4000f8e00ff */
[----:B--2---:R-:W-:Y:S01]  /*c0f0*/  FADD.FTZ R3, R98, R3 ;  /* 0x0000000362037221 */ /* 0x004fe20000010000 */
[-C--:B------:R-:W-:Y:S01]  /*c100*/  FMUL.FTZ R78, R78, R12.reuse ;  /* 0x0000000c4e4e7220 */ /* 0x080fe20000410000 */
[-C--:B------:R-:W-:Y:S01]  /*c110*/  FMUL.FTZ R79, R79, R12.reuse ;  /* 0x0000000c4f4f7220 */ /* 0x080fe20000410000 */
[-C--:B------:R-:W-:Y:S01]  /*c120*/  FMUL.FTZ R82, R82, R12.reuse ;  /* 0x0000000c52527220 */ /* 0x080fe20000410000 */
[-C--:B------:R-:W-:Y:S01]  /*c130*/  FMUL.FTZ R83, R83, R12.reuse ;  /* 0x0000000c53537220 */ /* 0x080fe20000410000 */
[-C--:B------:R-:W-:Y:S01]  /*c140*/  FMUL.FTZ R86, R86, R12.reuse ;  /* 0x0000000c56567220 */ /* 0x080fe20000410000 */
[----:B------:R-:W-:Y:S01]  /*c150*/  FMUL.FTZ R87, R87, R12 ;  /* 0x0000000c57577220 */ /* 0x000fe20000410000 */
[----:B------:R-:W-:Y:S01]  /*c160*/  F2FP.BF16.F32.PACK_AB R178, R169, R178 ;  /* 0x000000b2a9b2723e */ /* 0x000fe200000010ff */
[----:B------:R-:W-:Y:S01]  /*c170*/  FADD.FTZ R10, R93, R10 ;  /* 0x0000000a5d0a7221 */ /* 0x000fe20000010000 */
[----:B------:R-:W-:Y:S01]  /*c180*/  F2FP.BF16.F32.PACK_AB R181, R163, R112 ;  /* 0x00000070a3b5723e */ /* 0x000fe200000010ff */
[----:B------:R-:W-:Y:S01]  /*c190*/  FADD.FTZ R3, R95, R3 ;  /* 0x000000035f037221 */ /* 0x000fe20000010000 */
[----:B------:R-:W-:Y:S01]  /*c1a0*/  F2FP.BF16.F32.PACK_AB R182, R161, R182 ;  /* 0x000000b6a1b6723e */ /* 0x000fe200000010ff */
[----:B------:R-:W-:Y:S01]  /*c1b0*/  IMAD.MOV.U32 R12, RZ, RZ, R133 ;  /* 0x000000ffff0c7224 */ /* 0x000fe200078e0085 */
[----:B------:R-:W-:Y:S01]  /*c1c0*/  F2FP.BF16.F32.PACK_AB R183, R116, R183 ;  /* 0x000000b774b7723e */ /* 0x000fe200000010ff */
[----:B------:R-:W-:Y:S01]  /*c1d0*/  IMAD.MOV.U32 R11, RZ, RZ, R89 ;  /* 0x000000ffff0b7224 */ /* 0x000fe200078e0059 */
[----:B------:R-:W-:-:S02]  /*c1e0*/  F2FP.BF16.F32.PACK_AB R184, R165, R184 ;  /* 0x000000b8a5b8723e */ /* 0x000fc400000010ff */
[----:B------:R-:W-:Y:S02]  /*c1f0*/  F2FP.BF16.F32.PACK_AB R186, R153, R186 ;  /* 0x000000ba99ba723e */ /* 0x000fe400000010ff */
[----:B------:R-:W-:Y:S02]  /*c200*/  F2FP.BF16.F32.PACK_AB R188, R145, R188 ;  /* 0x000000bc91bc723e */ /* 0x000fe400000010ff */
[----:B------:R-:W-:Y:S02]  /*c210*/  F2FP.BF16.F32.PACK_AB R190, R149, R190 ;  /* 0x000000be95be723e */ /* 0x000fe400000010ff */
[----:B------:R-:W-:Y:S02]  /*c220*/  F2FP.BF16.F32.PACK_AB R192, R137, R192 ;  /* 0x000000c089c0723e */ /* 0x000fe400000010ff */
[----:B------:R-:W-:Y:S02]  /*c230*/  F2FP.BF16.F32.PACK_AB R194, R141, R194 ;  /* 0x000000c28dc2723e */ /* 0x000fe400000010ff */
        /* <DEDUP_REMOVED lines=19> */
[----:B------:R-:W-:Y:S01]  /*c370*/  F2FP.BF16.F32.PACK_AB R219, R95, R98 ;  /* 0x000000625fdb723e */ /* 0x000fe200000010ff */
[----:B------:R-:W-:Y:S06]  /*c380*/  @P2 BRA `(.L_x_24) ;  /* 0xffffffa800582947 */ /* 0x000fec000383ffff */
.L_x_15:
[----:B------:R-:W-:Y:S06]  /*c390*/  BAR.ARV 0x8, 0x180 ;  /* 0x0206000000007b1d */ /* 0x000fec0000002000 */
[----:B------:R-:W-:Y:S05]  /*c3a0*/  @!P0 BRA `(.L_x_25) ;  /* 0x0000000000048947 */ /* 0x000fea0003800000 */
[----:B------:R-:W-:Y:S01]  /*c3b0*/  BPT.TRAP 0x1 ;  /* 0x000000040000795c */ /* 0x000fe20000300000 */
.L_x_25:
        /* <DEDUP_REMOVED lines=8> */
.L_x_26:
[----:B-1----:R-:W-:Y:S05]  /*c440*/  @P2 BRA `(.L_x_27) ;  /* 0x0000000000082947 */ /* 0x002fea0003800000 */
[----:B------:R-:W1:Y:S02]  /*c450*/  SYNCS.PHASECHK.TRANS64.TRYWAIT P0, [UR8+0x34850], R0 ;  /* 0x03485000ff0075a7 */ /* 0x000e640008000148 */
[----:B-1----:R-:W-:Y:S05]  /*c460*/  @!P0 BRA `(.L_x_28) ;  /* 0x0000005c00bc8947 */ /* 0x002fea0003800000 */
.L_x_27:
[----:B------:R-:W-:Y:S01]  /*c470*/  R2UR UR12, R2 ;  /* 0x00000000020c72ca */ /* 0x000fe200000e0000 */
[----:B------:R-:W-:Y:S01]  /*c480*/  WARPGROUP.ARRIVE ;  /* 0x00000000000079c5 */ /* 0x000fe20000000000 */
[----:B------:R-:W-:Y:S01]  /*c490*/  UMOV UR7, 0x40000040 ;  /* 0x4000004000077882 */ /* 0x000fe20000000000 */
[----:B------:R-:W-:Y:S01]  /*c4a0*/  UMOV UR11, 0x40000040 ;  /* 0x40000040000b7882 */ /* 0x000fe20000000000 */
[----:B-1----:R-:W1:Y:S01]  /*c4b0*/  SHFL.BFLY PT, R5, R10, 0x2, 0x1f ;  /* 0x0c401f000a057f89 */ /* 0x002e6200000e0000 */
[----:B------:R-:W-:Y:S01]  /*c4c0*/  IMAD.MOV.U32 R93, RZ, RZ, -0x800000 ;  /* 0xff800000ff5d7424 */ /* 0x000fe200078e00ff */
[----:B------:R-:W2:Y:S01]  /*c4d0*/  LDC R96, c[0x0][0xc38] ;  /* 0x00030e00ff607b82 */ /* 0x000ea20000000800 */
[----:B------:R-:W-:Y:S01]  /*c4e0*/  IMAD.MOV.U32 R108, RZ, RZ, RZ ;  /* 0x000000ffff6c7224 */ /* 0x000fe200078e00ff */
[----:B0-----:R-:W0:Y:S01]  /*c4f0*/  SHFL.BFLY PT, R0, R3, 0x2, 0x1f ;  /* 0x0c401f0003007f89 */ /* 0x001e2200000e0000 */
[----:B------:R-:W-:Y:S01]  /*c500*/  IMAD.MOV.U32 R97, RZ, RZ, RZ ;  /* 0x000000ffff617224 */ /* 0x000fe200078e00ff */
[----:B------:R-:W-:Y:S01]  /*c510*/  R2UR UR13, R225 ;  /* 0x00000000e10d72ca */ /* 0x000fe200000e0000 */
[----:B------:R-:W-:Y:S01]  /*c520*/  IMAD.MOV.U32 R92, RZ, RZ, -0x800000 ;  /* 0xff800000ff5c7424 */ /* 0x000fe200078e00ff */
[----:B------:R-:W-:Y:S01]  /*c530*/  R2UR UR14, R226 ;  /* 0x00000000e20e72ca */ /* 0x000fe200000e0000 */
[----:B------:R-:W-:Y:S01]  /*c540*/  UIADD3 UR4, UR12, 0x400, URZ ;  /* 0x000004000c047890 */ /* 0x000fe2000fffe03f */
[----:B------:R-:W-:-:S03]  /*c550*/  R2UR UR9, R224 ;  /* 0x00000000e00972ca */ /* 0x000fc600000e0000 */
[----:B------:R-:W-:-:S04]  /*c560*/  USHF.R.U32.HI UR4, URZ, 0x4, UR4 ;  /* 0x000000043f047899 */ /* 0x000fc80008011604 */
[----:B------:R-:W-:-:S04]  /*c570*/  ULOP3.LUT UR4, UR4, 0x3fff, URZ, 0xc0, !UPT ;  /* 0x00003fff04047892 */ /* 0x000fc8000f8ec03f */
[----:B------:R-:W-:Y:S01]  /*c580*/  ULOP3.LUT UR4, UR4, 0x5800000, URZ, 0xfc, !UPT ;  /* 0x0580000004047892 */ /* 0x000fe2000f8efc3f */
[----:B-1----:R-:W-:-:S03]  /*c590*/  FADD.FTZ R5, R5, R10 ;  /* 0x0000000a05057221 */ /* 0x002fc60000010000 */
[----:B------:R-:W-:Y:S01]  /*c5a0*/  UIMAD UR6, UR60, 0xb00, UR4 ;  /* 0x00000b003c0678a4 */ /* 0x000fe2000f8e0204 */
[----:B0-----:R-:W-:-:S03]  /*c5b0*/  FADD.FTZ R2, R0, R3 ;  /* 0x0000000300027221 */ /* 0x001fc60000010000 */
[----:B------:R-:W-:Y:S01]  /*c5c0*/  UIADD3 UR4, UR6, 0x80, URZ ;  /* 0x0000008006047890 */ /* 0x000fe2000fffe03f */
[----:B------:R-:W0:Y:S08]  /*c5d0*/  SHFL.BFLY PT, R0, R5, 0x1, 0x1f ;  /* 0x0c201f0005007f89 */ /* 0x000e3000000e0000 */
[----:B------:R-:W-:Y:S03]  /*c5e0*/  HGMMA.64x128x16.F32.BF16 R24, R176, gdesc[UR4].tnspB, R24, gsb0 ;  /* 0x41e00004b0187df0 */ /* 0x000fe60008001818 */
[----:B------:R-:W1:Y:S01]  /*c5f0*/  S2UR UR7, SR_SWINHI ;  /* 0x00000000000779c3 */ /* 0x000e620000002f00 */
[----:B------:R-:W-:Y:S01]  /*c600*/  UMOV UR10, UR4 ;  /* 0x00000004000a7c82 */ /* 0x000fe20008000000 */
[----:B------:R-:W-:Y:S01]  /*c610*/  UIADD3 UR4, UR6, 0x100, URZ ;  /* 0x0000010006047890 */ /* 0x000fe2000fffe03f */
[----:B------:R-:W3:Y:S01]  /*c620*/  SHFL.BFLY PT, R7, R2, 0x1, 0x1f ;  /* 0x0c201f0002077f89 */ /* 0x000ee200000e0000 */
[----:B0-----:R-:W-:Y:S01]  /*c630*/  FADD.FTZ R8, R5, R0 ;  /* 0x0000000005087221 */ /* 0x001fe20000010000 */
[----:B------:R-:W-:-:S04]  /*c640*/  IMAD R5, R222, 0x40, R19 ;  /* 0x00000040de057824 */ /* 0x000fc800078e0213 */
[----:B------:R-:W-:Y:S01]  /*c650*/  FSETP.NE.FTZ.AND P0, PT, R8, RZ, PT ;  /* 0x000000ff0800720b */ /* 0x000fe20003f15000 */
[----:B---3--:R-:W-:-:S05]  /*c660*/  FADD.FTZ R7, R2, R7 ;  /* 0x0000000702077221 */ /* 0x008fca0000010000 */
[----:B------:R-:W-:-:S07]  /*c670*/  FSETP.NE.FTZ.AND P2, PT, R7, RZ, PT ;  /* 0x000000ff0700720b */ /* 0x000fce0003f55000 */
[----:B------:R-:W-:Y:S01]  /*c680*/  @P0 MUFU.LG2 R4, R8 ;  /* 0x0000000800040308 */ /* 0x000fe20000000c00 */
[----:B------:R-:W-:-:S07]  /*c690*/  @P0 FMUL.FTZ R0, R88, 0.69314718246459960938 ;  /* 0x3f31721858000820 */ /* 0x000fce0000410000 */
[----:B------:R-:W0:Y:S01]  /*c6a0*/  @P2 MUFU.LG2 R6, R7 ;  /* 0x0000000700062308 */ /* 0x000e220000000c00 */
[----:B------:R-:W-:-:S07]  /*c6b0*/  @P2 FMUL.FTZ R9, R88, 0.69314718246459960938 ;  /* 0x3f31721858092820 */ /* 0x000fce0000410000 */
[----:B------:R-:W3:Y:S08]  /*c6c0*/  @P0 MUFU.RCP R108, R8 ;  /* 0x00000008006c0308 */ /* 0x000ef00000001000 */
[----:B------:R4:W3:Y:S01]  /*c6d0*/  @P2 MUFU.RCP R97, R7 ;  /* 0x0000000700612308 */ /* 0x0008e20000001000 */
[----:B0-----:R-:W-:-:S04]  /*c6e0*/  @P2 FMUL.FTZ R6, R6, 0.69314718246459960938 ;  /* 0x3f31721806062820 */ /* 0x001fc80000410000 */
[----:B------:R-:W-:Y:S01]  /*c6f0*/  @P2 FFMA.FTZ R92, R9, R133, R6 ;  /* 0x00000085095c2223 */ /* 0x000fe20000010006 */
[----:B------:R-:W-:Y:S02]  /*c700*/  WARPGROUP.DEPBAR.LE gsb0, 0x0 ;  /* 0x00008000000079c5 */ /* 0x000fe40000010000 */
[----:B------:R-:W-:-:S06]  /*c710*/  WARPGROUP.ARRIVE ;  /* 0x00000000000079c5 */ /* 0x000fcc0000000000 */
[----:B------:R-:W-:Y:S01]  /*c720*/  HGMMA.64x128x16.F32.BF16 R24, R180, gdesc[UR8].tnspB, R24, gsb0 ;  /* 0x41e00008b4187df0 */ /* 0x000fe20008001818 */
[----:B------:R-:W-:Y:S01]  /*c730*/  UMOV UR10, UR4 ;  /* 0x00000004000a7c82 */ /* 0x000fe20008000000 */
[----:B------:R-:W-:Y:S01]  /*c740*/  UMOV UR11, 0x40000040 ;  /* 0x40000040000b7882 */ /* 0x000fe20000000000 */
[----:B------:R-:W-:Y:S01]  /*c750*/  UIADD3 UR4, UR6, 0x180, URZ ;  /* 0x0000018006047890 */ /* 0x000fe2000fffe03f */
        /* <DEDUP_REMOVED lines=35> */
[----:B------:R-:W-:Y:S02]  /*c990*/  UIADD3 UR4, UR6, 0x480, URZ ;  /* 0x0000048006047890 */ /* 0x000fe4000fffe03f */
[----:B------:R-:W-:Y:S01]  /*c9a0*/  UIADD3 UR6, UR6, 0x500, URZ ;  /* 0x0000050006067890 */ /* 0x000fe2000fffe03f */
[----:B------:R-:W-:Y:S02]  /*c9b0*/  WARPGROUP.DEPBAR.LE gsb0, 0x0 ;  /* 0x00008000000079c5 */ /* 0x000fe40000010000 */
[----:B------:R-:W-:-:S06]  /*c9c0*/  WARPGROUP.ARRIVE ;  /* 0x00000000000079c5 */ /* 0x000fcc0000000000 */
[----:B------:R-:W-:Y:S01]  /*c9d0*/  HGMMA.64x128x16.F32.BF16 R24, R208, gdesc[UR8].tnspB, R24, gsb0 ;  /* 0x41e00008d0187df0 */ /* 0x000fe20008001818 */
[----:B------:R-:W-:Y:S01]  /*c9e0*/  UMOV UR10, UR4 ;  /* 0x00000004000a7c82 */ /* 0x000fe20008000000 */
[----:B------:R-:W-:Y:S01]  /*c9f0*/  UMOV UR11, 0x40000040 ;  /* 0x40000040000b7882 */ /* 0x000fe20000000000 */
[----:B------:R-:W-:Y:S01]  /*ca00*/  UMOV UR4, UR12 ;  /* 0x0000000c00047c82 */ /* 0x000fe20008000000 */
[----:B-1----:R-:W-:Y:S01]  /*ca10*/  UMOV UR5, UR7 ;  /* 0x0000000700057c82 */ /* 0x002fe20008000000 */
[----:B------:R-:W-:Y:S01]  /*ca20*/  UMOV UR7, 0x40000040 ;  /* 0x4000004000077882 */ /* 0x000fe20000000000 */
[----:B------:R-:W-:Y:S01]  /*ca30*/  MOV R20, UR4 ;  /* 0x0000000400147c02 */ /* 0x000fe20008000f00 */
[----:B------:R-:W-:Y:S01]  /*ca40*/  IMAD.U32 R21, RZ, RZ, UR5 ;  /* 0x00000005ff157e24 */ /* 0x000fe2000f8e00ff */
[----:B------:R-:W-:-:S03]  /*ca50*/  UIADD3 UR4, -UR13, URZ, URZ ;  /* 0x0000003f0d047290 */ /* 0x000fc6000fffe13f */
[----:B------:R-:W-:-:S04]  /*ca60*/  IMAD.WIDE R2, R230, 0x2, R20 ;  /* 0x00000002e6027825 */ /* 0x000fc800078e0214 */
[----:B------:R-:W-:-:S04]  /*ca70*/  IMAD.WIDE R20, R5, 0x2, R20 ;  /* 0x0000000205147825 */ /* 0x000fc800078e0214 */
[----:B------:R-:W-:Y:S01]  /*ca80*/  @P0 FMUL.FTZ R5, R4, 0.69314718246459960938 ;  /* 0x3f31721804050820 */ /* 0x000fe20000410000 */
[C---:B------:R-:W-:Y:S02]  /*ca90*/  IADD3 R11, P5, R2.reuse, 0x4040, RZ ;  /* 0x00004040020b7810 */ /* 0x040fe40007fbe0ff */
[----:B------:R-:W-:Y:S01]  /*caa0*/  IADD3 R95, P6, R2, 0x4060, RZ ;  /* 0x00004060025f7810 */ /* 0x000fe20007fde0ff */
[----:B------:R-:W-:Y:S01]  /*cab0*/  @P0 FFMA.FTZ R93, R0, R89, R5 ;  /* 0x00000059005d0223 */ /* 0x000fe20000010005 */
[----:B------:R-:W-:Y:S01]  /*cac0*/  LOP3.LUT R0, R11, 0x380, RZ, 0xc0, !PT ;  /* 0x000003800b007812 */ /* 0x000fe200078ec0ff */
[----:B------:R-:W-:Y:S01]  /*cad0*/  IMAD.X R107, RZ, RZ, R3, P5 ;  /* 0x000000ffff6b7224 */ /* 0x000fe200028e0603 */
[----:B------:R-:W-:Y:S02]  /*cae0*/  LOP3.LUT R94, R95, 0x380, RZ, 0xc0, !PT ;  /* 0x000003805f5e7812 */ /* 0x000fe400078ec0ff */
[----:B------:R-:W-:Y:S02]  /*caf0*/  SHF.R.U64 R0, R0, 0x3, RZ ;  /* 0x0000000300007819 */ /* 0x000fe400000012ff */
[----:B------:R-:W-:-:S02]  /*cb00*/  LOP3.LUT R111, R2, 0x380, RZ, 0xc0, !PT ;  /* 0x00000380026f7812 */ /* 0x000fc400078ec0ff */
[----:B------:R-:W-:Y:S02]  /*cb10*/  LOP3.LUT R106, R0, R11, RZ, 0x3c, !PT ;  /* 0x0000000b006a7212 */ /* 0x000fe400078e3cff */
[----:B------:R-:W0:Y:S01]  /*cb20*/  LDC R0, c[0x0][0xbe8] ;  /* 0x0002fa00ff007b82 */ /* 0x000e220000000800 */
[----:B------:R-:W-:Y:S02]  /*cb30*/  SHF.R.U64 R94, R94, 0x3, RZ ;  /* 0x000000035e5e7819 */ /* 0x000fe400000012ff */
[C---:B------:R-:W-:Y:S02]  /*cb40*/  IADD3 R4, P0, R2.reuse, 0x60, RZ ;  /* 0x0000006002047810 */ /* 0x040fe40007f1e0ff */
[----:B------:R-:W-:Y:S02]  /*cb50*/  SHF.R.U64 R111, R111, 0x3, RZ ;  /* 0x000000036f6f7819 */ /* 0x000fe400000012ff */
[----:B------:R-:W-:Y:S01]  /*cb60*/  IADD3 R5, P2, R2, 0x20, RZ ;  /* 0x0000002002057810 */ /* 0x000fe20007f5e0ff */
[----:B------:R-:W-:Y:S01]  /*cb70*/  IMAD.X R99, RZ, RZ, R3, P0 ;  /* 0x000000ffff637224 */ /* 0x000fe200000e0603 */
[----:B------:R-:W-:-:S02]  /*cb80*/  LOP3.LUT R94, R94, R95, RZ, 0x3c, !PT ;  /* 0x0000005f5e5e7212 */ /* 0x000fc400078e3cff */
[----:B------:R-:W-:Y:S01]  /*cb90*/  IADD3.X R95, RZ, R3, RZ, P6, !PT ;  /* 0x00000003ff5f7210 */ /* 0x000fe200037fe4ff */
[--C-:B------:R-:W-:Y:S01]  /*cba0*/  IMAD.X R101, RZ, RZ, R3.reuse, P2 ;  /* 0x000000ffff657224 */ /* 0x100fe200010e0603 */
[C---:B------:R-:W-:Y:S02]  /*cbb0*/  IADD3 R9, P4, R2.reuse, 0x4020, RZ ;  /* 0x0000402002097810 */ /* 0x040fe40007f9e0ff */
[C---:B------:R-:W-:Y:S02]  /*cbc0*/  IADD3 R6, P3, R2.reuse, 0x4000, RZ ;  /* 0x0000400002067810 */ /* 0x040fe40007f7e0ff */
[----:B----4-:R-:W-:Y:S01]  /*cbd0*/  IADD3 R7, P6, R2, 0x40, RZ ;  /* 0x0000004002077810 */ /* 0x010fe20007fde0ff */
[--C-:B------:R-:W-:Y:S01]  /*cbe0*/  IMAD.X R103, RZ, RZ, R3.reuse, P4 ;  /* 0x000000ffff677224 */ /* 0x100fe200020e0603 */
[----:B------:R-:W-:Y:S01]  /*cbf0*/  LOP3.LUT R110, R111, R2, RZ, 0x3c, !PT ;  /* 0x000000026f6e7212 */ /* 0x000fe200078e3cff */
[--C-:B------:R-:W-:Y:S01]  /*cc00*/  IMAD.X R105, RZ, RZ, R3.reuse, P3 ;  /* 0x000000ffff697224 */ /* 0x100fe200018e0603 */
[----:B------:R-:W-:Y:S01]  /*cc10*/  LOP3.LUT R2, R5, 0x380, RZ, 0xc0, !PT ;  /* 0x0000038005027812 */ /* 0x000fe200078ec0ff */
[----:B------:R-:W-:Y:S01]  /*cc20*/  IMAD.X R91, RZ, RZ, R3, P6 ;  /* 0x000000ffff5b7224 */ /* 0x000fe200030e0603 */
[----:B------:R-:W-:-:S02]  /*cc30*/  IADD3 R13, P0, R20, 0x2000, RZ ;  /* 0x00002000140d7810 */ /* 0x000fc40007f1e0ff */
[----:B------:R-:W-:Y:S02]  /*cc40*/  SHF.R.U64 R2, R2, 0x3, RZ ;  /* 0x0000000302027819 */ /* 0x000fe400000012ff */
[----:B------:R-:W-:Y:S02]  /*cc50*/  LOP3.LUT R12, R13, 0x380, RZ, 0xc0, !PT ;  /* 0x000003800d0c7812 */ /* 0x000fe400078ec0ff */
[----:B0-----:R-:W-:Y:S02]  /*cc60*/  ISETP.NE.AND P2, PT, R0, 0x1, PT ;  /* 0x000000010000780c */ /* 0x001fe40003f45270 */
[----:B------:R-:W-:Y:S02]  /*cc70*/  LOP3.LUT R100, R2, R5, RZ, 0x3c, !PT ;  /* 0x0000000502647212 */ /* 0x000fe400078e3cff */
[----:B------:R-:W-:Y:S02]  /*cc80*/  SHF.R.U64 R12, R12, 0x3, RZ ;  /* 0x000000030c0c7819 */ /* 0x000fe400000012ff */
[----:B------:R-:W-:-:S02]  /*cc90*/  LOP3.LUT R2, R7, 0x380, RZ, 0xc0, !PT ;  /* 0x0000038007027812 */ /* 0x000fc400078ec0ff */
[----:B------:R-:W-:Y:S01]  /*cca0*/  LOP3.LUT R12, R12, R13, RZ, 0x3c, !PT ;  /* 0x0000000d0c0c7212 */ /* 0x000fe200078e3cff */
[----:B------:R-:W-:Y:S01]  /*ccb0*/  IMAD.X R13, RZ, RZ, R21, P0 ;  /* 0x000000ffff0d7224 */ /* 0x000fe200000e0615 */
[----:B------:R-:W-:Y:S02]  /*ccc0*/  SHF.R.U64 R2, R2, 0x3, RZ ;  /* 0x0000000302027819 */ /* 0x000fe400000012ff */
[----:B------:R-:W-:Y:S01]  /*ccd0*/  IADD3 R17, P0, R20, 0x7000, RZ ;  /* 0x0000700014117810 */ /* 0x000fe20007f1e0ff */
[----:B------:R-:W0:Y:S01]  /*cce0*/  @P2 LDC R109, c[0x0][0xbec] ;  /* 0x0002fb00ff6d2b82 */ /* 0x000e220000000800 */
[----:B------:R-:W-:Y:S02]  /*ccf0*/  MOV R111, R3 ;  /* 0x00000003006f7202 */ /* 0x000fe40000000f00 */
[----:B------:R-:W-:Y:S02]  /*cd00*/  LOP3.LUT R90, R2, R7, RZ, 0x3c, !PT ;  /* 0x00000007025a7212 */ /* 0x000fe400078e3cff */
[----:B------:R-:W-:-:S02]  /*cd10*/  LOP3.LUT R3, R6, 0x380, RZ, 0xc0, !PT ;  /* 0x0000038006037812 */ /* 0x000fc400078ec0ff */
[----:B------:R-:W-:Y:S01]  /*cd20*/  LOP3.LUT R2, R17, 0x380, RZ, 0xc0, !PT ;  /* 0x0000038011027812 */ /* 0x000fe200078ec0ff */
[----:B------:R-:W1:Y:S01]  /*cd30*/  @P2 LDC R112, c[0x0][0xbf0] ;  /* 0x0002fc00ff702b82 */ /* 0x000e620000000800 */
[----:B------:R-:W-:Y:S02]  /*cd40*/  SHF.R.U64 R3, R3, 0x3, RZ ;  /* 0x0000000303037819 */ /* 0x000fe400000012ff */
[----:B------:R-:W-:Y:S02]  /*cd50*/  SHF.R.U64 R2, R2, 0x3, RZ ;  /* 0x0000000302027819 */ /* 0x000fe400000012ff */
[----:B------:R-:W-:Y:S02]  /*cd60*/  LOP3.LUT R104, R3, R6, RZ, 0x3c, !PT ;  /* 0x0000000603687212 */ /* 0x000fe400078e3cff */
[----:B------:R-:W-:Y:S01]  /*cd70*/  LOP3.LUT R2, R2, R17, RZ, 0x3c, !PT ;  /* 0x0000001102027212 */ /* 0x000fe200078e3cff */
[----:B------:R-:W-:Y:S01]  /*cd80*/  IMAD R17, RZ, RZ, -UR14 ;  /* 0x8000000eff117e24 */ /* 0x000fe2000f8e02ff */
[----:B------:R-:W-:-:S02]  /*cd90*/  LOP3.LUT R8, R9, 0x380, RZ, 0xc0, !PT ;  /* 0x0000038009087812 */ /* 0x000fc400078ec0ff */
[----:B------:R-:W-:Y:S01]  /*cda0*/  LOP3.LUT R3, R4, 0x380, RZ, 0xc0, !PT ;  /* 0x0000038004037812 */ /* 0x000fe200078ec0ff */
[----:B--2---:R-:W-:Y:S01]  /*cdb0*/  IMAD R17, R96, R17, UR9 ;  /* 0x0000000960117e24 */ /* 0x004fe2000f8e0211 */
[----:B------:R-:W-:Y:S02]  /*cdc0*/  MOV R104, R104 ;  /* 0x0000006800687202 */ /* 0x000fe40000000f00 */
[----:B------:R-:W-:Y:S02]  /*cdd0*/  SHF.R.U64 R8, R8, 0x3, RZ ;  /* 0x0000000308087819 */ /* 0x000fe400000012ff */
[----:B------:R-:W-:Y:S02]  /*cde0*/  MOV R105, R90 ;  /* 0x0000005a00697202 */ /* 0x000fe40000000f00 */
[----:B------:R-:W-:Y:S01]  /*cdf0*/  SHF.R.U64 R3, R3, 0x3, RZ ;  /* 0x0000000303037819 */ /* 0x000fe200000012ff */
[----:B------:R-:W2:Y:S01]  /*ce00*/  LDC.64 R90, c[0x0][0xb98] ;  /* 0x0002e600ff5a7b82 */ /* 0x000ea20000000a00 */
[----:B------:R-:W-:-:S02]  /*ce10*/  MOV R94, R94 ;  /* 0x0000005e005e7202 */ /* 0x000fc40000000f00 */
[----:B------:R-:W-:Y:S02]  /*ce20*/  LOP3.LUT R102, R8, R9, RZ, 0x3c, !PT ;  /* 0x0000000908667212 */ /* 0x000fe400078e3cff */
[----:B------:R-:W-:Y:S01]  /*ce30*/  MOV R95, R106 ;  /* 0x0000006a005f7202 */ /* 0x000fe20000000f00 */
[----:B------:R-:W-:Y:S01]  /*ce40*/  IMAD.U32 R106, RZ, RZ, UR8 ;  /* 0x00000008ff6a7e24 */ /* 0x000fe2000f8e00ff */
[----:B------:R-:W-:Y:S01]  /*ce50*/  LOP3.LUT R98, R3, R4, RZ, 0x3c, !PT ;  /* 0x0000000403627212 */ /* 0x000fe200078e3cff */
[----:B------:R-:W-:Y:S01]  /*ce60*/  ULDC.64 UR8, c[0x0][0xae8] ;  /* 0x0002ba0000087ab9 */ /* 0x000fe20000000a00 */
[----:B------:R-:W-:Y:S02]  /*ce70*/  LEA R114, R17, R229, 0x7 ;  /* 0x000000e511727211 */ /* 0x000fe400078e38ff */
[----:B------:R-:W-:Y:S01]  /*ce80*/  MOV R96, R102 ;  /* 0x0000006600607202 */ /* 0x000fe20000000f00 */
[----:B------:R-:W-:Y:S01]  /*ce90*/  @!P1 VIADD R102, R106, 0x34860 ;  /* 0x000348606a669836 */ /* 0x000fe20000000000 */
[----:B------:R-:W-:Y:S01]  /*cea0*/  MOV R98, R98 ;  /* 0x0000006200627202 */ /* 0x000fe20000000f00 */
[----:B0-----:R-:W-:Y:S01]  /*ceb0*/  @P2 IMAD.HI.U32 R99, R114, R109, RZ ;  /* 0x0000006d72632227 */ /* 0x001fe200078e00ff */
[----:B------:R-:W-:-:S02]  /*cec0*/  IADD3 R15, P6, R20, 0x1000, RZ ;  /* 0x00001000140f7810 */ /* 0x000fc40007fde0ff */
[----:B------:R-:W-:Y:S01]  /*ced0*/  @!P1 PRMT R102, RZ, 0x654, R102 ;  /* 0x00000654ff669816 */ /* 0x000fe20000000066 */
[----:B------:R-:W-:Y:S01]  /*cee0*/  IMAD.MOV.U32 R103, RZ, RZ, R114 ;  /* 0x000000ffff677224 */ /* 0x000fe200078e0072 */
[----:B-1----:R-:W-:Y:S02]  /*cef0*/  @P2 SHF.R.U32.HI R103, RZ, R112, R99 ;  /* 0x00000070ff672219 */ /* 0x002fe40000011663 */
[----:B------:R-:W-:Y:S02]  /*cf00*/  LOP3.LUT R14, R15, 0x380, RZ, 0xc0, !PT ;  /* 0x000003800f0e7812 */ /* 0x000fe400078ec0ff */
[----:B------:R-:W-:Y:S02]  /*cf10*/  LOP3.LUT R3, R20, 0x380, RZ, 0xc0, !PT ;  /* 0x0000038014037812 */ /* 0x000fe400078ec0ff */
[----:B------:R-:W-:Y:S02]  /*cf20*/  SHF.R.U64 R14, R14, 0x3, RZ ;  /* 0x000000030e0e7819 */ /* 0x000fe400000012ff */
[----:B------:R-:W-:-:S02]  /*cf30*/  MOV R107, R100 ;  /* 0x00000064006b7202 */ /* 0x000fc40000000f00 */
[----:B------:R-:W-:Y:S02]  /*cf40*/  SHF.R.U64 R3, R3, 0x3, RZ ;  /* 0x0000000303037819 */ /* 0x000fe400000012ff */
[----:B------:R-:W-:Y:S01]  /*cf50*/  LOP3.LUT R14, R14, R15, RZ, 0x3c, !PT ;  /* 0x0000000f0e0e7212 */ /* 0x000fe200078e3cff */
[----:B------:R-:W-:Y:S01]  /*cf60*/  IMAD.X R15, RZ, RZ, R21, P6 ;  /* 0x000000ffff0f7224 */ /* 0x000fe200030e0615 */
[C---:B------:R-:W-:Y:S02]  /*cf70*/  IADD3 R11, P3, R20.reuse, 0x3000, RZ ;  /* 0x00003000140b7810 */ /* 0x040fe40007f7e0ff */
[C---:B------:R-:W-:Y:S02]  /*cf80*/  IADD3 R9, P4, R20.reuse, 0x4000, RZ ;  /* 0x0000400014097810 */ /* 0x040fe40007f9e0ff */
[C---:B------:R-:W-:Y:S02]  /*cf90*/  IADD3 R7, P5, R20.reuse, 0x5000, RZ ;  /* 0x0000500014077810 */ /* 0x040fe40007fbe0ff */
[----:B------:R-:W-:-:S02]  /*cfa0*/  IADD3 R5, P6, R20, 0x6000, RZ ;  /* 0x0000600014057810 */ /* 0x000fc40007fde0ff */
[----:B------:R-:W-:Y:S01]  /*cfb0*/  LOP3.LUT R20, R3, R20, RZ, 0x3c, !PT ;  /* 0x0000001403147212 */ /* 0x000fe200078e3cff */
[----:B------:R-:W-:Y:S02]  /*cfc0*/  WARPGROUP.DEPBAR.LE gsb0, 0x0 ;  /* 0x00008000000079c5 */ /* 0x000fe40000010000 */
[----:B------:R-:W-:Y:S01]  /*cfd0*/  WARPGROUP.ARRIVE ;  /* 0x00000000000079c5 */ /* 0x000fe20000000000 */
[----:B------:R-:W-:Y:S01]  /*cfe0*/  IMAD.X R3, RZ, RZ, R21, P0 ;  /* 0x000000ffff037224 */ /* 0x000fe200000e0615 */
[----:B------:R-:W-:Y:S02]  /*cff0*/  LOP3.LUT R10, R11, 0x380, RZ, 0xc0, !PT ;  /* 0x000003800b0a7812 */ /* 0x000fe400078ec0ff */
[----:B------:R-:W-:Y:S02]  /*d000*/  MOV R110, R110 ;  /* 0x0000006e006e7202 */ /* 0x000fe40000000f00 */
[----:B------:R-:W-:Y:S01]  /*d010*/  HGMMA.64x128x16.F32.BF16 R24, R212, gdesc[UR8].tnspB, R24, gsb0 ;  /* 0x41e00008d4187df0 */ /* 0x000fe20008001818 */
[----:B------:R-:W-:Y:S01]  /*d020*/  ULDC UR10, c[0x0][0xc44] ;  /* 0x00031100000a7ab9 */ /* 0x000fe20000000800 */
[----:B------:R-:W-:Y:S01]  /*d030*/  SHF.R.U64 R10, R10, 0x3, RZ ;  /* 0x000000030a0a7819 */ /* 0x000fe200000012ff */
[----:B------:R-:W-:Y:S01]  /*d040*/  UIMAD UR10, UR10, UR4, UR14 ;  /* 0x000000040a0a72a4 */ /* 0x000fe2000f8e020e */
[----:B------:R-:W-:-:S02]  /*d050*/  LOP3.LUT R8, R9, 0x380, RZ, 0xc0, !PT ;  /* 0x0000038009087812 */ /* 0x000fc400078ec0ff */
[----:B------:R-:W-:Y:S01]  /*d060*/  LOP3.LUT R10, R10, R11, RZ, 0x3c, !PT ;  /* 0x0000000b0a0a7212 */ /* 0x000fe200078e3cff */
[----:B------:R-:W-:Y:S01]  /*d070*/  USHF.R.S32.HI UR11, URZ, 0x1f, UR10 ;  /* 0x0000001f3f0b7899 */ /* 0x000fe2000801140a */
[----:B------:R-:W-:Y:S01]  /*d080*/  IMAD.X R11, RZ, RZ, R21, P3 ;  /* 0x000000ffff0b7224 */ /* 0x000fe200018e0615 */
[----:B------:R-:W-:Y:S01]  /*d090*/  LOP3.LUT R6, R7, 0x380, RZ, 0xc0, !PT ;  /* 0x0000038007067812 */ /* 0x000fe200078ec0ff */
[----:B------:R-:W-:Y:S01]  /*d0a0*/  ULDC.64 UR14, c[0x0][0x208] ;  /* 0x00008200000e7ab9 */ /* 0x000fe20000000a00 */
[----:B------:R-:W-:Y:S02]  /*d0b0*/  LOP3.LUT R4, R5, 0x380, RZ, 0xc0, !PT ;  /* 0x0000038005047812 */ /* 0x000fe400078ec0ff */
[----:B------:R-:W-:Y:S02]  /*d0c0*/  SHF.R.U64 R8, R8, 0x3, RZ ;  /* 0x0000000308087819 */ /* 0x000fe400000012ff */
[----:B------:R-:W-:Y:S02]  /*d0d0*/  SHF.R.U64 R6, R6, 0x3, RZ ;  /* 0x0000000306067819 */ /* 0x000fe400000012ff */
[----:B------:R-:W-:-:S02]  /*d0e0*/  SHF.R.U64 R4, R4, 0x3, RZ ;  /* 0x0000000304047819 */ /* 0x000fc400000012ff */
[----:B------:R-:W-:Y:S02]  /*d0f0*/  LOP3.LUT R8, R8, R9, RZ, 0x3c, !PT ;  /* 0x0000000908087212 */ /* 0x000fe400078e3cff */
[----:B------:R-:W-:Y:S01]  /*d100*/  LOP3.LUT R6, R6, R7, RZ, 0x3c, !PT ;  /* 0x0000000706067212 */ /* 0x000fe200078e3cff */
[--C-:B------:R-:W-:Y:S01]  /*d110*/  IMAD.X R7, RZ, RZ, R21.reuse, P5 ;  /* 0x000000ffff077224 */ /* 0x100fe200028e0615 */
[----:B------:R-:W-:Y:S01]  /*d120*/  LOP3.LUT R4, R4, R5, RZ, 0x3c, !PT ;  /* 0x0000000504047212 */ /* 0x000fe200078e3cff */
[----:B------:R-:W-:Y:S01]  /*d130*/  IMAD.X R5, RZ, RZ, R21, P6 ;  /* 0x000000ffff057224 */ /* 0x000fe200030e0615 */
[----:B------:R-:W-:Y:S01]  /*d140*/  IADD3.X R9, RZ, R21, RZ, P4, !PT ;  /* 0x00000015ff097210 */ /* 0x000fe200027fe4ff */
[----:B------:R-:W-:Y:S02]  /*d150*/  WARPGROUP.DEPBAR.LE gsb0, 0x0 ;  /* 0x00008000000079c5 */ /* 0x000fe40000010000 */
[----:B------:R-:W-:-:S06]  /*d160*/  WARPGROUP.ARRIVE ;  /* 0x00000000000079c5 */ /* 0x000fcc0000000000 */
[----:B------:R-:W-:Y:S01]  /*d170*/  HGMMA.64x128x16.F32.BF16 R24, R216, gdesc[UR4].tnspB, R24, gsb0 ;  /* 0x41e00004d8187df0 */ /* 0x000fe20008001818 */
[----:B------:R-:W-:Y:S02]  /*d180*/  ULDC.64 UR6, c[0x0][0xb90] ;  /* 0x0002e40000067ab9 */ /* 0x000fe40000000a00 */
[----:B------:R-:W-:Y:S02]  /*d190*/  UIMAD.WIDE.U32 UR4, UR10, UR6, URZ ;  /* 0x000000060a0472a5 */ /* 0x000fe4000f8e003f */
[----:B------:R-:W-:-:S04]  /*d1a0*/  UIMAD UR6, UR11, UR6, URZ ;  /* 0x000000060b0672a4 */ /* 0x000fc8000f8e023f */
[----:B------:R-:W-:Y:S01]  /*d1b0*/  UIMAD UR6, UR10, UR7, UR6 ;  /* 0x000000070a0672a4 */ /* 0x000fe2000f8e0206 */
[----:B------:R-:W-:Y:S01]  /*d1c0*/  IMAD.U32 R88, RZ, RZ, UR4 ;  /* 0x00000004ff587e24 */ /* 0x000fe2000f8e00ff */
[----:B------:R-:W-:Y:S01]  /*d1d0*/  USHF.R.S32.HI UR7, URZ, 0x1f, UR13 ;  /* 0x0000001f3f077899 */ /* 0x000fe2000801140d */
[----:B------:R-:W-:Y:S01]  /*d1e0*/  IMAD.U32 R89, RZ, RZ, UR5 ;  /* 0x00000005ff597e24 */ /* 0x000fe2000f8e00ff */
[----:B------:R-:W-:-:S06]  /*d1f0*/  UIADD3 UR4, UR5, UR6, URZ ;  /* 0x0000000605047290 */ /* 0x000fcc000fffe03f */
[----:B------:R-:W-:Y:S01]  /*d200*/  IMAD.U32 R89, RZ, RZ, UR4 ;  /* 0x00000004ff597e24 */ /* 0x000fe2000f8e00ff */
[----:B------:R-:W-:Y:S01]  /*d210*/  ULDC.64 UR4, c[0x0][0xb88] ;  /* 0x0002e20000047ab9 */ /* 0x000fe20000000a00 */
[----:B--2---:R-:W-:Y:S01]  /*d220*/  IMAD.WIDE.U32 R88, R90, UR13, R88 ;  /* 0x0000000d5a587c25 */ /* 0x004fe2000f8e0058 */
[----:B------:R-:W-:-:S04]  /*d230*/  UIMAD UR6, UR11, UR8, URZ ;  /* 0x000000080b0672a4 */ /* 0x000fc8000f8e023f */
[----:B------:R-:W-:Y:S02]  /*d240*/  UIMAD UR6, UR10, UR9, UR6 ;  /* 0x000000090a0672a4 */ /* 0x000fe4000f8e0206 */
[----:B------:R-:W-:Y:S01]  /*d250*/  UIADD3 UR60, UR60, 0x1, URZ ;  /* 0x000000013c3c7890 */ /* 0x000fe2000fffe03f */
[----:B------:R-:W-:Y:S02]  /*d260*/  WARPGROUP.DEPBAR.LE gsb0, 0x0 ;  /* 0x00008000000079c5 */ /* 0x000fe40000010000 */
[----:B------:R0:W-:Y:S01]  /*d270*/  @!P1 SYNCS.ARRIVE.TRANS64.RED.A1T0 RZ, [R102+URZ], RZ ;  /* 0x000000ff66ff99a7 */ /* 0x0001e2000810043f */
[-C--:B---3--:R-:W-:Y:S01]  /*d280*/  FMUL.FTZ R99, R57, R108.reuse ;  /* 0x0000006c39637220 */ /* 0x088fe20000410000 */
[-C--:B------:R-:W-:Y:S01]  /*d290*/  FMUL.FTZ R25, R25, R108.reuse ;  /* 0x0000006c19197220 */ /* 0x080fe20000410000 */
[-C--:B------:R-:W-:Y:S01]  /*d2a0*/  FMUL.FTZ R24, R24, R108.reuse ;  /* 0x0000006c18187220 */ /* 0x080fe20000410000 */
[----:B------:R-:W-:Y:S02]  /*d2b0*/  IMAD.MOV R57, RZ, RZ, -R103 ;  /* 0x000000ffff397224 */ /* 0x000fe400078e0a67 */
[-C--:B------:R-:W-:Y:S01]  /*d2c0*/  FMUL.FTZ R27, R27, R97.reuse ;  /* 0x000000611b1b7220 */ /* 0x080fe20000410000 */
[----:B------:R-:W-:Y:S01]  /*d2d0*/  FMUL.FTZ R26, R26, R97 ;  /* 0x000000611a1a7220 */ /* 0x000fe20000410000 */
[-C--:B------:R-:W-:Y:S01]  /*d2e0*/  FMUL.FTZ R29, R29, R108.reuse ;  /* 0x0000006c1d1d7220 */ /* 0x080fe20000410000 */
[-C--:B------:R-:W-:Y:S01]  /*d2f0*/  FMUL.FTZ R28, R28, R108.reuse ;  /* 0x0000006c1c1c7220 */ /* 0x080fe20000410000 */
[-C--:B------:R-:W-:Y:S01]  /*d300*/  FMUL.FTZ R33, R33, R108.reuse ;  /* 0x0000006c21217220 */ /* 0x080fe20000410000 */
[-C--:B------:R-:W-:Y:S01]  /*d310*/  FMUL.FTZ R32, R32, R108.reuse ;  /* 0x0000006c20207220 */ /* 0x080fe20000410000 */
[----:B------:R-:W-:Y:S01]  /*d320*/  FMUL.FTZ R100, R36, R108 ;  /* 0x0000006c24647220 */ /* 0x000fe20000410000 */
[----:B------:R-:W-:Y:S01]  /*d330*/  IMAD R57, R0, R57, R114 ;  /* 0x0000003900397224 */ /* 0x000fe200078e0272 */
[----:B------:R-:W-:Y:S01]  /*d340*/  F2FP.BF16.F32.PACK_AB R24, R25, R24 ;  /* 0x000000181918723e */ /* 0x000fe200000010ff */
[----:B------:R-:W-:Y:S01]  /*d350*/  IMAD R36, R90, UR7, RZ ;  /* 0x000000075a247c24 */ /* 0x000fe2000f8e02ff */
[----:B------:R-:W-:Y:S01]  /*d360*/  F2FP.BF16.F32.PACK_AB R25, R27, R26 ;  /* 0x0000001a1b19723e */ /* 0x000fe200000010ff */
[-C--:B------:R-:W-:Y:S01]  /*d370*/  FMUL.FTZ R31, R31, R97.reuse ;  /* 0x000000611f1f7220 */ /* 0x080fe20000410000 */
[-C--:B------:R-:W-:Y:S01]  /*d380*/  FMUL.FTZ R30, R30, R97.reuse ;  /* 0x000000611e1e7220 */ /* 0x080fe20000410000 */
[----:B------:R-:W-:Y:S01]  /*d390*/  F2FP.BF16.F32.PACK_AB R26, R29, R28 ;  /* 0x0000001c1d1a723e */ /* 0x000fe200000010ff */
[----:B------:R-:W-:Y:S01]  /*d3a0*/  FMUL.FTZ R37, R37, R108 ;  /* 0x0000006c25257220 */ /* 0x000fe20000410000 */
[----:B------:R-:W-:Y:S01]  /*d3b0*/  F2FP.BF16.F32.PACK_AB R28, R33, R32 ;  /* 0x00000020211c723e */ /* 0x000fe200000010ff */
[----:B------:R-:W-:Y:S01]  /*d3c0*/  IMAD R91, R91, UR13, R36 ;  /* 0x0000000d5b5b7c24 */ /* 0x000fe2000f8e0224 */
[----:B------:R-:W-:Y:S01]  /*d3d0*/  SHF.R.S32.HI R32, RZ, 0x1f, R57 ;  /* 0x0000001fff207819 */ /* 0x000fe20000011439 */
[-C--:B------:R-:W-:Y:S01]  /*d3e0*/  FMUL.FTZ R39, R39, R97.reuse ;  /* 0x0000006127277220 */ /* 0x080fe20000410000 */
[----:B------:R-:W-:Y:S01]  /*d3f0*/  SHF.R.S32.HI R33, RZ, 0x1f, R103 ;  /* 0x0000001fff217819 */ /* 0x000fe20000011467 */
[----:B------:R-:W-:Y:S01]  /*d400*/  FMUL.FTZ R38, R38, R97 ;  /* 0x0000006126267220 */ /* 0x000fe20000410000 */
[----:B------:R-:W-:Y:S01]  /*d410*/  IADD3 R36, P0, R103, R88, RZ ;  /* 0x0000005867247210 */ /* 0x000fe20007f1e0ff */
[----:B------:R-:W-:Y:S01]  /*d420*/  FMUL.FTZ R41, R41, R108 ;  /* 0x0000006c29297220 */ /* 0x000fe20000410000 */
[----:B------:R-:W-:Y:S01]  /*d430*/  F2FP.BF16.F32.PACK_AB R27, R31, R30 ;  /* 0x0000001e1f1b723e */ /* 0x000fe200000010ff */
[----:B------:R-:W-:Y:S01]  /*d440*/  BAR.SYNC.DEFER_BLOCKING 0x1, 0x100 ;  /* 0x0044000000007b1d */ /* 0x000fe20000010000 */
[----:B------:R-:W-:Y:S01]  /*d450*/  F2FP.BF16.F32.PACK_AB R30, R37, R100 ;  /* 0x00000064251e723e */ /* 0x000fe200000010ff */
[----:B------:R-:W-:Y:S01]  /*d460*/  FMUL.FTZ R40, R40, R108 ;  /* 0x0000006c28287220 */ /* 0x000fe20000410000 */
[----:B------:R-:W-:Y:S01]  /*d470*/  IADD3.X R37, R33, R89, R91, P0, !PT ;  /* 0x0000005921257210 */ /* 0x000fe200007fe45b */
[----:B------:R-:W-:Y:S01]  /*d480*/  IMAD R32, R32, UR4, RZ ;  /* 0x0000000420207c24 */ /* 0x000fe2000f8e02ff */
[----:B------:R-:W-:Y:S01]  /*d490*/  F2FP.BF16.F32.PACK_AB R31, R39, R38 ;  /* 0x00000026271f723e */ /* 0x000fe200000010ff */
[-C--:B------:R-:W-:Y:S01]  /*d4a0*/  FMUL.FTZ R45, R45, R108.reuse ;  /* 0x0000006c2d2d7220 */ /* 0x080fe20000410000 */
[-C--:B------:R-:W-:Y:S01]  /*d4b0*/  FMUL.FTZ R44, R44, R108.reuse ;  /* 0x0000006c2c2c7220 */ /* 0x080fe20000410000 */
[-C--:B------:R-:W-:Y:S01]  /*d4c0*/  FMUL.FTZ R49, R49, R108.reuse ;  /* 0x0000006c31317220 */ /* 0x080fe20000410000 */
[-C--:B------:R-:W-:Y:S01]  /*d4d0*/  FMUL.FTZ R48, R48, R108.reuse ;  /* 0x0000006c30307220 */ /* 0x080fe20000410000 */
[-C--:B------:R-:W-:Y:S01]  /*d4e0*/  FMUL.FTZ R53, R53, R108.reuse ;  /* 0x0000006c35357220 */ /* 0x080fe20000410000 */
[-C--:B------:R-:W-:Y:S01]  /*d4f0*/  FMUL.FTZ R52, R52, R108.reuse ;  /* 0x0000006c34347220 */ /* 0x080fe20000410000 */
[-C--:B0-----:R-:W-:Y:S01]  /*d500*/  FMUL.FTZ R102, R56, R108.reuse ;  /* 0x0000006c38667220 */ /* 0x081fe20000410000 */
[-C--:B------:R-:W-:Y:S01]  /*d510*/  FMUL.FTZ R101, R61, R108.reuse ;  /* 0x0000006c3d657220 */ /* 0x080fe20000410000 */
        /* <DEDUP_REMOVED lines=11> */
[----:B------:R-:W-:Y:S01]  /*d5d0*/  FMUL.FTZ R85, R85, R108 ;  /* 0x0000006c55557220 */ /* 0x000fe20000410000 */
[----:B------:R-:W-:-:S02]  /*d5e0*/  IMAD R39, R57, UR5, R32 ;  /* 0x0000000539277c24 */ /* 0x000fc4000f8e0220 */
[----:B------:R-:W-:Y:S01]  /*d5f0*/  FMUL.FTZ R108, R84, R108 ;  /* 0x0000006c546c7220 */ /* 0x000fe20000410000 */
[----:B------:R-:W-:Y:S01]  /*d600*/  IMAD.WIDE.U32 R36, R57, UR4, R36 ;  /* 0x0000000439247c25 */ /* 0x000fe2000f8e0024 */
[----:B------:R-:W-:-:S03]  /*d610*/  F2FP.BF16.F32.PACK_AB R32, R41, R40 ;  /* 0x000000282920723e */ /* 0x000fc600000010ff */
        /* <DEDUP_REMOVED lines=25> */
[----:B------:R-:W-:Y:S01]  /*d7b0*/  IMAD R41, R17, 0x80, R228 ;  /* 0x0000008011297824 */ /* 0x000fe200078e02e4 */
[----:B------:R-:W-:Y:S01]  /*d7c0*/  ULDC UR4, c[0x0][0xa88] ;  /* 0x0002a20000047ab9 */ /* 0x000fe20000000800 */
[----:B------:R-:W-:Y:S01]  /*d7d0*/  FMUL.FTZ R97, R86, R97 ;  /* 0x0000006156617220 */ /* 0x000fe20000410000 */
[----:B------:R-:W-:Y:S01]  /*d7e0*/  IMAD R86, R0, UR4, RZ ;  /* 0x0000000400567c24 */ /* 0x000fe2000f8e02ff */
[----:B------:R0:W-:Y:S01]  /*d7f0*/  STSM.16.M88.4 [R110], R24 ;  /* 0x000000186e007844 */ /* 0x0001e20000000200 */
[----:B------:R-:W-:Y:S01]  /*d800*/  ULDC.64 UR4, c[0x0][0xb50] ;  /* 0x0002d40000047ab9 */ /* 0x000fe20000000a00 */
[----:B------:R-:W-:-:S02]  /*d810*/  LOP3.LUT P0, RZ, R223, 0x3, RZ, 0xc0, !PT ;  /* 0x00000003dfff7812 */ /* 0x000fc4000780c0ff */
[----:B------:R-:W-:Y:S02]  /*d820*/  F2FP.BF16.F32.PACK_AB R29, R35, R34 ;  /* 0x00000022231d723e */ /* 0x000fe400000010ff */
[----:B------:R-:W-:Y:S02]  /*d830*/  F2FP.BF16.F32.PACK_AB R33, R43, R42 ;  /* 0x0000002a2b21723e */ /* 0x000fe400000010ff */
[----:B------:R-:W-:Y:S01]  /*d840*/  F2FP.BF16.F32.PACK_AB R34, R45, R44 ;  /* 0x0000002c2d22723e */ /* 0x000fe200000010ff */
[----:B------:R1:W-:Y:S01]  /*d850*/  STSM.16.M88.4 [R107], R28 ;  /* 0x0000001c6b007844 */ /* 0x0003e20000000200 */
[----:B------:R-:W-:Y:S02]  /*d860*/  F2FP.BF16.F32.PACK_AB R35, R47, R46 ;  /* 0x0000002e2f23723e */ /* 0x000fe400000010ff */
[----:B------:R-:W-:Y:S02]  /*d870*/  ISETP.GE.OR P1, PT, R41, R86, P0 ;  /* 0x000000562900720c */ /* 0x000fe40000726670 */
[----:B------:R-:W-:Y:S01]  /*d880*/  F2FP.BF16.F32.PACK_AB R72, R73, R72 ;  /* 0x000000484948723e */ /* 0x000fe200000010ff */
[----:B------:R2:W-:Y:S01]  /*d890*/  STSM.16.M88.4 [R105], R32 ;  /* 0x0000002069007844 */ /* 0x0005e20000000200 */
[----:B0-----:R-:W-:Y:S01]  /*d8a0*/  VIADD R25, R41, 0x8 ;  /* 0x0000000829197836 */ /* 0x001fe20000000000 */
[----:B------:R-:W-:Y:S01]  /*d8b0*/  F2FP.BF16.F32.PACK_AB R24, R49, R48 ;  /* 0x000000303118723e */ /* 0x000fe200000010ff */
[----:B------:R-:W-:Y:S01]  /*d8c0*/  IMAD.IADD R27, R37, 0x1, R39 ;  /* 0x00000001251b7824 */ /* 0x000fe200078e0227 */
[----:B------:R-:W-:-:S02]  /*d8d0*/  LEA R37, P3, R36, UR4, 0x2 ;  /* 0x0000000424257c11 */ /* 0x000fc4000f8610ff */
[----:B------:R-:W-:Y:S02]  /*d8e0*/  ISETP.GE.OR P0, PT, R25, R86, P0 ;  /* 0x000000561900720c */ /* 0x000fe40000706670 */
[----:B------:R-:W-:Y:S01]  /*d8f0*/  LEA.HI.X R36, R36, UR5, R27, 0x2, P3 ;  /* 0x0000000524247c11 */ /* 0x000fe200098f141b */
[----:B------:R-:W-:Y:S01]  /*d900*/  SHFL.IDX PT, R56, R37, RZ, 0x1c1f ;  /* 0x001c1fff25387589 */ /* 0x000fe200000e0000 */
[----:B------:R-:W-:Y:S02]  /*d910*/  F2FP.BF16.F32.PACK_AB R25, R51, R50 ;  /* 0x000000323319723e */ /* 0x000fe400000010ff */
[----:B------:R-:W-:Y:S01]  /*d920*/  F2FP.BF16.F32.PACK_AB R26, R53, R52 ;  /* 0x00000034351a723e */ /* 0x000fe200000010ff */
[----:B------:R-:W0:Y:S01]  /*d930*/  SHFL.IDX PT, R57, R36, RZ, 0x1c1f ;  /* 0x001c1fff24397589 */ /* 0x000e2200000e0000 */
[----:B------:R-:W-:Y:S02]  /*d940*/  F2FP.BF16.F32.PACK_AB R27, R55, R54 ;  /* 0x00000036371b723e */ /* 0x000fe400000010ff */
[----:B-1----:R-:W-:Y:S01]  /*d950*/  F2FP.BF16.F32.PACK_AB R28, R99, R102 ;  /* 0x00000066631c723e */ /* 0x002fe200000010ff */
[----:B------:R-:W-:Y:S01]  /*d960*/  SHFL.IDX PT, R58, R37, 0x1, 0x1c1f ;  /* 0x003c1f00253a7f89 */ /* 0x000fe200000e0000 */
[----:B------:R-:W-:-:S02]  /*d970*/  F2FP.BF16.F32.PACK_AB R29, R60, R61 ;  /* 0x0000003d3c1d723e */ /* 0x000fc400000010ff */
[----:B------:R-:W-:Y:S01]  /*d980*/  F2FP.BF16.F32.PACK_AB R30, R101, R106 ;  /* 0x0000006a651e723e */ /* 0x000fe200000010ff */
[----:B------:R-:W-:Y:S01]  /*d990*/  STSM.16.M88.4 [R98], R24 ;  /* 0x0000001862007844 */ /* 0x000fe20000000200 */
[----:B------:R-:W-:Y:S01]  /*d9a0*/  F2FP.BF16.F32.PACK_AB R31, R63, R62 ;  /* 0x0000003e3f1f723e */ /* 0x000fe200000010ff */
[----:B------:R-:W1:Y:S01]  /*d9b0*/  @P2 LDC R61, c[0x0][0xbec] ;  /* 0x0002fb00ff3d2b82 */ /* 0x000e620000000800 */
[----:B--2---:R-:W-:Y:S01]  /*d9c0*/  F2FP.BF16.F32.PACK_AB R32, R65, R64 ;  /* 0x000000404120723e */ /* 0x004fe200000010ff */
[----:B------:R-:W2:Y:S01]  /*d9d0*/  SHFL.IDX PT, R59, R36, 0x1, 0x1c1f ;  /* 0x003c1f00243b7f89 */ /* 0x000ea200000e0000 */
[----:B------:R-:W-:Y:S02]  /*d9e0*/  F2FP.BF16.F32.PACK_AB R33, R67, R66 ;  /* 0x000000424321723e */ /* 0x000fe400000010ff */
[----:B------:R-:W-:Y:S01]  /*d9f0*/  F2FP.BF16.F32.PACK_AB R34, R69, R68 ;  /* 0x000000444522723e */ /* 0x000fe200000010ff */
[----:B------:R-:W-:Y:S01]  /*da00*/  STSM.16.M88.4 [R104], R28 ;  /* 0x0000001c68007844 */ /* 0x000fe20000000200 */
[----:B------:R-:W-:Y:S01]  /*da10*/  F2FP.BF16.F32.PACK_AB R35, R71, R70 ;  /* 0x000000464723723e */ /* 0x000fe200000010ff */
[----:B------:R-:W3:Y:S01]  /*da20*/  @P2 LDC R60, c[0x0][0xbf0] ;  /* 0x0002fc00ff3c2b82 */ /* 0x000ee20000000800 */
[----:B------:R-:W-:-:S02]  /*da30*/  F2FP.BF16.F32.PACK_AB R73, R75, R74 ;  /* 0x0000004a4b49723e */ /* 0x000fc400000010ff */
[----:B------:R-:W-:Y:S01]  /*da40*/  F2FP.BF16.F32.PACK_AB R80, R81, R80 ;  /* 0x000000505150723e */ /* 0x000fe200000010ff */
[----:B------:R-:W-:Y:S01]  /*da50*/  STSM.16.M88.4 [R96], R32 ;  /* 0x0000002060007844 */ /* 0x000fe20000000200 */
[----:B------:R-:W-:Y:S02]  /*da60*/  F2FP.BF16.F32.PACK_AB R74, R77, R76 ;  /* 0x0000004c4d4a723e */ /* 0x000fe400000010ff */
[----:B------:R-:W-:Y:S02]  /*da70*/  F2FP.BF16.F32.PACK_AB R75, R79, R78 ;  /* 0x0000004e4f4b723e */ /* 0x000fe400000010ff */
[----:B------:R-:W-:Y:S02]  /*da80*/  F2FP.BF16.F32.PACK_AB R81, R83, R82 ;  /* 0x000000525351723e */ /* 0x000fe400000010ff */
[----:B------:R-:W-:Y:S01]  /*da90*/  F2FP.BF16.F32.PACK_AB R82, R85, R108 ;  /* 0x0000006c5552723e */ /* 0x000fe200000010ff */
[----:B------:R-:W-:Y:S01]  /*daa0*/  STSM.16.M88.4 [R95], R72 ;  /* 0x000000485f007844 */ /* 0x000fe20000000200 */
[----:B------:R-:W-:-:S05]  /*dab0*/  F2FP.BF16.F32.PACK_AB R83, R84, R97 ;  /* 0x000000615453723e */ /* 0x000fca00000010ff */
[----:B------:R-:W-:Y:S01]  /*dac0*/  STSM.16.M88.4 [R94], R80 ;  /* 0x000000505e007844 */ /* 0x000fe20000000200 */
[----:B------:R-:W-:Y:S01]  /*dad0*/  BAR.SYNC.DEFER_BLOCKING 0x1, 0x100 ;  /* 0x0044000000007b1d */ /* 0x000fe20000010000 */
[----:B------:R-:W-:-:S04]  /*dae0*/  UIMAD.WIDE.U32 UR4, UR10, UR8, URZ ;  /* 0x000000080a0472a5 */ /* 0x000fc8000f8e003f */
[----:B------:R-:W-:Y:S01]  /*daf0*/  UIADD3 UR5, UR5, UR6, URZ ;  /* 0x0000000605057290 */ /* 0x000fe2000fffe03f */
[----:B------:R-:W-:Y:S01]  /*db00*/  ULDC.64 UR8, c[0x0][0xaf0] ;  /* 0x0002bc0000087ab9 */ /* 0x000fe20000000a00 */
[----:B0-----:R0:W-:Y:S04]  /*db10*/  @!P1 ST.E desc[UR14][R56.64], R93 ;  /* 0x0000005d38009985 */ /* 0x0011e8000c10190e */
[----:B--2---:R2:W-:Y:S04]  /*db20*/  @!P0 ST.E desc[UR14][R58.64], R92 ;  /* 0x0000005c3a008985 */ /* 0x0045e8000c10190e */
[----:B------:R4:W5:Y:S01]  /*db30*/  LD.E.128 R44, desc[UR14][R20.64] ;  /* 0x0000000e142c7980 */ /* 0x000962000c101d00 */
[----:B0-----:R-:W-:-:S03]  /*db40*/  IMAD R56, R23, 0x20, R222 ;  /* 0x0000002017387824 */ /* 0x001fc600078e02de */
[----:B------:R1:W5:Y:S01]  /*db50*/  LD.E.128 R28, desc[UR14][R2.64] ;  /* 0x0000000e021c7980 */ /* 0x000362000c101d00 */
[----:B------:R-:W-:Y:S02]  /*db60*/  UIMAD UR6, UR7, UR8, URZ ;  /* 0x00000008070672a4 */ /* 0x000fe4000f8e023f */
[----:B------:R-:W-:Y:S01]  /*db70*/  UIMAD.WIDE.U32 UR4, UR13, UR8, UR4 ;  /* 0x000000080d0472a5 */ /* 0x000fe2000f8e0004 */
[----:B------:R0:W5:Y:S01]  /*db80*/  LD.E.128 R32, desc[UR14][R4.64] ;  /* 0x0000000e04207980 */ /* 0x000162000c101d00 */
[----:B----4-:R-:W4:Y:S01]  /*db90*/  LDC.64 R20, c[0x0][0xae0] ;  /* 0x0002b800ff147b82 */ /* 0x010f220000000a00 */
[----:B------:R-:W-:Y:S02]  /*dba0*/  LEA R56, R17, R56, 0x7 ;  /* 0x0000003811387211 */ /* 0x000fe400078e38ff */
[----:B------:R2:W5:Y:S03]  /*dbb0*/  LD.E.128 R48, desc[UR14][R6.64] ;  /* 0x0000000e06307980 */ /* 0x000566000c101d00 */
[----:B-1----:R-:W-:Y:S01]  /*dbc0*/  @P2 IMAD.HI.U32 R3, R56, R61, RZ ;  /* 0x0000003d38032227 */ /* 0x002fe200078e00ff */
[----:B------:R-:W5:Y:S03]  /*dbd0*/  LD.E.128 R40, desc[UR14][R14.64] ;  /* 0x0000000e0e287980 */ /* 0x000f66000c101d00 */
[----:B------:R-:W-:Y:S01]  /*dbe0*/  IMAD.MOV.U32 R2, RZ, RZ, R56 ;  /* 0x000000ffff027224 */ /* 0x000fe200078e0038 */
[----:B---3--:R-:W-:Y:S01]  /*dbf0*/  @P2 SHF.R.U32.HI R2, RZ, R60, R3 ;  /* 0x0000003cff022219 */ /* 0x008fe20000011603 */
[----:B------:R-:W-:Y:S01]  /*dc00*/  UIMAD UR6, UR13, UR9, UR6 ;  /* 0x000000090d0672a4 */ /* 0x000fe2000f8e0206 */
[----:B------:R-:W5:Y:S02]  /*dc10*/  LD.E.128 R36, desc[UR14][R12.64] ;  /* 0x0000000e0c247980 */ /* 0x000f64000c101d00 */
[--C-:B------:R-:W-:Y:S01]  /*dc20*/  SHF.R.S32.HI R3, RZ, 0x1f, R2.reuse ;  /* 0x0000001fff037819 */ /* 0x100fe20000011402 */
[----:B0-----:R-:W-:Y:S01]  /*dc30*/  IMAD.MOV R5, RZ, RZ, -R2 ;  /* 0x000000ffff057224 */ /* 0x001fe200078e0a02 */
[----:B------:R-:W-:Y:S01]  /*dc40*/  UIADD3 UR5, UR5, UR6, URZ ;  /* 0x0000000605057290 */ /* 0x000fe2000fffe03f */
[----:B------:R-:W5:Y:S02]  /*dc50*/  LD.E.128 R24, desc[UR14][R10.64] ;  /* 0x0000000e0a187980 */ /* 0x000f64000c101d00 */
[----:B------:R-:W-:-:S02]  /*dc60*/  IMAD R5, R0, R5, R56 ;  /* 0x0000000500057224 */ /* 0x000fc400078e0238 */
[----:B------:R0:W5:Y:S01]  /*dc70*/  LD.E.128 R52, desc[UR14][R8.64] ;  /* 0x0000000e08347980 */ /* 0x000162000c101d00 */
[----:B------:R-:W-:Y:S01]  /*dc80*/  R2UR UR10, R220 ;  /* 0x00000000dc0a72ca */ /* 0x000fe200000e0000 */
[-C--:B----4-:R-:W-:Y:S01]  /*dc90*/  IMAD R3, R3, R20.reuse, RZ ;  /* 0x0000001403037224 */ /* 0x090fe200078e02ff */
[----:B------:R-:W-:Y:S01]  /*dca0*/  SHF.R.S32.HI R0, RZ, 0x1f, R5 ;  /* 0x0000001fff007819 */ /* 0x000fe20000011405 */
[----:B------:R-:W-:Y:S01]  /*dcb0*/  @!PT LDS RZ, [RZ] ;  /* 0x00000000fffff984 */ /* 0x000fe20000000800 */
[----:B------:R-:W-:Y:S01]  /*dcc0*/  @!PT LDS RZ, [RZ] ;  /* 0x00000000fffff984 */ /* 0x000fe20000000800 */
[----:B------:R-:W-:Y:S01]  /*dcd0*/  @!PT LDS RZ, [RZ] ;  /* 0x00000000fffff984 */ /* 0x000fe20000000800 */
[----:B------:R-:W-:Y:S01]  /*dce0*/  @!PT LDS RZ, [RZ] ;  /* 0x00000000fffff984 */ /* 0x000fe20000000800 */
[----:B------:R1:W-:Y:S06]  /*dcf0*/  MEMBAR.ALL.CTA ;  /* 0x0000000000007992 */ /* 0x0003ec0000008000 */
[----:B-1----:R-:W1:Y:S01]  /*dd00*/  FENCE.VIEW.ASYNC.S ;  /* 0x00000000000073c6 */ /* 0x002e620000000000 */
[----:B------:R-:W-:Y:S01]  /*dd10*/  R2UR UR9, R16 ;  /* 0x00000000100972ca */ /* 0x000fe200000e0000 */
[C---:B--2---:R-:W-:Y:S01]  /*dd20*/  IMAD R7, R2.reuse, R21, R3 ;  /* 0x0000001502077224 */ /* 0x044fe200078e0203 */
[----:B------:R-:W-:Y:S01]  /*dd30*/  UISETP.NE.AND UP0, UPT, UR60, 0x2, UPT ;  /* 0x000000023c00788c */ /* 0x000fe2000bf05270 */
[----:B------:R-:W-:Y:S01]  /*dd40*/  IMAD.WIDE.U32 R2, R2, R20, UR4 ;  /* 0x0000000402027e25 */ /* 0x000fe2000f8e0014 */
[----:B------:R-:W-:Y:S01]  /*dd50*/  ULDC.64 UR4, c[0x0][0xad8] ;  /* 0x0002b60000047ab9 */ /* 0x000fe20000000a00 */
[----:B------:R-:W-:-:S02]  /*dd60*/  ULDC.64 UR6, c[0x0][0xa80] ;  /* 0x0002a00000067ab9 */ /* 0x000fc40000000a00 */
[----:B------:R-:W-:Y:S02]  /*dd70*/  IMAD.IADD R3, R3, 0x1, R7 ;  /* 0x0000000103037824 */ /* 0x000fe400078e0207 */
[----:B------:R-:W-:Y:S02]  /*dd80*/  IMAD R0, R0, UR4, RZ ;  /* 0x0000000400007c24 */ /* 0x000fe4000f8e02ff */
[----:B------:R-:W-:Y:S02]  /*dd90*/  IMAD R17, R17, 0x80, R222 ;  /* 0x0000008011117824 */ /* 0x000fe400078e02de */
[----:B------:R-:W-:Y:S01]  /*dda0*/  IMAD.WIDE.U32 R2, R5, UR4, R2 ;  /* 0x0000000405027c25 */ /* 0x000fe2000f8e0002 */
[----:B------:R-:W-:-:S03]  /*ddb0*/  UIADD3 UR4, UR12, 0x34820, URZ ;  /* 0x000348200c047890 */ /* 0x000fc6000fffe03f */
[----:B------:R-:W-:Y:S01]  /*ddc0*/  IMAD R7, R5, UR5, R0 ;  /* 0x0000000505077c24 */ /* 0x000fe2000f8e0200 */
[-C--:B------:R-:W-:Y:S02]  /*ddd0*/  ISETP.GE.AND P1, PT, R17, R86.reuse, PT ;  /* 0x000000561100720c */ /* 0x080fe40003f26270 */
[C---:B------:R-:W-:Y:S01]  /*dde0*/  LEA R0, P2, R2.reuse, UR6, 0x1 ;  /* 0x0000000602007c11 */ /* 0x040fe2000f8408ff */
[----:B------:R-:W-:Y:S01]  /*ddf0*/  USEL UR6, URZ, 0x1, UP0 ;  /* 0x000000013f067887 */ /* 0x000fe20008000000 */
[----:B------:R-:W-:Y:S01]  /*de00*/  IADD3 R3, R3, R7, RZ ;  /* 0x0000000703037210 */ /* 0x000fe20007ffe0ff */
[----:B------:R-:W-:Y:S01]  /*de10*/  UPRMT UR4, URZ, 0x654, UR4 ;  /* 0x000006543f047896 */ /* 0x000fe20008000004 */
[----:B------:R-:W-:Y:S01]  /*de20*/  VIADD R5, R17, 0x20 ;  /* 0x0000002011057836 */ /* 0x000fe20000000000 */
[----:B------:R-:W-:Y:S01]  /*de30*/  ULDC UR5, c[0x0][0xc] ;  /* 0x0000030000057ab9 */ /* 0x000fe20000000800 */
[----:B------:R-:W-:Y:S01]  /*de40*/  ULOP3.LUT UR9, UR9, UR6, URZ, 0x3c, !UPT ;  /* 0x0000000609097292 */ /* 0x000fe2000f8e3c3f */
[----:B0-----:R-:W-:Y:S01]  /*de50*/  LEA.HI.X R8, R2, UR7, R3, 0x1, P2 ;  /* 0x0000000702087c11 */ /* 0x001fe200090f0c03 */
[----:B------:R-:W-:Y:S01]  /*de60*/  UIADD3 UR10, UR5, UR10, URZ ;  /* 0x0000000a050a7290 */ /* 0x000fe2000fffe03f */
[-C--:B------:R-:W-:Y:S01]  /*de70*/  ISETP.GE.AND P3, PT, R5, R86.reuse, PT ;  /* 0x000000560500720c */ /* 0x080fe20003f66270 */
[----:B------:R-:W-:Y:S01]  /*de80*/  VIADD R5, R17, 0x40 ;  /* 0x0000004011057836 */ /* 0x000fe20000000000 */
[----:B------:R-:W-:Y:S01]  /*de90*/  USEL UR60, UR60, URZ, UP0 ;  /* 0x0000003f3c3c7287 */ /* 0x000fe20008000000 */
[----:B-1----:R0:W1:Y:S01]  /*dea0*/  SHFL.IDX PT, R6, R0, RZ, 0x181f ;  /* 0x00181fff00067589 */ /* 0x00206200000e0000 */
[----:B------:R-:W-:Y:S01]  /*deb0*/  IMAD.U32 R16, RZ, RZ, UR9 ;  /* 0x00000009ff107e24 */ /* 0x000fe2000f8e00ff */
[----:B------:R-:W-:Y:S01]  /*dec0*/  SYNCS.ARRIVE.TRANS64.RED.A1T0 RZ, [UR4], RZ ;  /* 0x000000ffffff79a7 */ /* 0x000fe20008100404 */
[----:B------:R-:W-:Y:S01]  /*ded0*/  IMAD.U32 R220, RZ, RZ, UR10 ;  /* 0x0000000affdc7e24 */ /* 0x000fe2000f8e00ff */
[----:B------:R0:W2:Y:S01]  /*dee0*/  SHFL.IDX PT, R7, R8, RZ, 0x181f ;  /* 0x00181fff08077589 */ /* 0x0000a200000e0000 */
[----:B------:R-:W-:Y:S01]  /*def0*/  BSSY B0, `(.L_x_29) ;  /* 0x000000c000007945 */ /* 0x000fe20003800000 */
[----:B------:R-:W-:-:S03]  /*df00*/  ISETP.GE.AND P0, PT, R5, R86, PT ;  /* 0x000000560500720c */ /* 0x000fc60003f06270 */
[----:B------:R-:W-:Y:S10]  /*df10*/  @P1 BRA `(.L_x_30) ;  /* 0x0000000000241947 */ /* 0x000ff40003800000 */
[----:B------:R-:W-:Y:S01]  /*df20*/  ULDC UR4, c[0x0][0xac8] ;  /* 0x0002b20000047ab9 */ /* 0x000fe20000000800 */
[----:B------:R-:W-:Y:S01]  /*df30*/  ULDC.64 UR6, c[0x0][0x208] ;  /* 0x0000820000067ab9 */ /* 0x000fe20000000a00 */
[----:B------:R-:W-:Y:S02]  /*df40*/  ISETP.GE.AND P2, PT, R22, UR4, PT ;  /* 0x0000000416007c0c */ /* 0x000fe4000bf46270 */
[----:B------:R-:W-:-:S11]  /*df50*/  ISETP.GE.AND P1, PT, R19, UR4, PT ;  /* 0x0000000413007c0c */ /* 0x000fd6000bf26270 */
[C---:B-1----:R-:W-:Y:S02]  /*df60*/  @!P2 LEA R4, P4, R22.reuse, R6, 0x1 ;  /* 0x000000061604a211 */ /* 0x042fe400078808ff */
[----:B--2---:R-:W-:Y:S02]  /*df70*/  @!P1 IMAD.WIDE R2, R19, 0x2, R6 ;  /* 0x0000000213029825 */ /* 0x004fe400078e0206 */
[----:B------:R-:W-:-:S03]  /*df80*/  @!P2 LEA.HI.X R5, R22, R7, R232, 0x1, P4 ;  /* 0x000000071605a211 */ /* 0x000fc600020f0ce8 */
[----:B-----5:R3:W-:Y:S04]  /*df90*/  @!P1 ST.E.128 desc[UR6][R2.64], R44 ;  /* 0x0000002c02009985 */ /* 0x0207e8000c101d06 */
[----:B------:R3:W-:Y:S02]  /*dfa0*/  @!P2 ST.E.128 desc[UR6][R4.64], R52 ;  /* 0x000000340400a985 */ /* 0x0007e4000c101d06 */
.L_x_30:
[----:B------:R-:W-:Y:S05]  /*dfb0*/  BSYNC B0 ;  /* 0x0000000000007941 */ /* 0x000fea0003800000 */
.L_x_29:
[----:B--2---:R2:W4:Y:S01]  /*dfc0*/  SHFL.IDX PT, R7, R8, 0x1, 0x181f ;  /* 0x00381f0008077f89 */ /* 0x00452200000e0000 */
[----:B------:R-:W-:Y:S03]  /*dfd0*/  BSSY B0, `(.L_x_31) ;  /* 0x000000c000007945 */ /* 0x000fe60003800000 */
[----:B-1----:R2:W1:Y:S01]  /*dfe0*/  SHFL.IDX PT, R6, R0, 0x1, 0x181f ;  /* 0x00381f0000067f89 */ /* 0x00246200000e0000 */
[----:B------:R-:W-:Y:S05]  /*dff0*/  @P3 BRA `(.L_x_32) ;  /* 0x0000000000243947 */ /* 0x000fea0003800000 */
[----:B------:R-:W-:Y:S01]  /*e000*/  ULDC UR4, c[0x0][0xac8] ;  /* 0x0002b20000047ab9 */ /* 0x000fe20000000800 */
[----:B------:R-:W-:Y:S01]  /*e010*/  ULDC.64 UR6, c[0x0][0x208] ;  /* 0x0000820000067ab9 */ /* 0x000fe20000000a00 */
[----:B------:R-:W-:Y:S02]  /*e020*/  ISETP.GE.AND P3, PT, R22, UR4, PT ;  /* 0x0000000416007c0c */ /* 0x000fe4000bf66270 */
[----:B------:R-:W-:-:S11]  /*e030*/  ISETP.GE.AND P2, PT, R19, UR4, PT ;  /* 0x0000000413007c0c */ /* 0x000fd6000bf46270 */
[C---:B-1-3--:R-:W-:Y:S02]  /*e040*/  @!P3 LEA R4, P1, R22.reuse, R6, 0x1 ;  /* 0x000000061604b211 */ /* 0x04afe400078208ff */
[----:B----4-:R-:W-:Y:S02]  /*e050*/  @!P2 IMAD.WIDE R2, R19, 0x2, R6 ;  /* 0x000000021302a825 */ /* 0x010fe400078e0206 */
[----:B------:R-:W-:-:S03]  /*e060*/  @!P3 LEA.HI.X R5, R22, R7, R232, 0x1, P1 ;  /* 0x000000071605b211 */ /* 0x000fc600008f0ce8 */
[----:B-----5:R1:W-:Y:S04]  /*e070*/  @!P2 ST.E.128 desc[UR6][R2.64], R40 ;  /* 0x000000280200a985 */ /* 0x0203e8000c101d06 */
[----:B------:R1:W-:Y:S02]  /*e080*/  @!P3 ST.E.128 desc[UR6][R4.64], R48 ;  /* 0x000000300400b985 */ /* 0x0003e4000c101d06 */
.L_x_32:
[----:B------:R-:W-:Y:S05]  /*e090*/  BSYNC B0 ;  /* 0x0000000000007941 */ /* 0x000fea0003800000 */
.L_x_31:
[----:B----4-:R4:W0:Y:S01]  /*e0a0*/  SHFL.IDX PT, R7, R8, 0x2, 0x181f ;  /* 0x00581f0008077f89 */ /* 0x01082200000e0000 */
        /* <DEDUP_REMOVED lines=8> */
[----:B0-----:R-:W-:Y:S02]  /*e130*/  @!P1 IMAD.WIDE R2, R19, 0x2, R6 ;  /* 0x0000000213029825 */ /* 0x001fe400078e0206 */
[----:B------:R-:W-:-:S03]  /*e140*/  @!P2 LEA.HI.X R5, R22, R7, R232, 0x1, P0 ;  /* 0x000000071605a211 */ /* 0x000fc600000f0ce8 */
[----:B-----5:R0:W-:Y:S04]  /*e150*/  @!P1 ST.E.128 desc[UR6][R2.64], R36 ;  /* 0x0000002402009985 */ /* 0x0201e8000c101d06 */
[----:B------:R0:W-:Y:S02]  /*e160*/  @!P2 ST.E.128 desc[UR6][R4.64], R32 ;  /* 0x000000200400a985 */ /* 0x0001e4000c101d06 */
.L_x_34:
[----:B------:R-:W-:Y:S05]  /*e170*/  BSYNC B0 ;  /* 0x0000000000007941 */ /* 0x000fea0003800000 */
.L_x_33:
[----:B0--3--:R-:W-:Y:S01]  /*e180*/  VIADD R3, R17, 0x60 ;  /* 0x0000006011037836 */ /* 0x009fe20000000000 */
[----:B------:R0:W3:Y:S01]  /*e190*/  SHFL.IDX PT, R7, R8, 0x3, 0x181f ;  /* 0x00781f0008077f89 */ /* 0x0000e200000e0000 */
[----:B------:R-:W-:Y:S01]  /*e1a0*/  BSSY B0, `(.L_x_35) ;  /* 0x000000e000007945 */ /* 0x000fe20003800000 */
[----:B------:R-:W-:Y:S02]  /*e1b0*/  VIADD R221, R221, 0x1 ;  /* 0x00000001dddd7836 */ /* 0x000fe40000000000 */
[----:B------:R-:W-:Y:S01]  /*e1c0*/  ISETP.GE.AND P0, PT, R3, R86, PT ;  /* 0x000000560300720c */ /* 0x000fe20003f06270 */
[----:B-1----:R0:W1:-:S12]  /*e1d0*/  SHFL.IDX PT, R6, R0, 0x3, 0x181f ;  /* 0x00781f0000067f89 */ /* 0x00205800000e0000 */
[----:B0-----:R-:W-:Y:S05]  /*e1e0*/  @P0 BRA `(.L_x_36) ;  /* 0x0000000000240947 */ /* 0x001fea0003800000 */
[----:B------:R-:W-:Y:S01]  /*e1f0*/  ULDC UR4, c[0x0][0xac8] ;  /* 0x0002b20000047ab9 */ /* 0x000fe20000000800 */
[----:B------:R-:W-:Y:S01]  /*e200*/  ULDC.64 UR6, c[0x0][0x208] ;  /* 0x0000820000067ab9 */ /* 0x000fe20000000a00 */
[----:B------:R-:W-:Y:S02]  /*e210*/  ISETP.GE.AND P2, PT, R22, UR4, PT ;  /* 0x0000000416007c0c */ /* 0x000fe4000bf46270 */
[----:B------:R-:W-:-:S11]  /*e220*/  ISETP.GE.AND P1, PT, R19, UR4, PT ;  /* 0x0000000413007c0c */ /* 0x000fd6000bf26270 */
[C---:B-1----:R-:W-:Y:S02]  /*e230*/  @!P2 LEA R4, P0, R22.reuse, R6, 0x1 ;  /* 0x000000061604a211 */ /* 0x042fe400078008ff */
[----:B---3--:R-:W-:Y:S02]  /*e240*/  @!P1 IMAD.WIDE R2, R19, 0x2, R6 ;  /* 0x0000000213029825 */ /* 0x008fe400078e0206 */
[----:B------:R-:W-:-:S03]  /*e250*/  @!P2 LEA.HI.X R5, R22, R7, R232, 0x1, P0 ;  /* 0x000000071605a211 */ /* 0x000fc600000f0ce8 */
[----:B-----5:R0:W-:Y:S04]  /*e260*/  @!P1 ST.E.128 desc[UR6][R2.64], R24 ;  /* 0x0000001802009985 */ /* 0x0201e8000c101d06 */
[----:B------:R0:W-:Y:S02]  /*e270*/  @!P2 ST.E.128 desc[UR6][R4.64], R28 ;  /* 0x0000001c0400a985 */ /* 0x0001e4000c101d06 */
.L_x_36:
[----:B------:R-:W-:Y:S05]  /*e280*/  BSYNC B0 ;  /* 0x0000000000007941 */ /* 0x000fea0003800000 */
.L_x_35:
[----:B--2-4-:R-:W2:Y:S01]  /*e290*/  LDC R0, c[0x0][0xc34] ;  /* 0x00030d00ff007b82 */ /* 0x014ea20000000800 */
[----:B------:R-:W-:-:S13]  /*e2a0*/  R2UR UR4, R220 ;  /* 0x00000000dc0472ca */ /* 0x000fda00000e0000 */
[----:B--2---:R-:W-:-:S13]  /*e2b0*/  ISETP.LE.AND P0, PT, R0, UR4, PT ;  /* 0x0000000400007c0c */ /* 0x004fda000bf03270 */
[----:B------:R-:W-:Y:S05]  /*e2c0*/  @!P0 BRA `(.L_x_37) ;  /* 0xffffff2800b48947 */ /* 0x000fea000383ffff */
[----:B------:R-:W-:Y:S05]  /*e2d0*/  EXIT ;  /* 0x000000000000794d */ /* 0x000fea0003800000 */
.L_x_7:
[----:B------:R-:W-:-:S08]  /*e2e0*/  NOP ;  /* 0x0000000000007918 */ /* 0x000fd00000000000 */
[----:B--2---:R-:W0:-:S00]  /*e2f0*/  USETMAXREG.DEALLOC.CTAPOOL 0x18 ;  /* 0x00000018000079c8 */ /* 0x004e0000080e0500 */
[----:B------:R-:W1:Y:S01]  /*e300*/  S2UR UR5, SR_CTAID.X ;  /* 0x00000000000579c3 */ /* 0x000e620000002500 */
[----:B0-----:R-:W-:Y:S02]  /*e310*/  IMAD.MOV.U32 R2, RZ, RZ, 0x1 ;  /* 0x00000001ff027424 */ /* 0x001fe400078e00ff */
[----:B------:R-:W-:-:S05]  /*e320*/  IMAD.MOV.U32 R18, RZ, RZ, RZ ;  /* 0x000000ffff127224 */ /* 0x000fca00078e00ff */
[----:B------:R-:W1:Y:S02]  /*e330*/  LDC R3, c[0x0][0xc34] ;  /* 0x00030d00ff037b82 */ /* 0x000e640000000800 */
[----:B-1----:R-:W-:Y:S02]  /*e340*/  ISETP.LE.AND P0, PT, R3, UR5, PT ;  /* 0x0000000503007c0c */ /* 0x002fe4000bf03270 */
[----:B------:R-:W-:-:S05]  /*e350*/  MOV R3, 0x1 ;  /* 0x0000000100037802 */ /* 0x000fca0000000f00 */
[----:B------:R0:W-:Y:S06]  /*e360*/  STL [R1], R3 ;  /* 0x0000000301007387 */ /* 0x0001ec0000100800 */
[----:B------:R-:W-:Y:S05]  /*e370*/  @P0 BRA `(.L_x_38) ;  /* 0x0000003800c00947 */ /* 0x000fea0003800000 */
[----:B------:R-:W1:Y:S01]  /*e380*/  S2UR UR4, SR_CgaCtaId ;  /* 0x00000000000479c3 */ /* 0x000e620000008800 */
[C---:B------:R-:W-:Y:S01]  /*e390*/  IMAD.SHL.U32 R2, R0.reuse, 0x8, RZ ;  /* 0x0000000800027824 */ /* 0x040fe200078e00ff */
[----:B------:R-:W-:Y:S01]  /*e3a0*/  LOP3.LUT R5, R0, 0x7f, RZ, 0xc0, !PT ;  /* 0x0000007f00057812 */ /* 0x000fe200078ec0ff */
[----:B------:R-:W-:Y:S01]  /*e3b0*/  UMOV UR36, 0x400 ;  /* 0x0000040000247882 */ /* 0x000fe20000000000 */
[----:B------:R-:W-:Y:S01]  /*e3c0*/  IMAD.MOV.U32 R18, RZ, RZ, RZ ;  /* 0x000000ffff127224 */ /* 0x000fe200078e00ff */
[----:B------:R-:W-:Y:S01]  /*e3d0*/  ULDC.64 UR38, c[0x0][0x198] ;  /* 0x0000660000267ab9 */ /* 0x000fe20000000a00 */
[C---:B0-----:R-:W-:Y:S01]  /*e3e0*/  LOP3.LUT R3, R2.reuse, 0x1f8, RZ, 0xc0, !PT ;  /* 0x000001f802037812 */ /* 0x041fe200078ec0ff */
[----:B------:R-:W-:Y:S01]  /*e3f0*/  ULDC UR37, c[0x0][0xc] ;  /* 0x0000030000257ab9 */ /* 0x000fe20000000800 */
[----:B------:R-:W-:Y:S02]  /*e400*/  LOP3.LUT R2, R2, 0x38, RZ, 0xc0, !PT ;  /* 0x0000003802027812 */ /* 0x000fe400078ec0ff */
[----:B------:R-:W-:Y:S01]  /*e410*/  LOP3.LUT R4, R3, 0x38, R0, 0x78, !PT ;  /* 0x0000003803047812 */ /* 0x000fe200078e7800 */
[----:B------:R-:W-:Y:S01]  /*e420*/  IMAD.SHL.U32 R3, R5, 0x8, RZ ;  /* 0x0000000805037824 */ /* 0x000fe200078e00ff */
[----:B------:R-:W-:-:S04]  /*e430*/  SHF.R.U32.HI R5, RZ, 0x3, R5 ;  /* 0x00000003ff057819 */ /* 0x000fc80000011605 */
[----:B------:R-:W-:Y:S01]  /*e440*/  LOP3.LUT R4, R4, 0x200, R3, 0xf8, !PT ;  /* 0x0000020004047812 */ /* 0x000fe200078ef803 */
[----:B------:R-:W-:-:S05]  /*e450*/  IMAD.SHL.U32 R3, R0, 0x10, RZ ;  /* 0x0000001000037824 */ /* 0x000fca00078e00ff */
[----:B------:R-:W-:Y:S01]  /*e460*/  LOP3.LUT R0, R5, 0x70, R3, 0xf8, !PT ;  /* 0x0000007005007812 */ /* 0x000fe200078ef803 */
[----:B------:R-:W-:Y:S01]  /*e470*/  IMAD.U32 R3, RZ, RZ, UR5 ;  /* 0x00000005ff037e24 */ /* 0x000fe2000f8e00ff */
[----:B-1----:R-:W-:Y:S01]  /*e480*/  ULEA UR36, UR4, UR36, 0x18 ;  /* 0x0000002404247291 */ /* 0x002fe2000f8ec03f */
[----:B------:R-:W-:-:S05]  /*e490*/  IMAD.MOV.U32 R0, RZ, RZ, 0x1 ;  /* 0x00000001ff007424 */ /* 0x000fca00078e00ff */
[----:B------:R-:W-:-:S05]  /*e4a0*/  LEA R4, R4, UR36, 0x1 ;  /* 0x0000002404047c11 */ /* 0x000fca000f8e08ff */
[----:B------:R-:W-:Y:S04]  /*e4b0*/  STL [R1+0x14], R4 ;  /* 0x0000140401007387 */ /* 0x000fe80000100800 */
[----:B------:R-:W-:Y:S04]  /*e4c0*/  STL [R1+0x28], R3 ;  /* 0x0000280301007387 */ /* 0x000fe80000100800 */
[----:B------:R0:W-:Y:S04]  /*e4d0*/  STL [R1], R0 ;  /* 0x0000000001007387 */ /* 0x0001e80000100800 */
[----:B------:R1:W-:Y:S01]  /*e4e0*/  STL [R1+0x30], RZ ;  /* 0x000030ff01007387 */ /* 0x0003e20000100800 */
[----:B0-----:R-:W-:-:S07]  /*e4f0*/  LOP3.LUT R0, R2, 0x40, RZ, 0xfc, !PT ;  /* 0x0000004002007812 */ /* 0x001fce00078efcff */
.L_x_111:
[----:B0-----:R-:W2:Y:S01]  /*e500*/  LDL R2, [R1+0x28] ;  /* 0x0000280001027983 */ /* 0x001ea20000100800 */
[----:B------:R-:W0:Y:S01]  /*e510*/  LDC R0, c[0x0][0xc38] ;  /* 0x00030e00ff007b82 */ /* 0x000e220000000800 */
[----:B------:R-:W-:Y:S05]  /*e520*/  YIELD ;  /* 0x0000000000007946 */ /* 0x000fea0003800000 */
[----:B------:R-:W-:Y:S02]  /*e530*/  ULDC.64 UR4, c[0x0][0x418] ;  /* 0x0001060000047ab9 */ /* 0x000fe40000000a00 */
[----:B---3--:R-:W3:Y:S01]  /*e540*/  LDC R16, c[0x0][0xc44] ;  /* 0x00031100ff107b82 */ /* 0x008ee20000000800 */
[----:B------:R-:W-:-:S03]  /*e550*/  UISETP.NE.U32.AND UP0, UPT, UR4, URZ, UPT ;  /* 0x0000003f0400728c */ /* 0x000fc6000bf05070 */
[----:B------:R-:W-:Y:S01]  /*e560*/  ULDC UR4, c[0x0][0x424] ;  /* 0x0001090000047ab9 */ /* 0x000fe20000000800 */
[----:B------:R-:W-:-:S04]  /*e570*/  UISETP.NE.AND.EX UP0, UPT, UR5, URZ, UPT, UP0 ;  /* 0x0000003f0500728c */ /* 0x000fc8000bf05300 */
[----:B------:R-:W-:Y:S01]  /*e580*/  USEL UR4, UR4, 0x1, UP0 ;  /* 0x0000000104047887 */ /* 0x000fe20008000000 */
[----:B0-----:R-:W-:Y:S02]  /*e590*/  ISETP.NE.AND P0, PT, R0, 0x1, PT ;  /* 0x000000010000780c */ /* 0x001fe40003f05270 */
[----:B---3--:R-:W-:-:S11]  /*e5a0*/  ISETP.NE.AND P1, PT, R16, 0x1, PT ;  /* 0x000000011000780c */ /* 0x008fd60003f25270 */
[----:B------:R-:W2:Y:S08]  /*e5b0*/  @P0 LDC R0, c[0x0][0xc3c] ;  /* 0x00030f00ff000b82 */ /* 0x000eb00000000800 */
[----:B------:R-:W0:Y:S01]  /*e5c0*/  @P0 LDC R3, c[0x0][0xc40] ;  /* 0x00031000ff030b82 */ /* 0x000e220000000800 */
[----:B--2---:R-:W-:Y:S01]  /*e5d0*/  @P0 IMAD.HI.U32 R0, R2, R0, RZ ;  /* 0x0000000002000227 */ /* 0x004fe200078e00ff */
[----:B------:R-:W-:-:S04]  /*e5e0*/  MOV R4, R2 ;  /* 0x0000000200047202 */ /* 0x000fc80000000f00 */
[----:B0-----:R-:W-:Y:S02]  /*e5f0*/  @P0 SHF.R.U32.HI R4, RZ, R3, R0 ;  /* 0x00000003ff040219 */ /* 0x001fe40000011600 */
[----:B------:R-:W0:Y:S03]  /*e600*/  @P1 LDC.64 R2, c[0x0][0xc48] ;  /* 0x00031200ff021b82 */ /* 0x000e260000000a00 */
[----:B------:R-:W-:Y:S01]  /*e610*/  IMAD.MOV.U32 R19, RZ, RZ, R4 ;  /* 0x000000ffff137224 */ /* 0x000fe200078e0004 */
[----:B------:R2:W-:Y:S04]  /*e620*/  STL [R1+0x20], R4 ;  /* 0x0000200401007387 */ /* 0x0005e80000100800 */
[----:B------:R-:W3:Y:S01]  /*e630*/  LDC R0, c[0x0][0x2f0] ;  /* 0x0000bc00ff007b82 */ /* 0x000ee20000000800 */
[----:B0-----:R-:W-:-:S05]  /*e640*/  @P1 IMAD.HI.U32 R2, R4, R2, RZ ;  /* 0x0000000204021227 */ /* 0x001fca00078e00ff */
[----:B------:R-:W-:Y:S01]  /*e650*/  @P1 SHF.R.U32.HI R19, RZ, R3, R2 ;  /* 0x00000003ff131219 */ /* 0x000fe20000011602 */
[----:B---3--:R-:W-:Y:S01]  /*e660*/  IMAD R2, R0, UR4, RZ ;  /* 0x0000000400027c24 */ /* 0x008fe2000f8e02ff */
[----:B------:R-:W-:-:S03]  /*e670*/  UIADD3 UR4, UR36, 0x1e400, URZ ;  /* 0x0001e40024047890 */ /* 0x000fc6000fffe03f */
[----:B------:R-:W-:Y:S01]  /*e680*/  IMAD.MOV R3, RZ, RZ, -R19 ;  /* 0x000000ffff037224 */ /* 0x000fe200078e0a13 */
[----:B------:R2:W-:Y:S01]  /*e690*/  STL [R1+0x18], R19 ;  /* 0x0000181301007387 */ /* 0x0005e20000100800 */
[----:B------:R-:W-:Y:S01]  /*e6a0*/  VIADD R0, R2, 0xaf ;  /* 0x000000af02007836 */ /* 0x000fe20000000000 */
[----:B------:R-:W-:Y:S01]  /*e6b0*/  ULOP3.LUT UP0, URZ, UR4, 0x3ff, URZ, 0xc0, !UPT ;  /* 0x000003ff043f7892 */ /* 0x000fe2000f80c03f */
[----:B------:R-:W-:Y:S01]  /*e6c0*/  IMAD R16, R16, R3, R4 ;  /* 0x0000000310107224 */ /* 0x000fe200078e0204 */
[----:B------:R2:W-:Y:S01]  /*e6d0*/  STL [R1+0x2c], R2 ;  /* 0x00002c0201007387 */ /* 0x0005e20000100800 */
[----:B------:R-:W-:-:S03]  /*e6e0*/  IMAD.HI R0, R0, 0x2e8ba2e9, RZ ;  /* 0x2e8ba2e900007827 */ /* 0x000fc600078e02ff */
[----:B------:R-:W-:Y:S02]  /*e6f0*/  PLOP3.LUT P0, PT, PT, PT, UP0, 0x80, 0x0 ;  /* 0x000000000000781c */ /* 0x000fe40003f0f008 */
[----:B------:R-:W-:-:S04]  /*e700*/  SHF.R.U32.HI R3, RZ, 0x1f, R0 ;  /* 0x0000001fff037819 */ /* 0x000fc80000011600 */
[----:B------:R-:W-:-:S05]  /*e710*/  LEA.HI.SX32 R0, R0, R3, 0x1b ;  /* 0x0000000300007211 */ /* 0x000fca00078fdaff */
[----:B------:R2:W-:Y:S02]  /*e720*/  STL [R1+0x24], R0 ;  /* 0x0000240001007387 */ /* 0x0005e40000100800 */
[----:B-1----:R-:W-:Y:S05]  /*e730*/  @!P0 BRA `(.L_x_39) ;  /* 0x0000000000408947 */ /* 0x002fea0003800000 */
[----:B--2---:R-:W-:Y:S01]  /*e740*/  MOV R2, 0x0 ;  /* 0x0000000000027802 */ /* 0x004fe20000000f00 */
[----:B------:R-:W-:Y:S01]  /*e750*/  ULDC.64 UR6, c[0x4][0xa0] ;  /* 0x0100280000067ab9 */ /* 0x000fe20000000a00 */
[----:B------:R-:W-:Y:S01]  /*e760*/  ULDC.64 UR8, c[0x4][0xa8] ;  /* 0x01002a0000087ab9 */ /* 0x000fe20000000a00 */
[----:B------:R-:W-:Y:S01]  /*e770*/  ULDC.64 UR4, c[0x4][0x28] ;  /* 0x01000a0000047ab9 */ /* 0x000fe20000000a00 */
[----:B------:R-:W-:Y:S01]  /*e780*/  IMAD.U32 R4, RZ, RZ, UR6 ;  /* 0x00000006ff047e24 */ /* 0x000fe2000f8e00ff */
[----:B------:R-:W-:Y:S01]  /*e790*/  MOV R7, UR9 ;  /* 0x0000000900077c02 */ /* 0x000fe20008000f00 */
[----:B------:R-:W0:Y:S01]  /*e7a0*/  LDC.64 R2, c[0x4][R2] ;  /* 0x0100000002027b82 */ /* 0x000e220000000a00 */
[----:B------:R-:W-:Y:S02]  /*e7b0*/  IMAD.U32 R5, RZ, RZ, UR7 ;  /* 0x00000007ff057e24 */ /* 0x000fe4000f8e00ff */
[----:B------:R-:W-:Y:S02]  /*e7c0*/  IMAD.U32 R6, RZ, RZ, UR8 ;  /* 0x00000008ff067e24 */ /* 0x000fe4000f8e00ff */
[----:B------:R-:W-:-:S02]  /*e7d0*/  IMAD.U32 R10, RZ, RZ, UR4 ;  /* 0x00000004ff0a7e24 */ /* 0x000fc4000f8e00ff */
[----:B------:R-:W-:Y:S02]  /*e7e0*/  IMAD.U32 R11, RZ, RZ, UR5 ;  /* 0x00000005ff0b7e24 */ /* 0x000fe4000f8e00ff */
[----:B------:R-:W-:Y:S02]  /*e7f0*/  IMAD.MOV.U32 R8, RZ, RZ, 0x70 ;  /* 0x00000070ff087424 */ /* 0x000fe400078e00ff */
[----:B------:R-:W-:Y:S02]  /*e800*/  IMAD.MOV.U32 R12, RZ, RZ, 0x1 ;  /* 0x00000001ff0c7424 */ /* 0x000fe400078e00ff */
[----:B------:R-:W-:-:S07]  /*e810*/  IMAD.MOV.U32 R13, RZ, RZ, RZ ;  /* 0x000000ffff0d7224 */ /* 0x000fce00078e00ff */
[----:B------:R-:W-:-:S07]  /*e820*/  LEPC R20, `(.L_x_39) ;  /* 0x000000001014794e */ /* 0x000fce0000000000 */
[----:B01----:R-:W-:Y:S05]  /*e830*/  CALL.ABS.NOINC R2 ;  /* 0x0000000002007343 */ /* 0x003fea0003c00000 */
.L_x_39:
[----:B------:R-:W-:-:S04]  /*e840*/  UIADD3 UR4, UR36, 0x400, URZ ;  /* 0x0000040024047890 */ /* 0x000fc8000fffe03f */
[----:B------:R-:W-:-:S06]  /*e850*/  ULOP3.LUT UP0, URZ, UR4, 0x3ff, URZ, 0xc0, !UPT ;  /* 0x000003ff043f7892 */ /* 0x000fcc000f80c03f */
[----:B------:R-:W-:-:S13]  /*e860*/  PLOP3.LUT P0, PT, PT, PT, UP0, 0x80, 0x0 ;  /* 0x000000000000781c */ /* 0x000fda0003f0f008 */
[----:B------:R-:W-:Y:S05]  /*e870*/  @!P0 BRA `(.L_x_40) ;  /* 0x00000000007c8947 */ /* 0x000fea0003800000 */
[----:B------:R-:W-:Y:S01]  /*e880*/  MOV R17, 0x0 ;  /* 0x0000000000117802 */ /* 0x000fe20000000f00 */
[----:B------:R-:W-:Y:S01]  /*e890*/  ULDC.64 UR6, c[0x4][0xa0] ;  /* 0x0100280000067ab9 */ /* 0x000fe20000000a00 */
[----:B------:R-:W-:Y:S01]  /*e8a0*/  ULDC.64 UR8, c[0x4][0xa8] ;  /* 0x01002a0000087ab9 */ /* 0x000fe20000000a00 */
[----:B------:R-:W-:Y:S01]  /*e8b0*/  ULDC.64 UR4, c[0x4][0x30] ;  /* 0x01000c0000047ab9 */ /* 0x000fe20000000a00 */
[----:B--2---:R0:W2:Y:S01]  /*e8c0*/  LDC.64 R2, c[0x4][R17] ;  /* 0x0100000011027b82 */ /* 0x0040a20000000a00 */
[----:B------:R-:W-:Y:S01]  /*e8d0*/  IMAD.U32 R4, RZ, RZ, UR6 ;  /* 0x00000006ff047e24 */ /* 0x000fe2000f8e00ff */
[----:B------:R-:W-:Y:S01]  /*e8e0*/  MOV R5, UR7 ;  /* 0x0000000700057c02 */ /* 0x000fe20008000f00 */
[----:B------:R-:W-:Y:S01]  /*e8f0*/  IMAD.U32 R6, RZ, RZ, UR8 ;  /* 0x00000008ff067e24 */ /* 0x000fe2000f8e00ff */
[----:B------:R-:W-:Y:S01]  /*e900*/  MOV R13, RZ ;  /* 0x000000ff000d7202 */ /* 0x000fe20000000f00 */
[----:B------:R-:W-:Y:S02]  /*e910*/  IMAD.U32 R7, RZ, RZ, UR9 ;  /* 0x00000009ff077e24 */ /* 0x000fe4000f8e00ff */
[----:B------:R-:W-:-:S02]  /*e920*/  IMAD.U32 R10, RZ, RZ, UR4 ;  /* 0x00000004ff0a7e24 */ /* 0x000fc4000f8e00ff */
[----:B------:R-:W-:Y:S02]  /*e930*/  IMAD.U32 R11, RZ, RZ, UR5 ;  /* 0x00000005ff0b7e24 */ /* 0x000fe4000f8e00ff */
[----:B------:R-:W-:Y:S02]  /*e940*/  IMAD.MOV.U32 R8, RZ, RZ, 0x70 ;  /* 0x00000070ff087424 */ /* 0x000fe400078e00ff */
[----:B0-----:R-:W-:-:S07]  /*e950*/  IMAD.MOV.U32 R12, RZ, RZ, 0x1 ;  /* 0x00000001ff0c7424 */ /* 0x001fce00078e00ff */
[----:B------:R-:W-:-:S07]  /*e960*/  LEPC R20, `(.L_x_41) ;  /* 0x000000001014794e */ /* 0x000fce0000000000 */
[----:B-12---:R-:W-:Y:S05]  /*e970*/  CALL.ABS.NOINC R2 ;  /* 0x0000000002007343 */ /* 0x006fea0003c00000 */
.L_x_41:
[----:B------:R0:W1:Y:S01]  /*e980*/  LDC.64 R2, c[0x4][R17] ;  /* 0x0100000011027b82 */ /* 0x0000620000000a00 */
[----:B------:R-:W-:Y:S01]  /*e990*/  ULDC.64 UR6, c[0x4][0xa0] ;  /* 0x0100280000067ab9 */ /* 0x000fe20000000a00 */
[----:B------:R-:W-:Y:S01]  /*e9a0*/  ULDC.64 UR8, c[0x4][0xa8] ;  /* 0x01002a0000087ab9 */ /* 0x000fe20000000a00 */
[----:B------:R-:W-:Y:S01]  /*e9b0*/  ULDC.64 UR4, c[0x4][0x38] ;  /* 0x01000e0000047ab9 */ /* 0x000fe20000000a00 */
[----:B------:R-:W-:Y:S01]  /*e9c0*/  IMAD.U32 R4, RZ, RZ, UR6 ;  /* 0x00000006ff047e24 */ /* 0x000fe2000f8e00ff */
[----:B------:R-:W-:Y:S01]  /*e9d0*/  MOV R8, 0x70 ;  /* 0x0000007000087802 */ /* 0x000fe20000000f00 */
[----:B------:R-:W-:Y:S02]  /*e9e0*/  IMAD.U32 R5, RZ, RZ, UR7 ;  /* 0x00000007ff057e24 */ /* 0x000fe4000f8e00ff */
[----:B------:R-:W-:Y:S02]  /*e9f0*/  IMAD.U32 R6, RZ, RZ, UR8 ;  /* 0x00000008ff067e24 */ /* 0x000fe4000f8e00ff */
[----:B------:R-:W-:-:S02]  /*ea00*/  IMAD.U32 R7, RZ, RZ, UR9 ;  /* 0x00000009ff077e24 */ /* 0x000fc4000f8e00ff */
[----:B------:R-:W-:Y:S02]  /*ea10*/  IMAD.U32 R10, RZ, RZ, UR4 ;  /* 0x00000004ff0a7e24 */ /* 0x000fe4000f8e00ff */
[----:B------:R-:W-:Y:S02]  /*ea20*/  IMAD.U32 R11, RZ, RZ, UR5 ;  /* 0x00000005ff0b7e24 */ /* 0x000fe4000f8e00ff */
[----:B------:R-:W-:Y:S02]  /*ea30*/  IMAD.MOV.U32 R12, RZ, RZ, 0x1 ;  /* 0x00000001ff0c7424 */ /* 0x000fe400078e00ff */
[----:B0-----:R-:W-:-:S07]  /*ea40*/  IMAD.MOV.U32 R13, RZ, RZ, RZ ;  /* 0x000000ffff0d7224 */ /* 0x001fce00078e00ff */
[----:B------:R-:W-:-:S07]  /*ea50*/  LEPC R20, `(.L_x_40) ;  /* 0x000000001014794e */ /* 0x000fce0000000000 */
[----:B-1----:R-:W-:Y:S05]  /*ea60*/  CALL.ABS.NOINC R2 ;  /* 0x0000000002007343 */ /* 0x002fea0003c00000 */
.L_x_40:
[----:B------:R-:W-:Y:S01]  /*ea70*/  ULDC.64 UR4, c[0x0][0x9f8] ;  /* 0x00027e0000047ab9 */ /* 0x000fe20000000a00 */
[----:B------:R-:W3:Y:S01]  /*ea80*/  LDL R17, [R1+0x24] ;  /* 0x0000240001117983 */ /* 0x000ee20000100800 */
[----:B------:R-:W-:Y:S01]  /*ea90*/  ISETP.NE.U32.AND P0, PT, RZ, UR4, PT ;  /* 0x00000004ff007c0c */ /* 0x000fe2000bf05070 */
[----:B------:R-:W-:-:S03]  /*eaa0*/  ULDC.64 UR6, c[0x0][0x208] ;  /* 0x0000820000067ab9 */ /* 0x000fc60000000a00 */
[----:B------:R-:W-:-:S13]  /*eab0*/  ISETP.NE.AND.EX P0, PT, RZ, UR5, PT, P0 ;  /* 0x00000005ff007c0c */ /* 0x000fda000bf05300 */
[----:B--2---:R-:W0:Y:S02]  /*eac0*/  @P0 LDC.64 R2, c[0x0][0x9f8] ;  /* 0x00027e00ff020b82 */ /* 0x004e240000000a00 */
[----:B0-----:R-:W-:-:S05]  /*ead0*/  @P0 IMAD.WIDE R2, R19, 0x4, R2 ;  /* 0x0000000413020825 */ /* 0x001fca00078e0202 */
[----:B------:R0:W2:Y:S01]  /*eae0*/  @P0 LDG.E R19, desc[UR6][R2.64] ;  /* 0x0000000602130981 */ /* 0x0000a2000c1e1900 */
[----:B------:R-:W-:Y:S01]  /*eaf0*/  UMOV UR4, 0xffffffff ;  /* 0xffffffff00047882 */ /* 0x000fe20000000000 */
[----:B0-----:R-:W0:Y:S02]  /*eb00*/  LDC.64 R2, c[0x0][0x418] ;  /* 0x00010600ff027b82 */ /* 0x001e240000000a00 */
[----:B0-----:R-:W-:-:S04]  /*eb10*/  ISETP.NE.U32.AND P0, PT, R2, RZ, PT ;  /* 0x000000ff0200720c */ /* 0x001fc80003f05070 */
[----:B------:R-:W-:-:S04]  /*eb20*/  ISETP.NE.AND.EX P1, PT, R3, RZ, PT, P0 ;  /* 0x000000ff0300720c */ /* 0x000fc80003f25300 */
[----:B------:R-:W-:Y:S01]  /*eb30*/  P2R R0, PR, RZ, 0x2 ;  /* 0x00000002ff007803 */ /* 0x000fe20000000000 */
[----:B---3--:R-:W-:-:S05]  /*eb40*/  VIADD R8, R17, 0xffffffff ;  /* 0xffffffff11087836 */ /* 0x008fca0000000000 */
[----:B------:R0:W-:Y:S04]  /*eb50*/  STL [R1+0x1c], R8 ;  /* 0x00001c0801007387 */ /* 0x0001e80000100800 */
[----:B------:R0:W-:Y:S01]  /*eb60*/  STL [R1+0x10], R0 ;  /* 0x0000100001007387 */ /* 0x0001e20000100800 */
[----:B--2---:R-:W-:Y:S02]  /*eb70*/  SHF.R.S32.HI R7, RZ, 0x1f, R19 ;  /* 0x0000001fff077819 */ /* 0x004fe40000011413 */
[----:B------:R-:W-:-:S03]  /*eb80*/  SEL R17, R19, RZ, !P1 ;  /* 0x000000ff13117207 */ /* 0x000fc60004800000 */
[----:B------:R0:W-:Y:S01]  /*eb90*/  STL [R1+0x8], R7 ;  /* 0x0000080701007387 */ /* 0x0001e20000100800 */
[----:B------:R-:W-:Y:S05]  /*eba0*/  BRA.DIV UR4, `(.L_x_42) ;  /* 0x0000003a04047947 */ /* 0x000fea000b800000 */
[----:B0-----:R-:W0:Y:S02]  /*ebb0*/  S2R R0, SR_TID.X ;  /* 0x0000000000007919 */ /* 0x001e240000002100 */
[----:B0-----:R-:W-:-:S04]  /*ebc0*/  SHF.R.U32.HI R0, RZ, 0x5, R0 ;  /* 0x00000005ff007819 */ /* 0x001fc80000011600 */
[----:B------:R-:W-:-:S05]  /*ebd0*/  LOP3.LUT R0, R0, 0x3, RZ, 0xc0, !PT ;  /* 0x0000000300007812 */ /* 0x000fca00078ec0ff */
[----:B------:R0:W2:Y:S02]  /*ebe0*/  SHFL.IDX PT, R14, R0, RZ, 0x1f ;  /* 0x00001fff000e7589 */ /* 0x0000a400000e0000 */
.L_x_127:
[----:B------:R-:W-:Y:S02]  /*ebf0*/  PLOP3.LUT P2, PT, PT, PT, PT, 0x8, 0x0 ;  /* 0x000000000000781c */ /* 0x000fe40003f4e170 */
[----:B--2---:R-:W-:Y:S02]  /*ec00*/  ISETP.NE.AND P0, PT, R14, RZ, PT ;  /* 0x000000ff0e00720c */ /* 0x004fe40003f05270 */
[----:B0-----:R-:W-:-:S05]  /*ec10*/  P2R R0, PR, RZ, 0x4 ;  /* 0x00000004ff007803 */ /* 0x001fca0000000000 */
[----:B------:R0:W-:Y:S06]  /*ec20*/  STL [R1+0xc], R0 ;  /* 0x00000c0001007387 */ /* 0x0001ec0000100800 */
[----:B------:R-:W-:Y:S05]  /*ec30*/  @P0 BRA `(.L_x_43) ;  /* 0x0000000400100947 */ /* 0x000fea0003800000 */
[----:B------:R-:W-:-:S03]  /*ec40*/  UMOV UR4, 0xffffffff ;  /* 0xffffffff00047882 */ /* 0x000fc60000000000 */
[----:B------:R-:W-:Y:S05]  /*ec50*/  BRA.DIV UR4, `(.L_x_44) ;  /* 0x0000003a040c7947 */ /* 0x000fea000b800000 */
[----:B------:R-:W-:-:S13]  /*ec60*/  ELECT P6, URZ, PT ;  /* 0x00000000003f782f */ /* 0x000fda00038c0000 */
.L_x_130:
[----:B------:R-:W-:Y:S05]  /*ec70*/  @!P6 BRA `(.L_x_43) ;  /* 0x000000040000e947 */ /* 0x000fea0003800000 */
[----:B------:R2:W-:Y:S01]  /*ec80*/  STL [R1+0x4], R8 ;  /* 0x0000040801007387 */ /* 0x0005e20000100800 */
[----:B------:R-:W-:Y:S01]  /*ec90*/  IMAD.MOV.U32 R17, RZ, RZ, R19 ;  /* 0x000000ffff117224 */ /* 0x000fe200078e0013 */
[----:B------:R-:W-:Y:S06]  /*eca0*/  @!P1 BRA `(.L_x_45) ;  /* 0x0000000000509947 */ /* 0x000fec0003800000 */
[----:B------:R-:W3:Y:S01]  /*ecb0*/  LDC R6, c[0x0][0x43c] ;  /* 0x00010f00ff067b82 */ /* 0x000ee20000000800 */
[----:B0-----:R-:W-:Y:S01]  /*ecc0*/  IMAD.MOV.U32 R0, RZ, RZ, R8 ;  /* 0x000000ffff007224 */ /* 0x001fe200078e0008 */
[----:B------:R-:W-:Y:S01]  /*ecd0*/  ULDC.64 UR4, c[0x0][0x428] ;  /* 0x00010a0000047ab9 */ /* 0x000fe20000000a00 */
[----:B------:R-:W-:Y:S01]  /*ece0*/  ULDC.64 UR6, c[0x0][0x208] ;  /* 0x0000820000067ab9 */ /* 0x000fe20000000a00 */
[----:B---3--:R-:W-:-:S13]  /*ecf0*/  ISETP.NE.AND P0, PT, R6, 0x1, PT ;  /* 0x000000010600780c */ /* 0x008fda0003f05270 */
[----:B------:R-:W0:Y:S02]  /*ed00*/  @P0 LDC.64 R4, c[0x0][0x440] ;  /* 0x00011000ff040b82 */ /* 0x000e240000000a00 */
[----:B0-----:R-:W-:-:S05]  /*ed10*/  @P0 IMAD.HI.U32 R4, R8, R4, RZ ;  /* 0x0000000408040227 */ /* 0x001fca00078e00ff */
[----:B------:R-:W-:-:S04]  /*ed20*/  @P0 SHF.R.U32.HI R0, RZ, R5, R4 ;  /* 0x00000005ff000219 */ /* 0x000fc80000011604 */
[--C-:B------:R-:W-:Y:S01]  /*ed30*/  SHF.R.S32.HI R5, RZ, 0x1f, R0.reuse ;  /* 0x0000001fff057819 */ /* 0x100fe20000011400 */
[----:B------:R-:W-:-:S04]  /*ed40*/  IMAD.MOV R4, RZ, RZ, -R0 ;  /* 0x000000ffff047224 */ /* 0x000fc800078e0a00 */
[----:B------:R-:W-:Y:S01]  /*ed50*/  IMAD R6, R6, R4, R8 ;  /* 0x0000000406067224 */ /* 0x000fe200078e0208 */
[----:B------:R-:W-:-:S04]  /*ed60*/  MOV R4, R0 ;  /* 0x0000000000047202 */ /* 0x000fc80000000f00 */
[----:B------:R0:W-:Y:S01]  /*ed70*/  STL [R1+0x4], R6 ;  /* 0x0000040601007387 */ /* 0x0001e20000100800 */
[----:B------:R-:W-:-:S03]  /*ed80*/  IMAD.WIDE.U32 R4, R19, UR4, R4 ;  /* 0x0000000413047c25 */ /* 0x000fc6000f8e0004 */
[----:B------:R-:W-:Y:S01]  /*ed90*/  LEA R2, P0, R4, R2, 0x2 ;  /* 0x0000000204027211 */ /* 0x000fe200078010ff */
[----:B0-----:R-:W-:-:S04]  /*eda0*/  IMAD R6, R7, UR4, RZ ;  /* 0x0000000407067c24 */ /* 0x001fc8000f8e02ff */
[----:B------:R-:W-:-:S04]  /*edb0*/  IMAD R0, R19, UR5, R6 ;  /* 0x0000000513007c24 */ /* 0x000fc8000f8e0206 */
[----:B------:R-:W-:-:S05]  /*edc0*/  IMAD.IADD R0, R5, 0x1, R0 ;  /* 0x0000000105007824 */ /* 0x000fca00078e0200 */
[----:B------:R-:W-:-:S05]  /*edd0*/  LEA.HI.X R3, R4, R3, R0, 0x2, P0 ;  /* 0x0000000304037211 */ /* 0x000fca00000f1400 */
[----:B------:R3:W5:Y:S02]  /*ede0*/  LDG.E R17, desc[UR6][R2.64] ;  /* 0x0000000602117981 */ /* 0x000764000c1e1900 */
.L_x_45:
[----:B---3--:R-:W3:Y:S01]  /*edf0*/  LDL R2, [R1] ;  /* 0x0000000001027983 */ /* 0x008ee20000100800 */
[----:B0-----:R-:W-:Y:S02]  /*ee00*/  LEA R0, R18, UR36, 0x3 ;  /* 0x0000002412007c11 */ /* 0x001fe4000f8e18ff */
[----:B---3--:R-:W-:-:S04]  /*ee10*/  SHF.L.U32 R2, R2, 0x1f, RZ ;  /* 0x0000001f02027819 */ /* 0x008fc800000006ff */
[----:B------:R-:W0:Y:S02]  /*ee20*/  SYNCS.PHASECHK.TRANS64.TRYWAIT P0, [R0+URZ+0x34840], R2 ;  /* 0x03484002000075a7 */ /* 0x000e24000800017f */
[----:B0-----:R-:W-:Y:S05]  /*ee30*/  @!P0 BRA `(.L_x_46) ;  /* 0x0000003400b48947 */ /* 0x001fea0003800000 */
.L_x_131:
[----:B------:R-:W3:Y:S02]  /*ee40*/  S2R R3, SR_TID.X ;  /* 0x0000000000037919 */ /* 0x000ee40000002100 */
[----:B---3--:R-:W-:-:S04]  /*ee50*/  LOP3.LUT R3, R3, 0x7f, RZ, 0xc0, !PT ;  /* 0x0000007f03037812 */ /* 0x008fc800078ec0ff */
[----:B------:R-:W-:-:S13]  /*ee60*/  ISETP.NE.AND P0, PT, R3, RZ, PT ;  /* 0x000000ff0300720c */ /* 0x000fda0003f05270 */
[----:B------:R-:W-:Y:S05]  /*ee70*/  @P0 BRA `(.L_x_47) ;  /* 0x00000000001c0947 */ /* 0x000fea0003800000 */
[----:B------:R-:W3:Y:S01]  /*ee80*/  S2R R3, SR_TID.X ;  /* 0x0000000000037919 */ /* 0x000ee20000002100 */
[----:B0-----:R-:W-:-:S04]  /*ee90*/  IMAD.MOV.U32 R2, RZ, RZ, 0xb000 ;  /* 0x0000b000ff027424 */ /* 0x001fc800078e00ff */
[----:B------:R4:W-:Y:S01]  /*eea0*/  SYNCS.ARRIVE.TRANS64 RZ, [R0+URZ+0x34830], R2 ;  /* 0x0348300200ff79a7 */ /* 0x0009e2000800003f */
[----:B---3--:R-:W-:-:S04]  /*eeb0*/  LOP3.LUT R3, R3, 0x1f, RZ, 0xc0, !PT ;  /* 0x0000001f03037812 */ /* 0x008fc800078ec0ff */
[----:B------:R-:W-:-:S13]  /*eec0*/  ISETP.NE.AND P0, PT, R3, RZ, PT ;  /* 0x000000ff0300720c */ /* 0x000fda0003f05270 */
[----:B----4-:R-:W-:Y:S05]  /*eed0*/  @!P0 BRA `(.L_x_47) ;  /* 0x0000000000048947 */ /* 0x010fea0003800000 */
[----:B------:R-:W-:Y:S01]  /*eee0*/  BPT.TRAP 0x1 ;  /* 0x000000040000795c */ /* 0x000fe20000300000 */
.L_x_47:
[----:B0-----:R-:W3:Y:S01]  /*eef0*/  LDL R2, [R1+0x4] ;  /* 0x0000040001027983 */ /* 0x001ee20000100800 */
[----:B------:R-:W-:Y:S01]  /*ef00*/  R2UR UR6, R18 ;  /* 0x00000000120672ca */ /* 0x000fe200000e0000 */
[----:B------:R-:W-:Y:S01]  /*ef10*/  UIADD3 UR4, UP0, UR38, 0x370, URZ ;  /* 0x0000037026047890 */ /* 0x000fe2000ff1e03f */
[----:B------:R-:W-:Y:S01]  /*ef20*/  R2UR UR9, R0 ;  /* 0x00000000000972ca */ /* 0x000fe200000e0000 */
[----:B------:R-:W-:Y:S01]  /*ef30*/  UMOV UR10, URZ ;  /* 0x0000003f000a7c82 */ /* 0x000fe20008000000 */
[----:B------:R-:W-:Y:S01]  /*ef40*/  R2UR UR12, R16 ;  /* 0x00000000100c72ca */ /* 0x000fe200000e0000 */
[----:B------:R-:W-:Y:S01]  /*ef50*/  UIADD3.X UR5, URZ, UR39, URZ, UP0, !UPT ;  /* 0x000000273f057290 */ /* 0x000fe200087fe43f */
[----:B-----5:R-:W-:Y:S01]  /*ef60*/  R2UR UR13, R17 ;  /* 0x00000000110d72ca */ /* 0x020fe200000e0000 */
[----:B------:R-:W-:Y:S01]  /*ef70*/  UMOV UR7, 0x14f00000 ;  /* 0x14f0000000077882 */ /* 0x000fe20000000000 */
[----:B------:R-:W-:Y:S01]  /*ef80*/  PLOP3.LUT P0, PT, PT, PT, PT, 0x80, 0x0 ;  /* 0x000000000000781c */ /* 0x000fe20003f0f070 */
[----:B------:R-:W-:-:S03]  /*ef90*/  UMOV UR15, 0x40 ;  /* 0x00000040000f7882 */ /* 0x000fc60000000000 */
[----:B------:R-:W-:Y:S01]  /*efa0*/  P2R R0, PR, RZ, 0x1 ;  /* 0x00000001ff007803 */ /* 0x000fe20000000000 */
[----:B------:R-:W-:Y:S02]  /*efb0*/  UIMAD UR6, UR6, 0xb000, UR36 ;  /* 0x0000b000060678a4 */ /* 0x000fe4000f8e0224 */
[----:B------:R-:W-:Y:S02]  /*efc0*/  UIADD3 UR9, UR9, 0x34830, URZ ;  /* 0x0003483009097890 */ /* 0x000fe4000fffe03f */
[----:B------:R-:W-:Y:S01]  /*efd0*/  UIADD3 UR8, UR6, 0x1e400, URZ ;  /* 0x0001e40006087890 */ /* 0x000fe2000fffe03f */
[----:B------:R4:W-:Y:S01]  /*efe0*/  STL [R1+0xc], R0 ;  /* 0x00000c0001007387 */ /* 0x0009e20000100800 */
[----:B------:R-:W-:-:S03]  /*eff0*/  UIADD3 UR14, UR6, 0x23c00, URZ ;  /* 0x00023c00060e7890 */ /* 0x000fc6000fffe03f */
[----:B------:R-:W-:Y:S01]  /*f000*/  UMOV UR6, 0x0 ;  /* 0x0000000000067882 */ /* 0x000fe20000000000 */
[----:B---3--:R-:W-:-:S13]  /*f010*/  R2UR UR11, R2 ;  /* 0x00000000020b72ca */ /* 0x008fda00000e0000 */
[----:B------:R-:W-:-:S09]  /*f020*/  UIMAD UR11, UR11, 0xb0, URZ ;  /* 0x000000b00b0b78a4 */ /* 0x000fd2000f8e023f */
[----:B------:R0:W-:Y:S02]  /*f030*/  UTMALDG.4D [UR8], [UR4], desc[UR6] ;  /* 0x00000608040075b4 */ /* 0x0001e40008019000 */
[----:B0-----:R-:W-:Y:S01]  /*f040*/  UMOV UR8, UR14 ;  /* 0x0000000e00087c82 */ /* 0x001fe20008000000 */
[----:B------:R-:W-:Y:S02]  /*f050*/  UMOV UR10, UR15 ;  /* 0x0000000f000a7c82 */ /* 0x000fe40008000000 */
[----:B------:R4:W-:Y:S02]  /*f060*/  UTMALDG.4D [UR8], [UR4], desc[UR6] ;  /* 0x00000608040075b4 */ /* 0x0009e40008019000 */
[----:B----4-:R-:W-:Y:S01]  /*f070*/  NOP ;  /* 0x0000000000007918 */ /* 0x010fe20000000000 */
.L_x_43:
[----:B------:R-:W-:Y:S05]  /*f080*/  WARPSYNC.ALL ;  /* 0x0000000000007948 */ /* 0x000fea0003800000 */
[----:B------:R-:W-:Y:S01]  /*f090*/  UIADD3 UR4, UR36, 0x16400, URZ ;  /* 0x0001640024047890 */ /* 0x000fe2000fffe03f */
[----:B------:R-:W-:Y:S03]  /*f0a0*/  BAR.SYNC.DEFER_BLOCKING 0x8, 0x180 ;  /* 0x0206000000007b1d */ /* 0x000fe60000010000 */
[----:B------:R-:W-:-:S06]  /*f0b0*/  ULOP3.LUT UP0, URZ, UR4, 0x3ff, URZ, 0xc0, !UPT ;  /* 0x000003ff043f7892 */ /* 0x000fcc000f80c03f */
[----:B------:R-:W-:-:S13]  /*f0c0*/  PLOP3.LUT P0, PT, PT, PT, UP0, 0x80, 0x0 ;  /* 0x000000000000781c */ /* 0x000fda0003f0f008 */
[----:B------:R-:W-:Y:S05]  /*f0d0*/  @!P0 BRA `(.L_x_48) ;  /* 0x0000000000408947 */ /* 0x000fea0003800000 */
[----:B------:R-:W-:Y:S01]  /*f0e0*/  MOV R2, 0x0 ;  /* 0x0000000000027802 */ /* 0x000fe20000000f00 */
[----:B------:R-:W-:Y:S01]  /*f0f0*/  ULDC.64 UR6, c[0x4][0xa0] ;  /* 0x0100280000067ab9 */ /* 0x000fe20000000a00 */
[----:B------:R-:W-:Y:S01]  /*f100*/  ULDC.64 UR8, c[0x4][0xa8] ;  /* 0x01002a0000087ab9 */ /* 0x000fe20000000a00 */
[----:B------:R-:W-:Y:S01]  /*f110*/  ULDC.64 UR4, c[0x4][0x20] ;  /* 0x0100080000047ab9 */ /* 0x000fe20000000a00 */
[----:B------:R-:W-:Y:S01]  /*f120*/  IMAD.U32 R4, RZ, RZ, UR6 ;  /* 0x00000006ff047e24 */ /* 0x000fe2000f8e00ff */
[----:B------:R-:W-:Y:S01]  /*f130*/  MOV R10, UR4 ;  /* 0x00000004000a7c02 */ /* 0x000fe20008000f00 */
[----:B------:R-:W3:Y:S01]  /*f140*/  LDC.64 R2, c[0x4][R2] ;  /* 0x0100000002027b82 */ /* 0x000ee20000000a00 */
[----:B------:R-:W-:Y:S02]  /*f150*/  IMAD.U32 R5, RZ, RZ, UR7 ;  /* 0x00000007ff057e24 */ /* 0x000fe4000f8e00ff */
[----:B------:R-:W-:Y:S02]  /*f160*/  IMAD.U32 R6, RZ, RZ, UR8 ;  /* 0x00000008ff067e24 */ /* 0x000fe4000f8e00ff */
[----:B------:R-:W-:-:S02]  /*f170*/  IMAD.U32 R7, RZ, RZ, UR9 ;  /* 0x00000009ff077e24 */ /* 0x000fc4000f8e00ff */
[----:B------:R-:W-:Y:S02]  /*f180*/  IMAD.U32 R11, RZ, RZ, UR5 ;  /* 0x00000005ff0b7e24 */ /* 0x000fe4000f8e00ff */
[----:B--2---:R-:W-:Y:S02]  /*f190*/  IMAD.MOV.U32 R8, RZ, RZ, 0x70 ;  /* 0x00000070ff087424 */ /* 0x004fe400078e00ff */
[----:B------:R-:W-:Y:S02]  /*f1a0*/  IMAD.MOV.U32 R12, RZ, RZ, 0x1 ;  /* 0x00000001ff0c7424 */ /* 0x000fe400078e00ff */
[----:B------:R-:W-:-:S07]  /*f1b0*/  IMAD.MOV.U32 R13, RZ, RZ, RZ ;  /* 0x000000ffff0d7224 */ /* 0x000fce00078e00ff */
[----:B------:R-:W-:-:S07]  /*f1c0*/  LEPC R20, `(.L_x_48) ;  /* 0x000000001014794e */ /* 0x000fce0000000000 */
[----:B01-3--:R-:W-:Y:S05]  /*f1d0*/  CALL.ABS.NOINC R2 ;  /* 0x0000000002007343 */ /* 0x00bfea0003c00000 */
.L_x_48:
[----:B------:R-:W3:Y:S01]  /*f1e0*/  LDL.LU R5, [R1+0x18] ;  /* 0x0000180001057983 */ /* 0x000ee20000300800 */
[----:B0-----:R-:W-:Y:S01]  /*f1f0*/  SHF.R.S32.HI R0, RZ, 0x1f, R16 ;  /* 0x0000001fff007819 */ /* 0x001fe20000011410 */
[----:B------:R-:W-:Y:S01]  /*f200*/  ULDC.64 UR4, c[0x0][0x2d8] ;  /* 0x0000b60000047ab9 */ /* 0x000fe20000000a00 */
[----:B--2---:R-:W0:Y:S01]  /*f210*/  LDC R8, c[0x0][0x448] ;  /* 0x00011200ff087b82 */ /* 0x004e220000000800 */
[----:B------:R-:W2:Y:S01]  /*f220*/  LDL.LU R7, [R1+0x20] ;  /* 0x0000200001077983 */ /* 0x000ea20000300800 */
[----:B------:R-:W-:-:S03]  /*f230*/  ULDC.64 UR6, c[0x0][0x280] ;  /* 0x0000a00000067ab9 */ /* 0x000fc60000000a00 */
[----:B------:R-:W4:Y:S01]  /*f240*/  LDL R4, [R1+0x28] ;  /* 0x0000280001047983 */ /* 0x000f220000100800 */
[----:B------:R-:W-:Y:S02]  /*f250*/  IMAD R0, R0, UR4, RZ ;  /* 0x0000000400007c24 */ /* 0x000fe4000f8e02ff */
[C---:B------:R-:W-:Y:S01]  /*f260*/  IMAD.WIDE.U32 R2, R16.reuse, UR4, RZ ;  /* 0x0000000410027c25 */ /* 0x040fe2000f8e00ff */
[----:B------:R-:W1:Y:S03]  /*f270*/  S2R R10, SR_TID.X ;  /* 0x00000000000a7919 */ /* 0x000e660000002100 */
[----:B------:R-:W-:Y:S01]  /*f280*/  IMAD R0, R16, UR5, R0 ;  /* 0x0000000510007c24 */ /* 0x000fe2000f8e0200 */
[----:B------:R-:W-:-:S03]  /*f290*/  ULDC.64 UR4, c[0x0][0x2e0] ;  /* 0x0000b80000047ab9 */ /* 0x000fc60000000a00 */
[----:B------:R-:W-:Y:S01]  /*f2a0*/  IMAD.IADD R3, R3, 0x1, R0 ;  /* 0x0000000103037824 */ /* 0x000fe200078e0200 */
[----:B0-----:R-:W-:-:S13]  /*f2b0*/  ISETP.NE.AND P0, PT, R8, 0x1, PT ;  /* 0x000000010800780c */ /* 0x001fda0003f05270 */
[----:B------:R-:W0:Y:S01]  /*f2c0*/  @P0 LDC R6, c[0x0][0x44c] ;  /* 0x00011300ff060b82 */ /* 0x000e220000000800 */
[----:B-1----:R-:W-:-:S04]  /*f2d0*/  SHF.L.U32 R10, R10, 0x3, RZ ;  /* 0x000000030a0a7819 */ /* 0x002fc800000006ff */
[----:B------:R-:W-:Y:S02]  /*f2e0*/  LOP3.LUT R10, R10, 0x38, RZ, 0xc0, !PT ;  /* 0x000000380a0a7812 */ /* 0x000fe400078ec0ff */
[----:B---3--:R-:W-:Y:S01]  /*f2f0*/  SHF.R.S32.HI R0, RZ, 0x1f, R5 ;  /* 0x0000001fff007819 */ /* 0x008fe20000011405 */
[----:B------:R-:W-:-:S04]  /*f300*/  IMAD.WIDE.U32 R2, R5, UR4, R2 ;  /* 0x0000000405027c25 */ /* 0x000fc8000f8e0002 */
[----:B------:R-:W-:Y:S01]  /*f310*/  IMAD R0, R0, UR4, RZ ;  /* 0x0000000400007c24 */ /* 0x000fe2000f8e02ff */
[----:B------:R-:W-:-:S03]  /*f320*/  ULDC UR4, c[0x0][0xc38] ;  /* 0x00030e0000047ab9 */ /* 0x000fc60000000800 */
[----:B------:R-:W-:Y:S02]  /*f330*/  IMAD R0, R5, UR5, R0 ;  /* 0x0000000505007c24 */ /* 0x000fe4000f8e0200 */
[----:B------:R-:W1:Y:S02]  /*f340*/  S2R R5, SR_TID.X ;  /* 0x0000000000057919 */ /* 0x000e640000002100 */
[----:B------:R-:W-:Y:S01]  /*f350*/  IMAD.IADD R3, R3, 0x1, R0 ;  /* 0x0000000103037824 */ /* 0x000fe200078e0200 */
[----:B--2---:R-:W-:Y:S02]  /*f360*/  IADD3 R0, -R7, RZ, RZ ;  /* 0x000000ff07007210 */ /* 0x004fe40007ffe1ff */
[----:B------:R-:W2:Y:S03]  /*f370*/  @P0 LDC R7, c[0x0][0x450] ;  /* 0x00011400ff070b82 */ /* 0x000ea60000000800 */
[----:B----4-:R-:W-:Y:S01]  /*f380*/  IMAD R0, R0, UR4, R4 ;  /* 0x0000000400007c24 */ /* 0x010fe2000f8e0204 */
[----:B------:R-:W-:-:S03]  /*f390*/  ULDC.64 UR4, c[0x0][0x2d0] ;  /* 0x0000b40000047ab9 */ /* 0x000fc60000000a00 */
[----:B------:R-:W-:Y:S01]  /*f3a0*/  IMAD.SHL.U32 R4, R0, 0x80, RZ ;  /* 0x0000008000047824 */ /* 0x000fe200078e00ff */
[----:B-1----:R-:W-:-:S04]  /*f3b0*/  LOP3.LUT R5, R5, 0x7f, RZ, 0xc0, !PT ;  /* 0x0000007f05057812 */ /* 0x002fc800078ec0ff */
[----:B------:R-:W-:Y:S02]  /*f3c0*/  SHF.R.U32.HI R9, RZ, 0x3, R5 ;  /* 0x00000003ff097819 */ /* 0x000fe40000011605 */
[----:B------:R-:W1:Y:S02]  /*f3d0*/  S2R R5, SR_TID.X ;  /* 0x0000000000057919 */ /* 0x000e640000002100 */
[----:B-1----:R-:W-:-:S05]  /*f3e0*/  IMAD.SHL.U32 R5, R5, 0x10, RZ ;  /* 0x0000001005057824 */ /* 0x002fca00078e00ff */
[----:B------:R-:W-:Y:S02]  /*f3f0*/  LOP3.LUT R5, R9, 0x70, R5, 0xf8, !PT ;  /* 0x0000007009057812 */ /* 0x000fe400078ef805 */
[----:B------:R-:W1:Y:S02]  /*f400*/  S2R R9, SR_TID.X ;  /* 0x0000000000097919 */ /* 0x000e640000002100 */
[----:B------:R-:W-:-:S05]  /*f410*/  LOP3.LUT R0, R5, R4, RZ, 0xfc, !PT ;  /* 0x0000000405007212 */ /* 0x000fca00078efcff */
[----:B0-----:R-:W-:-:S04]  /*f420*/  @P0 IMAD.HI.U32 R6, R0, R6, RZ ;  /* 0x0000000600060227 */ /* 0x001fc800078e00ff */
[----:B------:R-:W-:Y:S01]  /*f430*/  IMAD.MOV.U32 R5, RZ, RZ, R0 ;  /* 0x000000ffff057224 */ /* 0x000fe200078e0000 */
[----:B--2---:R-:W-:-:S05]  /*f440*/  @P0 SHF.R.U32.HI R5, RZ, R7, R6 ;  /* 0x00000007ff050219 */ /* 0x004fca0000011606 */
[----:B------:R-:W-:Y:S02]  /*f450*/  IMAD.MOV R6, RZ, RZ, -R5 ;  /* 0x000000ffff067224 */ /* 0x000fe400078e0a05 */
[----:B------:R-:W-:-:S04]  /*f460*/  IMAD.WIDE.U32 R2, R5, UR4, R2 ;  /* 0x0000000405027c25 */ /* 0x000fc8000f8e0002 */
[----:B------:R-:W-:Y:S01]  /*f470*/  IMAD R0, R8, R6, R0 ;  /* 0x0000000608007224 */ /* 0x000fe200078e0200 */
[----:B------:R-:W-:-:S05]  /*f480*/  SHF.R.S32.HI R6, RZ, 0x1f, R5 ;  /* 0x0000001fff067819 */ /* 0x000fca0000011405 */
[----:B------:R-:W-:Y:S02]  /*f490*/  IMAD R6, R6, UR4, RZ ;  /* 0x0000000406067c24 */ /* 0x000fe4000f8e02ff */
[----:B-1----:R-:W-:Y:S02]  /*f4a0*/  IMAD.SHL.U32 R9, R9, 0x8, RZ ;  /* 0x0000000809097824 */ /* 0x002fe400078e00ff */
[----:B------:R-:W-:Y:S01]  /*f4b0*/  IMAD R6, R5, UR5, R6 ;  /* 0x0000000505067c24 */ /* 0x000fe2000f8e0206 */
[----:B------:R-:W-:Y:S01]  /*f4c0*/  SHF.R.S32.HI R5, RZ, 0x1f, R0 ;  /* 0x0000001fff057819 */ /* 0x000fe20000011400 */
[----:B------:R-:W-:Y:S01]  /*f4d0*/  ULDC.64 UR4, c[0x0][0x2c8] ;  /* 0x0000b20000047ab9 */ /* 0x000fe20000000a00 */
[----:B------:R-:W-:Y:S01]  /*f4e0*/  LOP3.LUT R9, R9, 0x38, RZ, 0xc0, !PT ;  /* 0x0000003809097812 */ /* 0x000fe200078ec0ff */
[----:B------:R-:W-:Y:S02]  /*f4f0*/  IMAD.IADD R3, R3, 0x1, R6 ;  /* 0x0000000103037824 */ /* 0x000fe400078e0206 */
[----:B------:R-:W-:Y:S01]  /*f500*/  IMAD R5, R5, UR4, RZ ;  /* 0x0000000405057c24 */ /* 0x000fe2000f8e02ff */
[----:B------:R-:W-:Y:S01]  /*f510*/  LOP3.LUT R9, R9, 0x40, RZ, 0xfc, !PT ;  /* 0x0000004009097812 */ /* 0x000fe200078efcff */
[----:B------:R-:W-:Y:S01]  /*f520*/  IMAD.WIDE.U32 R2, R0, UR4, R2 ;  /* 0x0000000400027c25 */ /* 0x000fe2000f8e0002 */
[----:B------:R-:W-:-:S02]  /*f530*/  ULDC UR4, c[0x0][0x2b8] ;  /* 0x0000ae0000047ab9 */ /* 0x000fc40000000800 */
[----:B------:R-:W-:Y:S01]  /*f540*/  ISETP.GE.AND P1, PT, R9, UR4, PT ;  /* 0x0000000409007c0c */ /* 0x000fe2000bf26270 */
[----:B------:R-:W-:Y:S01]  /*f550*/  IMAD R5, R0, UR5, R5 ;  /* 0x0000000500057c24 */ /* 0x000fe2000f8e0205 */
[----:B------:R0:W5:Y:S01]  /*f560*/  LDL R9, [R1+0x14] ;  /* 0x0000140001097983 */ /* 0x0001620000100800 */
[----:B------:R-:W-:Y:S02]  /*f570*/  LEA R0, P2, R2, UR6, 0x1 ;  /* 0x0000000602007c11 */ /* 0x000fe4000f8408ff */
[----:B------:R-:W-:Y:S01]  /*f580*/  IMAD.IADD R5, R3, 0x1, R5 ;  /* 0x0000000103057824 */ /* 0x000fe200078e0205 */
[----:B------:R-:W-:Y:S01]  /*f590*/  ISETP.GE.AND P0, PT, R10, UR4, PT ;  /* 0x000000040a007c0c */ /* 0x000fe2000bf06270 */
[----:B------:R-:W-:-:S03]  /*f5a0*/  UMOV UR4, 0xffffffff ;  /* 0xffffffff00047882 */ /* 0x000fc60000000000 */
[----:B------:R-:W-:Y:S01]  /*f5b0*/  LEA.HI.X R2, R2, UR7, R5, 0x1, P2 ;  /* 0x0000000702027c11 */ /* 0x000fe200090f0c05 */
[----:B0-----:R-:W-:Y:S08]  /*f5c0*/  BRA.DIV UR4, `(.L_x_49) ;  /* 0x0000002e04e47947 */ /* 0x001ff0000b800000 */
[----:B------:R-:W0:Y:S01]  /*f5d0*/  S2R R6, SR_TID.X ;  /* 0x0000000000067919 */ /* 0x000e220000002100 */
[----:B------:R-:W-:Y:S01]  /*f5e0*/  ULDC UR4, c[0x0][0x288] ;  /* 0x0000a20000047ab9 */ /* 0x000fe20000000800 */
[----:B------:R-:W-:Y:S01]  /*f5f0*/  ULDC.64 UR6, c[0x0][0x208] ;  /* 0x0000820000067ab9 */ /* 0x000fe20000000a00 */
[----:B------:R-:W-:Y:S01]  /*f600*/  IMAD R3, R8, UR4, RZ ;  /* 0x0000000408037c24 */ /* 0x000fe2000f8e02ff */
[----:B------:R-:W1:Y:S04]  /*f610*/  SHFL.IDX PT, R7, R0, RZ, 0x181f ;  /* 0x00181fff00077589 */ /* 0x000e6800000e0000 */
[----:B------:R-:W-:Y:S01]  /*f620*/  SHFL.IDX PT, R8, R2, 0x1, 0x181f ;  /* 0x00381f0002087f89 */ /* 0x000fe200000e0000 */
[----:B0-----:R-:W-:-:S04]  /*f630*/  LOP3.LUT R6, R6, 0x7f, RZ, 0xc0, !PT ;  /* 0x0000007f06067812 */ /* 0x001fc800078ec0ff */
[----:B------:R-:W-:-:S05]  /*f640*/  SHF.R.U32.HI R6, RZ, 0x3, R6 ;  /* 0x00000003ff067819 */ /* 0x000fca0000011606 */
[----:B------:R-:W-:Y:S02]  /*f650*/  IMAD.IADD R4, R6, 0x1, R4 ;  /* 0x0000000106047824 */ /* 0x000fe400078e0204 */
[----:B------:R-:W0:Y:S02]  /*f660*/  SHFL.IDX PT, R6, R2, RZ, 0x181f ;  /* 0x00181fff02067589 */ /* 0x000e2400000e0000 */
[C---:B------:R-:W-:Y:S01]  /*f670*/  VIADD R5, R4.reuse, 0x10 ;  /* 0x0000001004057836 */ /* 0x040fe20000000000 */
[----:B------:R-:W-:-:S04]  /*f680*/  ISETP.GE.AND P4, PT, R4, R3, PT ;  /* 0x000000030400720c */ /* 0x000fc80003f86270 */
[----:B------:R-:W-:Y:S02]  /*f690*/  ISETP.GE.AND P2, PT, R5, R3, PT ;  /* 0x000000030500720c */ /* 0x000fe40003f46270 */
[----:B------:R-:W2:Y:S07]  /*f6a0*/  SHFL.IDX PT, R5, R0, 0x1, 0x181f ;  /* 0x00381f0000057f89 */ /* 0x000eae00000e0000 */
[----:B-1----:R-:W-:-:S05]  /*f6b0*/  @!P4 LEA R7, P3, R10, R7, 0x1 ;  /* 0x000000070a07c211 */ /* 0x002fca00078608ff */
[----:B0-----:R-:W-:-:S05]  /*f6c0*/  @!P4 IMAD.X R6, RZ, RZ, R6, P3 ;  /* 0x000000ffff06c224 */ /* 0x001fca00018e0606 */
[----:B------:R-:W-:-:S04]  /*f6d0*/  @!P4 LOP3.LUT R7, R7, R6, RZ, 0x3c, !PT ;  /* 0x000000060707c212 */ /* 0x000fc800078e3cff */
[C---:B------:R-:W-:Y:S02]  /*f6e0*/  @!P4 LOP3.LUT R6, R7.reuse, R6, RZ, 0x3c, !PT ;  /* 0x000000060706c212 */ /* 0x040fe400078e3cff */
[----:B--2---:R-:W-:Y:S02]  /*f6f0*/  @!P2 LEA R5, P3, R10, R5, 0x1 ;  /* 0x000000050a05a211 */ /* 0x004fe400078608ff */
[----:B------:R-:W-:-:S05]  /*f700*/  @!P4 LOP3.LUT R7, R7, R6, RZ, 0x3c, !PT ;  /* 0x000000060707c212 */ /* 0x000fca00078e3cff */
[----:B-----5:R-:W-:Y:S04]  /*f710*/  @!P4 LDGSTS.E.BYPASS.LTC128B.128 [R9+0x16400], desc[UR6][R6.64], !P0 ;  /* 0x164000000609cfae */ /* 0x020fe8000c101d46 */
[----:B------:R0:W-:Y:S02]  /*f720*/  @!P4 LDGSTS.E.BYPASS.LTC128B.128 [R9+0x1a400], desc[UR6][R6.64+0x80], !P1 ;  /* 0x1a4000800609cfae */ /* 0x0001e4000c901d46 */
[----:B0-----:R-:W-:-:S05]  /*f730*/  @!P2 IMAD.X R6, RZ, RZ, R8, P3 ;  /* 0x000000ffff06a224 */ /* 0x001fca00018e0608 */
[----:B------:R-:W-:Y:S01]  /*f740*/  @!P2 MOV R7, R6 ;  /* 0x000000060007a202 */ /* 0x000fe20000000f00 */
[----:B------:R-:W-:Y:S02]  /*f750*/  @!P2 IMAD.MOV.U32 R6, RZ, RZ, R5 ;  /* 0x000000ffff06a224 */ /* 0x000fe400078e0005 */
[----:B------:R-:W-:-:S03]  /*f760*/  VIADD R5, R4, 0x20 ;  /* 0x0000002004057836 */ /* 0x000fc60000000000 */
[----:B------:R-:W-:Y:S04]  /*f770*/  @!P2 LDGSTS.E.BYPASS.LTC128B.128 [R9+0x16c00], desc[UR6][R6.64], !P0 ;  /* 0x16c000000609afae */ /* 0x000fe8000c101d46 */
[----:B------:R0:W-:Y:S01]  /*f780*/  @!P2 LDGSTS.E.BYPASS.LTC128B.128 [R9+0x1ac00], desc[UR6][R6.64+0x80], !P1 ;  /* 0x1ac000800609afae */ /* 0x0001e2000c901d46 */
[----:B------:R-:W-:-:S03]  /*f790*/  ISETP.GE.AND P2, PT, R5, R3, PT ;  /* 0x000000030500720c */ /* 0x000fc60003f46270 */
[----:B------:R-:W-:Y:S04]  /*f7a0*/  SHFL.IDX PT, R5, R2, 0x2, 0x181f ;  /* 0x00581f0002057f89 */ /* 0x000fe800000e0000 */
[----:B0-----:R-:W0:Y:S06]  /*f7b0*/  SHFL.IDX PT, R6, R0, 0x2, 0x181f ;  /* 0x00581f0000067f89 */ /* 0x001e2c00000e0000 */
[----:B0-----:R-:W-:-:S05]  /*f7c0*/  @!P2 LEA R6, P3, R10, R6, 0x1 ;  /* 0x000000060a06a211 */ /* 0x001fca00078608ff */
[----:B------:R-:W-:-:S04]  /*f7d0*/  @!P2 IMAD.X R5, RZ, RZ, R5, P3 ;  /* 0x000000ffff05a224 */ /* 0x000fc800018e0605 */
[----:B------:R-:W-:Y:S02]  /*f7e0*/  @!P2 IMAD.MOV.U32 R7, RZ, RZ, R5 ;  /* 0x000000ffff07a224 */ /* 0x000fe400078e0005 */
[----:B------:R-:W-:-:S03]  /*f7f0*/  VIADD R5, R4, 0x30 ;  /* 0x0000003004057836 */ /* 0x000fc60000000000 */
[----:B------:R-:W-:Y:S04]  /*f800*/  @!P2 LDGSTS.E.BYPASS.LTC128B.128 [R9+0x17400], desc[UR6][R6.64], !P0 ;  /* 0x174000000609afae */ /* 0x000fe8000c101d46 */
[----:B------:R0:W-:Y:S01]  /*f810*/  @!P2 LDGSTS.E.BYPASS.LTC128B.128 [R9+0x1b400], desc[UR6][R6.64+0x80], !P1 ;  /* 0x1b4000800609afae */ /* 0x0001e2000c901d46 */
[----:B------:R-:W-:-:S03]  /*f820*/  ISETP.GE.AND P2, PT, R5, R3, PT ;  /* 0x000000030500720c */ /* 0x000fc60003f46270 */
[----:B------:R-:W-:Y:S04]  /*f830*/  SHFL.IDX PT, R5, R2, 0x3, 0x181f ;  /* 0x00781f0002057f89 */ /* 0x000fe800000e0000 */
[----:B0-----:R-:W0:Y:S06]  /*f840*/  SHFL.IDX PT, R6, R0, 0x3, 0x181f ;  /* 0x00781f0000067f89 */ /* 0x001e2c00000e0000 */
[----:B0-----:R-:W-:-:S04]  /*f850*/  @!P2 LEA R6, P3, R10, R6, 0x1 ;  /* 0x000000060a06a211 */ /* 0x001fc800078608ff */
[----:B------:R-:W-:-:S05]  /*f860*/  @!P2 IADD3.X R5, RZ, R5, RZ, P3, !PT ;  /* 0x00000005ff05a210 */ /* 0x000fca0001ffe4ff */
        /* <DEDUP_REMOVED lines=24> */
[----:B0-----:R-:W0:Y:S04]  /*f9f0*/  SHFL.IDX PT, R6, R0, 0x6, 0x181f ;  /* 0x00d81f0000067f89 */ /* 0x001e2800000e0000 */
[----:B------:R-:W1:Y:S02]  /*fa00*/  SHFL.IDX PT, R0, R0, 0x7, 0x181f ;  /* 0x00f81f0000007f89 */ /* 0x000e6400000e0000 */
[----:B0-----:R-:W-:-:S05]  /*fa10*/  @!P2 LEA R6, P3, R10, R6, 0x1 ;  /* 0x000000060a06a211 */ /* 0x001fca00078608ff */
[----:B------:R-:W-:-:S04]  /*fa20*/  @!P2 IMAD.X R5, RZ, RZ, R5, P3 ;  /* 0x000000ffff05a224 */ /* 0x000fc800018e0605 */
[----:B------:R-:W-:Y:S02]  /*fa30*/  @!P2 IMAD.MOV.U32 R7, RZ, RZ, R5 ;  /* 0x000000ffff07a224 */ /* 0x000fe400078e0005 */
[----:B------:R0:W2:Y:S04]  /*fa40*/  SHFL.IDX PT, R5, R2, 0x7, 0x181f ;  /* 0x00f81f0002057f89 */ /* 0x0000a800000e0000 */
[----:B------:R0:W-:Y:S04]  /*fa50*/  @!P2 LDGSTS.E.BYPASS.LTC128B.128 [R9+0x19400], desc[UR6][R6.64], !P0 ;  /* 0x194000000609afae */ /* 0x0001e8000c101d46 */
[----:B-1----:R0:W-:Y:S02]  /*fa60*/  @!P2 LDGSTS.E.BYPASS.LTC128B.128 [R9+0x1d400], desc[UR6][R6.64+0x80], !P1 ;  /* 0x1d4000800609afae */ /* 0x0021e4000c901d46 */
.L_x_148:
[----:B------:R-:W-:Y:S01]  /*fa70*/  VIADD R4, R4, 0x70 ;  /* 0x0000007004047836 */ /* 0x000fe20000000000 */
[----:B------:R-:W-:Y:S04]  /*fa80*/  BSSY B0, `(.L_x_50) ;  /* 0x000000b000007945 */ /* 0x000fe80003800000 */
[----:B------:R-:W-:-:S13]  /*fa90*/  ISETP.GE.AND P2, PT, R4, R3, PT ;  /* 0x000000030400720c */ /* 0x000fda0003f46270 */
[----:B------:R-:W-:Y:S05]  /*faa0*/  @P2 BRA `(.L_x_51) ;  /* 0x0000000000202947 */ /* 0x000fea0003800000 */
[----:B0-----:R-:W-:Y:S01]  /*fab0*/  LEA R2, P2, R10, R0, 0x1 ;  /* 0x000000000a027211 */ /* 0x001fe200078408ff */
[----:B------:R-:W-:-:S03]  /*fac0*/  ULDC.64 UR4, c[0x0][0x208] ;  /* 0x0000820000047ab9 */ /* 0x000fc60000000a00 */
[----:B--2---:R-:W-:-:S05]  /*fad0*/  IADD3.X R3, RZ, R5, RZ, P2, !PT ;  /* 0x00000005ff037210 */ /* 0x004fca00017fe4ff */
[----:B------:R-:W-:Y:S01]  /*fae0*/  @!PT LDS RZ, [RZ] ;  /* 0x00000000fffff984 */ /* 0x000fe20000000800 */
[----:B------:R-:W-:Y:S01]  /*faf0*/  @!PT LDS RZ, [RZ] ;  /* 0x00000000fffff984 */ /* 0x000fe20000000800 */
[----:B------:R-:W-:Y:S01]  /*fb00*/  @!PT LDS RZ, [RZ] ;  /* 0x00000000fffff984 */ /* 0x000fe20000000800 */
[----:B------:R1:W-:Y:S04]  /*fb10*/  LDGSTS.E.BYPASS.LTC128B.128 [R9+0x19c00], desc[UR4][R2.64], !P0 ;  /* 0x19c0000002097fae */ /* 0x0003e8000c101d44 */
[----:B------:R1:W-:Y:S02]  /*fb20*/  LDGSTS.E.BYPASS.LTC128B.128 [R9+0x1dc00], desc[UR4][R2.64+0x80], !P1 ;  /* 0x1dc0008002097fae */ /* 0x0003e4000c901d44 */
.L_x_51:
[----:B------:R-:W-:Y:S05]  /*fb30*/  BSYNC B0 ;  /* 0x0000000000007941 */ /* 0x000fea0003800000 */
.L_x_50:
[----:B01----:R-:W3:Y:S01]  /*fb40*/  LDL R2, [R1+0x30] ;  /* 0x0000300001027983 */ /* 0x003ee20000100800 */
[----:B------:R-:W-:Y:S01]  /*fb50*/  NOP ;  /* 0x0000000000007918 */ /* 0x000fe20000000000 */
[----:B------:R-:W-:Y:S02]  /*fb60*/  SYNCS.ARRIVE.TRANS64.RED.A0T1 RZ, [UR36+0x34800], RZ ;  /* 0x034800ffffff79a7 */ /* 0x000fe40008200424 */
[----:B------:R-:W-:Y:S01]  /*fb70*/  ARRIVES.LDGSTSBAR.64.TRANSCNT [UR36+0x34800] ;  /* 0x03480000ff0079b0 */ /* 0x000fe20008000aa4 */
[----:B---3--:R-:W-:-:S04]  /*fb80*/  LOP3.LUT R0, R2, 0x1, RZ, 0xc, !PT ;  /* 0x0000000102007812 */ /* 0x008fc800078e0cff */
[----:B------:R-:W-:Y:S01]  /*fb90*/  SHF.L.U32 R0, R0, 0x1f, RZ ;  /* 0x0000001f00007819 */ /* 0x000fe200000006ff */
[----:B------:R-:W-:Y:S01]  /*fba0*/  NOP ;  /* 0x0000000000007918 */ /* 0x000fe20000000000 */
[----:B------:R-:W3:Y:S01]  /*fbb0*/  LDL.LU R2, [R1+0x2c] ;  /* 0x00002c0001027983 */ /* 0x000ee20000300800 */
[----:B------:R-:W-:Y:S01]  /*fbc0*/  SYNCS.ARRIVE.TRANS64.A1T0 RZ, [UR36+0x34800], RZ ;  /* 0x034800ffffff79a7 */ /* 0x000fe20008100024 */
[----:B------:R-:W-:Y:S01]  /*fbd0*/  BSSY B0, `(.L_x_52) ;  /* 0x0000005000007945 */ /* 0x000fe20003800000 */
[----:B------:R-:W-:Y:S01]  /*fbe0*/  IMAD.U32 R11, RZ, RZ, UR36 ;  /* 0x00000024ff0b7e24 */ /* 0x000fe2000f8e00ff */
[----:B------:R-:W0:Y:S01]  /*fbf0*/  SYNCS.PHASECHK.TRANS64.TRYWAIT P0, [UR36+0x34820], R0 ;  /* 0x03482000ff0075a7 */ /* 0x000e220008000164 */
[----:B---3--:R-:W-:Y:S01]  /*fc00*/  ISETP.GE.AND P1, PT, R2, 0xb1, PT ;  /* 0x000000b10200780c */ /* 0x008fe20003f26270 */
[----:B0-----:R-:W-:-:S12]  /*fc10*/  @!P0 BRA `(.L_x_53) ;  /* 0x0000003400108947 */ /* 0x001fd80003800000 */
.L_x_149:
[----:B------:R-:W-:Y:S05]  /*fc20*/  BSYNC B0 ;  /* 0x0000000000007941 */ /* 0x000fea0003800000 */
.L_x_52:
[----:B------:R-:W-:Y:S01]  /*fc30*/  VIADD R10, R11, 0x34800 ;  /* 0x000348000b0a7836 */ /* 0x000fe20000000000 */
[----:B------:R-:W-:Y:S06]  /*fc40*/  @!P1 BRA `(.L_x_54) ;  /* 0x0000001c00549947 */ /* 0x000fec0003800000 */
[----:B------:R-:W3:Y:S01]  /*fc50*/  LDL R2, [R1+0x24] ;  /* 0x0000240001027983 */ /* 0x000ee20000100800 */
[----:B0-----:R-:W-:Y:S02]  /*fc60*/  IMAD.MOV.U32 R0, RZ, RZ, 0x1 ;  /* 0x00000001ff007424 */ /* 0x001fe400078e00ff */
[----:B---3--:R-:W-:-:S05]  /*fc70*/  IMAD.MOV R9, RZ, RZ, -R2 ;  /* 0x000000ffff097224 */ /* 0x008fca00078e0a02 */
[----:B------:R-:W-:-:S05]  /*fc80*/  VIADDMNMX R9, R9, R0, 0xffffffff, !PT ;  /* 0xffffffff09097446 */ /* 0x000fca0007800100 */
[----:B------:R-:W-:-:S05]  /*fc90*/  IMAD.IADD R0, R2, 0x1, R9 ;  /* 0x0000000102007824 */ /* 0x000fca00078e0209 */
[----:B------:R-:W-:-:S04]  /*fca0*/  LOP3.LUT R0, R0, 0x1, RZ, 0xc0, !PT ;  /* 0x0000000100007812 */ /* 0x000fc800078ec0ff */
[----:B------:R-:W-:Y:S02]  /*fcb0*/  ISETP.NE.U32.AND P0, PT, R0, 0x1, PT ;  /* 0x000000010000780c */ /* 0x000fe40003f05070 */
[----:B------:R-:W-:-:S11]  /*fcc0*/  IADD3 R0, R2, -0x2, RZ ;  /* 0xfffffffe02007810 */ /* 0x000fd60007ffe0ff */
[----:B------:R-:W-:Y:S05]  /*fcd0*/  @P0 BRA `(.L_x_55) ;  /* 0x0000000800680947 */ /* 0x000fea0003800000 */
[----:B------:R-:W3:Y:S04]  /*fce0*/  LDL R3, [R1+0xc] ;  /* 0x00000c0001037983 */ /* 0x000ee80000100800 */
[----:B------:R-:W4:Y:S01]  /*fcf0*/  LDL R2, [R1] ;  /* 0x0000000001027983 */ /* 0x000f220000100800 */
[----:B------:R-:W-:Y:S01]  /*fd00*/  VIADD R4, R18, 0x1 ;  /* 0x0000000112047836 */ /* 0x000fe20000000000 */
[----:B------:R-:W-:Y:S04]  /*fd10*/  BSSY B0, `(.L_x_56) ;  /* 0x0000092000007945 */ /* 0x000fe80003800000 */
[----:B------:R-:W-:-:S04]  /*fd20*/  ISETP.NE.AND P0, PT, R4, 0x2, PT ;  /* 0x000000020400780c */ /* 0x000fc80003f05270 */
[----:B------:R-:W-:Y:S02]  /*fd30*/  SEL R8, RZ, 0x1, P0 ;  /* 0x00000001ff087807 */ /* 0x000fe40000000000 */
[----:B------:R-:W-:Y:S02]  /*fd40*/  SEL R4, R4, RZ, P0 ;  /* 0x000000ff04047207 */ /* 0x000fe40000000000 */
[----:B---3--:R-:W-:Y:S02]  /*fd50*/  ISETP.NE.AND P2, PT, R3, RZ, PT ;  /* 0x000000ff0300720c */ /* 0x008fe40003f45270 */
[----:B----4-:R-:W-:-:S11]  /*fd60*/  LOP3.LUT R8, R2, R8, RZ, 0x3c, !PT ;  /* 0x0000000802087212 */ /* 0x010fd600078e3cff */
[----:B------:R-:W-:Y:S05]  /*fd70*/  @!P2 BRA `(.L_x_57) ;  /* 0x00000008002ca947 */ /* 0x000fea0003800000 */
[----:B------:R-:W3:Y:S01]  /*fd80*/  LDL R2, [R1+0x10] ;  /* 0x0000100001027983 */ /* 0x000ee20000100800 */
[----:B------:R-:W-:Y:S01]  /*fd90*/  IMAD.MOV.U32 R6, RZ, RZ, R17 ;  /* 0x000000ffff067224 */ /* 0x000fe200078e0011 */
[----:B---3--:R-:W-:-:S13]  /*fda0*/  ISETP.NE.AND P2, PT, R2, RZ, PT ;  /* 0x000000ff0200720c */ /* 0x008fda0003f45270 */
[----:B------:R-:W-:Y:S05]  /*fdb0*/  @!P2 BRA `(.L_x_58) ;  /* 0x000000000050a947 */ /* 0x000fea0003800000 */
[----:B------:R-:W3:Y:S01]  /*fdc0*/  LDL R7, [R1+0x8] ;  /* 0x0000080001077983 */ /* 0x000ee20000100800 */
[----:B------:R-:W0:Y:S01]  /*fdd0*/  LDC R6, c[0x0][0x43c] ;  /* 0x00010f00ff067b82 */ /* 0x000e220000000800 */
[----:B------:R-:W-:Y:S01]  /*fde0*/  ULDC.64 UR4, c[0x0][0x428] ;  /* 0x00010a0000047ab9 */ /* 0x000fe20000000a00 */
[----:B------:R-:W-:Y:S01]  /*fdf0*/  ULDC.64 UR6, c[0x0][0x208] ;  /* 0x0000820000067ab9 */ /* 0x000fe20000000a00 */
[----:B0-----:R-:W-:-:S13]  /*fe00*/  ISETP.NE.AND P0, PT, R6, 0x1, PT ;  /* 0x000000010600780c */ /* 0x001fda0003f05270 */
[----:B------:R-:W2:Y:S02]  /*fe10*/  @P0 LDC.64 R2, c[0x0][0x440] ;  /* 0x00011000ff020b82 */ /* 0x000ea40000000a00 */
[----:B--2---:R-:W-:-:S04]  /*fe20*/  @P0 IMAD.HI.U32 R5, R0, R2, RZ ;  /* 0x0000000200050227 */ /* 0x004fc800078e00ff */
[----:B------:R-:W-:Y:S01]  /*fe30*/  IMAD.MOV.U32 R2, RZ, RZ, R0 ;  /* 0x000000ffff027224 */ /* 0x000fe200078e0000 */
[----:B------:R-:W-:-:S05]  /*fe40*/  @P0 SHF.R.U32.HI R2, RZ, R3, R5 ;  /* 0x00000003ff020219 */ /* 0x000fca0000011605 */
[----:B------:R-:W-:-:S04]  /*fe50*/  IMAD.MOV R3, RZ, RZ, -R2 ;  /* 0x000000ffff037224 */ /* 0x000fc800078e0a02 */
[----:B------:R-:W-:Y:S01]  /*fe60*/  IMAD R0, R6, R3, R0 ;  /* 0x0000000306007224 */ /* 0x000fe200078e0200 */
[----:B------:R-:W-:-:S03]  /*fe70*/  SHF.R.S32.HI R3, RZ, 0x1f, R2 ;  /* 0x0000001fff037819 */ /* 0x000fc60000011402 */
[----:B------:R-:W-:-:S04]  /*fe80*/  IMAD.WIDE.U32 R2, R19, UR4, R2 ;  /* 0x0000000413027c25 */ /* 0x000fc8000f8e0002 */
[----:B---3--:R-:W-:-:S04]  /*fe90*/  IMAD R5, R7, UR4, RZ ;  /* 0x0000000407057c24 */ /* 0x008fc8000f8e02ff */
[----:B------:R-:W-:Y:S01]  /*fea0*/  IMAD R5, R19, UR5, R5 ;  /* 0x0000000513057c24 */ /* 0x000fe2000f8e0205 */
[----:B------:R-:W-:Y:S02]  /*feb0*/  ULDC.64 UR4, c[0x0][0x418] ;  /* 0x0001060000047ab9 */ /* 0x000fe40000000a00 */
[----:B------:R-:W-:Y:S01]  /*fec0*/  LEA R6, P0, R2, UR4, 0x2 ;  /* 0x0000000402067c11 */ /* 0x000fe2000f8010ff */
[----:B------:R-:W-:-:S05]  /*fed0*/  IMAD.IADD R3, R5, 0x1, R3 ;  /* 0x0000000105037824 */ /* 0x000fca00078e0203 */
[----:B------:R-:W-:-:S05]  /*fee0*/  LEA.HI.X R7, R2, UR5, R3, 0x2, P0 ;  /* 0x0000000502077c11 */ /* 0x000fca00080f1403 */
[----:B------:R0:W5:Y:S02]  /*fef0*/  LDG.E R6, desc[UR6][R6.64] ;  /* 0x0000000606067981 */ /* 0x000164000c1e1900 */
.L_x_58:
[----:B------:R-:W-:Y:S01]  /*ff00*/  LEA R3, R4, UR36, 0x3 ;  /* 0x0000002404037c11 */ /* 0x000fe2000f8e18ff */
[----:B------:R-:W-:Y:S01]  /*ff10*/  BSSY B1, `(.L_x_59) ;  /* 0x0000004000017945 */ /* 0x000fe20003800000 */
[----:B------:R-:W-:-:S04]  /*ff20*/  SHF.L.U32 R2, R8, 0x1f, RZ ;  /* 0x0000001f08027819 */ /* 0x000fc800000006ff */
[----:B------:R-:W1:Y:S02]  /*ff30*/  SYNCS.PHASECHK.TRANS64.TRYWAIT P0, [R3+URZ+0x34840], R2 ;  /* 0x03484002030075a7 */ /* 0x000e64000800017f */
[----:B-1----:R-:W-:Y:S05]  /*ff40*/  @!P0 BRA `(.L_x_60) ;  /* 0x0000003000588947 */ /* 0x002fea0003800000 */
.L_x_150:
[----:B------:R-:W-:Y:S05]  /*ff50*/  BSYNC B1 ;  /* 0x0000000000017941 */ /* 0x000fea0003800000 */
.L_x_59:
[----:B--2---:R-:W2:Y:S01]  /*ff60*/  S2R R5, SR_TID.X ;  /* 0x0000000000057919 */ /* 0x004ea20000002100 */
[----:B------:R-:W-:Y:S01]  /*ff70*/  BSSY B1, `(.L_x_61) ;  /* 0x000000b000017945 */ /* 0x000fe20003800000 */
[----:B--2---:R-:W-:-:S04]  /*ff80*/  LOP3.LUT R5, R5, 0x7f, RZ, 0xc0, !PT ;  /* 0x0000007f05057812 */ /* 0x004fc800078ec0ff */
[----:B------:R-:W-:-:S13]  /*ff90*/  ISETP.NE.AND P1, PT, R5, RZ, PT ;  /* 0x000000ff0500720c */ /* 0x000fda0003f25270 */
[----:B------:R-:W-:Y:S05]  /*ffa0*/  @P1 BRA `(.L_x_62) ;  /* 0x00000000001c1947 */ /* 0x000fea0003800000 */
[----:B------:R-:W2:Y:S01]  /*ffb0*/  S2R R5, SR_TID.X ;  /* 0x0000000000057919 */ /* 0x000ea20000002100 */
[----:B-1----:R-:W-:-:S04]  /*ffc0*/  MOV R2, 0xb000 ;  /* 0x0000b00000027802 */ /* 0x002fc80000000f00 */
[----:B------:R3:W-:Y:S01]  /*ffd0*/  SYNCS.ARRIVE.TRANS64 RZ, [R3+URZ+0x34830], R2 ;  /* 0x0348300203ff79a7 */ /* 0x0007e2000800003f */
[----:B--2---:R-:W-:-:S04]  /*ffe0*/  LOP3.LUT R5, R5, 0x1f, RZ, 0xc0, !PT ;  /* 0x0000001f05057812 */ /* 0x004fc800078ec0ff */
[----:B------:R-:W-:-:S13]  /*fff0*/  ISETP.NE.AND P0, PT, R5, RZ, PT ;  /* 0x000000ff0500720c */ /* 0x000fda0003f05270 */
[----:B---3--:R-:W-:Y:S05]  /*10000*/  @!P0 BRA `(.L_x_62) ;  /* 0x0000000000048947 */ /* 0x008fea0003800000 */
[----:B------:R-:W-:Y:S01]  /*10010*/  BPT.TRAP 0x1 ;  /* 0x000000040000795c */ /* 0x000fe20000300000 */
.L_x_62:
[----:B------:R-:W-:Y:S05]  /*10020*/  BSYNC B1 ;  /* 0x0000000000017941 */ /* 0x000fea0003800000 */
.L_x_61:
[----:B------:R-:W-:Y:S01]  /*10030*/  IMAD.MOV.U32 R14, RZ, RZ, RZ ;  /* 0x000000ffff0e7224 */ /* 0x000fe200078e00ff */
[----:B------:R-:W-:Y:S01]  /*10040*/  UIADD3 UR4, UP0, UR38, 0x370, URZ ;  /* 0x0000037026047890 */ /* 0x000fe2000ff1e03f */
[----:B-1----:R-:W-:Y:S01]  /*10050*/  IMAD R2, R4, 0xb000, R11 ;  /* 0x0000b00004027824 */ /* 0x002fe200078e020b */
[----:B------:R-:W-:Y:S01]  /*10060*/  PLOP3.LUT P0, PT, PT, PT, PT, 0x80, 0x0 ;  /* 0x000000000000781c */ /* 0x000fe20003f0f070 */
[----:B------:R-:W-:Y:S01]  /*10070*/  VIADD R3, R3, 0x34830 ;  /* 0x0003483003037836 */ /* 0x000fe20000000000 */
[----:B------:R-:W-:Y:S01]  /*10080*/  R2UR UR10, R14 ;  /* 0x000000000e0a72ca */ /* 0x000fe200000e0000 */
[----:B------:R-:W-:Y:S01]  /*10090*/  IMAD R5, R0, 0xb0, RZ ;  /* 0x000000b000057824 */ /* 0x000fe200078e02ff */
[----:B------:R-:W-:Y:S01]  /*100a0*/  UIADD3.X UR5, URZ, UR39, URZ, UP0, !UPT ;  /* 0x000000273f057290 */ /* 0x000fe200087fe43f */
[----:B0-----:R-:W-:Y:S01]  /*100b0*/  VIADD R7, R2, 0x1e400 ;  /* 0x0001e40002077836 */ /* 0x001fe20000000000 */
[----:B------:R-:W-:Y:S01]  /*100c0*/  UMOV UR6, 0x0 ;  /* 0x0000000000067882 */ /* 0x000fe20000000000 */
[----:B------:R-:W-:-:S10]  /*100d0*/  UMOV UR7, 0x14f00000 ;  /* 0x14f0000000077882 */ /* 0x000fd40000000000 */
.L_x_63:
[----:B------:R-:W-:-:S13]  /*100e0*/  @P0 ELECT P2, URZ, PT ;  /* 0x00000000003f082f */ /* 0x000fda0003840000 */
[----:B-----5:R-:W-:Y:S02]  /*100f0*/  @P2 R2UR UR13, R6 ;  /* 0x00000000060d22ca */ /* 0x020fe400000e0000 */
[----:B------:R-:W-:Y:S02]  /*10100*/  @P2 R2UR UR12, R16 ;  /* 0x00000000100c22ca */ /* 0x000fe400000e0000 */
[----:B------:R-:W-:Y:S02]  /*10110*/  @P2 R2UR UR11, R5 ;  /* 0x00000000050b22ca */ /* 0x000fe400000e0000 */
[----:B------:R-:W-:Y:S02]  /*10120*/  @P2 R2UR UR9, R3 ;  /* 0x00000000030922ca */ /* 0x000fe400000e0000 */
[----:B------:R-:W-:Y:S02]  /*10130*/  @P2 R2UR UR8, R7 ;  /* 0x00000000070822ca */ /* 0x000fe400000e0000 */
[----:B------:R-:W-:-:S02]  /*10140*/  @P2 PLOP3.LUT P0, PT, P2, PT, PT, 0x8, 0x0 ;  /* 0x000000000000281c */ /* 0x000fc4000170e170 */
[----:B------:R-:W-:-:S09]  /*10150*/  PLOP3.LUT P2, PT, PT, PT, PT, 0x8, 0x0 ;  /* 0x000000000000781c */ /* 0x000fd20003f4e170 */
[----:B------:R0:W-:Y:S02]  /*10160*/  UTMALDG.4D [UR8], [UR4], desc[UR6] ;  /* 0x00000608040075b4 */ /* 0x0001e40008019000 */
[----:B0-----:R-:W-:Y:S05]  /*10170*/  @P0 BRA.U.ANY `(.L_x_63) ;  /* 0xfffffffd00d80947 */ /* 0x001fea000393ffff */
[----:B------:R-:W-:Y:S01]  /*10180*/  IMAD.MOV.U32 R15, RZ, RZ, 0x40 ;  /* 0x00000040ff0f7424 */ /* 0x000fe200078e00ff */
[----:B------:R-:W-:Y:S01]  /*10190*/  PLOP3.LUT P0, PT, PT, PT, PT, 0x80, 0x0 ;  /* 0x000000000000781c */ /* 0x000fe20003f0f070 */
[----:B------:R-:W-:Y:S01]  /*101a0*/  VIADD R2, R2, 0x23c00 ;  /* 0x00023c0002027836 */ /* 0x000fe20000000000 */
[----:B------:R-:W-:Y:S01]  /*101b0*/  UMOV UR6, 0x0 ;  /* 0x0000000000067882 */ /* 0x000fe20000000000 */
[----:B------:R-:W-:Y:S01]  /*101c0*/  UMOV UR7, 0x14f00000 ;  /* 0x14f0000000077882 */ /* 0x000fe20000000000 */
[----:B------:R-:W-:-:S15]  /*101d0*/  R2UR UR10, R15 ;  /* 0x000000000f0a72ca */ /* 0x000fde00000e0000 */
.L_x_64:
[----:B------:R-:W-:-:S13]  /*101e0*/  @P0 ELECT P2, URZ, PT ;  /* 0x00000000003f082f */ /* 0x000fda0003840000 */
[----:B------:R-:W-:Y:S02]  /*101f0*/  @P2 R2UR UR13, R6 ;  /* 0x00000000060d22ca */ /* 0x000fe400000e0000 */
        /* <DEDUP_REMOVED lines=8> */
[----:B------:R-:W2:Y:S01]  /*10280*/  LDL.LU R7, [R1] ;  /* 0x0000000001077983 */ /* 0x000ea20000300800 */
[----:B------:R-:W-:Y:S01]  /*10290*/  LEA R3, R18, R10, 0x3 ;  /* 0x0000000a12037211 */ /* 0x000fe200078e18ff */
[----:B------:R-:W-:Y:S01]  /*102a0*/  BSSY B1, `(.L_x_65) ;  /* 0x0000004000017945 */ /* 0x000fe20003800000 */
[----:B--2---:R-:W-:-:S04]  /*102b0*/  SHF.L.U32 R2, R7, 0x1f, RZ ;  /* 0x0000001f07027819 */ /* 0x004fc800000006ff */
[----:B------:R-:W0:Y:S02]  /*102c0*/  SYNCS.PHASECHK.TRANS64.TRYWAIT P0, [R3+URZ+0x60], R2 ;  /* 0x00006002030075a7 */ /* 0x000e24000800017f */
[----:B0-----:R-:W-:Y:S05]  /*102d0*/  @!P0 BRA `(.L_x_66) ;  /* 0x0000002c00888947 */ /* 0x001fea0003800000 */
.L_x_151:
[----:B------:R-:W-:Y:S05]  /*102e0*/  BSYNC B1 ;  /* 0x0000000000017941 */ /* 0x000fea0003800000 */
.L_x_65:
[----:B------:R-:W-:Y:S01]  /*102f0*/  BSSY B1, `(.L_x_67) ;  /* 0x000000c000017945 */ /* 0x000fe20003800000 */
[----:B------:R-:W-:Y:S02]  /*10300*/  IMAD.MOV.U32 R12, RZ, RZ, 0x0 ;  /* 0x00000000ff0c7424 */ /* 0x000fe400078e00ff */
[----:B------:R-:W-:Y:S01]  /*10310*/  IMAD.MOV.U32 R13, RZ, RZ, 0x14f00000 ;  /* 0x14f00000ff0d7424 */ /* 0x000fe200078e00ff */
[----:B------:R-:W-:Y:S06]  /*10320*/  @P1 BRA `(.L_x_68) ;  /* 0x0000000000201947 */ /* 0x000fec0003800000 */
[----:B------:R-:W1:Y:S01]  /*10330*/  S2R R5, SR_TID.X ;  /* 0x0000000000057919 */ /* 0x000e620000002100 */
[----:B0-----:R-:W-:Y:S01]  /*10340*/  LEA R2, R18, UR36, 0x3 ;  /* 0x0000002412027c11 */ /* 0x001fe2000f8e18ff */
[----:B------:R-:W-:-:S04]  /*10350*/  IMAD.MOV.U32 R3, RZ, RZ, 0xb000 ;  /* 0x0000b000ff037424 */ /* 0x000fc800078e00ff */
[----:B------:R2:W-:Y:S01]  /*10360*/  SYNCS.ARRIVE.TRANS64 RZ, [R2+URZ+0x34850], R3 ;  /* 0x0348500302ff79a7 */ /* 0x0005e2000800003f */
[----:B-1----:R-:W-:-:S04]  /*10370*/  LOP3.LUT R5, R5, 0x1f, RZ, 0xc0, !PT ;  /* 0x0000001f05057812 */ /* 0x002fc800078ec0ff */
[----:B------:R-:W-:-:S13]  /*10380*/  ISETP.NE.AND P0, PT, R5, RZ, PT ;  /* 0x000000ff0500720c */ /* 0x000fda0003f05270 */
[----:B--2---:R-:W-:Y:S05]  /*10390*/  @!P0 BRA `(.L_x_68) ;  /* 0x0000000000048947 */ /* 0x004fea0003800000 */
[----:B------:R-:W-:Y:S01]  /*103a0*/  BPT.TRAP 0x1 ;  /* 0x000000040000795c */ /* 0x000fe20000300000 */
.L_x_68:
[----:B------:R-:W-:Y:S05]  /*103b0*/  BSYNC B1 ;  /* 0x0000000000017941 */ /* 0x000fea0003800000 */
.L_x_67:
[----:B------:R-:W2:Y:S01]  /*103c0*/  LDL.LU R5, [R1+0x4] ;  /* 0x0000040001057983 */ /* 0x000ea20000300800 */
[----:B------:R-:W-:Y:S01]  /*103d0*/  R2UR UR10, R14 ;  /* 0x000000000e0a72ca */ /* 0x000fe200000e0000 */
[----:B0-----:R-:W-:Y:S01]  /*103e0*/  IMAD R3, R18, 0xb000, R11 ;  /* 0x0000b00012037824 */ /* 0x001fe200078e020b */
[----:B------:R-:W-:Y:S01]  /*103f0*/  R2UR UR6, R12 ;  /* 0x000000000c0672ca */ /* 0x000fe200000e0000 */
[----:B------:R-:W-:Y:S01]  /*10400*/  UIADD3 UR4, UP0, UR38, 0x470, URZ ;  /* 0x0000047026047890 */ /* 0x000fe2000ff1e03f */
[----:B------:R-:W-:Y:S01]  /*10410*/  R2UR UR7, R13 ;  /* 0x000000000d0772ca */ /* 0x000fe200000e0000 */
[----:B------:R-:W-:Y:S01]  /*10420*/  VIADD R7, R3, 0x400 ;  /* 0x0000040003077836 */ /* 0x000fe20000000000 */
[----:B------:R-:W-:Y:S01]  /*10430*/  LEA R2, R18, UR36, 0x3 ;  /* 0x0000002412027c11 */ /* 0x000fe2000f8e18ff */
[----:B------:R-:W-:Y:S01]  /*10440*/  UIADD3.X UR5, URZ, UR39, URZ, UP0, !UPT ;  /* 0x000000273f057290 */ /* 0x000fe200087fe43f */
[----:B------:R-:W-:-:S03]  /*10450*/  PLOP3.LUT P0, PT, PT, PT, PT, 0x80, 0x0 ;  /* 0x000000000000781c */ /* 0x000fc60003f0f070 */
[----:B------:R-:W-:Y:S02]  /*10460*/  VIADD R2, R2, 0x34850 ;  /* 0x0003485002027836 */ /* 0x000fe40000000000 */
[----:B--2---:R-:W-:-:S08]  /*10470*/  IMAD R5, R5, 0xb0, RZ ;  /* 0x000000b005057824 */ /* 0x004fd000078e02ff */
.L_x_69:
        /* <DEDUP_REMOVED lines=10> */
[----:B------:R-:W-:Y:S02]  /*10520*/  R2UR UR10, R15 ;  /* 0x000000000f0a72ca */ /* 0x000fe400000e0000 */
[----:B------:R-:W-:Y:S02]  /*10530*/  R2UR UR6, R12 ;  /* 0x000000000c0672ca */ /* 0x000fe400000e0000 */
[----:B------:R-:W-:Y:S02]  /*10540*/  R2UR UR7, R13 ;  /* 0x000000000d0772ca */ /* 0x000fe400000e0000 */
[----:B------:R-:W-:Y:S02]  /*10550*/  PLOP3.LUT P0, PT, PT, PT, PT, 0x80, 0x0 ;  /* 0x000000000000781c */ /* 0x000fe40003f0f070 */
[----:B------:R-:W-:-:S11]  /*10560*/  IADD3 R3, R3, 0x5c00, RZ ;  /* 0x00005c0003037810 */ /* 0x000fd60007ffe0ff */
.L_x_70:
        /* <DEDUP_REMOVED lines=10> */
[----:B------:R0:W-:Y:S01]  /*10610*/  STL [R1+0x4], R0 ;  /* 0x0000040001007387 */ /* 0x0001e20000100800 */
[----:B------:R-:W-:-:S07]  /*10620*/  IMAD.MOV.U32 R17, RZ, RZ, R6 ;  /* 0x000000ffff117224 */ /* 0x000fce00078e0006 */
.L_x_57:
[----:B------:R-:W-:Y:S05]  /*10630*/  BSYNC B0 ;  /* 0x0000000000007941 */ /* 0x000fea0003800000 */
.L_x_56:
[----:B0-----:R-:W3:Y:S01]  /*10640*/  LDL.LU R0, [R1+0x24] ;  /* 0x0000240001007983 */ /* 0x001ee20000300800 */
[----:B------:R-:W-:-:S03]  /*10650*/  IMAD.MOV.U32 R18, RZ, RZ, R4 ;  /* 0x000000ffff127224 */ /* 0x000fc600078e0004 */
[----:B------:R0:W-:Y:S02]  /*10660*/  STL [R1], R8 ;  /* 0x0000000801007387 */ /* 0x0001e40000100800 */
[----:B0--3--:R-:W-:-:S07]  /*10670*/  VIADD R0, R0, 0xfffffffd ;  /* 0xfffffffd00007836 */ /* 0x009fce0000000000 */
.L_x_55:
[----:B------:R-:W3:Y:S01]  /*10680*/  LDL.LU R2, [R1+0x1c] ;  /* 0x00001c0001027983 */ /* 0x000ee20000300800 */
[----:B------:R-:W-:Y:S01]  /*10690*/  IMAD.MOV R9, RZ, RZ, -R9 ;  /* 0x000000ffff097224 */ /* 0x000fe200078e0a09 */
[----:B------:R-:W-:Y:S04]  /*106a0*/  BSSY B0, `(.L_x_54) ;  /* 0x000012f000007945 */ /* 0x000fe80003800000 */
[----:B---3--:R-:W-:-:S13]  /*106b0*/  ISETP.NE.AND P0, PT, R2, R9, PT ;  /* 0x000000090200720c */ /* 0x008fda0003f05270 */
[----:B------:R-:W-:Y:S05]  /*106c0*/  @!P0 BRA `(.L_x_71) ;  /* 0x0000001000b08947 */ /* 0x000fea0003800000 */
[----:B------:R-:W-:-:S07]  /*106d0*/  IMAD.MOV.U32 R4, RZ, RZ, R17 ;  /* 0x000000ffff047224 */ /* 0x000fce00078e0011 */
.L_x_102:
[----:B---3--:R-:W3:Y:S04]  /*106e0*/  LDL R3, [R1+0xc] ;  /* 0x00000c0001037983 */ /* 0x008ee80000100800 */
[----:B------:R-:W4:Y:S01]  /*106f0*/  LDL R2, [R1] ;  /* 0x0000000001027983 */ /* 0x000f220000100800 */
[----:B------:R-:W-:Y:S01]  /*10700*/  IADD3 R6, R18, 0x1, RZ ;  /* 0x0000000112067810 */ /* 0x000fe20007ffe0ff */
[----:B------:R-:W-:Y:S03]  /*10710*/  BSSY B1, `(.L_x_72) ;  /* 0x0000090000017945 */ /* 0x000fe60003800000 */
[----:B------:R-:W-:-:S04]  /*10720*/  ISETP.NE.AND P0, PT, R6, 0x2, PT ;  /* 0x000000020600780c */ /* 0x000fc80003f05270 */
[----:B------:R-:W-:Y:S02]  /*10730*/  SEL R7, RZ, 0x1, P0 ;  /* 0x00000001ff077807 */ /* 0x000fe40000000000 */
[----:B------:R-:W-:Y:S02]  /*10740*/  SEL R6, R6, RZ, P0 ;  /* 0x000000ff06067207 */ /* 0x000fe40000000000 */
[----:B---3--:R-:W-:Y:S02]  /*10750*/  ISETP.NE.AND P1, PT, R3, RZ, PT ;  /* 0x000000ff0300720c */ /* 0x008fe40003f25270 */
[----:B----4-:R-:W-:-:S11]  /*10760*/  LOP3.LUT R7, R2, R7, RZ, 0x3c, !PT ;  /* 0x0000000702077212 */ /* 0x010fd600078e3cff */
[----:B01----:R-:W-:Y:S05]  /*10770*/  @!P1 BRA `(.L_x_73) ;  /* 0x0000000800249947 */ /* 0x003fea0003800000 */
[----:B------:R-:W3:Y:S01]  /*10780*/  LDL R2, [R1+0x10] ;  /* 0x0000100001027983 */ /* 0x000ee20000100800 */
[----:B------:R-:W-:Y:S01]  /*10790*/  IMAD.MOV.U32 R8, RZ, RZ, R0 ;  /* 0x000000ffff087224 */ /* 0x000fe200078e0000 */
[----:B---3--:R-:W-:-:S13]  /*107a0*/  ISETP.NE.AND P1, PT, R2, RZ, PT ;  /* 0x000000ff0200720c */ /* 0x008fda0003f25270 */
[----:B------:R-:W-:Y:S05]  /*107b0*/  @!P1 BRA `(.L_x_74) ;  /* 0x0000000000509947 */ /* 0x000fea0003800000 */
[----:B------:R-:W3:Y:S01]  /*107c0*/  LDL R9, [R1+0x8] ;  /* 0x0000080001097983 */ /* 0x000ee20000100800 */
[----:B--2---:R-:W0:Y:S01]  /*107d0*/  LDC R5, c[0x0][0x43c] ;  /* 0x00010f00ff057b82 */ /* 0x004e220000000800 */
[----:B------:R-:W-:Y:S01]  /*107e0*/  ULDC.64 UR4, c[0x0][0x428] ;  /* 0x00010a0000047ab9 */ /* 0x000fe20000000a00 */
[----:B------:R-:W-:Y:S01]  /*107f0*/  ULDC.64 UR6, c[0x0][0x208] ;  /* 0x0000820000067ab9 */ /* 0x000fe20000000a00 */
[----:B0-----:R-:W-:-:S13]  /*10800*/  ISETP.NE.AND P0, PT, R5, 0x1, PT ;  /* 0x000000010500780c */ /* 0x001fda0003f05270 */
[----:B------:R-:W0:Y:S02]  /*10810*/  @P0 LDC.64 R2, c[0x0][0x440] ;  /* 0x00011000ff020b82 */ /* 0x000e240000000a00 */
[----:B0-----:R-:W-:-:S04]  /*10820*/  @P0 IMAD.HI.U32 R4, R0, R2, RZ ;  /* 0x0000000200040227 */ /* 0x001fc800078e00ff */
[----:B------:R-:W-:Y:S01]  /*10830*/  IMAD.MOV.U32 R2, RZ, RZ, R0 ;  /* 0x000000ffff027224 */ /* 0x000fe200078e0000 */
[----:B------:R-:W-:-:S04]  /*10840*/  @P0 SHF.R.U32.HI R2, RZ, R3, R4 ;  /* 0x00000003ff020219 */ /* 0x000fc80000011604 */
[--C-:B------:R-:W-:Y:S01]  /*10850*/  SHF.R.S32.HI R3, RZ, 0x1f, R2.reuse ;  /* 0x0000001fff037819 */ /* 0x100fe20000011402 */
[--C-:B------:R-:W-:Y:S02]  /*10860*/  IMAD.MOV R8, RZ, RZ, -R2.reuse ;  /* 0x000000ffff087224 */ /* 0x100fe400078e0a02 */
[----:B------:R-:W-:-:S04]  /*10870*/  IMAD.WIDE.U32 R2, R19, UR4, R2 ;  /* 0x0000000413027c25 */ /* 0x000fc8000f8e0002 */
[----:B------:R-:W-:Y:S02]  /*10880*/  IMAD R8, R5, R8, R0 ;  /* 0x0000000805087224 */ /* 0x000fe400078e0200 */
[----:B---3--:R-:W-:-:S04]  /*10890*/  IMAD R4, R9, UR4, RZ ;  /* 0x0000000409047c24 */ /* 0x008fc8000f8e02ff */
[----:B------:R-:W-:Y:S01]  /*108a0*/  IMAD R4, R19, UR5, R4 ;  /* 0x0000000513047c24 */ /* 0x000fe2000f8e0204 */
[----:B------:R-:W-:-:S03]  /*108b0*/  ULDC.64 UR4, c[0x0][0x418] ;  /* 0x0001060000047ab9 */ /* 0x000fc60000000a00 */
[----:B------:R-:W-:Y:S01]  /*108c0*/  IMAD.IADD R3, R4, 0x1, R3 ;  /* 0x0000000104037824 */ /* 0x000fe200078e0203 */
[----:B------:R-:W-:-:S04]  /*108d0*/  LEA R4, P0, R2, UR4, 0x2 ;  /* 0x0000000402047c11 */ /* 0x000fc8000f8010ff */
[----:B------:R-:W-:-:S05]  /*108e0*/  LEA.HI.X R5, R2, UR5, R3, 0x2, P0 ;  /* 0x0000000502057c11 */ /* 0x000fca00080f1403 */
[----:B------:R0:W5:Y:S04]  /*108f0*/  LDG.E R4, desc[UR6][R4.64] ;  /* 0x0000000604047981 */ /* 0x000168000c1e1900 */
.L_x_74:
[----:B------:R-:W-:Y:S01]  /*10900*/  LEA R3, R6, UR36, 0x3 ;  /* 0x0000002406037c11 */ /* 0x000fe2000f8e18ff */
[----:B------:R-:W-:Y:S01]  /*10910*/  BSSY B2, `(.L_x_75) ;  /* 0x0000004000027945 */ /* 0x000fe20003800000 */
[----:B------:R-:W-:-:S04]  /*10920*/  SHF.L.U32 R2, R7, 0x1f, RZ ;  /* 0x0000001f07027819 */ /* 0x000fc800000006ff */
[----:B------:R-:W1:Y:S02]  /*10930*/  SYNCS.PHASECHK.TRANS64.TRYWAIT P0, [R3+URZ+0x34840], R2 ;  /* 0x03484002030075a7 */ /* 0x000e64000800017f */
[----:B-1----:R-:W-:Y:S05]  /*10940*/  @!P0 BRA `(.L_x_76) ;  /* 0x0000002800008947 */ /* 0x002fea0003800000 */
.L_x_152:
[----:B------:R-:W-:Y:S05]  /*10950*/  BSYNC B2 ;  /* 0x0000000000027941 */ /* 0x000fea0003800000 */
.L_x_75:
[----:B0-2---:R-:W0:Y:S01]  /*10960*/  S2R R5, SR_TID.X ;  /* 0x0000000000057919 */ /* 0x005e220000002100 */
[----:B------:R-:W-:Y:S01]  /*10970*/  BSSY B2, `(.L_x_77) ;  /* 0x000000b000027945 */ /* 0x000fe20003800000 */
[----:B0-----:R-:W-:-:S04]  /*10980*/  LOP3.LUT R5, R5, 0x7f, RZ, 0xc0, !PT ;  /* 0x0000007f05057812 */ /* 0x001fc800078ec0ff */
[----:B------:R-:W-:-:S13]  /*10990*/  ISETP.NE.AND P1, PT, R5, RZ, PT ;  /* 0x000000ff0500720c */ /* 0x000fda0003f25270 */
[----:B------:R-:W-:Y:S05]  /*109a0*/  @P1 BRA `(.L_x_78) ;  /* 0x00000000001c1947 */ /* 0x000fea0003800000 */
[----:B------:R-:W0:Y:S01]  /*109b0*/  S2R R5, SR_TID.X ;  /* 0x0000000000057919 */ /* 0x000e220000002100 */
[----:B-1----:R-:W-:-:S04]  /*109c0*/  IMAD.MOV.U32 R2, RZ, RZ, 0xb000 ;  /* 0x0000b000ff027424 */ /* 0x002fc800078e00ff */
[----:B------:R2:W-:Y:S01]  /*109d0*/  SYNCS.ARRIVE.TRANS64 RZ, [R3+URZ+0x34830], R2 ;  /* 0x0348300203ff79a7 */ /* 0x0005e2000800003f */
[----:B0-----:R-:W-:-:S04]  /*109e0*/  LOP3.LUT R5, R5, 0x1f, RZ, 0xc0, !PT ;  /* 0x0000001f05057812 */ /* 0x001fc800078ec0ff */
[----:B------:R-:W-:-:S13]  /*109f0*/  ISETP.NE.AND P0, PT, R5, RZ, PT ;  /* 0x000000ff0500720c */ /* 0x000fda0003f05270 */
[----:B--2---:R-:W-:Y:S05]  /*10a00*/  @!P0 BRA `(.L_x_78) ;  /* 0x0000000000048947 */ /* 0x004fea0003800000 */
[----:B------:R-:W-:Y:S01]  /*10a10*/  BPT.TRAP 0x1 ;  /* 0x000000040000795c */ /* 0x000fe20000300000 */
.L_x_78:
[----:B------:R-:W-:Y:S05]  /*10a20*/  BSYNC B2 ;  /* 0x0000000000027941 */ /* 0x000fea0003800000 */
.L_x_77:
[----:B------:R-:W-:Y:S01]  /*10a30*/  MOV R14, RZ ;  /* 0x000000ff000e7202 */ /* 0x000fe20000000f00 */
[----:B-1----:R-:W-:Y:S01]  /*10a40*/  IMAD R2, R6, 0xb000, R11 ;  /* 0x0000b00006027824 */ /* 0x002fe200078e020b */
[----:B------:R-:W-:Y:S01]  /*10a50*/  UIADD3 UR4, UP0, UR38, 0x370, URZ ;  /* 0x0000037026047890 */ /* 0x000fe2000ff1e03f */
[----:B------:R-:W-:Y:S01]  /*10a60*/  PLOP3.LUT P0, PT, PT, PT, PT, 0x80, 0x0 ;  /* 0x000000000000781c */ /* 0x000fe20003f0f070 */
[----:B------:R-:W-:Y:S01]  /*10a70*/  VIADD R3, R3, 0x34830 ;  /* 0x0003483003037836 */ /* 0x000fe20000000000 */
[----:B------:R-:W-:Y:S01]  /*10a80*/  R2UR UR10, R14 ;  /* 0x000000000e0a72ca */ /* 0x000fe200000e0000 */
[----:B------:R-:W-:Y:S01]  /*10a90*/  IMAD R5, R8, 0xb0, RZ ;  /* 0x000000b008057824 */ /* 0x000fe200078e02ff */
[----:B------:R-:W-:Y:S01]  /*10aa0*/  UIADD3.X UR5, URZ, UR39, URZ, UP0, !UPT ;  /* 0x000000273f057290 */ /* 0x000fe200087fe43f */
[----:B------:R-:W-:Y:S01]  /*10ab0*/  VIADD R9, R2, 0x1e400 ;  /* 0x0001e40002097836 */ /* 0x000fe20000000000 */
[----:B------:R-:W-:Y:S01]  /*10ac0*/  UMOV UR6, 0x0 ;  /* 0x0000000000067882 */ /* 0x000fe20000000000 */
[----:B------:R-:W-:-:S10]  /*10ad0*/  UMOV UR7, 0x14f00000 ;  /* 0x14f0000000077882 */ /* 0x000fd40000000000 */
.L_x_79:
        /* <DEDUP_REMOVED lines=16> */
.L_x_80:
        /* <DEDUP_REMOVED lines=11> */
[----:B------:R-:W-:Y:S01]  /*10c90*/  IMAD R2, R18, 0x8, R10 ;  /* 0x0000000812027824 */ /* 0x000fe200078e020a */
[----:B------:R-:W-:Y:S01]  /*10ca0*/  BSSY B2, `(.L_x_81) ;  /* 0x0000004000027945 */ /* 0x000fe20003800000 */
[----:B--2---:R-:W-:-:S04]  /*10cb0*/  SHF.L.U32 R3, R12, 0x1f, RZ ;  /* 0x0000001f0c037819 */ /* 0x004fc800000006ff */
[----:B------:R-:W0:Y:S02]  /*10cc0*/  SYNCS.PHASECHK.TRANS64.TRYWAIT P0, [R2+URZ+0x60], R3 ;  /* 0x00006003020075a7 */ /* 0x000e24000800017f */
[----:B0-----:R-:W-:Y:S05]  /*10cd0*/  @!P0 BRA `(.L_x_82) ;  /* 0x0000002400308947 */ /* 0x001fea0003800000 */
.L_x_153:
[----:B------:R-:W-:Y:S05]  /*10ce0*/  BSYNC B2 ;  /* 0x0000000000027941 */ /* 0x000fea0003800000 */
.L_x_81:
[----:B------:R-:W-:Y:S01]  /*10cf0*/  BSSY B2, `(.L_x_83) ;  /* 0x000000b000027945 */ /* 0x000fe20003800000 */
[----:B------:R-:W-:Y:S01]  /*10d00*/  MOV R12, 0x0 ;  /* 0x00000000000c7802 */ /* 0x000fe20000000f00 */
[----:B------:R-:W-:Y:S02]  /*10d10*/  IMAD.MOV.U32 R13, RZ, RZ, 0x14f00000 ;  /* 0x14f00000ff0d7424 */ /* 0x000fe400078e00ff */
[----:B------:R-:W-:Y:S05]  /*10d20*/  @P1 BRA `(.L_x_84) ;  /* 0x00000000001c1947 */ /* 0x000fea0003800000 */
[----:B------:R-:W1:Y:S01]  /*10d30*/  S2R R5, SR_TID.X ;  /* 0x0000000000057919 */ /* 0x000e620000002100 */
[----:B0-----:R-:W-:-:S04]  /*10d40*/  IMAD.MOV.U32 R3, RZ, RZ, 0xb000 ;  /* 0x0000b000ff037424 */ /* 0x001fc800078e00ff */
[----:B------:R2:W-:Y:S01]  /*10d50*/  SYNCS.ARRIVE.TRANS64 RZ, [R2+URZ+0x50], R3 ;  /* 0x0000500302ff79a7 */ /* 0x0005e2000800003f */
[----:B-1----:R-:W-:-:S04]  /*10d60*/  LOP3.LUT R5, R5, 0x1f, RZ, 0xc0, !PT ;  /* 0x0000001f05057812 */ /* 0x002fc800078ec0ff */
[----:B------:R-:W-:-:S13]  /*10d70*/  ISETP.NE.AND P0, PT, R5, RZ, PT ;  /* 0x000000ff0500720c */ /* 0x000fda0003f05270 */
[----:B--2---:R-:W-:Y:S05]  /*10d80*/  @!P0 BRA `(.L_x_84) ;  /* 0x0000000000048947 */ /* 0x004fea0003800000 */
[----:B------:R-:W-:Y:S01]  /*10d90*/  BPT.TRAP 0x1 ;  /* 0x000000040000795c */ /* 0x000fe20000300000 */
.L_x_84:
[----:B------:R-:W-:Y:S05]  /*10da0*/  BSYNC B2 ;  /* 0x0000000000027941 */ /* 0x000fea0003800000 */
.L_x_83:
[----:B0-----:R-:W2:Y:S01]  /*10db0*/  LDL.LU R3, [R1+0x4] ;  /* 0x0000040001037983 */ /* 0x001ea20000300800 */
[----:B------:R-:W-:Y:S01]  /*10dc0*/  R2UR UR10, R14 ;  /* 0x000000000e0a72ca */ /* 0x000fe200000e0000 */
[----:B------:R-:W-:Y:S01]  /*10dd0*/  IMAD R18, R18, 0xb000, R11 ;  /* 0x0000b00012127824 */ /* 0x000fe200078e020b */
[----:B------:R-:W-:Y:S01]  /*10de0*/  R2UR UR6, R12 ;  /* 0x000000000c0672ca */ /* 0x000fe200000e0000 */
[----:B------:R-:W-:Y:S01]  /*10df0*/  UIADD3 UR4, UP0, UR38, 0x470, URZ ;  /* 0x0000047026047890 */ /* 0x000fe2000ff1e03f */
[----:B------:R-:W-:Y:S01]  /*10e00*/  R2UR UR7, R13 ;  /* 0x000000000d0772ca */ /* 0x000fe200000e0000 */
[----:B------:R-:W-:Y:S01]  /*10e10*/  VIADD R2, R2, 0x50 ;  /* 0x0000005002027836 */ /* 0x000fe20000000000 */
[----:B------:R-:W-:Y:S01]  /*10e20*/  PLOP3.LUT P0, PT, PT, PT, PT, 0x80, 0x0 ;  /* 0x000000000000781c */ /* 0x000fe20003f0f070 */
[----:B------:R-:W-:Y:S01]  /*10e30*/  VIADD R5, R18, 0x400 ;  /* 0x0000040012057836 */ /* 0x000fe20000000000 */
[----:B------:R-:W-:Y:S01]  /*10e40*/  UIADD3.X UR5, URZ, UR39, URZ, UP0, !UPT ;  /* 0x000000273f057290 */ /* 0x000fe200087fe43f */
[----:B--2---:R-:W-:-:S11]  /*10e50*/  IMAD R3, R3, 0xb0, RZ ;  /* 0x000000b003037824 */ /* 0x004fd600078e02ff */
.L_x_85:
        /* <DEDUP_REMOVED lines=10> */
[----:B------:R-:W-:Y:S01]  /*10f00*/  R2UR UR10, R9 ;  /* 0x00000000090a72ca */ /* 0x000fe200000e0000 */
[----:B------:R-:W-:Y:S01]  /*10f10*/  VIADD R18, R18, 0x5c00 ;  /* 0x00005c0012127836 */ /* 0x000fe20000000000 */
[----:B------:R-:W-:Y:S02]  /*10f20*/  R2UR UR6, R12 ;  /* 0x000000000c0672ca */ /* 0x000fe400000e0000 */
[----:B------:R-:W-:Y:S02]  /*10f30*/  R2UR UR7, R13 ;  /* 0x000000000d0772ca */ /* 0x000fe400000e0000 */
[----:B------:R-:W-:-:S13]  /*10f40*/  PLOP3.LUT P0, PT, PT, PT, PT, 0x80, 0x0 ;  /* 0x000000000000781c */ /* 0x000fda0003f0f070 */
.L_x_86:
        /* <DEDUP_REMOVED lines=11> */
[----:B------:R-:W-:-:S07]  /*11000*/  MOV R17, R4 ;  /* 0x0000000400117202 */ /* 0x000fce0000000f00 */
.L_x_73:
[----:B------:R-:W-:Y:S05]  /*11010*/  BSYNC B1 ;  /* 0x0000000000017941 */ /* 0x000fea0003800000 */
.L_x_72:
[----:B------:R-:W3:Y:S01]  /*11020*/  LDL R2, [R1+0xc] ;  /* 0x00000c0001027983 */ /* 0x000ee20000100800 */
[----:B------:R-:W-:Y:S01]  /*11030*/  VIADD R18, R6, 0x1 ;  /* 0x0000000106127836 */ /* 0x000fe20000000000 */
[----:B------:R-:W-:Y:S04]  /*11040*/  BSSY B1, `(.L_x_87) ;  /* 0x0000091000017945 */ /* 0x000fe80003800000 */
[----:B------:R-:W-:-:S04]  /*11050*/  ISETP.NE.AND P0, PT, R18, 0x2, PT ;  /* 0x000000021200780c */ /* 0x000fc80003f05270 */
[----:B------:R-:W-:Y:S02]  /*11060*/  SEL R18, R18, RZ, P0 ;  /* 0x000000ff12127207 */ /* 0x000fe40000000000 */
[----:B---3--:R-:W-:Y:S02]  /*11070*/  ISETP.NE.AND P1, PT, R2, RZ, PT ;  /* 0x000000ff0200720c */ /* 0x008fe40003f25270 */
[----:B------:R-:W-:-:S04]  /*11080*/  SEL R2, RZ, 0x1, P0 ;  /* 0x00000001ff027807 */ /* 0x000fc80000000000 */
[----:B------:R-:W-:-:S05]  /*11090*/  LOP3.LUT R9, R7, R2, RZ, 0x3c, !PT ;  /* 0x0000000207097212 */ /* 0x000fca00078e3cff */
[----:B------:R1:W-:Y:S02]  /*110a0*/  STL [R1], R9 ;  /* 0x0000000901007387 */ /* 0x0003e40000100800 */
[----:B------:R-:W-:Y:S05]  /*110b0*/  @!P1 BRA `(.L_x_88) ;  /* 0x0000000800249947 */ /* 0x000fea0003800000 */
[----:B------:R-:W3:Y:S01]  /*110c0*/  LDL R3, [R1+0x10] ;  /* 0x0000100001037983 */ /* 0x000ee20000100800 */
[----:B0-----:R-:W-:Y:S01]  /*110d0*/  VIADD R8, R0, 0xffffffff ;  /* 0xffffffff00087836 */ /* 0x001fe20000000000 */
        /* <DEDUP_REMOVED lines=17> */
[----:B------:R-:W-:-:S03]  /*111f0*/  ULDC.64 UR4, c[0x0][0x418] ;  /* 0x0001060000047ab9 */ /* 0x000fc60000000a00 */
[----:B------:R-:W-:Y:S01]  /*11200*/  IMAD.IADD R3, R4, 0x1, R3 ;  /* 0x0000000104037824 */ /* 0x000fe200078e0203 */
[----:B------:R-:W-:-:S04]  /*11210*/  LEA R4, P0, R2, UR4, 0x2 ;  /* 0x0000000402047c11 */ /* 0x000fc8000f8010ff */
[----:B------:R-:W-:-:S05]  /*11220*/  LEA.HI.X R5, R2, UR5, R3, 0x2, P0 ;  /* 0x0000000502057c11 */ /* 0x000fca00080f1403 */
[----:B------:R0:W5:Y:S04]  /*11230*/  LDG.E R4, desc[UR6][R4.64] ;  /* 0x0000000604047981 */ /* 0x000168000c1e1900 */
.L_x_89:
[----:B------:R-:W-:Y:S01]  /*11240*/  LEA R2, R18, UR36, 0x3 ;  /* 0x0000002412027c11 */ /* 0x000fe2000f8e18ff */
[----:B------:R-:W-:Y:S01]  /*11250*/  BSSY B2, `(.L_x_90) ;  /* 0x0000004000027945 */ /* 0x000fe20003800000 */
[----:B------:R-:W-:-:S04]  /*11260*/  SHF.L.U32 R3, R9, 0x1f, RZ ;  /* 0x0000001f09037819 */ /* 0x000fc800000006ff */
[----:B------:R-:W3:Y:S02]  /*11270*/  SYNCS.PHASECHK.TRANS64.TRYWAIT P0, [R2+URZ+0x34840], R3 ;  /* 0x03484003020075a7 */ /* 0x000ee4000800017f */
[----:B---3--:R-:W-:Y:S05]  /*11280*/  @!P0 BRA `(.L_x_91) ;  /* 0x0000001c00d88947 */ /* 0x008fea0003800000 */
.L_x_154:
[----:B------:R-:W-:Y:S05]  /*11290*/  BSYNC B2 ;  /* 0x0000000000027941 */ /* 0x000fea0003800000 */
.L_x_90:
[----:B0-2---:R-:W0:Y:S01]  /*112a0*/  S2R R5, SR_TID.X ;  /* 0x0000000000057919 */ /* 0x005e220000002100 */
[----:B------:R-:W-:Y:S01]  /*112b0*/  BSSY B2, `(.L_x_92) ;  /* 0x000000b000027945 */ /* 0x000fe20003800000 */
[----:B0-----:R-:W-:-:S04]  /*112c0*/  LOP3.LUT R5, R5, 0x7f, RZ, 0xc0, !PT ;  /* 0x0000007f05057812 */ /* 0x001fc800078ec0ff */
[----:B------:R-:W-:-:S13]  /*112d0*/  ISETP.NE.AND P1, PT, R5, RZ, PT ;  /* 0x000000ff0500720c */ /* 0x000fda0003f25270 */
[----:B------:R-:W-:Y:S05]  /*112e0*/  @P1 BRA `(.L_x_93) ;  /* 0x00000000001c1947 */ /* 0x000fea0003800000 */
[----:B------:R-:W0:Y:S01]  /*112f0*/  S2R R5, SR_TID.X ;  /* 0x0000000000057919 */ /* 0x000e220000002100 */
[----:B---3--:R-:W-:-:S04]  /*11300*/  MOV R3, 0xb000 ;  /* 0x0000b00000037802 */ /* 0x008fc80000000f00 */
[----:B------:R2:W-:Y:S01]  /*11310*/  SYNCS.ARRIVE.TRANS64 RZ, [R2+URZ+0x34830], R3 ;  /* 0x0348300302ff79a7 */ /* 0x0005e2000800003f */
[----:B0-----:R-:W-:-:S04]  /*11320*/  LOP3.LUT R5, R5, 0x1f, RZ, 0xc0, !PT ;  /* 0x0000001f05057812 */ /* 0x001fc800078ec0ff */
[----:B------:R-:W-:-:S13]  /*11330*/  ISETP.NE.AND P0, PT, R5, RZ, PT ;  /* 0x000000ff0500720c */ /* 0x000fda0003f05270 */
[----:B--2---:R-:W-:Y:S05]  /*11340*/  @!P0 BRA `(.L_x_93) ;  /* 0x0000000000048947 */ /* 0x004fea0003800000 */
[----:B------:R-:W-:Y:S01]  /*11350*/  BPT.TRAP 0x1 ;  /* 0x000000040000795c */ /* 0x000fe20000300000 */
.L_x_93:
[----:B------:R-:W-:Y:S05]  /*11360*/  BSYNC B2 ;  /* 0x0000000000027941 */ /* 0x000fea0003800000 */
.L_x_92:
[----:B------:R-:W-:Y:S01]  /*11370*/  IMAD.MOV.U32 R14, RZ, RZ, RZ ;  /* 0x000000ffff0e7224 */ /* 0x000fe200078e00ff */
[----:B------:R-:W-:Y:S01]  /*11380*/  UIADD3 UR4, UP0, UR38, 0x370, URZ ;  /* 0x0000037026047890 */ /* 0x000fe2000ff1e03f */
[C---:B---3--:R-:W-:Y:S01]  /*11390*/  IMAD R3, R18.reuse, 0x8, R10 ;  /* 0x0000000812037824 */ /* 0x048fe200078e020a */
[----:B------:R-:W-:Y:S01]  /*113a0*/  PLOP3.LUT P0, PT, PT, PT, PT, 0x80, 0x0 ;  /* 0x000000000000781c */ /* 0x000fe20003f0f070 */
[----:B------:R-:W-:Y:S01]  /*113b0*/  IMAD R2, R18, 0xb000, R11 ;  /* 0x0000b00012027824 */ /* 0x000fe200078e020b */
[----:B------:R-:W-:Y:S01]  /*113c0*/  R2UR UR10, R14 ;  /* 0x000000000e0a72ca */ /* 0x000fe200000e0000 */
[----:B------:R-:W-:Y:S01]  /*113d0*/  VIADD R3, R3, 0x30 ;  /* 0x0000003003037836 */ /* 0x000fe20000000000 */
[----:B------:R-:W-:Y:S01]  /*113e0*/  UIADD3.X UR5, URZ, UR39, URZ, UP0, !UPT ;  /* 0x000000273f057290 */ /* 0x000fe200087fe43f */
[----:B------:R-:W-:Y:S01]  /*113f0*/  IMAD R5, R8, 0xb0, RZ ;  /* 0x000000b008057824 */ /* 0x000fe200078e02ff */
[----:B------:R-:W-:Y:S01]  /*11400*/  UMOV UR6, 0x0 ;  /* 0x0000000000067882 */ /* 0x000fe20000000000 */
[----:B-1----:R-:W-:Y:S01]  /*11410*/  VIADD R9, R2, 0x1e400 ;  /* 0x0001e40002097836 */ /* 0x002fe20000000000 */
[----:B------:R-:W-:-:S09]  /*11420*/  UMOV UR7, 0x14f00000 ;  /* 0x14f0000000077882 */ /* 0x000fd20000000000 */
.L_x_94:
        /* <DEDUP_REMOVED lines=12> */
[----:B------:R-:W-:Y:S01]  /*114f0*/  UMOV UR6, 0x0 ;  /* 0x0000000000067882 */ /* 0x000fe20000000000 */
[----:B------:R-:W-:Y:S01]  /*11500*/  IADD3 R2, R2, 0x23c00, RZ ;  /* 0x00023c0002027810 */ /* 0x000fe20007ffe0ff */
[----:B------:R-:W-:Y:S01]  /*11510*/  UMOV UR7, 0x14f00000 ;  /* 0x14f0000000077882 */ /* 0x000fe20000000000 */
[----:B------:R-:W-:-:S15]  /*11520*/  R2UR UR10, R9 ;  /* 0x00000000090a72ca */ /* 0x000fde00000e0000 */
.L_x_95:
        /* <DEDUP_REMOVED lines=10> */
[----:B------:R-:W-:Y:S01]  /*115d0*/  SHF.L.U32 R7, R7, 0x1f, RZ ;  /* 0x0000001f07077819 */ /* 0x000fe200000006ff */
[----:B------:R-:W-:Y:S01]  /*115e0*/  IMAD R2, R6, 0x8, R10 ;  /* 0x0000000806027824 */ /* 0x000fe200078e020a */
[----:B------:R-:W-:Y:S03]  /*115f0*/  BSSY B2, `(.L_x_96) ;  /* 0x0000003000027945 */ /* 0x000fe60003800000 */
[----:B------:R-:W0:Y:S02]  /*11600*/  SYNCS.PHASECHK.TRANS64.TRYWAIT P0, [R2+URZ+0x60], R7 ;  /* 0x00006007020075a7 */ /* 0x000e24000800017f */
[----:B0-----:R-:W-:Y:S05]  /*11610*/  @!P0 BRA `(.L_x_97) ;  /* 0x0000001c00088947 */ /* 0x001fea0003800000 */
.L_x_155:
[----:B------:R-:W-:Y:S05]  /*11620*/  BSYNC B2 ;  /* 0x0000000000027941 */ /* 0x000fea0003800000 */
.L_x_96:
[----:B------:R-:W-:Y:S01]  /*11630*/  BSSY B2, `(.L_x_98) ;  /* 0x000000b000027945 */ /* 0x000fe20003800000 */
[----:B------:R-:W-:Y:S02]  /*11640*/  IMAD.MOV.U32 R12, RZ, RZ, 0x0 ;  /* 0x00000000ff0c7424 */ /* 0x000fe400078e00ff */
[----:B------:R-:W-:Y:S01]  /*11650*/  IMAD.MOV.U32 R13, RZ, RZ, 0x14f00000 ;  /* 0x14f00000ff0d7424 */ /* 0x000fe200078e00ff */
[----:B------:R-:W-:Y:S06]  /*11660*/  @P1 BRA `(.L_x_99) ;  /* 0x00000000001c1947 */ /* 0x000fec0003800000 */
[----:B------:R-:W1:Y:S01]  /*11670*/  S2R R5, SR_TID.X ;  /* 0x0000000000057919 */ /* 0x000e620000002100 */
[----:B------:R-:W-:-:S04]  /*11680*/  IMAD.MOV.U32 R3, RZ, RZ, 0xb000 ;  /* 0x0000b000ff037424 */ /* 0x000fc800078e00ff */
[----:B------:R2:W-:Y:S01]  /*11690*/  SYNCS.ARRIVE.TRANS64 RZ, [R2+URZ+0x50], R3 ;  /* 0x0000500302ff79a7 */ /* 0x0005e2000800003f */
[----:B-1----:R-:W-:-:S04]  /*116a0*/  LOP3.LUT R5, R5, 0x1f, RZ, 0xc0, !PT ;  /* 0x0000001f05057812 */ /* 0x002fc800078ec0ff */
[----:B------:R-:W-:-:S13]  /*116b0*/  ISETP.NE.AND P0, PT, R5, RZ, PT ;  /* 0x000000ff0500720c */ /* 0x000fda0003f05270 */
[----:B--2---:R-:W-:Y:S05]  /*116c0*/  @!P0 BRA `(.L_x_99) ;  /* 0x0000000000048947 */ /* 0x004fea0003800000 */
[----:B------:R-:W-:Y:S01]  /*116d0*/  BPT.TRAP 0x1 ;  /* 0x000000040000795c */ /* 0x000fe20000300000 */
.L_x_99:
[----:B------:R-:W-:Y:S05]  /*116e0*/  BSYNC B2 ;  /* 0x0000000000027941 */ /* 0x000fea0003800000 */
.L_x_98:
[----:B------:R-:W2:Y:S01]  /*116f0*/  LDL.LU R3, [R1+0x4] ;  /* 0x0000040001037983 */ /* 0x000ea20000300800 */
[----:B------:R-:W-:Y:S01]  /*11700*/  R2UR UR10, R14 ;  /* 0x000000000e0a72ca */ /* 0x000fe200000e0000 */
[----:B------:R-:W-:Y:S01]  /*11710*/  IMAD R6, R6, 0xb000, R11 ;  /* 0x0000b00006067824 */ /* 0x000fe200078e020b */
[----:B------:R-:W-:Y:S01]  /*11720*/  R2UR UR6, R12 ;  /* 0x000000000c0672ca */ /* 0x000fe200000e0000 */
[----:B------:R-:W-:Y:S01]  /*11730*/  UIADD3 UR4, UP0, UR38, 0x470, URZ ;  /* 0x0000047026047890 */ /* 0x000fe2000ff1e03f */
[----:B------:R-:W-:Y:S01]  /*11740*/  R2UR UR7, R13 ;  /* 0x000000000d0772ca */ /* 0x000fe200000e0000 */
[----:B0-----:R-:W-:Y:S01]  /*11750*/  VIADD R2, R2, 0x50 ;  /* 0x0000005002027836 */ /* 0x001fe20000000000 */
[----:B------:R-:W-:Y:S01]  /*11760*/  PLOP3.LUT P0, PT, PT, PT, PT, 0x80, 0x0 ;  /* 0x000000000000781c */ /* 0x000fe20003f0f070 */
[----:B------:R-:W-:Y:S01]  /*11770*/  UIADD3.X UR5, URZ, UR39, URZ, UP0, !UPT ;  /* 0x000000273f057290 */ /* 0x000fe200087fe43f */
[----:B------:R-:W-:Y:S01]  /*11780*/  IADD3 R5, R6, 0x400, RZ ;  /* 0x0000040006057810 */ /* 0x000fe20007ffe0ff */
[----:B--2---:R-:W-:-:S10]  /*11790*/  IMAD R3, R3, 0xb0, RZ ;  /* 0x000000b003037824 */ /* 0x004fd400078e02ff */
.L_x_100:
        /* <DEDUP_REMOVED lines=15> */
.L_x_101:
        /* <DEDUP_REMOVED lines=12> */
.L_x_88:
[----:B------:R-:W-:Y:S05]  /*11950*/  BSYNC B1 ;  /* 0x0000000000017941 */ /* 0x000fea0003800000 */
.L_x_87:
[C---:B------:R-:W-:Y:S01]  /*11960*/  ISETP.GT.AND P0, PT, R0.reuse, 0x1, PT ;  /* 0x000000010000780c */ /* 0x040fe20003f04270 */
[----:B------:R-:W-:-:S12]  /*11970*/  VIADD R0, R0, 0xfffffffe ;  /* 0xfffffffe00007836 */ /* 0x000fd80000000000 */
[----:B------:R-:W-:Y:S05]  /*11980*/  @P0 BRA `(.L_x_102) ;  /* 0xffffffec00540947 */ /* 0x000fea000383ffff */
.L_x_71:
[----:B------:R-:W-:Y:S05]  /*11990*/  BSYNC B0 ;  /* 0x0000000000007941 */ /* 0x000fea0003800000 */
.L_x_54:
[----:B0-----:R-:W4:Y:S01]  /*119a0*/  LDL.LU R0, [R1+0xc] ;  /* 0x00000c0001007983 */ /* 0x001f220000300800 */
[----:B------:R-:W-:Y:S01]  /*119b0*/  BSSY B0, `(.L_x_103) ;  /* 0x000003b000007945 */ /* 0x000fe20003800000 */
[----:B----4-:R-:W-:-:S13]  /*119c0*/  ISETP.NE.AND P0, PT, R0, RZ, PT ;  /* 0x000000ff0000720c */ /* 0x010fda0003f05270 */
[----:B------:R-:W-:Y:S05]  /*119d0*/  @!P0 BRA `(.L_x_104) ;  /* 0x0000000000e08947 */ /* 0x000fea0003800000 */
[----:B------:R-:W4:Y:S01]  /*119e0*/  LDL R0, [R1] ;  /* 0x0000000001007983 */ /* 0x000f220000100800 */
[----:B------:R-:W-:Y:S01]  /*119f0*/  LEA R3, R18, UR36, 0x3 ;  /* 0x0000002412037c11 */ /* 0x000fe2000f8e18ff */
[----:B------:R-:W-:Y:S01]  /*11a00*/  BSSY B1, `(.L_x_105) ;  /* 0x0000007000017945 */ /* 0x000fe20003800000 */
[----:B------:R-:W0:Y:S02]  /*11a10*/  S2R R2, SR_TID.X ;  /* 0x0000000000027919 */ /* 0x000e240000002100 */
[----:B0-----:R-:W-:-:S04]  /*11a20*/  LOP3.LUT R2, R2, 0x7f, RZ, 0xc0, !PT ;  /* 0x0000007f02027812 */ /* 0x001fc800078ec0ff */
[----:B------:R-:W-:Y:S02]  /*11a30*/  ISETP.NE.AND P1, PT, R2, RZ, PT ;  /* 0x000000ff0200720c */ /* 0x000fe40003f25270 */
[----:B----4-:R-:W-:-:S04]  /*11a40*/  SHF.L.U32 R0, R0, 0x1f, RZ ;  /* 0x0000001f00007819 */ /* 0x010fc800000006ff */
[----:B------:R-:W0:Y:S02]  /*11a50*/  SYNCS.PHASECHK.TRANS64.TRYWAIT P0, [R3+URZ+0x34860], R0 ;  /* 0x03486000030075a7 */ /* 0x000e24000800017f */
[----:B0-----:R-:W-:Y:S05]  /*11a60*/  @!P0 BRA `(.L_x_106) ;  /* 0x0000001800088947 */ /* 0x001fea0003800000 */
.L_x_156:
[----:B------:R-:W-:Y:S05]  /*11a70*/  BSYNC B1 ;  /* 0x0000000000017941 */ /* 0x000fea0003800000 */
.L_x_105:
[----:B------:R-:W-:Y:S04]  /*11a80*/  BSSY B1, `(.L_x_107) ;  /* 0x0000009000017945 */ /* 0x000fe80003800000 */
[----:B------:R-:W-:Y:S05]  /*11a90*/  @P1 BRA `(.L_x_108) ;  /* 0x00000000001c1947 */ /* 0x000fea0003800000 */
[----:B------:R-:W4:Y:S01]  /*11aa0*/  S2R R2, SR_TID.X ;  /* 0x0000000000027919 */ /* 0x000f220000002100 */
[----:B0-----:R-:W-:-:S04]  /*11ab0*/  IMAD.MOV.U32 R0, RZ, RZ, 0xb000 ;  /* 0x0000b000ff007424 */ /* 0x001fc800078e00ff */
[----:B------:R0:W-:Y:S01]  /*11ac0*/  SYNCS.ARRIVE.TRANS64 RZ, [R3+URZ+0x34850], R0 ;  /* 0x0348500003ff79a7 */ /* 0x0001e2000800003f */
[----:B----4-:R-:W-:-:S04]  /*11ad0*/  LOP3.LUT R2, R2, 0x1f, RZ, 0xc0, !PT ;  /* 0x0000001f02027812 */ /* 0x010fc800078ec0ff */
[----:B------:R-:W-:-:S13]  /*11ae0*/  ISETP.NE.AND P0, PT, R2, RZ, PT ;  /* 0x000000ff0200720c */ /* 0x000fda0003f05270 */
[----:B0-----:R-:W-:Y:S05]  /*11af0*/  @!P0 BRA `(.L_x_108) ;  /* 0x0000000000048947 */ /* 0x001fea0003800000 */
[----:B------:R-:W-:Y:S01]  /*11b00*/  BPT.TRAP 0x1 ;  /* 0x000000040000795c */ /* 0x000fe20000300000 */
.L_x_108:
[----:B------:R-:W-:Y:S05]  /*11b10*/  BSYNC B1 ;  /* 0x0000000000017941 */ /* 0x000fea0003800000 */
.L_x_107:
[----:B------:R-:W4:Y:S01]  /*11b20*/  LDL R2, [R1+0x4] ;  /* 0x0000040001027983 */ /* 0x000f220000100800 */
[----:B------:R-:W-:Y:S01]  /*11b30*/  IMAD R11, R18, 0xb000, R11 ;  /* 0x0000b000120b7824 */ /* 0x000fe200078e020b */
[----:B------:R-:W-:Y:S01]  /*11b40*/  UIADD3 UR4, UP0, UR38, 0x470, URZ ;  /* 0x0000047026047890 */ /* 0x000fe2000ff1e03f */
[----:B0-----:R-:W-:Y:S01]  /*11b50*/  VIADD R0, R3, 0x34850 ;  /* 0x0003485003007836 */ /* 0x001fe20000000000 */
[----:B------:R-:W-:Y:S01]  /*11b60*/  PLOP3.LUT P0, PT, PT, PT, PT, 0x80, 0x0 ;  /* 0x000000000000781c */ /* 0x000fe20003f0f070 */
[----:B------:R-:W-:Y:S01]  /*11b70*/  UMOV UR6, 0x0 ;  /* 0x0000000000067882 */ /* 0x000fe20000000000 */
[----:B------:R-:W-:Y:S01]  /*11b80*/  UIADD3.X UR5, URZ, UR39, URZ, UP0, !UPT ;  /* 0x000000273f057290 */ /* 0x000fe200087fe43f */
[----:B------:R-:W-:Y:S01]  /*11b90*/  UMOV UR7, 0x14f00000 ;  /* 0x14f0000000077882 */ /* 0x000fe20000000000 */
[----:B------:R-:W-:Y:S01]  /*11ba0*/  UMOV UR10, URZ ;  /* 0x0000003f000a7c82 */ /* 0x000fe20008000000 */
[----:B----4-:R-:W-:Y:S01]  /*11bb0*/  IMAD R3, R2, 0xb0, RZ ;  /* 0x000000b002037824 */ /* 0x010fe200078e02ff */
[----:B------:R-:W-:-:S08]  /*11bc0*/  IADD3 R2, R11, 0x400, RZ ;  /* 0x000004000b027810 */ /* 0x000fd00007ffe0ff */
.L_x_109:
        /* <DEDUP_REMOVED lines=10> */
[----:B------:R-:W-:Y:S01]  /*11c70*/  PLOP3.LUT P0, PT, PT, PT, PT, 0x80, 0x0 ;  /* 0x000000000000781c */ /* 0x000fe20003f0f070 */
[----:B------:R-:W-:Y:S01]  /*11c80*/  VIADD R11, R11, 0x5c00 ;  /* 0x00005c000b0b7836 */ /* 0x000fe20000000000 */
[----:B------:R-:W-:Y:S01]  /*11c90*/  UMOV UR6, 0x0 ;  /* 0x0000000000067882 */ /* 0x000fe20000000000 */
[----:B------:R-:W-:Y:S01]  /*11ca0*/  UMOV UR7, 0x14f00000 ;  /* 0x14f0000000077882 */ /* 0x000fe20000000000 */
[----:B------:R-:W-:-:S09]  /*11cb0*/  UMOV UR10, 0x40 ;  /* 0x00000040000a7882 */ /* 0x000fd20000000000 */
.L_x_110:
        /* <DEDUP_REMOVED lines=10> */
.L_x_104:
[----:B------:R-:W-:Y:S05]  /*11d60*/  BSYNC B0 ;  /* 0x0000000000007941 */ /* 0x000fea0003800000 */
.L_x_103:
[----:B--2---:R-:W2:Y:S01]  /*11d70*/  LDL.LU R5, [R1+0x28] ;  /* 0x0000280001057983 */ /* 0x004ea20000300800 */
[----:B------:R-:W-:Y:S01]  /*11d80*/  VIADD R18, R18, 0x1 ;  /* 0x0000000112127836 */ /* 0x000fe20000000000 */
[----:B------:R-:W-:Y:S02]  /*11d90*/  ULDC UR4, c[0x0][0xc34] ;  /* 0x00030d0000047ab9 */ /* 0x000fe40000000800 */
[----:B------:R-:W4:Y:S04]  /*11da0*/  LDL.LU R4, [R1] ;  /* 0x0000000001047983 */ /* 0x000f280000300800 */
[----:B------:R-:W5:Y:S01]  /*11db0*/  LDL.LU R2, [R1+0x30] ;  /* 0x0000300001027983 */ /* 0x000f620000300800 */
[----:B------:R-:W-:-:S04]  /*11dc0*/  ISETP.NE.AND P0, PT, R18, 0x2, PT ;  /* 0x000000021200780c */ /* 0x000fc80003f05270 */
[----:B------:R-:W-:Y:S02]  /*11dd0*/  SEL R0, RZ, 0x1, P0 ;  /* 0x00000001ff007807 */ /* 0x000fe40000000000 */
[----:B------:R-:W-:Y:S01]  /*11de0*/  SEL R18, R18, RZ, P0 ;  /* 0x000000ff12127207 */ /* 0x000fe20000000000 */
[----:B--2---:R-:W-:Y:S01]  /*11df0*/  VIADD R5, R5, UR37 ;  /* 0x0000002505057c36 */ /* 0x004fe20008000000 */
[----:B----4-:R-:W-:-:S04]  /*11e00*/  LOP3.LUT R4, R4, R0, RZ, 0x3c, !PT ;  /* 0x0000000004047212 */ /* 0x010fc800078e3cff */
[----:B------:R0:W-:Y:S01]  /*11e10*/  STL [R1+0x28], R5 ;  /* 0x0000280501007387 */ /* 0x0001e20000100800 */
[----:B------:R-:W-:Y:S01]  /*11e20*/  ISETP.GE.AND P1, PT, R5, UR4, PT ;  /* 0x0000000405007c0c */ /* 0x000fe2000bf26270 */
[----:B-----5:R-:W-:-:S05]  /*11e30*/  VIADD R2, R2, 0x1 ;  /* 0x0000000102027836 */ /* 0x020fca0000000000 */
[----:B------:R0:W-:Y:S04]  /*11e40*/  STL [R1+0x30], R2 ;  /* 0x0000300201007387 */ /* 0x0001e80000100800 */
[----:B------:R0:W-:Y:S03]  /*11e50*/  STL [R1], R4 ;  /* 0x0000000401007387 */ /* 0x0001e60000100800 */
[----:B------:R-:W-:Y:S05]  /*11e60*/  @!P1 BRA `(.L_x_111) ;  /* 0xffffffc400a49947 */ /* 0x000fea000383ffff */
[----:B0-----:R-:W-:-:S07]  /*11e70*/  LOP3.LUT R2, R2, 0x1, RZ, 0xc, !PT ;  /* 0x0000000102027812 */ /* 0x001fce00078e0cff */
.L_x_38:
[----:B0-----:R-:W0:Y:S01]  /*11e80*/  S2R R3, SR_CgaCtaId ;  /* 0x0000000000037919 */ /* 0x001e220000008800 */
[----:B------:R-:W-:Y:S01]  /*11e90*/  MOV R0, 0x400 ;  /* 0x0000040000007802 */ /* 0x000fe20000000f00 */
[----:B------:R-:W-:Y:S03]  /*11ea0*/  BSSY B0, `(.L_x_112) ;  /* 0x0000005000007945 */ /* 0x000fe60003800000 */
[----:B0-----:R-:W-:Y:S02]  /*11eb0*/  LEA R0, R3, R0, 0x18 ;  /* 0x0000000003007211 */ /* 0x001fe400078ec0ff */
[----:B------:R-:W-:-:S04]  /*11ec0*/  SHF.L.U32 R3, R2, 0x1f, RZ ;  /* 0x0000001f02037819 */ /* 0x000fc800000006ff */
[----:B------:R-:W0:Y:S02]  /*11ed0*/  SYNCS.PHASECHK.TRANS64.TRYWAIT P0, [R0+URZ+0x34820], R3 ;  /* 0x03482003000075a7 */ /* 0x000e24000800017f */
[----:B0-----:R-:W-:Y:S05]  /*11ee0*/  @!P0 BRA `(.L_x_113) ;  /* 0x0000001000fc8947 */ /* 0x001fea0003800000 */
.L_x_157:
[----:B------:R-:W-:Y:S05]  /*11ef0*/  BSYNC B0 ;  /* 0x0000000000007941 */ /* 0x000fea0003800000 */
.L_x_112:
[----:B------:R-:W-:-:S03]  /*11f00*/  UMOV UR4, 0xffffffff ;  /* 0xffffffff00047882 */ /* 0x000fc60000000000 */
[----:B------:R-:W-:Y:S05]  /*11f10*/  BRA.DIV UR4, `(.L_x_114) ;  /* 0x0000001604047947 */ /* 0x000fea000b800000 */
[----:B------:R-:W2:Y:S02]  /*11f20*/  S2R R2, SR_TID.X ;  /* 0x0000000000027919 */ /* 0x000ea40000002100 */
[----:B--2---:R-:W-:-:S04]  /*11f30*/  SHF.R.U32.HI R2, RZ, 0x5, R2 ;  /* 0x00000005ff027819 */ /* 0x004fc80000011602 */
[----:B------:R-:W-:-:S05]  /*11f40*/  LOP3.LUT R2, R2, 0x3, RZ, 0xc0, !PT ;  /* 0x0000000302027812 */ /* 0x000fca00078ec0ff */
[----:B------:R2:W4:Y:S02]  /*11f50*/  SHFL.IDX PT, R14, R2, RZ, 0x1f ;  /* 0x00001fff020e7589 */ /* 0x00052400000e0000 */
.L_x_160:
[----:B----4-:R-:W-:Y:S01]  /*11f60*/  ISETP.NE.AND P0, PT, R14, RZ, PT ;  /* 0x000000ff0e00720c */ /* 0x010fe20003f05270 */
[----:B------:R-:W-:-:S12]  /*11f70*/  BSSY B0, `(.L_x_115) ;  /* 0x0000025000007945 */ /* 0x000fd80003800000 */
[----:B------:R-:W-:Y:S05]  /*11f80*/  @P0 BRA `(.L_x_116) ;  /* 0x00000000008c0947 */ /* 0x000fea0003800000 */
[----:B------:R-:W-:-:S03]  /*11f90*/  UMOV UR4, 0xffffffff ;  /* 0xffffffff00047882 */ /* 0x000fc60000000000 */
[----:B------:R-:W-:Y:S05]  /*11fa0*/  BRA.DIV UR4, `(.L_x_117) ;  /* 0x0000001604147947 */ /* 0x000fea000b800000 */
[----:B------:R-:W-:-:S13]  /*11fb0*/  ELECT P6, URZ, PT ;  /* 0x00000000003f782f */ /* 0x000fda00038c0000 */
.L_x_163:
[----:B------:R-:W-:Y:S05]  /*11fc0*/  @!P6 BRA `(.L_x_116) ;  /* 0x00000000007ce947 */ /* 0x000fea0003800000 */
[----:B--2---:R-:W2:Y:S02]  /*11fd0*/  LDL.LU R2, [R1+0x34] ;  /* 0x0000340001027983 */ /* 0x004ea40000300800 */
[----:B--2---:R-:W-:-:S04]  /*11fe0*/  LOP3.LUT R2, R2, 0x2, RZ, 0xfc, !PT ;  /* 0x0000000202027812 */ /* 0x004fc800078efcff */
[----:B------:R-:W-:-:S13]  /*11ff0*/  ISETP.NE.AND P2, PT, R2, 0x3, PT ;  /* 0x000000030200780c */ /* 0x000fda0003f45270 */
[----:B------:R-:W-:Y:S05]  /*12000*/  @!P2 BRA `(.L_x_118) ;  /* 0x000000000004a947 */ /* 0x000fea0003800000 */
[----:B------:R-:W-:Y:S01]  /*12010*/  BPT.TRAP 0x1 ;  /* 0x000000040000795c */ /* 0x000fe20000300000 */
.L_x_118:
[----:B------:R-:W2:Y:S01]  /*12020*/  LDL.LU R7, [R1] ;  /* 0x0000000001077983 */ /* 0x000ea20000300800 */
[----:B0-----:R-:W-:Y:S02]  /*12030*/  VIADD R3, R0, 0x34840 ;  /* 0x0003484000037836 */ /* 0x001fe40000000000 */
[----:B------:R-:W-:-:S03]  /*12040*/  VIADD R2, R18, 0x1 ;  /* 0x0000000112027836 */ /* 0x000fc60000000000 */
[----:B------:R-:W-:Y:S02]  /*12050*/  LEA R6, R18, R3, 0x3 ;  /* 0x0000000312067211 */ /* 0x000fe400078e18ff */
[----:B------:R-:W-:-:S04]  /*12060*/  ISETP.NE.AND P1, PT, R2, 0x2, PT ;  /* 0x000000020200780c */ /* 0x000fc80003f25270 */
[----:B------:R-:W-:Y:S02]  /*12070*/  SEL R4, RZ, 0x1, P1 ;  /* 0x00000001ff047807 */ /* 0x000fe40000800000 */
[C---:B--2---:R-:W-:Y:S02]  /*12080*/  SHF.L.U32 R5, R7.reuse, 0x1f, RZ ;  /* 0x0000001f07057819 */ /* 0x044fe400000006ff */
[----:B------:R-:W-:Y:S02]  /*12090*/  LOP3.LUT R7, R7, R4, RZ, 0x3c, !PT ;  /* 0x0000000407077212 */ /* 0x000fe400078e3cff */
[----:B------:R-:W0:Y:S01]  /*120a0*/  SYNCS.PHASECHK.TRANS64.TRYWAIT P0, [R6+URZ], R5 ;  /* 0x00000005060075a7 */ /* 0x000e22000800017f */
[----:B------:R-:W-:Y:S02]  /*120b0*/  SEL R4, R2, RZ, P1 ;  /* 0x000000ff02047207 */ /* 0x000fe40000800000 */
[----:B------:R-:W-:-:S03]  /*120c0*/  SHF.L.U32 R2, R7, 0x1f, RZ ;  /* 0x0000001f07027819 */ /* 0x000fc600000006ff */
[----:B------:R-:W-:Y:S01]  /*120d0*/  IMAD R3, R4, 0x8, R3 ;  /* 0x0000000804037824 */ /* 0x000fe200078e0203 */
[----:B0-----:R-:W-:Y:S06]  /*120e0*/  @!P0 BRA `(.L_x_119) ;  /* 0x0000001000e48947 */ /* 0x001fec0003800000 */
.L_x_164:
[----:B------:R-:W2:Y:S02]  /*120f0*/  SYNCS.PHASECHK.TRANS64.TRYWAIT P0, [R3+URZ], R2 ;  /* 0x00000002030075a7 */ /* 0x000ea4000800017f */
[----:B--2---:R-:W-:Y:S05]  /*12100*/  @!P0 BRA `(.L_x_120) ;  /* 0x0000001000f08947 */ /* 0x004fea0003800000 */
.L_x_165:
[----:B------:R-:W-:Y:S05]  /*12110*/  @!P2 BRA `(.L_x_121) ;  /* 0x000000000004a947 */ /* 0x000fea0003800000 */
[----:B------:R-:W-:Y:S01]  /*12120*/  BPT.TRAP 0x1 ;  /* 0x000000040000795c */ /* 0x000fe20000300000 */
.L_x_121:
[----:B--2---:R-:W-:-:S04]  /*12130*/  VIADD R3, R0, 0x34860 ;  /* 0x0003486000037836 */ /* 0x004fc80000000000 */
[----:B------:R-:W-:-:S04]  /*12140*/  IMAD R18, R18, 0x8, R3 ;  /* 0x0000000812127824 */ /* 0x000fc800078e0203 */
[----:B------:R-:W2:Y:S02]  /*12150*/  SYNCS.PHASECHK.TRANS64.TRYWAIT P0, [R18+URZ], R5 ;  /* 0x00000005120075a7 */ /* 0x000ea4000800017f */
[----:B--2---:R-:W-:Y:S05]  /*12160*/  @!P0 BRA `(.L_x_122) ;  /* 0x0000001000ec8947 */ /* 0x004fea0003800000 */
.L_x_166:
[----:B------:R-:W-:-:S07]  /*12170*/  IMAD R3, R4, 0x8, R3 ;  /* 0x0000000804037824 */ /* 0x000fce00078e0203 */
.L_x_123:
[----:B----4-:R4:W0:Y:S02]  /*12180*/  SYNCS.PHASECHK.TRANS64.TRYWAIT P0, [R3+URZ], R2 ;  /* 0x00000002030075a7 */ /* 0x010824000800017f */
[----:B0-----:R-:W-:Y:S05]  /*12190*/  @!P0 NANOSLEEP.SYNCS 0x989680 ;  /* 0x009896800000895d */ /* 0x001fea0003900000 */
[----:B------:R-:W0:Y:S02]  /*121a0*/  @!P0 SYNCS.PHASECHK.TRANS64 P0, [R3+URZ], R2 ;  /* 0x00000002030085a7 */ /* 0x000e24000800007f */
[----:B0-----:R-:W-:Y:S05]  /*121b0*/  @!P0 BRA `(.L_x_123) ;  /* 0xfffffffc00f08947 */ /* 0x001fea000383ffff */
.L_x_116:
[----:B------:R-:W-:Y:S05]  /*121c0*/  BSYNC B0 ;  /* 0x0000000000007941 */ /* 0x000fea0003800000 */
.L_x_115:
[----:B------:R-:W-:Y:S05]  /*121d0*/  EXIT ;  /* 0x000000000000794d */ /* 0x000fea0003800000 */
.L_x_10:
[----:B------:R-:W-:-:S13]  /*121e0*/  R2UR UR4, R2 ;  /* 0x00000000020472ca */ /* 0x000fda00000e0000 */
[----:B0-----:R-:W-:-:S04]  /*121f0*/  MOV R3, UR4 ;  /* 0x0000000400037c02 */ /* 0x001fc80008000f00 */
[----:B------:R0:W1:Y:S03]  /*12200*/  SYNCS.PHASECHK.TRANS64.TRYWAIT P1, [R3+URZ+0x34800], R0 ;  /* 0x03480000030075a7 */ /* 0x000066000802017f */
[----:B-1----:R-:W-:Y:S05]  /*12210*/  @!P1 NANOSLEEP.SYNCS 0x989680 ;  /* 0x009896800000995d */ /* 0x002fea0003900000 */
[----:B------:R-:W1:Y:S02]  /*12220*/  @!P1 SYNCS.PHASECHK.TRANS64 P1, [R3+URZ+0x34800], R0 ;  /* 0x03480000030095a7 */ /* 0x000e64000802007f */
[----:B-1----:R-:W-:Y:S05]  /*12230*/  @!P1 BRA `(.L_x_10) ;  /* 0xfffffffc00e89947 */ /* 0x002fea000383ffff */
[----:B------:R-:W-:Y:S05]  /*12240*/  BRA `(.L_x_124) ;  /* 0xfffffeec00e47947 */ /* 0x000fea000383ffff */
.L_x_14:
[----:B-1----:R1:W2:Y:S02]  /*12250*/  SYNCS.PHASECHK.TRANS64.TRYWAIT P2, [R3+URZ+0x34830], R0 ;  /* 0x03483000030075a7 */ /* 0x0022a4000804017f */
[----:B--2---:R-:W-:Y:S05]  /*12260*/  @!P2 NANOSLEEP.SYNCS 0x989680 ;  /* 0x009896800000a95d */ /* 0x004fea0003900000 */
[----:B------:R-:W2:Y:S02]  /*12270*/  @!P2 SYNCS.PHASECHK.TRANS64 P2, [R3+URZ+0x34830], R0 ;  /* 0x034830000300a5a7 */ /* 0x000ea4000804007f */
[----:B--2---:R-:W-:Y:S05]  /*12280*/  @!P2 BRA `(.L_x_14) ;  /* 0xfffffffc00f0a947 */ /* 0x004fea000383ffff */
[----:B------:R-:W-:Y:S05]  /*12290*/  BRA `(.L_x_13) ;  /* 0xfffffef000187947 */ /* 0x000fea000383ffff */
.L_x_19:
[----:B-1----:R-:W-:-:S04]  /*122a0*/  IMAD.U32 R21, RZ, RZ, UR6 ;  /* 0x00000006ff157e24 */ /* 0x002fc8000f8e00ff */
[----:B------:R1:W2:Y:S03]  /*122b0*/  SYNCS.PHASECHK.TRANS64.TRYWAIT P2, [R21+URZ+0x34830], R14 ;  /* 0x0348300e150075a7 */ /* 0x0002a6000804017f */
[----:B--2---:R-:W-:Y:S05]  /*122c0*/  @!P2 NANOSLEEP.SYNCS 0x989680 ;  /* 0x009896800000a95d */ /* 0x004fea0003900000 */
[----:B------:R-:W2:Y:S02]  /*122d0*/  @!P2 SYNCS.PHASECHK.TRANS64 P2, [R21+URZ+0x34830], R14 ;  /* 0x0348300e1500a5a7 */ /* 0x000ea4000804007f */
[----:B--2---:R-:W-:Y:S05]  /*122e0*/  @!P2 BRA `(.L_x_19) ;  /* 0xfffffffc00eca947 */ /* 0x004fea000383ffff */
[----:B------:R-:W-:Y:S05]  /*122f0*/  BRA `(.L_x_16) ;  /* 0xffffff4800d87947 */ /* 0x000fea000383ffff */
.L_x_23:
[----:B-1----:R-:W-:-:S04]  /*12300*/  IMAD.U32 R15, RZ, RZ, UR6 ;  /* 0x00000006ff0f7e24 */ /* 0x002fc8000f8e00ff */
[----:B------:R1:W2:Y:S03]  /*12310*/  SYNCS.PHASECHK.TRANS64.TRYWAIT P2, [R15+URZ+0x34850], R14 ;  /* 0x0348500e0f0075a7 */ /* 0x0002a6000804017f */
[----:B--2---:R-:W-:Y:S05]  /*12320*/  @!P2 NANOSLEEP.SYNCS 0x989680 ;  /* 0x009896800000a95d */ /* 0x004fea0003900000 */
[----:B------:R-:W2:Y:S02]  /*12330*/  @!P2 SYNCS.PHASECHK.TRANS64 P2, [R15+URZ+0x34850], R14 ;  /* 0x0348500e0f00a5a7 */ /* 0x000ea4000804007f */
[----:B--2---:R-:W-:Y:S05]  /*12340*/  @!P2 BRA `(.L_x_23) ;  /* 0xfffffffc00eca947 */ /* 0x004fea000383ffff */
[----:B------:R-:W-:Y:S05]  /*12350*/  BRA `(.L_x_20) ;  /* 0xffffff7000887947 */ /* 0x000fea000383ffff */
.L_x_28:
[----:B-1----:R-:W-:-:S04]  /*12360*/  IMAD.U32 R5, RZ, RZ, UR8 ;  /* 0x00000008ff057e24 */ /* 0x002fc8000f8e00ff */
[----:B------:R1:W2:Y:S03]  /*12370*/  SYNCS.PHASECHK.TRANS64.TRYWAIT P0, [R5+URZ+0x34850], R0 ;  /* 0x03485000050075a7 */ /* 0x0002a6000800017f */
[----:B--2---:R-:W-:Y:S05]  /*12380*/  @!P0 NANOSLEEP.SYNCS 0x989680 ;  /* 0x009896800000895d */ /* 0x004fea0003900000 */
[----:B------:R-:W2:Y:S02]  /*12390*/  @!P0 SYNCS.PHASECHK.TRANS64 P0, [R5+URZ+0x34850], R0 ;  /* 0x03485000050085a7 */ /* 0x000ea4000800007f */
[----:B--2---:R-:W-:Y:S05]  /*123a0*/  @!P0 BRA `(.L_x_28) ;  /* 0xfffffffc00ec8947 */ /* 0x004fea000383ffff */
[----:B------:R-:W-:Y:S05]  /*123b0*/  BRA `(.L_x_27) ;  /* 0xffffffa0002c7947 */ /* 0x000fea000383ffff */
.L_x_42:
[----:B0-----:R-:W0:Y:S01]  /*123c0*/  S2R R0, SR_TID.X ;  /* 0x0000000000007919 */ /* 0x001e220000002100 */
[----:B------:R-:W-:Y:S01]  /*123d0*/  BSSY B0, `(.L_x_125) ;  /* 0x000000a000007945 */ /* 0x000fe20003800000 */
[----:B------:R-:W-:Y:S01]  /*123e0*/  IMAD.MOV.U32 R12, RZ, RZ, RZ ;  /* 0x000000ffff0c7224 */ /* 0x000fe200078e00ff */
[----:B------:R-:W-:Y:S01]  /*123f0*/  MOV R11, 0x1f ;  /* 0x0000001f000b7802 */ /* 0x000fe20000000f00 */
[----:B------:R-:W-:Y:S01]  /*12400*/  IMAD.MOV.U32 R15, RZ, RZ, -0x1 ;  /* 0xffffffffff0f7424 */ /* 0x000fe200078e00ff */
[----:B0-----:R-:W-:-:S04]  /*12410*/  SHF.R.U32.HI R0, RZ, 0x5, R0 ;  /* 0x00000005ff007819 */ /* 0x001fc80000011600 */
[----:B------:R-:W-:-:S05]  /*12420*/  LOP3.LUT R0, R0, 0x3, RZ, 0xc0, !PT ;  /* 0x0000000300007812 */ /* 0x000fca00078ec0ff */
[----:B------:R-:W-:-:S07]  /*12430*/  IMAD.MOV.U32 R13, RZ, RZ, R0 ;  /* 0x000000ffff0d7224 */ /* 0x000fce00078e0000 */
[----:B-1----:R-:W-:Y:S05]  /*12440*/  WARPSYNC.COLLECTIVE R15, `(.L_x_126) ;  /* 0x000000000f087348 */ /* 0x002fea0003c00000 */
[----:B------:R0:W2:Y:S02]  /*12450*/  SHFL.IDX P6, R14, R13, R12, R11 ;  /* 0x0000000c0d0e7389 */ /* 0x0000a400000c000b */
[----:B012---:R-:W-:Y:S01]  /*12460*/  ENDCOLLECTIVE ;  /* 0x000000000000791b */ /* 0x007fe20003800000 */
.L_x_126:
[----:B------:R-:W-:Y:S05]  /*12470*/  BSYNC B0 ;  /* 0x0000000000007941 */ /* 0x000fea0003800000 */
.L_x_125:
[----:B------:R-:W-:Y:S05]  /*12480*/  BRA `(.L_x_127) ;  /* 0xffffffc400d87947 */ /* 0x000fea000383ffff */
.L_x_44:
[----:B------:R-:W-:Y:S01]  /*12490*/  BSSY B0, `(.L_x_128) ;  /* 0x0000006000007945 */ /* 0x000fe20003800000 */
[----:B------:R-:W-:-:S07]  /*124a0*/  IMAD.MOV.U32 R15, RZ, RZ, -0x1 ;  /* 0xffffffffff0f7424 */ /* 0x000fce00078e00ff */
[----:B01----:R-:W-:Y:S05]  /*124b0*/  WARPSYNC.COLLECTIVE R15, `(.L_x_129) ;  /* 0x000000000f0c7348 */ /* 0x003fea0003c00000 */
[----:B------:R-:W-:Y:S02]  /*124c0*/  ELECT P6, UR62, PT ;  /* 0x00000000003e782f */ /* 0x000fe400038c0000 */
[----:B------:R-:W-:Y:S01]  /*124d0*/  MOV R14, UR62 ;  /* 0x0000003e000e7c02 */ /* 0x000fe20008000f00 */
[----:B01----:R-:W-:Y:S10]  /*124e0*/  ENDCOLLECTIVE ;  /* 0x000000000000791b */ /* 0x003ff40003800000 */
.L_x_129:
[----:B------:R-:W-:Y:S05]  /*124f0*/  BSYNC B0 ;  /* 0x0000000000007941 */ /* 0x000fea0003800000 */
.L_x_128:
[----:B------:R-:W-:Y:S05]  /*12500*/  BRA `(.L_x_130) ;  /* 0xffffffc400d87947 */ /* 0x000fea000383ffff */
.L_x_46:
[----:B0-----:R0:W3:Y:S02]  /*12510*/  SYNCS.PHASECHK.TRANS64.TRYWAIT P0, [R0+URZ+0x34840], R2 ;  /* 0x03484002000075a7 */ /* 0x0010e4000800017f */
[----:B---3--:R-:W-:Y:S05]  /*12520*/  @!P0 NANOSLEEP.SYNCS 0x989680 ;  /* 0x009896800000895d */ /* 0x008fea0003900000 */
[----:B------:R-:W3:Y:S02]  /*12530*/  @!P0 SYNCS.PHASECHK.TRANS64 P0, [R0+URZ+0x34840], R2 ;  /* 0x03484002000085a7 */ /* 0x000ee4000800007f */
[----:B---3--:R-:W-:Y:S05]  /*12540*/  @!P0 BRA `(.L_x_46) ;  /* 0xfffffffc00f08947 */ /* 0x008fea000383ffff */
[----:B------:R-:W-:Y:S05]  /*12550*/  BRA `(.L_x_131) ;  /* 0xffffffc800387947 */ /* 0x000fea000383ffff */
.L_x_49:
[----:B------:R-:W-:Y:S01]  /*12560*/  IMAD.MOV.U32 R13, RZ, RZ, R2 ;  /* 0x000000ffff0d7224 */ /* 0x000fe200078e0002 */
[----:B------:R-:W-:Y:S01]  /*12570*/  MOV R15, 0xffffffff ;  /* 0xffffffff000f7802 */ /* 0x000fe20000000f00 */
[----:B------:R-:W-:Y:S01]  /*12580*/  IMAD.MOV.U32 R12, RZ, RZ, RZ ;  /* 0x000000ffff0c7224 */ /* 0x000fe200078e00ff */
[----:B------:R-:W0:Y:S01]  /*12590*/  S2R R7, SR_TID.X ;  /* 0x0000000000077919 */ /* 0x000e220000002100 */
[----:B------:R-:W-:-:S07]  /*125a0*/  IMAD.MOV.U32 R11, RZ, RZ, 0x181f ;  /* 0x0000181fff0b7424 */ /* 0x000fce00078e00ff */
[----:B0----5:R-:W-:Y:S05]  /*125b0*/  WARPSYNC.COLLECTIVE R15, `(.L_x_132) ;  /* 0x000000000f087348 */ /* 0x021fea0003c00000 */
[----:B------:R1:W2:Y:S02]  /*125c0*/  SHFL.IDX P6, R14, R13, R12, R11 ;  /* 0x0000000c0d0e7389 */ /* 0x0002a400000c000b */
[----:B012--5:R-:W-:Y:S01]  /*125d0*/  ENDCOLLECTIVE ;  /* 0x000000000000791b */ /* 0x027fe20003800000 */
.L_x_132:
[----:B------:R-:W-:Y:S02]  /*125e0*/  IMAD.MOV.U32 R13, RZ, RZ, R0 ;  /* 0x000000ffff0d7224 */ /* 0x000fe400078e0000 */
[----:B------:R-:W-:-:S07]  /*125f0*/  IMAD.MOV.U32 R6, RZ, RZ, R14 ;  /* 0x000000ffff067224 */ /* 0x000fce00078e000e */
[----:B------:R-:W-:Y:S05]  /*12600*/  WARPSYNC.COLLECTIVE R15, `(.L_x_133) ;  /* 0x000000000f087348 */ /* 0x000fea0003c00000 */
[----:B------:R0:W1:Y:S02]  /*12610*/  SHFL.IDX P6, R14, R13, R12, R11 ;  /* 0x0000000c0d0e7389 */ /* 0x00006400000c000b */
[----:B01----:R-:W-:Y:S01]  /*12620*/  ENDCOLLECTIVE ;  /* 0x000000000000791b */ /* 0x003fe20003800000 */
.L_x_133:
[----:B------:R-:W-:Y:S01]  /*12630*/  LOP3.LUT R7, R7, 0x7f, RZ, 0xc0, !PT ;  /* 0x0000007f07077812 */ /* 0x000fe200078ec0ff */
[----:B------:R-:W-:Y:S01]  /*12640*/  ULDC UR4, c[0x0][0x288] ;  /* 0x0000a20000047ab9 */ /* 0x000fe20000000800 */
[----:B------:R-:W-:Y:S01]  /*12650*/  ULDC.64 UR6, c[0x0][0x208] ;  /* 0x0000820000067ab9 */ /* 0x000fe20000000a00 */
[----:B------:R-:W-:Y:S01]  /*12660*/  IMAD R3, R8, UR4, RZ ;  /* 0x0000000408037c24 */ /* 0x000fe2000f8e02ff */
[----:B------:R-:W-:-:S05]  /*12670*/  SHF.R.U32.HI R5, RZ, 0x3, R7 ;  /* 0x00000003ff057819 */ /* 0x000fca0000011607 */
[----:B------:R-:W-:Y:S02]  /*12680*/  IMAD.IADD R4, R5, 0x1, R4 ;  /* 0x0000000105047824 */ /* 0x000fe400078e0204 */
[----:B------:R-:W-:-:S03]  /*12690*/  IMAD.MOV.U32 R13, RZ, RZ, R2 ;  /* 0x000000ffff0d7224 */ /* 0x000fc600078e0002 */
[C---:B------:R-:W-:Y:S01]  /*126a0*/  ISETP.GE.AND P2, PT, R4.reuse, R3, PT ;  /* 0x000000030400720c */ /* 0x040fe20003f46270 */
[----:B------:R-:W-:Y:S01]  /*126b0*/  IMAD.MOV.U32 R12, RZ, RZ, 0x1 ;  /* 0x00000001ff0c7424 */ /* 0x000fe200078e00ff */
[----:B------:R-:W-:Y:S01]  /*126c0*/  IADD3 R5, R4, 0x10, RZ ;  /* 0x0000001004057810 */ /* 0x000fe20007ffe0ff */
[----:B------:R-:W-:-:S10]  /*126d0*/  IMAD.MOV.U32 R7, RZ, RZ, R14 ;  /* 0x000000ffff077224 */ /* 0x000fd400078e000e */
[----:B------:R-:W-:-:S05]  /*126e0*/  @!P2 LEA R7, P3, R10, R7, 0x1 ;  /* 0x000000070a07a211 */ /* 0x000fca00078608ff */
[----:B------:R-:W-:-:S05]  /*126f0*/  @!P2 IMAD.X R6, RZ, RZ, R6, P3 ;  /* 0x000000ffff06a224 */ /* 0x000fca00018e0606 */
[----:B------:R-:W-:-:S04]  /*12700*/  @!P2 LOP3.LUT R7, R7, R6, RZ, 0x3c, !PT ;  /* 0x000000060707a212 */ /* 0x000fc800078e3cff */
[----:B------:R-:W-:-:S04]  /*12710*/  @!P2 LOP3.LUT R6, R7, R6, RZ, 0x3c, !PT ;  /* 0x000000060706a212 */ /* 0x000fc800078e3cff */
[----:B------:R-:W-:-:S05]  /*12720*/  @!P2 LOP3.LUT R7, R7, R6, RZ, 0x3c, !PT ;  /* 0x000000060707a212 */ /* 0x000fca00078e3cff */
[----:B------:R-:W-:Y:S01]  /*12730*/  @!PT LDS RZ, [RZ] ;  /* 0x00000000fffff984 */ /* 0x000fe20000000800 */
[----:B------:R-:W-:Y:S01]  /*12740*/  @!PT LDS RZ, [RZ] ;  /* 0x00000000fffff984 */ /* 0x000fe20000000800 */
[----:B------:R-:W-:Y:S01]  /*12750*/  @!PT LDS RZ, [RZ] ;  /* 0x00000000fffff984 */ /* 0x000fe20000000800 */
[----:B------:R0:W-:Y:S04]  /*12760*/  @!P2 LDGSTS.E.BYPASS.LTC128B.128 [R9+0x16400], desc[UR6][R6.64], !P0 ;  /* 0x164000000609afae */ /* 0x0001e8000c101d46 */
[----:B------:R0:W-:Y:S01]  /*12770*/  @!P2 LDGSTS.E.BYPASS.LTC128B.128 [R9+0x1a400], desc[UR6][R6.64+0x80], !P1 ;  /* 0x1a4000800609afae */ /* 0x0001e2000c901d46 */
[----:B------:R-:W-:-:S13]  /*12780*/  ISETP.GE.AND P2, PT, R5, R3, PT ;  /* 0x000000030500720c */ /* 0x000fda0003f46270 */
[----:B0-----:R-:W-:Y:S05]  /*12790*/  WARPSYNC.COLLECTIVE R15, `(.L_x_134) ;  /* 0x000000000f087348 */ /* 0x001fea0003c00000 */
[----:B------:R1:W2:Y:S02]  /*127a0*/  SHFL.IDX P6, R14, R13, R12, R11 ;  /* 0x0000000c0d0e7389 */ /* 0x0002a400000c000b */
[----:B012---:R-:W-:Y:S01]  /*127b0*/  ENDCOLLECTIVE ;  /* 0x000000000000791b */ /* 0x007fe20003800000 */
.L_x_134:
[----:B------:R-:W-:Y:S02]  /*127c0*/  IMAD.MOV.U32 R13, RZ, RZ, R0 ;  /* 0x000000ffff0d7224 */ /* 0x000fe400078e0000 */
[----:B------:R-:W-:-:S07]  /*127d0*/  IMAD.MOV.U32 R8, RZ, RZ, R14 ;  /* 0x000000ffff087224 */ /* 0x000fce00078e000e */
[----:B------:R-:W-:Y:S05]  /*127e0*/  WARPSYNC.COLLECTIVE R15, `(.L_x_135) ;  /* 0x000000000f087348 */ /* 0x000fea0003c00000 */
[----:B------:R0:W1:Y:S02]  /*127f0*/  SHFL.IDX P6, R14, R13, R12, R11 ;  /* 0x0000000c0d0e7389 */ /* 0x00006400000c000b */
[----:B01----:R-:W-:Y:S01]  /*12800*/  ENDCOLLECTIVE ;  /* 0x000000000000791b */ /* 0x003fe20003800000 */
.L_x_135:
[----:B------:R-:W-:Y:S01]  /*12810*/  ULDC.64 UR4, c[0x0][0x208] ;  /* 0x0000820000047ab9 */ /* 0x000fe20000000a00 */
[----:B------:R-:W-:Y:S02]  /*12820*/  IMAD.MOV.U32 R13, RZ, RZ, R2 ;  /* 0x000000ffff0d7224 */ /* 0x000fe400078e0002 */
[----:B------:R-:W-:Y:S02]  /*12830*/  IMAD.MOV.U32 R12, RZ, RZ, 0x2 ;  /* 0x00000002ff0c7424 */ /* 0x000fe400078e00ff */
[----:B------:R-:W-:-:S05]  /*12840*/  IMAD.MOV.U32 R5, RZ, RZ, R14 ;  /* 0x000000ffff057224 */ /* 0x000fca00078e000e */
[----:B------:R-:W-:-:S04]  /*12850*/  @!P2 LEA R5, P3, R10, R5, 0x1 ;  /* 0x000000050a05a211 */ /* 0x000fc800078608ff */
[----:B------:R-:W-:Y:S01]  /*12860*/  @!P2 IADD3.X R6, RZ, R8, RZ, P3, !PT ;  /* 0x00000008ff06a210 */ /* 0x000fe20001ffe4ff */
[----:B------:R-:W-:-:S04]  /*12870*/  VIADD R8, R4, 0x60 ;  /* 0x0000006004087836 */ /* 0x000fc80000000000 */
[----:B------:R-:W-:Y:S02]  /*12880*/  @!P2 IMAD.MOV.U32 R7, RZ, RZ, R6 ;  /* 0x000000ffff07a224 */ /* 0x000fe400078e0006 */
[----:B------:R-:W-:Y:S02]  /*12890*/  @!P2 IMAD.MOV.U32 R6, RZ, RZ, R5 ;  /* 0x000000ffff06a224 */ /* 0x000fe400078e0005 */
[----:B------:R-:W-:-:S03]  /*128a0*/  VIADD R5, R4, 0x20 ;  /* 0x0000002004057836 */ /* 0x000fc60000000000 */
        /* <DEDUP_REMOVED lines=9> */
.L_x_136:
[----:B------:R-:W-:Y:S01]  /*12940*/  IMAD.MOV.U32 R13, RZ, RZ, R0 ;  /* 0x000000ffff0d7224 */ /* 0x000fe200078e0000 */
[----:B------:R-:W-:-:S07]  /*12950*/  MOV R5, R14 ;  /* 0x0000000e00057202 */ /* 0x000fce0000000f00 */
[----:B------:R-:W-:Y:S05]  /*12960*/  WARPSYNC.COLLECTIVE R15, `(.L_x_137) ;  /* 0x000000000f087348 */ /* 0x000fea0003c00000 */
[----:B------:R0:W1:Y:S02]  /*12970*/  SHFL.IDX P6, R14, R13, R12, R11 ;  /* 0x0000000c0d0e7389 */ /* 0x00006400000c000b */
[----:B01----:R-:W-:Y:S01]  /*12980*/  ENDCOLLECTIVE ;  /* 0x000000000000791b */ /* 0x003fe20003800000 */
.L_x_137:
[----:B------:R-:W-:Y:S01]  /*12990*/  ULDC.64 UR4, c[0x0][0x208] ;  /* 0x0000820000047ab9 */ /* 0x000fe20000000a00 */
[----:B------:R-:W-:Y:S01]  /*129a0*/  MOV R13, R2 ;  /* 0x00000002000d7202 */ /* 0x000fe20000000f00 */
[----:B------:R-:W-:Y:S02]  /*129b0*/  IMAD.MOV.U32 R12, RZ, RZ, 0x3 ;  /* 0x00000003ff0c7424 */ /* 0x000fe400078e00ff */
[----:B------:R-:W-:-:S05]  /*129c0*/  IMAD.MOV.U32 R6, RZ, RZ, R14 ;  /* 0x000000ffff067224 */ /* 0x000fca00078e000e */
[----:B------:R-:W-:-:S05]  /*129d0*/  @!P2 LEA R6, P3, R10, R6, 0x1 ;  /* 0x000000060a06a211 */ /* 0x000fca00078608ff */
[----:B------:R-:W-:-:S04]  /*129e0*/  @!P2 IMAD.X R5, RZ, RZ, R5, P3 ;  /* 0x000000ffff05a224 */ /* 0x000fc800018e0605 */
        /* <DEDUP_REMOVED lines=11> */
.L_x_138:
[----:B------:R-:W-:Y:S02]  /*12aa0*/  IMAD.MOV.U32 R13, RZ, RZ, R0 ;  /* 0x000000ffff0d7224 */ /* 0x000fe400078e0000 */
[----:B------:R-:W-:-:S07]  /*12ab0*/  IMAD.MOV.U32 R5, RZ, RZ, R14 ;  /* 0x000000ffff057224 */ /* 0x000fce00078e000e */
[----:B------:R-:W-:Y:S05]  /*12ac0*/  WARPSYNC.COLLECTIVE R15, `(.L_x_139) ;  /* 0x000000000f087348 */ /* 0x000fea0003c00000 */
[----:B------:R0:W1:Y:S02]  /*12ad0*/  SHFL.IDX P6, R14, R13, R12, R11 ;  /* 0x0000000c0d0e7389 */ /* 0x00006400000c000b */
[----:B01----:R-:W-:Y:S01]  /*12ae0*/  ENDCOLLECTIVE ;  /* 0x000000000000791b */ /* 0x003fe20003800000 */
.L_x_139:
[----:B------:R-:W-:Y:S01]  /*12af0*/  ULDC.64 UR4, c[0x0][0x208] ;  /* 0x0000820000047ab9 */ /* 0x000fe20000000a00 */
[----:B------:R-:W-:Y:S02]  /*12b00*/  IMAD.MOV.U32 R13, RZ, RZ, R2 ;  /* 0x000000ffff0d7224 */ /* 0x000fe400078e0002 */
[----:B------:R-:W-:Y:S02]  /*12b10*/  IMAD.MOV.U32 R12, RZ, RZ, 0x4 ;  /* 0x00000004ff0c7424 */ /* 0x000fe400078e00ff */
[----:B------:R-:W-:-:S05]  /*12b20*/  IMAD.MOV.U32 R6, RZ, RZ, R14 ;  /* 0x000000ffff067224 */ /* 0x000fca00078e000e */
[----:B------:R-:W-:-:S05]  /*12b30*/  @!P2 LEA R6, P3, R10, R6, 0x1 ;  /* 0x000000060a06a211 */ /* 0x000fca00078608ff */
[----:B------:R-:W-:-:S05]  /*12b40*/  @!P2 IMAD.X R5, RZ, RZ, R5, P3 ;  /* 0x000000ffff05a224 */ /* 0x000fca00018e0605 */
[----:B------:R-:W-:Y:S01]  /*12b50*/  @!P2 MOV R7, R5 ;  /* 0x000000050007a202 */ /* 0x000fe20000000f00 */
[----:B------:R-:W-:-:S04]  /*12b60*/  VIADD R5, R4, 0x40 ;  /* 0x0000004004057836 */ /* 0x000fc80000000000 */
        /* <DEDUP_REMOVED lines=9> */
.L_x_140:
[----:B------:R-:W-:Y:S02]  /*12c00*/  IMAD.MOV.U32 R13, RZ, RZ, R0 ;  /* 0x000000ffff0d7224 */ /* 0x000fe400078e0000 */
[----:B------:R-:W-:-:S07]  /*12c10*/  IMAD.MOV.U32 R5, RZ, RZ, R14 ;  /* 0x000000ffff057224 */ /* 0x000fce00078e000e */
[----:B------:R-:W-:Y:S05]  /*12c20*/  WARPSYNC.COLLECTIVE R15, `(.L_x_141) ;  /* 0x000000000f087348 */ /* 0x000fea0003c00000 */
[----:B------:R0:W1:Y:S02]  /*12c30*/  SHFL.IDX P6, R14, R13, R12, R11 ;  /* 0x0000000c0d0e7389 */ /* 0x00006400000c000b */
[----:B01----:R-:W-:Y:S01]  /*12c40*/  ENDCOLLECTIVE ;  /* 0x000000000000791b */ /* 0x003fe20003800000 */
.L_x_141:
[----:B------:R-:W-:Y:S01]  /*12c50*/  ULDC.64 UR4, c[0x0][0x208] ;  /* 0x0000820000047ab9 */ /* 0x000fe20000000a00 */
[----:B------:R-:W-:Y:S02]  /*12c60*/  IMAD.MOV.U32 R13, RZ, RZ, R2 ;  /* 0x000000ffff0d7224 */ /* 0x000fe400078e0002 */
[----:B------:R-:W-:Y:S01]  /*12c70*/  IMAD.MOV.U32 R12, RZ, RZ, 0x5 ;  /* 0x00000005ff0c7424 */ /* 0x000fe200078e00ff */
[----:B------:R-:W-:-:S04]  /*12c80*/  MOV R6, R14 ;  /* 0x0000000e00067202 */ /* 0x000fc80000000f00 */
        /* <DEDUP_REMOVED lines=13> */
.L_x_142:
[----:B------:R-:W-:Y:S01]  /*12d60*/  IMAD.MOV.U32 R13, RZ, RZ, R0 ;  /* 0x000000ffff0d7224 */ /* 0x000fe200078e0000 */
[----:B------:R-:W-:-:S07]  /*12d70*/  MOV R5, R14 ;  /* 0x0000000e00057202 */ /* 0x000fce0000000f00 */
[----:B------:R-:W-:Y:S05]  /*12d80*/  WARPSYNC.COLLECTIVE R15, `(.L_x_143) ;  /* 0x000000000f087348 */ /* 0x000fea0003c00000 */
[----:B------:R0:W1:Y:S02]  /*12d90*/  SHFL.IDX P6, R14, R13, R12, R11 ;  /* 0x0000000c0d0e7389 */ /* 0x00006400000c000b */
[----:B01----:R-:W-:Y:S01]  /*12da0*/  ENDCOLLECTIVE ;  /* 0x000000000000791b */ /* 0x003fe20003800000 */
.L_x_143:
[----:B------:R-:W-:Y:S01]  /*12db0*/  ULDC.64 UR4, c[0x0][0x208] ;  /* 0x0000820000047ab9 */ /* 0x000fe20000000a00 */
[----:B------:R-:W-:Y:S01]  /*12dc0*/  IMAD.MOV.U32 R13, RZ, RZ, R2 ;  /* 0x000000ffff0d7224 */ /* 0x000fe200078e0002 */
[----:B------:R-:W-:Y:S01]  /*12dd0*/  MOV R12, 0x6 ;  /* 0x00000006000c7802 */ /* 0x000fe20000000f00 */
[----:B------:R-:W-:-:S05]  /*12de0*/  IMAD.MOV.U32 R6, RZ, RZ, R14 ;  /* 0x000000ffff067224 */ /* 0x000fca00078e000e */
[----:B------:R-:W-:-:S05]  /*12df0*/  @!P2 LEA R6, P3, R10, R6, 0x1 ;  /* 0x000000060a06a211 */ /* 0x000fca00078608ff */
[----:B------:R-:W-:-:S04]  /*12e00*/  @!P2 IMAD.X R5, RZ, RZ, R5, P3 ;  /* 0x000000ffff05a224 */ /* 0x000fc800018e0605 */
[----:B------:R-:W-:-:S05]  /*12e10*/  @!P2 IMAD.MOV.U32 R7, RZ, RZ, R5 ;  /* 0x000000ffff07a224 */ /* 0x000fca00078e0005 */
        /* <DEDUP_REMOVED lines=9> */
.L_x_144:
[----:B------:R-:W-:Y:S02]  /*12eb0*/  IMAD.MOV.U32 R13, RZ, RZ, R0 ;  /* 0x000000ffff0d7224 */ /* 0x000fe400078e0000 */
[----:B------:R-:W-:-:S07]  /*12ec0*/  IMAD.MOV.U32 R5, RZ, RZ, R14 ;  /* 0x000000ffff057224 */ /* 0x000fce00078e000e */
[----:B------:R-:W-:Y:S05]  /*12ed0*/  WARPSYNC.COLLECTIVE R15, `(.L_x_145) ;  /* 0x000000000f087348 */ /* 0x000fea0003c00000 */
[----:B------:R0:W1:Y:S02]  /*12ee0*/  SHFL.IDX P6, R14, R13, R12, R11 ;  /* 0x0000000c0d0e7389 */ /* 0x00006400000c000b */
[----:B01----:R-:W-:Y:S01]  /*12ef0*/  ENDCOLLECTIVE ;  /* 0x000000000000791b */ /* 0x003fe20003800000 */
.L_x_145:
[----:B------:R-:W-:Y:S01]  /*12f00*/  ULDC.64 UR4, c[0x0][0x208] ;  /* 0x0000820000047ab9 */ /* 0x000fe20000000a00 */
[----:B------:R-:W-:Y:S02]  /*12f10*/  IMAD.MOV.U32 R13, RZ, RZ, R2 ;  /* 0x000000ffff0d7224 */ /* 0x000fe400078e0002 */
[----:B------:R-:W-:Y:S02]  /*12f20*/  IMAD.MOV.U32 R12, RZ, RZ, 0x7 ;  /* 0x00000007ff0c7424 */ /* 0x000fe400078e00ff */
[----:B------:R-:W-:-:S05]  /*12f30*/  IMAD.MOV.U32 R6, RZ, RZ, R14 ;  /* 0x000000ffff067224 */ /* 0x000fca00078e000e */
[----:B------:R-:W-:-:S05]  /*12f40*/  @!P2 LEA R6, P3, R10, R6, 0x1 ;  /* 0x000000060a06a211 */ /* 0x000fca00078608ff */
[----:B------:R-:W-:-:S05]  /*12f50*/  @!P2 IMAD.X R5, RZ, RZ, R5, P3 ;  /* 0x000000ffff05a224 */ /* 0x000fca00018e0605 */
[----:B------:R-:W-:-:S05]  /*12f60*/  @!P2 MOV R7, R5 ;  /* 0x000000050007a202 */ /* 0x000fca0000000f00 */
[----:B------:R-:W-:Y:S01]  /*12f70*/  @!PT LDS RZ, [RZ] ;  /* 0x00000000fffff984 */ /* 0x000fe20000000800 */
[----:B------:R-:W-:Y:S01]  /*12f80*/  @!PT LDS RZ, [RZ] ;  /* 0x00000000fffff984 */ /* 0x000fe20000000800 */
[----:B------:R-:W-:Y:S01]  /*12f90*/  @!PT LDS RZ, [RZ] ;  /* 0x00000000fffff984 */ /* 0x000fe20000000800 */
[----:B------:R0:W-:Y:S04]  /*12fa0*/  @!P2 LDGSTS.E.BYPASS.LTC128B.128 [R9+0x19400], desc[UR4][R6.64], !P0 ;  /* 0x194000000609afae */ /* 0x0001e8000c101d44 */
[----:B------:R0:W-:Y:S02]  /*12fb0*/  @!P2 LDGSTS.E.BYPASS.LTC128B.128 [R9+0x1d400], desc[UR4][R6.64+0x80], !P1 ;  /* 0x1d4000800609afae */ /* 0x0001e4000c901d44 */
[----:B0-----:R-:W-:Y:S05]  /*12fc0*/  WARPSYNC.COLLECTIVE R15, `(.L_x_146) ;  /* 0x000000000f087348 */ /* 0x001fea0003c00000 */
[----:B------:R1:W2:Y:S02]  /*12fd0*/  SHFL.IDX P6, R14, R13, R12, R11 ;  /* 0x0000000c0d0e7389 */ /* 0x0002a400000c000b */
[----:B012---:R-:W-:Y:S01]  /*12fe0*/  ENDCOLLECTIVE ;  /* 0x000000000000791b */ /* 0x007fe20003800000 */
.L_x_146:
[----:B------:R-:W-:Y:S02]  /*12ff0*/  IMAD.MOV.U32 R13, RZ, RZ, R0 ;  /* 0x000000ffff0d7224 */ /* 0x000fe400078e0000 */
[----:B------:R-:W-:-:S07]  /*13000*/  IMAD.MOV.U32 R5, RZ, RZ, R14 ;  /* 0x000000ffff057224 */ /* 0x000fce00078e000e */
[----:B------:R-:W-:Y:S05]  /*13010*/  WARPSYNC.COLLECTIVE R15, `(.L_x_147) ;  /* 0x000000000f087348 */ /* 0x000fea0003c00000 */
[----:B------:R0:W1:Y:S02]  /*13020*/  SHFL.IDX P6, R14, R13, R12, R11 ;  /* 0x0000000c0d0e7389 */ /* 0x00006400000c000b */
[----:B01----:R-:W-:Y:S01]  /*13030*/  ENDCOLLECTIVE ;  /* 0x000000000000791b */ /* 0x003fe20003800000 */
.L_x_147:
[----:B------:R-:W-:Y:S01]  /*13040*/  IMAD.MOV.U32 R0, RZ, RZ, R14 ;  /* 0x000000ffff007224 */ /* 0x000fe200078e000e */
[----:B------:R-:W-:Y:S06]  /*13050*/  BRA `(.L_x_148) ;  /* 0xffffffc800847947 */ /* 0x000fec000383ffff */
.L_x_53:
[----:B0-----:R0:W1:Y:S02]  /*13060*/  SYNCS.PHASECHK.TRANS64.TRYWAIT P0, [R11+URZ+0x34820], R0 ;  /* 0x034820000b0075a7 */ /* 0x001064000800017f */
[----:B-1----:R-:W-:Y:S05]  /*13070*/  @!P0 NANOSLEEP.SYNCS 0x989680 ;  /* 0x009896800000895d */ /* 0x002fea0003900000 */
[----:B------:R-:W1:Y:S02]  /*13080*/  @!P0 SYNCS.PHASECHK.TRANS64 P0, [R11+URZ+0x34820], R0 ;  /* 0x034820000b0085a7 */ /* 0x000e64000800007f */
[----:B-1----:R-:W-:Y:S05]  /*13090*/  @!P0 BRA `(.L_x_53) ;  /* 0xfffffffc00f08947 */ /* 0x002fea000383ffff */
[----:B------:R-:W-:Y:S05]  /*130a0*/  BRA `(.L_x_149) ;  /* 0xffffffc800dc7947 */ /* 0x000fea000383ffff */
.L_x_60:
[----:B-1----:R1:W3:Y:S02]  /*130b0*/  SYNCS.PHASECHK.TRANS64.TRYWAIT P0, [R3+URZ+0x34840], R2 ;  /* 0x03484002030075a7 */ /* 0x0022e4000800017f */
[----:B---3--:R-:W-:Y:S05]  /*130c0*/  @!P0 NANOSLEEP.SYNCS 0x989680 ;  /* 0x009896800000895d */ /* 0x008fea0003900000 */
[----:B------:R-:W3:Y:S02]  /*130d0*/  @!P0 SYNCS.PHASECHK.TRANS64 P0, [R3+URZ+0x34840], R2 ;  /* 0x03484002030085a7 */ /* 0x000ee4000800007f */
[----:B---3--:R-:W-:Y:S05]  /*130e0*/  @!P0 BRA `(.L_x_60) ;  /* 0xfffffffc00f08947 */ /* 0x008fea000383ffff */
[----:B------:R-:W-:Y:S05]  /*130f0*/  BRA `(.L_x_150) ;  /* 0xffffffcc00947947 */ /* 0x000fea000383ffff */
.L_x_66:
[----:B0-----:R0:W1:Y:S02]  /*13100*/  SYNCS.PHASECHK.TRANS64.TRYWAIT P0, [R3+URZ+0x60], R2 ;  /* 0x00006002030075a7 */ /* 0x001064000800017f */
[----:B-1----:R-:W-:Y:S05]  /*13110*/  @!P0 NANOSLEEP.SYNCS 0x989680 ;  /* 0x009896800000895d */ /* 0x002fea0003900000 */
[----:B------:R-:W1:Y:S02]  /*13120*/  @!P0 SYNCS.PHASECHK.TRANS64 P0, [R3+URZ+0x60], R2 ;  /* 0x00006002030085a7 */ /* 0x000e64000800007f */
[----:B-1----:R-:W-:Y:S05]  /*13130*/  @!P0 BRA `(.L_x_66) ;  /* 0xfffffffc00f08947 */ /* 0x002fea000383ffff */
[----:B------:R-:W-:Y:S05]  /*13140*/  BRA `(.L_x_151) ;  /* 0xffffffd000647947 */ /* 0x000fea000383ffff */
.L_x_76:
[----:B-1----:R1:W3:Y:S02]  /*13150*/  SYNCS.PHASECHK.TRANS64.TRYWAIT P0, [R3+URZ+0x34840], R2 ;  /* 0x03484002030075a7 */ /* 0x0022e4000800017f */
[----:B---3--:R-:W-:Y:S05]  /*13160*/  @!P0 NANOSLEEP.SYNCS 0x989680 ;  /* 0x009896800000895d */ /* 0x008fea0003900000 */
[----:B------:R-:W3:Y:S02]  /*13170*/  @!P0 SYNCS.PHASECHK.TRANS64 P0, [R3+URZ+0x34840], R2 ;  /* 0x03484002030085a7 */ /* 0x000ee4000800007f */
[----:B---3--:R-:W-:Y:S05]  /*13180*/  @!P0 BRA `(.L_x_76) ;  /* 0xfffffffc00f08947 */ /* 0x008fea000383ffff */
[----:B------:R-:W-:Y:S05]  /*13190*/  BRA `(.L_x_152) ;  /* 0xffffffd400ec7947 */ /* 0x000fea000383ffff */
.L_x_82:
[----:B0-----:R0:W1:Y:S02]  /*131a0*/  SYNCS.PHASECHK.TRANS64.TRYWAIT P0, [R2+URZ+0x60], R3 ;  /* 0x00006003020075a7 */ /* 0x001064000800017f */
[----:B-1----:R-:W-:Y:S05]  /*131b0*/  @!P0 NANOSLEEP.SYNCS 0x989680 ;  /* 0x009896800000895d */ /* 0x002fea0003900000 */
[----:B------:R-:W1:Y:S02]  /*131c0*/  @!P0 SYNCS.PHASECHK.TRANS64 P0, [R2+URZ+0x60], R3 ;  /* 0x00006003020085a7 */ /* 0x000e64000800007f */
[----:B-1----:R-:W-:Y:S05]  /*131d0*/  @!P0 BRA `(.L_x_82) ;  /* 0xfffffffc00f08947 */ /* 0x002fea000383ffff */
[----:B------:R-:W-:Y:S05]  /*131e0*/  BRA `(.L_x_153) ;  /* 0xffffffd800bc7947 */ /* 0x000fea000383ffff */
.L_x_91:
[----:B---3--:R3:W4:Y:S02]  /*131f0*/  SYNCS.PHASECHK.TRANS64.TRYWAIT P0, [R2+URZ+0x34840], R3 ;  /* 0x03484003020075a7 */ /* 0x008724000800017f */
[----:B----4-:R-:W-:Y:S05]  /*13200*/  @!P0 NANOSLEEP.SYNCS 0x989680 ;  /* 0x009896800000895d */ /* 0x010fea0003900000 */
[----:B------:R-:W4:Y:S02]  /*13210*/  @!P0 SYNCS.PHASECHK.TRANS64 P0, [R2+URZ+0x34840], R3 ;  /* 0x03484003020085a7 */ /* 0x000f24000800007f */
[----:B----4-:R-:W-:Y:S05]  /*13220*/  @!P0 BRA `(.L_x_91) ;  /* 0xfffffffc00f08947 */ /* 0x010fea000383ffff */
[----:B------:R-:W-:Y:S05]  /*13230*/  BRA `(.L_x_154) ;  /* 0xffffffe000147947 */ /* 0x000fea000383ffff */
.L_x_97:
[----:B0-----:R0:W1:Y:S02]  /*13240*/  SYNCS.PHASECHK.TRANS64.TRYWAIT P0, [R2+URZ+0x60], R7 ;  /* 0x00006007020075a7 */ /* 0x001064000800017f */
[----:B-1----:R-:W-:Y:S05]  /*13250*/  @!P0 NANOSLEEP.SYNCS 0x989680 ;  /* 0x009896800000895d */ /* 0x002fea0003900000 */
[----:B------:R-:W1:Y:S02]  /*13260*/  @!P0 SYNCS.PHASECHK.TRANS64 P0, [R2+URZ+0x60], R7 ;  /* 0x00006007020085a7 */ /* 0x000e64000800007f */
[----:B-1----:R-:W-:Y:S05]  /*13270*/  @!P0 BRA `(.L_x_97) ;  /* 0xfffffffc00f08947 */ /* 0x002fea000383ffff */
[----:B------:R-:W-:Y:S05]  /*13280*/  BRA `(.L_x_155) ;  /* 0xffffffe000e47947 */ /* 0x000fea000383ffff */
.L_x_106:
[----:B0-----:R0:W4:Y:S02]  /*13290*/  SYNCS.PHASECHK.TRANS64.TRYWAIT P0, [R3+URZ+0x34860], R0 ;  /* 0x03486000030075a7 */ /* 0x001124000800017f */
[----:B----4-:R-:W-:Y:S05]  /*132a0*/  @!P0 NANOSLEEP.SYNCS 0x989680 ;  /* 0x009896800000895d */ /* 0x010fea0003900000 */
[----:B------:R-:W4:Y:S02]  /*132b0*/  @!P0 SYNCS.PHASECHK.TRANS64 P0, [R3+URZ+0x34860], R0 ;  /* 0x03486000030085a7 */ /* 0x000f24000800007f */
[----:B----4-:R-:W-:Y:S05]  /*132c0*/  @!P0 BRA `(.L_x_106) ;  /* 0xfffffffc00f08947 */ /* 0x010fea000383ffff */
[----:B------:R-:W-:Y:S05]  /*132d0*/  BRA `(.L_x_156) ;  /* 0xffffffe400e47947 */ /* 0x000fea000383ffff */
.L_x_113:
[----:B0-----:R0:W2:Y:S02]  /*132e0*/  SYNCS.PHASECHK.TRANS64.TRYWAIT P0, [R0+URZ+0x34820], R3 ;  /* 0x03482003000075a7 */ /* 0x0010a4000800017f */
[----:B--2---:R-:W-:Y:S05]  /*132f0*/  @!P0 NANOSLEEP.SYNCS 0x989680 ;  /* 0x009896800000895d */ /* 0x004fea0003900000 */
[----:B------:R-:W2:Y:S02]  /*13300*/  @!P0 SYNCS.PHASECHK.TRANS64 P0, [R0+URZ+0x34820], R3 ;  /* 0x03482003000085a7 */ /* 0x000ea4000800007f */
[----:B--2---:R-:W-:Y:S05]  /*13310*/  @!P0 BRA `(.L_x_113) ;  /* 0xfffffffc00f08947 */ /* 0x004fea000383ffff */
[----:B------:R-:W-:Y:S05]  /*13320*/  BRA `(.L_x_157) ;  /* 0xffffffe800f07947 */ /* 0x000fea000383ffff */
.L_x_114:
[----:B------:R-:W2:Y:S01]  /*13330*/  S2R R2, SR_TID.X ;  /* 0x0000000000027919 */ /* 0x000ea20000002100 */
[----:B------:R-:W-:Y:S01]  /*13340*/  BSSY B0, `(.L_x_158) ;  /* 0x000000a000007945 */ /* 0x000fe20003800000 */
[----:B------:R-:W-:Y:S02]  /*13350*/  IMAD.MOV.U32 R12, RZ, RZ, RZ ;  /* 0x000000ffff0c7224 */ /* 0x000fe400078e00ff */
[----:B------:R-:W-:Y:S02]  /*13360*/  IMAD.MOV.U32 R11, RZ, RZ, 0x1f ;  /* 0x0000001fff0b7424 */ /* 0x000fe400078e00ff */
[----:B------:R-:W-:Y:S01]  /*13370*/  IMAD.MOV.U32 R15, RZ, RZ, -0x1 ;  /* 0xffffffffff0f7424 */ /* 0x000fe200078e00ff */
[----:B--2---:R-:W-:-:S04]  /*13380*/  SHF.R.U32.HI R2, RZ, 0x5, R2 ;  /* 0x00000005ff027819 */ /* 0x004fc80000011602 */
[----:B------:R-:W-:-:S04]  /*13390*/  LOP3.LUT R2, R2, 0x3, RZ, 0xc0, !PT ;  /* 0x0000000302027812 */ /* 0x000fc800078ec0ff */
[----:B------:R-:W-:-:S07]  /*133a0*/  MOV R13, R2 ;  /* 0x00000002000d7202 */ /* 0x000fce0000000f00 */
[----:B01-3--:R-:W-:Y:S05]  /*133b0*/  WARPSYNC.COLLECTIVE R15, `(.L_x_159) ;  /* 0x000000000f087348 */ /* 0x00bfea0003c00000 */
[----:B------:R2:W4:Y:S02]  /*133c0*/  SHFL.IDX P6, R14, R13, R12, R11 ;  /* 0x0000000c0d0e7389 */ /* 0x00052400000c000b */
[----:B01234-:R-:W-:Y:S01]  /*133d0*/  ENDCOLLECTIVE ;  /* 0x000000000000791b */ /* 0x01ffe20003800000 */
.L_x_159:
[----:B------:R-:W-:Y:S05]  /*133e0*/  BSYNC B0 ;  /* 0x0000000000007941 */ /* 0x000fea0003800000 */
.L_x_158:
[----:B------:R-:W-:Y:S05]  /*133f0*/  BRA `(.L_x_160) ;  /* 0xffffffe800d87947 */ /* 0x000fea000383ffff */
.L_x_117:
[----:B------:R-:W-:Y:S01]  /*13400*/  BSSY B1, `(.L_x_161) ;  /* 0x0000006000017945 */ /* 0x000fe20003800000 */
[----:B------:R-:W-:-:S07]  /*13410*/  IMAD.MOV.U32 R15, RZ, RZ, -0x1 ;  /* 0xffffffffff0f7424 */ /* 0x000fce00078e00ff */
[----:B0123--:R-:W-:Y:S05]  /*13420*/  WARPSYNC.COLLECTIVE R15, `(.L_x_162) ;  /* 0x000000000f0c7348 */ /* 0x00ffea0003c00000 */
[----:B------:R-:W-:Y:S02]  /*13430*/  ELECT P6, UR62, PT ;  /* 0x00000000003e782f */ /* 0x000fe400038c0000 */
[----:B------:R-:W-:Y:S01]  /*13440*/  MOV R14, UR62 ;  /* 0x0000003e000e7c02 */ /* 0x000fe20008000f00 */
[----:B0123--:R-:W-:Y:S10]  /*13450*/  ENDCOLLECTIVE ;  /* 0x000000000000791b */ /* 0x00fff40003800000 */
.L_x_162:
[----:B------:R-:W-:Y:S05]  /*13460*/  BSYNC B1 ;  /* 0x0000000000017941 */ /* 0x000fea0003800000 */
.L_x_161:
[----:B------:R-:W-:Y:S05]  /*13470*/  BRA `(.L_x_163) ;  /* 0xffffffe800d07947 */ /* 0x000fea000383ffff */
.L_x_119:
[----:B0-----:R0:W2:Y:S02]  /*13480*/  SYNCS.PHASECHK.TRANS64.TRYWAIT P0, [R6+URZ], R5 ;  /* 0x00000005060075a7 */ /* 0x0010a4000800017f */
[----:B--2---:R-:W-:Y:S05]  /*13490*/  @!P0 NANOSLEEP.SYNCS 0x989680 ;  /* 0x009896800000895d */ /* 0x004fea0003900000 */
[----:B------:R-:W2:Y:S02]  /*134a0*/  @!P0 SYNCS.PHASECHK.TRANS64 P0, [R6+URZ], R5 ;  /* 0x00000005060085a7 */ /* 0x000ea4000800007f */
[----:B--2---:R-:W-:Y:S05]  /*134b0*/  @!P0 BRA `(.L_x_119) ;  /* 0xfffffffc00f08947 */ /* 0x004fea000383ffff */
[----:B------:R-:W-:Y:S05]  /*134c0*/  BRA `(.L_x_164) ;  /* 0xffffffec00087947 */ /* 0x000fea000383ffff */
.L_x_120:
[----:B--2---:R2:W4:Y:S02]  /*134d0*/  SYNCS.PHASECHK.TRANS64.TRYWAIT P0, [R3+URZ], R2 ;  /* 0x00000002030075a7 */ /* 0x004524000800017f */
[----:B----4-:R-:W-:Y:S05]  /*134e0*/  @!P0 NANOSLEEP.SYNCS 0x989680 ;  /* 0x009896800000895d */ /* 0x010fea0003900000 */
[----:B------:R-:W4:Y:S02]  /*134f0*/  @!P0 SYNCS.PHASECHK.TRANS64 P0, [R3+URZ], R2 ;  /* 0x00000002030085a7 */ /* 0x000f24000800007f */
[----:B----4-:R-:W-:Y:S05]  /*13500*/  @!P0 BRA `(.L_x_120) ;  /* 0xfffffffc00f08947 */ /* 0x010fea000383ffff */
[----:B------:R-:W-:Y:S05]  /*13510*/  BRA `(.L_x_165) ;  /* 0xffffffe800fc7947 */ /* 0x000fea000383ffff */
.L_x_122:
[----:B--2---:R2:W4:Y:S02]  /*13520*/  SYNCS.PHASECHK.TRANS64.TRYWAIT P0, [R18+URZ], R5 ;  /* 0x00000005120075a7 */ /* 0x004524000800017f */
[----:B----4-:R-:W-:Y:S05]  /*13530*/  @!P0 NANOSLEEP.SYNCS 0x989680 ;  /* 0x009896800000895d */ /* 0x010fea0003900000 */
[----:B------:R-:W4:Y:S02]  /*13540*/  @!P0 SYNCS.PHASECHK.TRANS64 P0, [R18+URZ], R5 ;  /* 0x00000005120085a7 */ /* 0x000f24000800007f */
[----:B----4-:R-:W-:Y:S05]  /*13550*/  @!P0 BRA `(.L_x_122) ;  /* 0xfffffffc00f08947 */ /* 0x010fea000383ffff */
[----:B------:R-:W-:Y:S05]  /*13560*/  BRA `(.L_x_166) ;  /* 0xffffffec00007947 */ /* 0x000fea000383ffff */
.L_x_167:
[----:B------:R-:W-:-:S00]  /*13570*/  BRA `(.L_x_167) ;  /* 0xfffffffc00fc7947 */ /* 0x000fc0000383ffff */
[----:B------:R-:W-:-:S00]  /*13580*/  NOP ;  /* 0x0000000000007918 */ /* 0x000fc00000000000 */
[----:B------:R-:W-:-:S00]  /*13590*/  NOP ;  /* 0x0000000000007918 */ /* 0x000fc00000000000 */
[----:B------:R-:W-:-:S00]  /*135a0*/  NOP ;  /* 0x0000000000007918 */ /* 0x000fc00000000000 */
[----:B------:R-:W-:-:S00]  /*135b0*/  NOP ;  /* 0x0000000000007918 */ /* 0x000fc00000000000 */
[----:B------:R-:W-:-:S00]  /*135c0*/  NOP ;  /* 0x0000000000007918 */ /* 0x000fc00000000000 */
[----:B------:R-:W-:-:S00]  /*135d0*/  NOP ;  /* 0x0000000000007918 */ /* 0x000fc00000000000 */
[----:B------:R-:W-:-:S00]  /*135e0*/  NOP ;  /* 0x0000000000007918 */ /* 0x000fc00000000000 */
[----:B------:R-:W-:-:S00]  /*135f0*/  NOP ;  /* 0x0000000000007918 */ /* 0x000fc00000000000 */
.L_x_3217:


//--------------------- .text._ZN7cutlass13device_kernelIN5flash11enable_sm90INS1_16FlashAttnFwdSm90INS1_25CollectiveMainloopFwdSm90ILi2EN4cute5tupleIJNS5_1CILi2EEENS7_ILi1EEES9_EEENS6_IJNS7_ILi128EEENS7_ILi176EEESB_EEELi128ENS_10bfloat16_tEfNS_4arch4Sm90ELb0ELb0ELb1ELb0ELb0ELb0ELb0ELb1ELb1ELb1ELb0ELb0EEENS1_21CollectiveEpilogueFwdINS6_IJSB_SB_SC_EEESA_SE_SG_Li256ELb0ELb1ELb0ELb0EEENS1_29StaticPersistentTileSchedulerILb0EEEEEEEEEvNT_6ParamsE --------------------------
	.section	.text._ZN7cutlass13device_kernelIN5flash11enable_sm90INS1_16FlashAttnFwdSm90INS1_25CollectiveMainloopFwdSm90ILi2EN4cute5tupleIJNS5_1CILi2EEENS7_ILi1EEES9_EEENS6_IJNS7_ILi128EEENS7_ILi176EEESB_EEELi128ENS_10bfloat16_tEfNS_4arch4Sm90ELb0ELb0ELb1ELb0ELb0ELb0ELb0ELb1ELb1ELb1ELb0ELb0EEENS1_21CollectiveEpilogueFwdINS6_IJSB_SB_SC_EEESA_SE_SG_Li256ELb0ELb1ELb0ELb0EEENS1_29StaticPersistentTileSchedulerILb0EEEEEEEEEvNT_6ParamsE,"ax",@progbits
	.align	128
.text._ZN7cutlass13device_kernelIN5flash11enable_sm90INS1_16FlashAttnFwdSm90INS1_25CollectiveMainloopFwdSm90ILi2EN4cute5tupleIJNS5_1CILi2EEENS7_ILi1EEES9_EEENS6_IJNS7_ILi128EEENS7_ILi176EEESB_EEELi128ENS_10bfloat16_tEfNS_4arch4Sm90ELb0ELb0ELb1ELb0ELb0ELb0ELb0ELb1ELb1ELb1ELb0ELb0EEENS1_21CollectiveEpilogueFwdINS6_IJSB_SB_SC_EEESA_SE_SG_Li256ELb0ELb1ELb0ELb0EEENS1_29StaticPersistentTileSchedulerILb0EEEEEEEEEvNT_6ParamsE:
        .type           _ZN7cutlass13device_kernelIN5flash11enable_sm90INS1_16FlashAttnFwdSm90INS1_25CollectiveMainloopFwdSm90ILi2EN4cute5tupleIJNS5_1CILi2EEENS7_ILi1EEES9_EEENS6_IJNS7_ILi128EEENS7_ILi176EEESB_EEELi128ENS_10bfloat16_tEfNS_4arch4Sm90ELb0ELb0ELb1ELb0ELb0ELb0ELb0ELb1ELb1ELb1ELb0ELb0EEENS1_21CollectiveEpilogueFwdINS6_IJSB_SB_SC_EEESA_SE_SG_Li256ELb0ELb1ELb0ELb0EEENS1_29StaticPersistentTileSchedulerILb0EEEEEEEEEvNT_6ParamsE,@function
        .size           _ZN7cutlass13device_kernelIN5flash11enable_sm90INS1_16FlashAttnFwdSm90INS1_25CollectiveMainloopFwdSm90ILi2EN4cute5tupleIJNS5_1CILi2EEENS7_ILi1EEES9_EEENS6_IJNS7_ILi128EEENS7_ILi176EEESB_EEELi128ENS_10bfloat16_tEfNS_4arch4Sm90ELb0ELb0ELb1ELb0ELb0ELb0ELb0ELb1ELb1ELb1ELb0ELb0EEENS1_21CollectiveEpilogueFwdINS6_IJSB_SB_SC_EEESA_SE_SG_Li256ELb0ELb1ELb0ELb0EEENS1_29StaticPersistentTileSchedulerILb0EEEEEEEEEvNT_6ParamsE,(.L_x_3218 - _ZN7cutlass13device_kernelIN5flash11enable_sm90INS1_16FlashAttnFwdSm90INS1_25CollectiveMainloopFwdSm90ILi2EN4cute5tupleIJNS5_1CILi2EEENS7_ILi1EEES9_EEENS6_IJNS7_ILi128EEENS7_ILi176EEESB_EEELi128ENS_10bfloat16_tEfNS_4arch4Sm90ELb0ELb0ELb1ELb0ELb0ELb0ELb0ELb1ELb1ELb1ELb0ELb0EEENS1_21CollectiveEpilogueFwdINS6_IJSB_SB_SC_EEESA_SE_SG_Li256ELb0ELb1ELb0ELb0EEENS1_29StaticPersistentTileSchedulerILb0EEEEEEEEEvNT_6ParamsE)
        .other          _ZN7cutlass13device_kernelIN5flash11enable_sm90INS1_16FlashAttnFwdSm90INS1_25CollectiveMainloopFwdSm90ILi2EN4cute5tupleIJNS5_1CILi2EEENS7_ILi1EEES9_EEENS6_IJNS7_ILi128EEENS7_ILi176EEESB_EEELi128ENS_10bfloat16_tEfNS_4arch4Sm90ELb0ELb0ELb1ELb0ELb0ELb0ELb0ELb1ELb1ELb1ELb0ELb0EEENS1_21CollectiveEpilogueFwdINS6_IJSB_SB_SC_EEESA_SE_SG_Li256ELb0ELb1ELb0ELb0EEENS1_29StaticPersistentTileSchedulerILb0EEEEEEEEEvNT_6ParamsE,@"STO_CUDA_ENTRY STV_DEFAULT"
_ZN7cutlass13device_kernelIN5flash11enable_sm90INS1_16FlashAttnFwdSm90INS1_25CollectiveMainloopFwdSm90ILi2EN4cute5tupleIJNS5_1CILi2EEENS7_ILi1EEES9_EEENS6_IJNS7_ILi128EEENS7_ILi176EEESB_EEELi128ENS_10bfloat16_tEfNS_4arch4Sm90ELb0ELb0ELb1ELb0ELb0ELb0ELb0ELb1ELb1ELb1ELb0ELb0EEENS1_21CollectiveEpilogueFwdINS6_IJSB_SB_SC_EEESA_SE_SG_Li256ELb0ELb1ELb0ELb0EEENS1_29StaticPersistentTileSchedulerILb0EEEEEEEEEvNT_6ParamsE:
        /* <DEDUP_REMOVED lines=17> */
.L_x_169:
[----:B------:R-:W-:Y:S05]  /*0110*/  BSYNC B0 ;  /* 0x0000000000007941 */ /* 0x000fea0003800000 */
.L_x_168:
        /* <DEDUP_REMOVED lines=11> */
[----:B------:R2:W3:Y:S01]  /*01d0*/  SHFL.IDX PT, R13, R4, RZ, 0x1f ;  /* 0x00001fff040d7589 */ /* 0x0004e200000e0000 */
[----:B0-----:R-:W-:Y:S01]  /*01e0*/  ISETP.NE.AND P1, PT, R3, RZ, PT ;  /* 0x000000ff0300720c */ /* 0x001fe20003f25270 */
[----:B-1----:R-:W-:Y:S02]  /*01f0*/  @UP0 ULEA UR8, UR8, UR6, 0x18 ;  /* 0x0000000608080291 */ /* 0x002fe4000f8ec03f */
[----:B------:R-:W-:-:S04]  /*0200*/  @UP0 UIADD3 UR6, -UR7, 0x100000, URZ ;  /* 0x0010000007060890 */ /* 0x000fc8000fffe13f */
[----:B------:R-:W-:Y:S02]  /*0210*/  @UP0 USHF.L.U32 UR7, UR6, 0xb, URZ ;  /* 0x0000000b06070899 */ /* 0x000fe4000800063f */
[----:B------:R-:W-:Y:S01]  /*0220*/  @UP0 USHF.L.U32 UR6, UR6, 0x1, URZ ;  /* 0x0000000106060899 */ /* 0x000fe2000800063f */
[----:B------:R-:W-:Y:S01]  /*0230*/  VOTEU.ANY UP0, P0 ;  /* 0x00000000003f7886 */ /* 0x000fe20000000100 */
[----:B------:R-:W0:Y:S04]  /*0240*/  FENCE.VIEW.ASYNC.S ;  /* 0x00000000000073c6 */ /* 0x000e280000000000 */
[----:B0-----:R2:W0:Y:S06]  /*0250*/  @UP0 SYNCS.EXCH.64 URZ, [UR8+0x34800], UR4 ;  /* 0x03480004083f05b2 */ /* 0x00142c0008000100 */
[----:B------:R2:W1:Y:S02]  /*0260*/  @UP1 SYNCS.EXCH.64 URZ, [UR8+0x34820], UR6 ;  /* 0x03482006083f15b2 */ /* 0x0004640008000100 */
[----:B--23--:R-:W-:Y:S05]  /*0270*/  @P1 BRA `(.L_x_170) ;  /* 0x0000000000481947 */ /* 0x00cfea0003800000 */
[----:B------:R-:W2:Y:S01]  /*0280*/  S2UR UR5, SR_CgaCtaId ;  /* 0x00000000000579c3 */ /* 0x000ea20000008800 */
[----:B------:R-:W-:Y:S01]  /*0290*/  UMOV UR4, 0x400 ;  /* 0x0000040000047882 */ /* 0x000fe20000000000 */
[----:B------:R-:W-:Y:S01]  /*02a0*/  UMOV UR6, 0x1 ;  /* 0x0000000100067882 */ /* 0x000fe20000000000 */
[----:B------:R-:W-:Y:S01]  /*02b0*/  UMOV UR7, 0x4 ;  /* 0x0000000400077882 */ /* 0x000fe20000000000 */
[----:B------:R-:W-:Y:S01]  /*02c0*/  ELECT P0, URZ, PT ;  /* 0x00000000003f782f */ /* 0x000fe20003800000 */
[----:B--2---:R-:W-:Y:S02]  /*02d0*/  ULEA UR8, UR5, UR4, 0x18 ;  /* 0x0000000405087291 */ /* 0x004fe4000f8ec03f */
[----:B------:R-:W-:-:S04]  /*02e0*/  UIADD3 UR4, -UR6, 0x100000, URZ ;  /* 0x0010000006047890 */ /* 0x000fc8000fffe13f */
[----:B------:R-:W-:Y:S02]  /*02f0*/  USHF.L.U32 UR5, UR4, 0xb, URZ ;  /* 0x0000000b04057899 */ /* 0x000fe4000800063f */
[----:B------:R-:W-:Y:S02]  /*0300*/  USHF.L.U32 UR4, UR4, 0x1, URZ ;  /* 0x0000000104047899 */ /* 0x000fe4000800063f */
[----:B------:R-:W-:-:S04]  /*0310*/  UIADD3 UR6, -UR7, 0x100000, URZ ;  /* 0x0010000007067890 */ /* 0x000fc8000fffe13f */
[----:B------:R-:W-:Y:S02]  /*0320*/  USHF.L.U32 UR7, UR6, 0xb, URZ ;  /* 0x0000000b06077899 */ /* 0x000fe4000800063f */
[----:B------:R-:W-:Y:S01]  /*0330*/  USHF.L.U32 UR6, UR6, 0x1, URZ ;  /* 0x0000000106067899 */ /* 0x000fe2000800063f */
[----:B------:R-:W2:Y:S03]  /*0340*/  FENCE.VIEW.ASYNC.S ;  /* 0x00000000000073c6 */ /* 0x000ea60000000000 */
[----:B--2---:R2:W3:Y:S08]  /*0350*/  SYNCS.EXCH.64 URZ, [UR8+0x34830], UR4 ;  /* 0x03483004083f75b2 */ /* 0x0044f00008000100 */
[----:B------:R2:W4:Y:S01]  /*0360*/  SYNCS.EXCH.64 URZ, [UR8+0x34840], UR6 ;  /* 0x03484006083f75b2 */ /* 0x0005220008000100 */
[----:B------:R2:W0:Y:S01]  /*0370*/  SYNCS.EXCH.64 URZ, [UR8+0x34838], UR4 ;  /* 0x03483804083f75b2 */ /* 0x0004220008000100 */
[----:B------:R2:W0:Y:S01]  /*0380*/  SYNCS.EXCH.64 URZ, [UR8+0x34848], UR6 ;  /* 0x03484806083f75b2 */ /* 0x0004220008000100 */
[----:B------:R-:W-:Y:S01]  /*0390*/  NOP ;  /* 0x0000000000007918 */ /* 0x000fe20000000000 */
.L_x_170:
[----:B--2---:R-:W2:Y:S01]  /*03a0*/  S2UR UR4, SR_CTAID.Y ;  /* 0x00000000000479c3 */ /* 0x004ea20000002600 */
[----:B------:R-:W5:Y:S01]  /*03b0*/  SHFL.IDX PT, R8, R2, RZ, 0x1f ;  /* 0x00001fff02087589 */ /* 0x000f6200000e0000 */
[----:B------:R-:W-:Y:S01]  /*03c0*/  ULDC UR5, c[0x0][0x154] ;  /* 0x0000550000057ab9 */ /* 0x000fe20000000800 */
[----:B------:R-:W-:Y:S01]  /*03d0*/  SHF.R.S32.HI R5, RZ, 0x1f, R0 ;  /* 0x0000001fff057819 */ /* 0x000fe20000011400 */
[----:B------:R-:W-:-:S03]  /*03e0*/  NOP ;  /* 0x0000000000007918 */ /* 0x000fc60000000000 */
[----:B------:R-:W-:Y:S01]  /*03f0*/  LEA.HI R5, R5, R0, RZ, 0x7 ;  /* 0x0000000005057211 */ /* 0x000fe200078f38ff */
[----:B------:R-:W3:Y:S08]  /*0400*/  S2UR UR6, SR_CTAID.X ;  /* 0x00000000000679c3 */ /* 0x000ef00000002500 */
[----:B------:R-:W1:Y:S01]  /*0410*/  LDC R7, c[0x0][0x148] ;  /* 0x00005200ff077b82 */ /* 0x000e620000000800 */
[----:B--2---:R-:W-:-:S02]  /*0420*/  I2FP.F32.U32 R4, UR4 ;  /* 0x0000000400047c45 */ /* 0x004fc40008201000 */
[----:B-----5:R-:W-:-:S03]  /*0430*/  ISETP.NE.AND P0, PT, R8, RZ, PT ;  /* 0x000000ff0800720c */ /* 0x020fc60003f05270 */
[----:B------:R-:W-:Y:S01]  /*0440*/  FMUL R6, R4, UR5 ;  /* 0x0000000504067c20 */ /* 0x000fe20008400000 */
[----:B---3--:R-:W-:-:S05]  /*0450*/  I2FP.F32.U32 R4, UR6 ;  /* 0x0000000600047c45 */ /* 0x008fca0008201000 */
[----:B------:R-:W2:Y:S02]  /*0460*/  F2I.U32.TRUNC.NTZ R6, R6 ;  /* 0x0000000600067305 */ /* 0x000ea4000020f000 */
[----:B--2---:R-:W-:-:S04]  /*0470*/  IMAD.MOV R12, RZ, RZ, -R6 ;  /* 0x000000ffff0c7224 */ /* 0x004fc800078e0a06 */
[----:B-1----:R-:W-:Y:S01]  /*0480*/  IMAD R12, R7, R12, UR4 ;  /* 0x00000004070c7e24 */ /* 0x002fe2000f8e020c */
[----:B------:R-:W-:Y:S02]  /*0490*/  ULDC UR4, c[0x0][0x150] ;  /* 0x0000540000047ab9 */ /* 0x000fe40000000800 */
[----:B------:R-:W-:Y:S01]  /*04a0*/  FMUL R10, R4, UR4 ;  /* 0x00000004040a7c20 */ /* 0x000fe20008400000 */
[----:B------:R-:W-:Y:S06]  /*04b0*/  @P0 BRA `(.L_x_171) ;  /* 0x0000000000480947 */ /* 0x000fec0003800000 */
[----:B------:R-:W1:Y:S01]  /*04c0*/  S2UR UR5, SR_CgaCtaId ;  /* 0x00000000000579c3 */ /* 0x000e620000008800 */
[----:B------:R-:W-:Y:S01]  /*04d0*/  UMOV UR4, 0x400 ;  /* 0x0000040000047882 */ /* 0x000fe20000000000 */
[----:B------:R-:W-:Y:S01]  /*04e0*/  UMOV UR6, 0x1 ;  /* 0x0000000100067882 */ /* 0x000fe20000000000 */
[----:B------:R-:W-:Y:S01]  /*04f0*/  UMOV UR7, 0x4 ;  /* 0x0000000400077882 */ /* 0x000fe20000000000 */
[----:B------:R-:W-:Y:S01]  /*0500*/  ELECT P0, URZ, PT ;  /* 0x00000000003f782f */ /* 0x000fe20003800000 */
[----:B-1----:R-:W-:Y:S02]  /*0510*/  ULEA UR8, UR5, UR4, 0x18 ;  /* 0x0000000405087291 */ /* 0x002fe4000f8ec03f */
[----:B------:R-:W-:-:S04]  /*0520*/  UIADD3 UR4, -UR6, 0x100000, URZ ;  /* 0x0010000006047890 */ /* 0x000fc8000fffe13f */
[----:B------:R-:W-:Y:S02]  /*0530*/  USHF.L.U32 UR5, UR4, 0xb, URZ ;  /* 0x0000000b04057899 */ /* 0x000fe4000800063f */
[----:B------:R-:W-:Y:S02]  /*0540*/  USHF.L.U32 UR4, UR4, 0x1, URZ ;  /* 0x0000000104047899 */ /* 0x000fe4000800063f */
[----:B------:R-:W-:-:S04]  /*0550*/  UIADD3 UR6, -UR7, 0x100000, URZ ;  /* 0x0010000007067890 */ /* 0x000fc8000fffe13f */
[----:B------:R-:W-:Y:S02]  /*0560*/  USHF.L.U32 UR7, UR6, 0xb, URZ ;  /* 0x0000000b06077899 */ /* 0x000fe4000800063f */
[----:B------:R-:W-:Y:S01]  /*0570*/  USHF.L.U32 UR6, UR6, 0x1, URZ ;  /* 0x0000000106067899 */ /* 0x000fe2000800063f */
[----:B------:R-:W1:Y:S03]  /*0580*/  FENCE.VIEW.ASYNC.S ;  /* 0x00000000000073c6 */ /* 0x000e660000000000 */
[----:B-1----:R1:W2:Y:S08]  /*0590*/  SYNCS.EXCH.64 URZ, [UR8+0x34850], UR4 ;  /* 0x03485004083f75b2 */ /* 0x0022b00008000100 */
[----:B------:R1:W3:Y:S01]  /*05a0*/  SYNCS.EXCH.64 URZ, [UR8+0x34860], UR6 ;  /* 0x03486006083f75b2 */ /* 0x0002e20008000100 */
[----:B------:R1:W0:Y:S01]  /*05b0*/  SYNCS.EXCH.64 URZ, [UR8+0x34858], UR4 ;  /* 0x03485804083f75b2 */ /* 0x0002220008000100 */
[----:B------:R1:W0:Y:S01]  /*05c0*/  SYNCS.EXCH.64 URZ, [UR8+0x34868], UR6 ;  /* 0x03486806083f75b2 */ /* 0x0002220008000100 */
[----:B------:R-:W-:Y:S01]  /*05d0*/  NOP ;  /* 0x0000000000007918 */ /* 0x000fe20000000000 */
.L_x_171:
[----:B------:R-:W5:Y:S01]  /*05e0*/  SHFL.IDX PT, R9, R2, RZ, 0x1f ;  /* 0x00001fff02097589 */ /* 0x000f6200000e0000 */
[----:B------:R-:W-:Y:S01]  /*05f0*/  LOP3.LUT R5, R5, 0xffffff80, RZ, 0xc0, !PT ;  /* 0xffffff8005057812 */ /* 0x000fe200078ec0ff */
[----:B------:R-:W0:Y:S01]  /*0600*/  LDC R11, c[0x0][0x144] ;  /* 0x00005100ff0b7b82 */ /* 0x000e220000000800 */
[----:B------:R-:W0:Y:S01]  /*0610*/  F2I.U32.TRUNC.NTZ R10, R10 ;  /* 0x0000000a000a7305 */ /* 0x000e22000020f000 */
[----:B------:R-:W-:Y:S02]  /*0620*/  NOP ;  /* 0x0000000000007918 */ /* 0x000fe40000000000 */
[----:B------:R-:W-:-:S05]  /*0630*/  IMAD.IADD R5, R0, 0x1, -R5 ;  /* 0x0000000100057824 */ /* 0x000fca00078e0a05 */
[----:B------:R-:W-:-:S04]  /*0640*/  SHF.R.S32.HI R4, RZ, 0x1f, R5 ;  /* 0x0000001fff047819 */ /* 0x000fc80000011405 */
[----:B------:R-:W-:-:S04]  /*0650*/  LEA.HI R4, R4, R5, RZ, 0x3 ;  /* 0x0000000504047211 */ /* 0x000fc800078f18ff */
[--C-:B------:R-:W-:Y:S02]  /*0660*/  SHF.R.S32.HI R6, RZ, 0x3, R4.reuse ;  /* 0x00000003ff067819 */ /* 0x100fe40000011404 */
[----:B------:R-:W-:Y:S02]  /*0670*/  SHF.R.S32.HI R7, RZ, 0x1f, R4 ;  /* 0x0000001fff077819 */ /* 0x000fe40000011404 */
[----:B------:R-:W-:Y:S02]  /*0680*/  SHF.R.S32.HI R4, RZ, 0x1f, R3 ;  /* 0x0000001fff047819 */ /* 0x000fe40000011403 */
[----:B-----5:R-:W-:Y:S02]  /*0690*/  ISETP.NE.AND P0, PT, R9, RZ, PT ;  /* 0x000000ff0900720c */ /* 0x020fe40003f05270 */
[----:B------:R-:W-:Y:S02]  /*06a0*/  LEA.HI R7, R7, R6, RZ, 0x2 ;  /* 0x0000000607077211 */ /* 0x000fe400078f10ff */
[----:B------:R-:W-:-:S02]  /*06b0*/  LEA.HI R4, R4, R3, RZ, 0x2 ;  /* 0x0000000304047211 */ /* 0x000fc400078f10ff */
[----:B------:R-:W-:Y:S02]  /*06c0*/  LOP3.LUT R7, R7, 0xfffffffc, RZ, 0xc0, !PT ;  /* 0xfffffffc07077812 */ /* 0x000fe400078ec0ff */
[----:B------:R-:W-:-:S05]  /*06d0*/  SHF.R.S32.HI R9, RZ, 0x1f, R8 ;  /* 0x0000001fff097819 */ /* 0x000fca0000011408 */
[----:B------:R-:W-:Y:S05]  /*06e0*/  @P0 BRA `(.L_x_172) ;  /* 0x0000000000480947 */ /* 0x000fea0003800000 */
[----:B-1----:R-:W1:Y:S01]  /*06f0*/  S2UR UR5, SR_CgaCtaId ;  /* 0x00000000000579c3 */ /* 0x002e620000008800 */
[----:B------:R-:W-:Y:S01]  /*0700*/  UMOV UR4, 0x400 ;  /* 0x0000040000047882 */ /* 0x000fe20000000000 */
[----:B------:R-:W-:Y:S01]  /*0710*/  UMOV UR6, 0x1 ;  /* 0x0000000100067882 */ /* 0x000fe20000000000 */
[----:B------:R-:W-:Y:S01]  /*0720*/  UMOV UR9, 0x2 ;  /* 0x0000000200097882 */ /* 0x000fe20000000000 */
[----:B------:R-:W-:-:S04]  /*0730*/  UIADD3 UR6, -UR6, 0x100000, URZ ;  /* 0x0010000006067890 */ /* 0x000fc8000fffe13f */
[----:B------:R-:W-:Y:S02]  /*0740*/  USHF.L.U32 UR7, UR6, 0xb, URZ ;  /* 0x0000000b06077899 */ /* 0x000fe4000800063f */
[----:B------:R-:W-:Y:S01]  /*0750*/  USHF.L.U32 UR6, UR6, 0x1, URZ ;  /* 0x0000000106067899 */ /* 0x000fe2000800063f */
[----:B------:R-:W-:Y:S01]  /*0760*/  ELECT P0, URZ, PT ;  /* 0x00000000003f782f */ /* 0x000fe20003800000 */
[----:B-1----:R-:W-:Y:S02]  /*0770*/  ULEA UR8, UR5, UR4, 0x18 ;  /* 0x0000000405087291 */ /* 0x002fe4000f8ec03f */
[----:B------:R-:W-:-:S04]  /*0780*/  UIADD3 UR4, -UR9, 0x100000, URZ ;  /* 0x0010000009047890 */ /* 0x000fc8000fffe13f */
[----:B------:R-:W-:Y:S02]  /*0790*/  USHF.L.U32 UR5, UR4, 0xb, URZ ;  /* 0x0000000b04057899 */ /* 0x000fe4000800063f */
[----:B------:R-:W-:Y:S01]  /*07a0*/  USHF.L.U32 UR4, UR4, 0x1, URZ ;  /* 0x0000000104047899 */ /* 0x000fe2000800063f */
[----:B------:R-:W1:Y:S03]  /*07b0*/  FENCE.VIEW.ASYNC.S ;  /* 0x00000000000073c6 */ /* 0x000e660000000000 */
[----:B-1----:R1:W0:Y:S08]  /*07c0*/  SYNCS.EXCH.64 URZ, [UR8+0x34870], UR6 ;  /* 0x03487006083f75b2 */ /* 0x0022300008000100 */
[----:B------:R1:W0:Y:S01]  /*07d0*/  SYNCS.EXCH.64 URZ, [UR8+0x34880], UR4 ;  /* 0x03488004083f75b2 */ /* 0x0002220008000100 */
[----:B------:R1:W0:Y:S01]  /*07e0*/  SYNCS.EXCH.64 URZ, [UR8+0x34878], UR6 ;  /* 0x03487806083f75b2 */ /* 0x0002220008000100 */
[----:B------:R1:W0:Y:S01]  /*07f0*/  SYNCS.EXCH.64 URZ, [UR8+0x34888], UR4 ;  /* 0x03488804083f75b2 */ /* 0x0002220008000100 */
[----:B------:R-:W-:Y:S01]  /*0800*/  NOP ;  /* 0x0000000000007918 */ /* 0x000fe20000000000 */
.L_x_172:
[----:B------:R-:W5:Y:S01]  /*0810*/  SHFL.IDX PT, R14, R2, RZ, 0x1f ;  /* 0x00001fff020e7589 */ /* 0x000f6200000e0000 */
[----:B-1----:R-:W1:Y:S01]  /*0820*/  S2UR UR4, SR_CTAID.X ;  /* 0x00000000000479c3 */ /* 0x002e620000002500 */
[----:B------:R-:W-:Y:S01]  /*0830*/  LOP3.LUT R4, R4, 0x3ffffffc, RZ, 0xc0, !PT ;  /* 0x3ffffffc04047812 */ /* 0x000fe200078ec0ff */
[----:B------:R-:W-:Y:S01]  /*0840*/  IMAD.IADD R7, R6, 0x1, -R7 ;  /* 0x0000000106077824 */ /* 0x000fe200078e0a07 */
[----:B------:R-:W-:Y:S01]  /*0850*/  LEA.HI R9, R9, R8, RZ, 0x2 ;  /* 0x0000000809097211 */ /* 0x000fe200078f10ff */
[----:B0-----:R-:W-:Y:S01]  /*0860*/  IMAD.MOV R10, RZ, RZ, -R10 ;  /* 0x000000ffff0a7224 */ /* 0x001fe200078e0a0a */
[----:B------:R-:W-:Y:S01]  /*0870*/  NOP ;  /* 0x0000000000007918 */ /* 0x000fe20000000000 */
[----:B------:R-:W-:Y:S01]  /*0880*/  IMAD.IADD R4, R3, 0x1, -R4 ;  /* 0x0000000103047824 */ /* 0x000fe200078e0a04 */
[----:B------:R-:W-:-:S03]  /*0890*/  LOP3.LUT R9, R9, 0x3ffffffc, RZ, 0xc0, !PT ;  /* 0x3ffffffc09097812 */ /* 0x000fc600078ec0ff */
[----:B------:R-:W-:Y:S02]  /*08a0*/  IMAD R4, R4, 0x4, R7 ;  /* 0x0000000404047824 */ /* 0x000fe400078e0207 */
[----:B------:R-:W-:Y:S02]  /*08b0*/  IMAD.IADD R8, R8, 0x1, -R9 ;  /* 0x0000000108087824 */ /* 0x000fe400078e0a09 */
[----:B------:R-:W0:Y:S01]  /*08c0*/  LDC R9, c[0x0][0x140] ;  /* 0x00005000ff097b82 */ /* 0x000e220000000800 */
[----:B------:R-:W-:Y:S01]  /*08d0*/  LEA.HI R3, R4, R4, RZ, 0x1 ;  /* 0x0000000404037211 */ /* 0x000fe200078f08ff */
[----:B------:R-:W-:-:S03]  /*08e0*/  IMAD R8, R8, 0x4, R7 ;  /* 0x0000000408087824 */ /* 0x000fc600078e0207 */
[----:B------:R-:W-:Y:S02]  /*08f0*/  LOP3.LUT R3, R3, 0xfffffffe, RZ, 0xc0, !PT ;  /* 0xfffffffe03037812 */ /* 0x000fe400078ec0ff */
[----:B------:R-:W-:Y:S02]  /*0900*/  LEA.HI R6, R8, R8, RZ, 0x1 ;  /* 0x0000000808067211 */ /* 0x000fe400078f08ff */
[----:B-----5:R-:W-:Y:S01]  /*0910*/  ISETP.NE.AND P0, PT, R14, RZ, PT ;  /* 0x000000ff0e00720c */ /* 0x020fe20003f05270 */
[----:B-1----:R-:W-:Y:S02]  /*0920*/  IMAD R11, R11, R10, UR4 ;  /* 0x000000040b0b7e24 */ /* 0x002fe4000f8e020a */
[----:B------:R-:W-:-:S05]  /*0930*/  IMAD.IADD R3, R4, 0x1, -R3 ;  /* 0x0000000104037824 */ /* 0x000fca00078e0a03 */
[----:B------:R-:W-:Y:S02]  /*0940*/  ISETP.NE.AND P4, PT, R3, R11, PT ;  /* 0x0000000b0300720c */ /* 0x000fe40003f85270 */
[----:B------:R-:W-:-:S05]  /*0950*/  LOP3.LUT R3, R6, 0xfffffffe, RZ, 0xc0, !PT ;  /* 0xfffffffe06037812 */ /* 0x000fca00078ec0ff */
[----:B------:R-:W-:Y:S01]  /*0960*/  IMAD.IADD R6, R8, 0x1, -R3 ;  /* 0x0000000108067824 */ /* 0x000fe200078e0a03 */
        /* <DEDUP_REMOVED lines=19> */
.L_x_173:
[----:B------:R-:W5:Y:S01]  /*0aa0*/  SHFL.IDX PT, R7, R2, RZ, 0x1f ;  /* 0x00001fff02077589 */ /* 0x000f6200000e0000 */
[----:B------:R-:W-:Y:S01]  /*0ab0*/  IMAD.SHL.U32 R3, R4, 0x4, RZ ;  /* 0x0000000404037824 */ /* 0x000fe200078e00ff */
[----:B------:R-:W-:Y:S01]  /*0ac0*/  ISETP.NE.AND P3, PT, R6, R11, PT ;  /* 0x0000000b0600720c */ /* 0x000fe20003f65270 */
[----:B------:R-:W-:Y:S01]  /*0ad0*/  IMAD.SHL.U32 R23, R8, 0x4, RZ ;  /* 0x0000000408177824 */ /* 0x000fe200078e00ff */
[----:B------:R-:W-:Y:S01]  /*0ae0*/  LOP3.LUT P0, RZ, R5, 0x7, RZ, 0xc0, !PT ;  /* 0x0000000705ff7812 */ /* 0x000fe2000780c0ff */
[----:B------:R-:W-:Y:S01]  /*0af0*/  IMAD.MOV.U32 R22, RZ, RZ, 0x1 ;  /* 0x00000001ff167424 */ /* 0x000fe200078e00ff */
[----:B------:R-:W-:Y:S01]  /*0b00*/  LOP3.LUT R10, R4, 0xc, R3, 0x78, !PT ;  /* 0x0000000c040a7812 */ /* 0x000fe200078e7803 */
[----:B------:R-:W-:Y:S01]  /*0b10*/  IMAD.MOV.U32 R19, RZ, RZ, 0x1 ;  /* 0x00000001ff137424 */ /* 0x000fe200078e00ff */
[----:B------:R-:W-:Y:S01]  /*0b20*/  LOP3.LUT R23, R8, 0xc, R23, 0x78, !PT ;  /* 0x0000000c08177812 */ /* 0x000fe200078e7817 */
[----:B------:R-:W-:Y:S01]  /*0b30*/  NOP ;  /* 0x0000000000007918 */ /* 0x000fe20000000000 */
[C---:B------:R-:W-:Y:S01]  /*0b40*/  @P4 LEA.HI R3, R10.reuse, R10, RZ, 0x1 ;  /* 0x0000000a0a034211 */ /* 0x040fe200078f08ff */
[----:B------:R0:W-:Y:S01]  /*0b50*/  STL [R1], R10 ;  /* 0x0000000a01007387 */ /* 0x0001e20000100800 */
[----:B------:R-:W-:-:S02]  /*0b60*/  ISETP.LT.U32.AND P6, PT, R10, 0x2, !P0 ;  /* 0x000000020a00780c */ /* 0x000fc400047c1070 */
[----:B------:R-:W-:Y:S02]  /*0b70*/  @P4 SHF.R.S32.HI R3, RZ, 0x1, R3 ;  /* 0x00000001ff034819 */ /* 0x000fe40000011403 */
[----:B------:R-:W-:Y:S02]  /*0b80*/  @P3 LEA.HI R4, R23, R23, RZ, 0x1 ;  /* 0x0000001717043211 */ /* 0x000fe400078f08ff */
[----:B------:R-:W-:Y:S02]  /*0b90*/  @P4 ISETP.NE.AND P5, PT, R3, R12, PT ;  /* 0x0000000c0300420c */ /* 0x000fe40003fa5270 */
[----:B------:R-:W-:Y:S02]  /*0ba0*/  @P3 SHF.R.S32.HI R4, RZ, 0x1, R4 ;  /* 0x00000001ff043819 */ /* 0x000fe40000011404 */
[----:B------:R-:W-:Y:S02]  /*0bb0*/  @P4 SEL R22, RZ, 0x1, P5 ;  /* 0x00000001ff164807 */ /* 0x000fe40002800000 */
[----:B-----5:R-:W-:-:S02]  /*0bc0*/  ISETP.NE.AND P5, PT, R7, RZ, PT ;  /* 0x000000ff0700720c */ /* 0x020fc40003fa5270 */
[----:B------:R-:W-:Y:S02]  /*0bd0*/  @P3 ISETP.NE.AND P4, PT, R4, R12, PT ;  /* 0x0000000c0400320c */ /* 0x000fe40003f85270 */
[----:B------:R-:W-:Y:S02]  /*0be0*/  SEL R3, RZ, 0x1, !P6 ;  /* 0x00000001ff037807 */ /* 0x000fe40007000000 */
[----:B------:R-:W-:Y:S02]  /*0bf0*/  ISETP.LT.U32.AND P0, PT, R23, 0x2, !P0 ;  /* 0x000000021700780c */ /* 0x000fe40004701070 */
[----:B0-----:R-:W-:Y:S02]  /*0c00*/  ISETP.EQ.U32.AND P1, PT, R9, 0x1, PT ;  /* 0x000000010900780c */ /* 0x001fe40003f22070 */
[----:B------:R-:W-:Y:S02]  /*0c10*/  ISETP.NE.AND P2, PT, R13, RZ, PT ;  /* 0x000000ff0d00720c */ /* 0x000fe40003f45270 */
[----:B------:R-:W-:-:S02]  /*0c20*/  LOP3.LUT R22, R22, R3, RZ, 0xc0, !PT ;  /* 0x0000000316167212 */ /* 0x000fc400078ec0ff */
[----:B------:R-:W-:Y:S02]  /*0c30*/  SEL R4, RZ, 0x1, !P0 ;  /* 0x00000001ff047807 */ /* 0x000fe40004000000 */
[----:B------:R-:W-:Y:S01]  /*0c40*/  @P3 SEL R19, RZ, 0x1, P4 ;  /* 0x00000001ff133807 */ /* 0x000fe20002000000 */
[----:B------:R-:W-:Y:S06]  /*0c50*/  @P5 BRA `(.L_x_174) ;  /* 0x0000000000485947 */ /* 0x000fec0003800000 */
[----:B-1----:R-:W0:Y:S01]  /*0c60*/  S2UR UR5, SR_CgaCtaId ;  /* 0x00000000000579c3 */ /* 0x002e220000008800 */
        /* <DEDUP_REMOVED lines=12> */
[----:B0-----:R0:W1:Y:S08]  /*0d30*/  SYNCS.EXCH.64 URZ, [UR8+0x348b0], UR4 ;  /* 0x0348b004083f75b2 */ /* 0x0010700008000100 */
[----:B------:R0:W0:Y:S01]  /*0d40*/  SYNCS.EXCH.64 URZ, [UR8+0x348c0], UR6 ;  /* 0x0348c006083f75b2 */ /* 0x0000220008000100 */
[----:B------:R0:W0:Y:S01]  /*0d50*/  SYNCS.EXCH.64 URZ, [UR8+0x348b8], UR4 ;  /* 0x0348b804083f75b2 */ /* 0x0000220008000100 */
[----:B------:R0:W0:Y:S01]  /*0d60*/  SYNCS.EXCH.64 URZ, [UR8+0x348c8], UR6 ;  /* 0x0348c806083f75b2 */ /* 0x0000220008000100 */
[----:B------:R-:W-:Y:S01]  /*0d70*/  NOP ;  /* 0x0000000000007918 */ /* 0x000fe20000000000 */
.L_x_174:
[----:B------:R-:W-:Y:S01]  /*0d80*/  LOP3.LUT R19, R19, R4, RZ, 0xc0, !PT ;  /* 0x0000000413137212 */ /* 0x000fe200078ec0ff */
[----:B------:R-:W-:Y:S01]  /*0d90*/  NOP ;  /* 0x0000000000007918 */ /* 0x000fe20000000000 */
[----:B------:R-:W-:Y:S05]  /*0da0*/  @!P1 BRA `(.L_x_175) ;  /* 0x0000000000089947 */ /* 0x000fea0003800000 */
[----:B01234-:R-:W-:Y:S01]  /*0db0*/  UCGABAR_ARV ;  /* 0x00000000000079c7 */ /* 0x01ffe20008000000 */
[----:B------:R-:W-:Y:S05]  /*0dc0*/  BRA `(.L_x_176) ;  /* 0x0000000000047947 */ /* 0x000fea0003800000 */
.L_x_175:
[----:B01234-:R-:W-:Y:S01]  /*0dd0*/  NOP ;  /* 0x0000000000007918 */ /* 0x01ffe20000000000 */
.L_x_176:
[----:B------:R-:W-:Y:S05]  /*0de0*/  @!P1 BRA `(.L_x_177) ;  /* 0x00000000000c9947 */ /* 0x000fea0003800000 */
[----:B------:R-:W-:Y:S01]  /*0df0*/  UCGABAR_WAIT ;  /* 0x0000000000007dc7 */ /* 0x000fe20008000000 */
[----:B------:R-:W-:Y:S01]  /*0e00*/  CCTL.IVALL ;  /* 0x00000000ff00798f */ /* 0x000fe20002000000 */
[----:B------:R-:W-:Y:S05]  /*0e10*/  BRA `(.L_x_178) ;  /* 0x0000000000047947 */ /* 0x000fea0003800000 */
.L_x_177:
[----:B------:R-:W-:Y:S06]  /*0e20*/  BAR.SYNC.DEFER_BLOCKING 0x0 ;  /* 0x0000000000007b1d */ /* 0x000fec0000010000 */
.L_x_178:
[----:B------:R-:W-:-:S05]  /*0e30*/  IMAD.MOV.U32 R3, RZ, RZ, 0x1 ;  /* 0x00000001ff037424 */ /* 0x000fca00078e00ff */
[----:B------:R-:W-:-:S05]  /*0e40*/  SEL R3, R3, 0x2, !P2 ;  /* 0x0000000203037807 */ /* 0x000fca0005000000 */
[----:B------:R0:W-:Y:S01]  /*0e50*/  STL [R1+0x2c], R3 ;  /* 0x00002c0301007387 */ /* 0x0001e20000100800 */
[----:B------:R-:W-:Y:S05]  /*0e60*/  @!P2 BRA `(.L_x_179) ;  /* 0x000000d400f4a947 */ /* 0x000fea0003800000 */
.L_x_180:
[----:B------:R-:W-:-:S08]  /*0e70*/  NOP ;  /* 0x0000000000007918 */ /* 0x000fd00000000000 */
[----:B------:R-:W1:Y:S02]  /*0e80*/  USETMAXREG.TRY_ALLOC.CTAPOOL UP0, 0xf0 ;  /* 0x000000f0000079c8 */ /* 0x000e640008000600 */
[----:B-1----:R-:W-:-:S13]  /*0e90*/  PLOP3.LUT P0, PT, PT, PT, UP0, 0x80, 0x0 ;  /* 0x000000000000781c */ /* 0x002fda0003f0f008 */
[----:B------:R-:W-:Y:S05]  /*0ea0*/  @!P0 BRA `(.L_x_180) ;  /* 0xfffffffc00f08947 */ /* 0x000fea000383ffff */
[----:B------:R-:W-:Y:S01]  /*0eb0*/  LOP3.LUT R2, R0, 0xffffff80, RZ, 0xc0, !PT ;  /* 0xffffff8000027812 */ /* 0x000fe200078ec0ff */
[----:B------:R-:W1:Y:S08]  /*0ec0*/  S2UR UR4, SR_CTAID.X ;  /* 0x00000000000479c3 */ /* 0x000e700000002500 */
[----:B------:R-:W-:Y:S06]  /*0ed0*/  BAR.ARV 0x8, 0x180 ;  /* 0x0206000000007b1d */ /* 0x000fec0000002000 */
[----:B------:R-:W-:-:S02]  /*0ee0*/  ISETP.NE.AND P0, PT, R2, 0x80, PT ;  /* 0x000000800200780c */ /* 0x000fc40003f05270 */
[----:B------:R-:W1:Y:S11]  /*0ef0*/  LDC R2, c[0x0][0xc34] ;  /* 0x00030d00ff027b82 */ /* 0x000e760000000800 */
[----:B------:R-:W-:Y:S06]  /*0f00*/  @!P0 BAR.ARV 0x9, 0x100 ;  /* 0x0244000000008b1d */ /* 0x000fec0000002000 */
[----:B-1----:R-:W-:-:S13]  /*0f10*/  ISETP.LE.AND P0, PT, R2, UR4, PT ;  /* 0x0000000402007c0c */ /* 0x002fda000bf03270 */
[----:B------:R-:W-:Y:S05]  /*0f20*/  @P0 EXIT ;  /* 0x000000000000094d */ /* 0x000fea0003800000 */
[----:B------:R-:W2:Y:S01]  /*0f30*/  LDL.LU R10, [R1+0x2c] ;  /* 0x00002c00010a7983 */ /* 0x000ea20000300800 */
[----:B------:R-:W-:Y:S01]  /*0f40*/  VIADD R0, R0, 0xffffff80 ;  /* 0xffffff8000007836 */ /* 0x000fe20000000000 */
[----:B------:R-:W-:Y:S01]  /*0f50*/  UMOV UR60, URZ ;  /* 0x0000003f003c7c82 */ /* 0x000fe20008000000 */
[----:B------:R-:W-:Y:S02]  /*0f60*/  IMAD.MOV.U32 R234, RZ, RZ, -0x2 ;  /* 0xfffffffeffea7424 */ /* 0x000fe400078e00ff */
[----:B------:R-:W-:Y:S01]  /*0f70*/  IMAD.U32 R223, RZ, RZ, UR4 ;  /* 0x00000004ffdf7e24 */ /* 0x000fe2000f8e00ff */
[----:B0-----:R-:W-:Y:S01]  /*0f80*/  SHF.R.S32.HI R3, RZ, 0x1f, R0 ;  /* 0x0000001fff037819 */ /* 0x001fe20000011400 */
        /* <DEDUP_REMOVED lines=15> */
[----:B------:R-:W-:Y:S01]  /*1080*/  LEA.HI R2, R7, R226, RZ, 0x2 ;  /* 0x000000e207027211 */ /* 0x000fe200078f10ff */
[----:B------:R-:W-:Y:S01]  /*1090*/  IMAD R9, R9, 0x40, R6 ;  /* 0x0000004009097824 */ /* 0x000fe200078e0206 */
[----:B------:R-:W-:Y:S02]  /*10a0*/  LEA.HI R225, R3, R0, RZ, 0x3 ;  /* 0x0000000003e17211 */ /* 0x000fe400078f18ff */
[--C-:B------:R-:W-:Y:S02]  /*10b0*/  SHF.R.S32.HI R6, RZ, 0x2, R2.reuse ;  /* 0x00000002ff067819 */ /* 0x100fe40000011402 */
[----:B------:R-:W-:Y:S02]  /*10c0*/  SHF.R.S32.HI R13, RZ, 0x1f, R2 ;  /* 0x0000001fff0d7819 */ /* 0x000fe40000011402 */
[----:B------:R-:W-:Y:S02]  /*10d0*/  LEA.HI R4, R4, R11, RZ, 0x1 ;  /* 0x0000000b04047211 */ /* 0x000fe400078f08ff */
[----:B------:R-:W-:-:S02]  /*10e0*/  LOP3.LUT R3, R8, 0xfffffffc, RZ, 0xc0, !PT ;  /* 0xfffffffc08037812 */ /* 0x000fc400078ec0ff */
[----:B------:R-:W-:Y:S02]  /*10f0*/  LEA.HI R13, R13, R6, RZ, 0x3 ;  /* 0x000000060d0d7211 */ /* 0x000fe400078f18ff */
[----:B------:R-:W-:Y:S01]  /*1100*/  SHF.R.S32.HI R230, RZ, 0x7, R5 ;  /* 0x00000007ffe67819 */ /* 0x000fe20000011405 */
[----:B------:R-:W-:Y:S01]  /*1110*/  IMAD.IADD R8, R0, 0x1, -R3 ;  /* 0x0000000100087824 */ /* 0x000fe200078e0a03 */
[----:B------:R-:W-:Y:S02]  /*1120*/  LOP3.LUT R4, R4, 0x1ffffffe, RZ, 0xc0, !PT ;  /* 0x1ffffffe04047812 */ /* 0x000fe400078ec0ff */
[----:B------:R-:W-:Y:S02]  /*1130*/  LOP3.LUT R15, R225, 0xfffffff8, RZ, 0xc0, !PT ;  /* 0xfffffff8e10f7812 */ /* 0x000fe400078ec0ff */
[----:B------:R-:W-:Y:S01]  /*1140*/  LOP3.LUT R13, R13, 0xfffffff8, RZ, 0xc0, !PT ;  /* 0xfffffff80d0d7812 */ /* 0x000fe200078ec0ff */
[----:B------:R-:W-:Y:S01]  /*1150*/  IMAD.IADD R4, R11, 0x1, -R4 ;  /* 0x000000010b047824 */ /* 0x000fe200078e0a04 */
[----:B------:R-:W-:Y:S01]  /*1160*/  LEA.HI R7, R7, R226, RZ, 0x5 ;  /* 0x000000e207077211 */ /* 0x000fe200078f28ff */
[----:B------:R-:W-:Y:S01]  /*1170*/  IMAD.IADD R222, R0, 0x1, -R15 ;  /* 0x0000000100de7824 */ /* 0x000fe200078e0a0f */
[----:B------:R-:W-:Y:S01]  /*1180*/  LEA.HI R5, R5, R230, RZ, 0x1 ;  /* 0x000000e605057211 */ /* 0x000fe200078f08ff */
[----:B------:R-:W-:Y:S01]  /*1190*/  IMAD.IADD R6, R6, 0x1, -R13 ;  /* 0x0000000106067824 */ /* 0x000fe200078e0a0d */
[----:B------:R-:W-:Y:S01]  /*11a0*/  LEA.HI R0, R8, R8, RZ, 0x1 ;  /* 0x0000000808007211 */ /* 0x000fe200078f08ff */
[----:B------:R-:W-:Y:S01]  /*11b0*/  IMAD R233, R4, 0x8, R9 ;  /* 0x0000000804e97824 */ /* 0x000fe200078e0209 */
[----:B------:R-:W-:Y:S01]  /*11c0*/  SHF.R.S32.HI R7, RZ, 0x5, R7 ;  /* 0x00000005ff077819 */ /* 0x000fe20000011407 */
[----:B------:R-:W-:Y:S01]  /*11d0*/  IMAD.SHL.U32 R220, R222, 0x8, RZ ;  /* 0x00000008dedc7824 */ /* 0x000fe200078e00ff */
[----:B------:R-:W-:-:S02]  /*11e0*/  LOP3.LUT R5, R5, 0x3fffffe, RZ, 0xc0, !PT ;  /* 0x03fffffe05057812 */ /* 0x000fc400078ec0ff */
[----:B------:R-:W-:Y:S01]  /*11f0*/  LOP3.LUT R3, R2, 0x7ffffffc, RZ, 0xc0, !PT ;  /* 0x7ffffffc02037812 */ /* 0x000fe200078ec0ff */
[----:B------:R-:W-:Y:S01]  /*1200*/  IMAD R6, R7, 0x10, R6 ;  /* 0x0000001007067824 */ /* 0x000fe200078e0206 */
[----:B------:R-:W-:Y:S01]  /*1210*/  LOP3.LUT R9, R0, 0x1ffffffe, RZ, 0xc0, !PT ;  /* 0x1ffffffe00097812 */ /* 0x000fe200078ec0ff */
[----:B------:R-:W-:Y:S01]  /*1220*/  IMAD.IADD R5, R230, 0x1, -R5 ;  /* 0x00000001e6057824 */ /* 0x000fe200078e0a05 */
[----:B------:R-:W-:Y:S01]  /*1230*/  IADD3 R221, R220, 0x40, RZ ;  /* 0x00000040dcdd7810 */ /* 0x000fe20007ffe0ff */
[----:B------:R-:W-:Y:S01]  /*1240*/  IMAD.IADD R3, R226, 0x1, -R3 ;  /* 0x00000001e2037824 */ /* 0x000fe200078e0a03 */
[----:B------:R-:W-:Y:S01]  /*1250*/  SHF.R.S32.HI R225, RZ, 0x3, R225 ;  /* 0x00000003ffe17819 */ /* 0x000fe200000114e1 */
[----:B------:R-:W-:Y:S01]  /*1260*/  IMAD.IADD R232, R8, 0x1, -R9 ;  /* 0x0000000108e87824 */ /* 0x000fe200078e0a09 */
[----:B------:R-:W-:Y:S01]  /*1270*/  SHF.R.S32.HI R235, RZ, 0x1f, R221 ;  /* 0x0000001fffeb7819 */ /* 0x000fe200000114dd */
[----:B------:R-:W-:Y:S02]  /*1280*/  IMAD R231, R5, 0x40, R6 ;  /* 0x0000004005e77824 */ /* 0x000fe400078e0206 */
[----:B------:R-:W-:-:S02]  /*1290*/  IMAD R234, R3, R234, 0xb0 ;  /* 0x000000b003ea7424 */ /* 0x000fc400078e02ea */
[----:B------:R-:W-:Y:S01]  /*12a0*/  IMAD R232, R232, 0x8, R231 ;  /* 0x00000008e8e87824 */ /* 0x000fe200078e02e7 */
[----:B--2---:R-:W-:-:S07]  /*12b0*/  LOP3.LUT R17, R10, 0x1, RZ, 0xfc, !PT ;  /* 0x000000010a117812 */ /* 0x004fce00078efcff */
.L_x_213:
[----:B0-----:R-:W0:Y:S01]  /*12c0*/  SHFL.IDX PT, R0, R230, RZ, 0x1f ;  /* 0x00001fffe6007589 */ /* 0x001e2200000e0000 */
[----:B-1----:R-:W1:Y:S01]  /*12d0*/  S2UR UR5, SR_CgaCtaId ;  /* 0x00000000000579c3 */ /* 0x002e620000008800 */
[----:B------:R-:W-:Y:S01]  /*12e0*/  ULDC UR4, c[0x0][0xc38] ;  /* 0x00030e0000047ab9 */ /* 0x000fe20000000800 */
[----:B------:R-:W-:Y:S01]  /*12f0*/  ULDC.64 UR6, c[0x0][0x418] ;  /* 0x0001060000067ab9 */ /* 0x000fe20000000a00 */
[----:B------:R-:W-:Y:S01]  /*1300*/  R2UR UR12, R223 ;  /* 0x00000000df0c72ca */ /* 0x000fe200000e0000 */
[----:B------:R-:W-:Y:S02]  /*1310*/  UISETP.NE.AND UP1, UPT, UR4, 0x1, UPT ;  /* 0x000000010400788c */ /* 0x000fe4000bf25270 */
[----:B------:R-:W-:Y:S02]  /*1320*/  UISETP.NE.U32.AND UP0, UPT, UR6, URZ, UPT ;  /* 0x0000003f0600728c */ /* 0x000fe4000bf05070 */
[----:B--2---:R-:W2:Y:S01]  /*1330*/  LDC R113, c[0x0][0x2f0] ;  /* 0x0000bc00ff717b82 */ /* 0x004ea20000000800 */
        /* <DEDUP_REMOVED lines=13> */
[----:B---3--:R-:W-:Y:S01]  /*1410*/  IMAD.U32 R2, RZ, RZ, UR8 ;  /* 0x00000008ff027e24 */ /* 0x008fe2000f8e00ff */
        /* <DEDUP_REMOVED lines=10> */
[----:B------:R-:W-:Y:S02]  /*14c0*/  UIADD3 UR7, UR14, -UR7, URZ ;  /* 0x800000070e077290 */ /* 0x000fe4000fffe03f */
[----:B----4-:R-:W-:Y:S01]  /*14d0*/  IMAD.U32 R18, RZ, RZ, UR14 ;  /* 0x0000000eff127e24 */ /* 0x010fe2000f8e00ff */
[----:B------:R-:W-:Y:S01]  /*14e0*/  UMOV UR6, UR13 ;  /* 0x0000000d00067c82 */ /* 0x000fe20008000000 */
[----:B------:R-:W-:Y:S01]  /*14f0*/  @UP2 USHF.R.U32.HI UR6, URZ, UR9, UR5 ;  /* 0x000000093f062299 */ /* 0x000fe20008011605 */
[----:B------:R-:W-:Y:S01]  /*1500*/  SHF.R.U32.HI R3, RZ, 0x1f, R0 ;  /* 0x0000001fff037819 */ /* 0x000fe20000011600 */
[----:B------:R-:W-:Y:S01]  /*1510*/  ULEA UR7, UR7, UR10, 0xd ;  /* 0x0000000a07077291 */ /* 0x000fe2000f8e683f */
[----:B------:R-:W-:Y:S01]  /*1520*/  IMAD.U32 R229, RZ, RZ, UR13 ;  /* 0x0000000dffe57e24 */ /* 0x000fe2000f8e00ff */
[----:B------:R-:W-:Y:S01]  /*1530*/  UMOV UR4, UR12 ;  /* 0x0000000c00047c82 */ /* 0x000fe20008000000 */
[----:B------:R-:W-:Y:S01]  /*1540*/  LEA.HI.SX32 R112, R0, R3, 0x1b ;  /* 0x0000000300707211 */ /* 0x000fe200078fdaff */
[----:B------:R-:W-:Y:S01]  /*1550*/  USHF.R.U32.HI UR7, URZ, 0x4, UR7 ;  /* 0x000000043f077899 */ /* 0x000fe20008011607 */
[----:B------:R-:W-:-:S02]  /*1560*/  IMAD.U32 R228, RZ, RZ, UR6 ;  /* 0x00000006ffe47e24 */ /* 0x000fc4000f8e00ff */
[----:B------:R-:W-:Y:S01]  /*1570*/  IMAD.U32 R227, RZ, RZ, UR4 ;  /* 0x00000004ffe37e24 */ /* 0x000fe2000f8e00ff */
[----:B------:R-:W-:Y:S01]  /*1580*/  ULOP3.LUT UR45, UR7, 0x3fff, URZ, 0xc0, !UPT ;  /* 0x00003fff072d7892 */ /* 0x000fe2000f8ec03f */
[----:B------:R-:W-:Y:S11]  /*1590*/  @!P0 BRA `(.L_x_181) ;  /* 0x0000000000408947 */ /* 0x000ff60003800000 */
[----:B------:R-:W-:Y:S01]  /*15a0*/  MOV R0, 0x0 ;  /* 0x0000000000007802 */ /* 0x000fe20000000f00 */
[----:B------:R-:W-:Y:S01]  /*15b0*/  ULDC.64 UR4, c[0x4][0xa0] ;  /* 0x0100280000047ab9 */ /* 0x000fe20000000a00 */
[----:B------:R-:W-:Y:S01]  /*15c0*/  ULDC.64 UR6, c[0x4][0x40] ;  /* 0x0100100000067ab9 */ /* 0x000fe20000000a00 */
[----:B------:R-:W-:Y:S01]  /*15d0*/  IMAD.U32 R4, RZ, RZ, UR4 ;  /* 0x00000004ff047e24 */ /* 0x000fe2000f8e00ff */
[----:B------:R0:W1:Y:S01]  /*15e0*/  LDC.64 R14, c[0x4][R0] ;  /* 0x01000000000e7b82 */ /* 0x0000620000000a00 */
[----:B------:R-:W-:Y:S01]  /*15f0*/  IMAD.U32 R5, RZ, RZ, UR5 ;  /* 0x00000005ff057e24 */ /* 0x000fe2000f8e00ff */
[----:B------:R-:W-:Y:S01]  /*1600*/  ULDC.64 UR4, c[0x4][0xa8] ;  /* 0x01002a0000047ab9 */ /* 0x000fe20000000a00 */
[----:B------:R-:W-:Y:S02]  /*1610*/  IMAD.U32 R10, RZ, RZ, UR6 ;  /* 0x00000006ff0a7e24 */ /* 0x000fe4000f8e00ff */
        /* <DEDUP_REMOVED lines=8> */
.L_x_181:
[----:B------:R-:W-:Y:S02]  /*16a0*/  R2UR UR4, R2 ;  /* 0x00000000020472ca */ /* 0x000fe400000e0000 */
[----:B------:R-:W-:Y:S02]  /*16b0*/  LOP3.LUT R0, R224, 0x1, RZ, 0xc0, !PT ;  /* 0x00000001e0007812 */ /* 0x000fe400078ec0ff */
[----:B------:R-:W-:Y:S02]  /*16c0*/  ISETP.NE.AND P0, PT, R17, 0x3, PT ;  /* 0x000000031100780c */ /* 0x000fe40003f05270 */
[----:B------:R-:W-:-:S07]  /*16d0*/  SHF.L.U32 R0, R0, 0x1f, RZ ;  /* 0x0000001f00007819 */ /* 0x000fce00000006ff */
[----:B------:R-:W0:Y:S02]  /*16e0*/  SYNCS.PHASECHK.TRANS64.TRYWAIT P1, [UR4+0x34800], R0 ;  /* 0x03480000ff0075a7 */ /* 0x000e240008020144 */
[----:B0-----:R-:W-:Y:S05]  /*16f0*/  @!P1 BRA `(.L_x_182) ;  /* 0x0000011400009947 */ /* 0x001fea0003800000 */
.L_x_308:
[----:B------:R-:W-:Y:S05]  /*1700*/  @!P0 BRA `(.L_x_183) ;  /* 0x0000000000048947 */ /* 0x000fea0003800000 */
[----:B------:R-:W-:Y:S01]  /*1710*/  BPT.TRAP 0x1 ;  /* 0x000000040000795c */ /* 0x000fe20000300000 */
.L_x_183:
        /* <DEDUP_REMOVED lines=9> */
.L_x_184:
[----:B-1----:R-:W-:Y:S05]  /*17b0*/  @P1 BRA `(.L_x_185) ;  /* 0x0000000000081947 */ /* 0x002fea0003800000 */
[----:B------:R-:W1:Y:S02]  /*17c0*/  SYNCS.PHASECHK.TRANS64.TRYWAIT P1, [R3+URZ+0x34830], R0 ;  /* 0x03483000030075a7 */ /* 0x000e64000802017f */
[----:B-1----:R-:W-:Y:S05]  /*17d0*/  @!P1 BRA `(.L_x_186) ;  /* 0x0000011000e49947 */ /* 0x002fea0003800000 */
.L_x_185:
[----:B------:R-:W-:Y:S05]  /*17e0*/  WARPSYNC.ALL ;  /* 0x0000000000007948 */ /* 0x000fea0003800000 */
[----:B------:R-:W-:Y:S01]  /*17f0*/  R2UR UR4, R2 ;  /* 0x00000000020472ca */ /* 0x000fe200000e0000 */
[----:B------:R-:W-:Y:S01]  /*1800*/  ULOP3.LUT UR45, UR45, 0x10000, URZ, 0xfc, !UPT ;  /* 0x000100002d2d7892 */ /* 0x000fe2000f8efc3f */
[----:B------:R-:W-:Y:S01]  /*1810*/  WARPGROUP.ARRIVE ;  /* 0x00000000000079c5 */ /* 0x000fe20000000000 */
[----:B------:R-:W-:Y:S01]  /*1820*/  UMOV UR37, 0x40000040 ;  /* 0x4000004000257882 */ /* 0x000fe20000000000 */
[----:B------:R-:W-:Y:S01]  /*1830*/  UMOV UR39, 0x40000040 ;  /* 0x4000004000277882 */ /* 0x000fe20000000000 */
[----:B------:R-:W-:Y:S01]  /*1840*/  UMOV UR5, UR37 ;  /* 0x0000002500057c82 */ /* 0x000fe20008000000 */
[----:B------:R-:W-:Y:S01]  /*1850*/  UMOV UR9, UR37 ;  /* 0x0000002500097c82 */ /* 0x000fe20008000000 */
[----:B------:R-:W-:Y:S01]  /*1860*/  UMOV UR11, 0x40000040 ;  /* 0x40000040000b7882 */ /* 0x000fe20000000000 */
[----:B------:R-:W-:Y:S01]  /*1870*/  UMOV UR36, UR45 ;  /* 0x0000002d00247c82 */ /* 0x000fe20008000000 */
[----:B------:R-:W-:Y:S01]  /*1880*/  UMOV UR13, UR37 ;  /* 0x00000025000d7c82 */ /* 0x000fe20008000000 */
[----:B------:R-:W-:Y:S01]  /*1890*/  UMOV UR8, UR36 ;  /* 0x0000002400087c82 */ /* 0x000fe20008000000 */
[----:B------:R-:W-:Y:S01]  /*18a0*/  UMOV UR12, UR36 ;  /* 0x00000024000c7c82 */ /* 0x000fe20008000000 */
[----:B------:R-:W-:Y:S01]  /*18b0*/  UMOV UR15, 0x40000040 ;  /* 0x40000040000f7882 */ /* 0x000fe20000000000 */
[----:B------:R-:W-:Y:S01]  /*18c0*/  UIADD3 UR4, UR4, 0x1e400, URZ ;  /* 0x0001e40004047890 */ /* 0x000fe2000fffe03f */
[----:B------:R-:W-:Y:S01]  /*18d0*/  IMAD.U32 R8, RZ, RZ, UR36 ;  /* 0x00000024ff087e24 */ /* 0x000fe2000f8e00ff */
[----:B------:R-:W-:Y:S01]  /*18e0*/  UMOV UR16, UR36 ;  /* 0x0000002400107c82 */ /* 0x000fe20008000000 */
[----:B------:R-:W-:Y:S01]  /*18f0*/  UMOV UR17, UR37 ;  /* 0x0000002500117c82 */ /* 0x000fe20008000000 */
[----:B------:R-:W-:Y:S01]  /*1900*/  USHF.R.U32.HI UR4, URZ, 0x4, UR4 ;  /* 0x000000043f047899 */ /* 0x000fe20008011604 */
[----:B------:R-:W-:Y:S01]  /*1910*/  IMAD.U32 R9, RZ, RZ, UR37 ;  /* 0x00000025ff097e24 */ /* 0x000fe2000f8e00ff */
[----:B------:R-:W-:Y:S01]  /*1920*/  UMOV UR19, 0x40000040 ;  /* 0x4000004000137882 */ /* 0x000fe20000000000 */
[----:B------:R-:W-:Y:S01]  /*1930*/  UMOV UR20, UR36 ;  /* 0x0000002400147c82 */ /* 0x000fe20008000000 */
[----:B------:R-:W-:Y:S01]  /*1940*/  ULOP3.LUT UR6, UR4, 0x3fff, URZ, 0xc0, !UPT ;  /* 0x00003fff04067892 */ /* 0x000fe2000f8ec03f */
[----:B------:R-:W-:-:S02]  /*1950*/  UMOV UR21, UR37 ;  /* 0x0000002500157c82 */ /* 0x000fc40008000000 */
[----:B------:R-:W-:Y:S01]  /*1960*/  UMOV UR4, UR36 ;  /* 0x0000002400047c82 */ /* 0x000fe20008000000 */
[----:B------:R-:W-:Y:S01]  /*1970*/  ULOP3.LUT UR7, UR6, 0x10000, URZ, 0xfc, !UPT ;  /* 0x0001000006077892 */ /* 0x000fe2000f8efc3f */
[----:B------:R-:W-:Y:S01]  /*1980*/  UMOV UR23, 0x40000040 ;  /* 0x4000004000177882 */ /* 0x000fe20000000000 */
[----:B------:R-:W-:Y:S02]  /*1990*/  UMOV UR24, UR36 ;  /* 0x0000002400187c82 */ /* 0x000fe40008000000 */
[----:B------:R-:W-:Y:S02]  /*19a0*/  UIMAD UR44, UR60, 0xb00, UR7 ;  /* 0x00000b003c2c78a4 */ /* 0x000fe4000f8e0207 */
[----:B01----:R-:W-:Y:S01]  /*19b0*/  IMAD.U32 R0, RZ, RZ, UR7 ;  /* 0x00000007ff007e24 */ /* 0x003fe2000f8e00ff */
[----:B------:R-:W-:Y:S01]  /*19c0*/  UMOV UR7, 0x40000040 ;  /* 0x4000004000077882 */ /* 0x000fe20000000000 */
[----:B------:R-:W-:Y:S02]  /*19d0*/  UIADD3 UR6, UR44, 0x80, URZ ;  /* 0x000000802c067890 */ /* 0x000fe4000fffe03f */
[----:B------:R-:W-:-:S02]  /*19e0*/  UIADD3 UR10, UR44, 0x100, URZ ;  /* 0x000001002c0a7890 */ /* 0x000fc4000fffe03f */
[----:B------:R-:W-:Y:S01]  /*19f0*/  UMOV UR38, UR44 ;  /* 0x0000002c00267c82 */ /* 0x000fe20008000000 */
[----:B------:R-:W-:Y:S01]  /*1a00*/  UIADD3 UR14, UR44, 0x180, URZ ;  /* 0x000001802c0e7890 */ /* 0x000fe2000fffe03f */
[----:B------:R-:W-:Y:S01]  /*1a10*/  HGMMA.64x16x16.F32.BF16 R104, gdesc[UR36], RZ, !UPT, gsb0 ;  /* 0x00200000246879f0 */ /* 0x000fe2000c0018ff */
[----:B------:R-:W-:Y:S02]  /*1a20*/  UIADD3 UR18, UR44, 0x200, URZ ;  /* 0x000002002c127890 */ /* 0x000fe4000fffe03f */
[----:B------:R-:W-:Y:S02]  /*1a30*/  UIADD3 UR22, UR44, 0x280, URZ ;  /* 0x000002802c167890 */ /* 0x000fe4000fffe03f */
[----:B------:R-:W-:Y:S01]  /*1a40*/  UIADD3 UR26, UR44, 0x300, URZ ;  /* 0x000003002c1a7890 */ /* 0x000fe2000fffe03f */
[----:B------:R-:W-:Y:S01]  /*1a50*/  UMOV UR25, UR37 ;  /* 0x0000002500197c82 */ /* 0x000fe20008000000 */
[----:B------:R-:W-:Y:S01]  /*1a60*/  UMOV UR27, 0x40000040 ;  /* 0x40000040001b7882 */ /* 0x000fe20000000000 */
[----:B------:R-:W-:Y:S01]  /*1a70*/  UIADD3 UR30, UR44, 0x380, URZ ;  /* 0x000003802c1e7890 */ /* 0x000fe2000fffe03f */
[----:B------:R-:W-:Y:S01]  /*1a80*/  UMOV UR28, UR36 ;  /* 0x00000024001c7c82 */ /* 0x000fe20008000000 */
[----:B------:R-:W-:Y:S01]  /*1a90*/  UMOV UR29, UR37 ;  /* 0x00000025001d7c82 */ /* 0x000fe20008000000 */
[----:B------:R-:W-:Y:S01]  /*1aa0*/  UMOV UR31, 0x40000040 ;  /* 0x40000040001f7882 */ /* 0x000fe20000000000 */
[----:B------:R-:W-:Y:S01]  /*1ab0*/  UIADD3 UR34, UR44, 0x400, URZ ;  /* 0x000004002c227890 */ /* 0x000fe2000fffe03f */
[----:B------:R-:W-:Y:S01]  /*1ac0*/  UMOV UR32, UR36 ;  /* 0x0000002400207c82 */ /* 0x000fe20008000000 */
[----:B------:R-:W-:Y:S01]  /*1ad0*/  UMOV UR33, UR37 ;  /* 0x0000002500217c82 */ /* 0x000fe20008000000 */
[----:B------:R-:W-:Y:S01]  /*1ae0*/  UMOV UR35, 0x40000040 ;  /* 0x4000004000237882 */ /* 0x000fe20000000000 */
[----:B------:R-:W-:Y:S01]  /*1af0*/  UMOV UR39, 0x40000040 ;  /* 0x4000004000277882 */ /* 0x000fe20000000000 */
[----:B------:R-:W-:Y:S01]  /*1b00*/  UIADD3 UR42, UR44, 0x602, URZ ;  /* 0x000006022c2a7890 */ /* 0x000fe2000fffe03f */
[----:B------:R-:W-:Y:S01]  /*1b10*/  UMOV UR43, 0x40000040 ;  /* 0x40000040002b7882 */ /* 0x000fe20000000000 */
[----:B------:R-:W-:Y:S01]  /*1b20*/  UIADD3 UR50, UR44, 0x604, URZ ;  /* 0x000006042c327890 */ /* 0x000fe2000fffe03f */
[----:B------:R-:W-:Y:S01]  /*1b30*/  UMOV UR51, 0x40000040 ;  /* 0x4000004000337882 */ /* 0x000fe20000000000 */
[----:B------:R-:W-:Y:S01]  /*1b40*/  UIADD3 UR54, UR44, 0x606, URZ ;  /* 0x000006062c367890 */ /* 0x000fe2000fffe03f */
[----:B------:R-:W-:Y:S01]  /*1b50*/  UMOV UR55, 0x40000040 ;  /* 0x4000004000377882 */ /* 0x000fe20000000000 */
        /* <DEDUP_REMOVED lines=50> */
[----:B------:R-:W-:Y:S02]  /*1e80*/  UMOV UR37, 0x40000040 ;  /* 0x4000004000257882 */ /* 0x000fe40000000000 */
[----:B------:R-:W-:Y:S01]  /*1e90*/  UMOV UR9, UR37 ;  /* 0x0000002500097c82 */ /* 0x000fe20008000000 */
[----:B------:R-:W-:Y:S01]  /*1ea0*/  UMOV UR13, UR37 ;  /* 0x00000025000d7c82 */ /* 0x000fe20008000000 */
[----:B------:R-:W-:Y:S01]  /*1eb0*/  UMOV UR17, UR37 ;  /* 0x0000002500117c82 */ /* 0x000fe20008000000 */
[----:B------:R-:W-:Y:S01]  /*1ec0*/  UMOV UR21, UR37 ;  /* 0x0000002500157c82 */ /* 0x000fe20008000000 */
[----:B------:R-:W-:Y:S01]  /*1ed0*/  UMOV UR25, UR37 ;  /* 0x0000002500197c82 */ /* 0x000fe20008000000 */
[----:B------:R-:W-:Y:S01]  /*1ee0*/  UMOV UR29, UR37 ;  /* 0x00000025001d7c82 */ /* 0x000fe20008000000 */
[----:B------:R-:W-:Y:S01]  /*1ef0*/  UMOV UR33, UR37 ;  /* 0x0000002500217c82 */ /* 0x000fe20008000000 */
[----:B------:R-:W-:Y:S01]  /*1f00*/  IMAD.U32 R7, RZ, RZ, UR37 ;  /* 0x00000025ff077e24 */ /* 0x000fe2000f8e00ff */
[----:B------:R-:W-:-:S02]  /*1f10*/  WARPGROUP.DEPBAR.LE gsb0, 0x0 ;  /* 0x00008000000079c5 */ /* 0x000fc40000010000 */
[----:B------:R-:W-:-:S06]  /*1f20*/  WARPGROUP.ARRIVE ;  /* 0x00000000000079c5 */ /* 0x000fcc0000000000 */
[----:B------:R-:W-:Y:S01]  /*1f30*/  HGMMA.64x16x16.F32.BF16 R24, gdesc[UR4], RZ, !UPT, gsb0 ;  /* 0x00200000041879f0 */ /* 0x000fe2000c0018ff */
[----:B------:R-:W-:Y:S02]  /*1f40*/  UIADD3 UR4, UR45, 0x2, URZ ;  /* 0x000000022d047890 */ /* 0x000fe4000fffe03f */
[----:B------:R-:W-:Y:S01]  /*1f50*/  UIADD3 UR6, UR44, 0x2, URZ ;  /* 0x000000022c067890 */ /* 0x000fe2000fffe03f */
[----:B------:R-:W-:Y:S01]  /*1f60*/  UMOV UR5, UR37 ;  /* 0x0000002500057c82 */ /* 0x000fe20008000000 */
[----:B------:R-:W-:-:S03]  /*1f70*/  UMOV UR7, 0x40000040 ;  /* 0x4000004000077882 */ /* 0x000fc60000000000 */
[----:B------:R-:W-:Y:S02]  /*1f80*/  UMOV UR36, UR4 ;  /* 0x0000000400247c82 */ /* 0x000fe40008000000 */
        /* <DEDUP_REMOVED lines=15> */
[----:B------:R-:W-:Y:S01]  /*2080*/  HGMMA.64x16x16.F32.BF16 R104, gdesc[UR36], R104, gsb0 ;  /* 0x00200000246879f0 */ /* 0x000fe20008001868 */
[----:B------:R-:W-:Y:S02]  /*2090*/  UMOV UR39, 0x40000040 ;  /* 0x4000004000277882 */ /* 0x000fe40000000000 */
[----:B------:R-:W-:Y:S02]  /*20a0*/  WARPGROUP.DEPBAR.LE gsb0, 0x0 ;  /* 0x00008000000079c5 */ /* 0x000fe40000010000 */
[----:B------:R-:W-:-:S06]  /*20b0*/  WARPGROUP.ARRIVE ;  /* 0x00000000000079c5 */ /* 0x000fcc0000000000 */
[----:B------:R-:W-:Y:S01]  /*20c0*/  HGMMA.64x16x16.F32.BF16 R96, gdesc[UR4], R96, gsb0 ;  /* 0x00200000046079f0 */ /* 0x000fe20008001860 */
[----:B------:R-:W-:Y:S02]  /*20d0*/  UIADD3 UR4, UR44, 0x202, URZ ;  /* 0x000002022c047890 */ /* 0x000fe4000fffe03f */
[----:B------:R-:W-:Y:S01]  /*20e0*/  UIADD3 UR6, UR44, 0x482, URZ ;  /* 0x000004822c067890 */ /* 0x000fe2000fffe03f */
[----:B------:R-:W-:Y:S01]  /*20f0*/  UMOV UR5, UR37 ;  /* 0x0000002500057c82 */ /* 0x000fe20008000000 */
[----:B------:R-:W-:-:S03]  /*2100*/  UMOV UR7, 0x40000040 ;  /* 0x4000004000077882 */ /* 0x000fc60000000000 */
[----:B------:R-:W-:Y:S01]  /*2110*/  UMOV UR18, UR4 ;  /* 0x0000000400127c82 */ /* 0x000fe20008000000 */
[----:B------:R-:W-:Y:S01]  /*2120*/  UMOV UR4, UR36 ;  /* 0x0000002400047c82 */ /* 0x000fe20008000000 */
        /* <DEDUP_REMOVED lines=136> */
[----:B------:R-:W-:Y:S01]  /*29b0*/  UMOV UR7, 0x40000040 ;  /* 0x4000004000077882 */ /* 0x000fe20000000000 */
        /* <DEDUP_REMOVED lines=14> */
[----:B------:R-:W-:-:S02]  /*2aa0*/  WARPGROUP.DEPBAR.LE gsb0, 0x0 ;  /* 0x00008000000079c5 */ /* 0x000fc40000010000 */
[----:B------:R-:W-:-:S06]  /*2ab0*/  WARPGROUP.ARRIVE ;  /* 0x00000000000079c5 */ /* 0x000fcc0000000000 */
[----:B------:R-:W-:Y:S01]  /*2ac0*/  HGMMA.64x16x16.F32.BF16 R104, gdesc[UR4], R104, gsb0 ;  /* 0x00200000046879f0 */ /* 0x000fe20008001868 */
[----:B------:R-:W-:Y:S01]  /*2ad0*/  UMOV UR6, UR10 ;  /* 0x0000000a00067c82 */ /* 0x000fe20008000000 */
[----:B------:R-:W-:Y:S01]  /*2ae0*/  UMOV UR7, 0x40000040 ;  /* 0x4000004000077882 */ /* 0x000fe20000000000 */
[----:B------:R-:W-:Y:S01]  /*2af0*/  UMOV UR10, UR14 ;  /* 0x0000000e000a7c82 */ /* 0x000fe20008000000 */
[----:B------:R-:W-:Y:S01]  /*2b00*/  UMOV UR14, UR18 ;  /* 0x00000012000e7c82 */ /* 0x000fe20008000000 */
[----:B------:R-:W-:Y:S02]  /*2b10*/  WARPGROUP.DEPBAR.LE gsb0, 0x0 ;  /* 0x00008000000079c5 */ /* 0x000fe40000010000 */
[----:B------:R-:W-:-:S06]  /*2b20*/  WARPGROUP.ARRIVE ;  /* 0x00000000000079c5 */ /* 0x000fcc0000000000 */
[----:B------:R-:W-:Y:S01]  /*2b30*/  HGMMA.64x16x16.F32.BF16 R96, gdesc[UR4], R96, gsb0 ;  /* 0x00200000046079f0 */ /* 0x000fe20008001860 */
[----:B------:R-:W-:Y:S01]  /*2b40*/  UIADD3 UR6, UR44, 0x206, URZ ;  /* 0x000002062c067890 */ /* 0x000fe2000fffe03f */
[----:B------:R-:W-:-:S06]  /*2b50*/  UMOV UR7, 0x40000040 ;  /* 0x4000004000077882 */ /* 0x000fcc0000000000 */
[----:B------:R-:W-:Y:S01]  /*2b60*/  UMOV UR18, UR6 ;  /* 0x0000000600127c82 */ /* 0x000fe20008000000 */
[----:B------:R-:W-:Y:S01]  /*2b70*/  UIADD3 UR6, UR44, 0x486, URZ ;  /* 0x000004862c067890 */ /* 0x000fe2000fffe03f */
[----:B------:R-:W-:Y:S02]  /*2b80*/  WARPGROUP.DEPBAR.LE gsb0, 0x0 ;  /* 0x00008000000079c5 */ /* 0x000fe40000010000 */
[----:B------:R-:W-:-:S06]  /*2b90*/  WARPGROUP.ARRIVE ;  /* 0x00000000000079c5 */ /* 0x000fcc0000000000 */
[----:B------:R-:W-:Y:S01]  /*2ba0*/  HGMMA.64x16x16.F32.BF16 R88, gdesc[UR8], R88, gsb0 ;  /* 0x00200000085879f0 */ /* 0x000fe20008001858 */
[----:B------:R-:W-:Y:S02]  /*2bb0*/  UIADD3 UR8, UR44, 0x506, URZ ;  /* 0x000005062c087890 */ /* 0x000fe4000fffe03f */
[----:B------:R-:W-:Y:S01]  /*2bc0*/  UIADD3 UR10, UR44, 0x580, URZ ;  /* 0x000005802c0a7890 */ /* 0x000fe2000fffe03f */
[----:B------:R-:W-:Y:S01]  /*2bd0*/  UMOV UR9, 0x40000040 ;  /* 0x4000004000097882 */ /* 0x000fe20000000000 */
[----:B------:R-:W-:Y:S01]  /*2be0*/  UMOV UR11, 0x40000040 ;  /* 0x40000040000b7882 */ /* 0x000fe20000000000 */
[----:B------:R-:W-:Y:S01]  /*2bf0*/  UMOV UR37, UR9 ;  /* 0x0000000900257c82 */ /* 0x000fe20008000000 */
[----:B------:R-:W-:Y:S02]  /*2c00*/  WARPGROUP.DEPBAR.LE gsb0, 0x0 ;  /* 0x00008000000079c5 */ /* 0x000fe40000010000 */
[----:B------:R-:W-:-:S06]  /*2c10*/  WARPGROUP.ARRIVE ;  /* 0x00000000000079c5 */ /* 0x000fcc0000000000 */
[----:B------:R-:W-:Y:S01]  /*2c20*/  HGMMA.64x16x16.F32.BF16 R80, gdesc[UR12], R80, gsb0 ;  /* 0x002000000c5079f0 */ /* 0x000fe20008001850 */
[----:B------:R-:W-:Y:S01]  /*2c30*/  UIADD3 UR14, UR44, 0x680, URZ ;  /* 0x000006802c0e7890 */ /* 0x000fe2000fffe03f */
[----:B------:R-:W-:Y:S01]  /*2c40*/  UMOV UR13, UR9 ;  /* 0x00000009000d7c82 */ /* 0x000fe20008000000 */
[----:B------:R-:W-:Y:S01]  /*2c50*/  UMOV UR15, 0x40000040 ;  /* 0x40000040000f7882 */ /* 0x000fe20000000000 */
        /* <DEDUP_REMOVED lines=33> */
[----:B------:R-:W-:Y:S01]  /*2e70*/  UMOV UR6, UR8 ;  /* 0x0000000800067c82 */ /* 0x000fe20008000000 */
[----:B------:R-:W-:Y:S01]  /*2e80*/  UMOV UR7, 0x40000040 ;  /* 0x4000004000077882 */ /* 0x000fe20000000000 */
[----:B------:R-:W-:-:S07]  /*2e90*/  UIADD3 UR8, UR45, 0x400, URZ ;  /* 0x000004002d087890 */ /* 0x000fce000fffe03f */
[----:B------:R-:W-:Y:S01]  /*2ea0*/  UMOV UR12, UR8 ;  /* 0x00000008000c7c82 */ /* 0x000fe20008000000 */
[----:B------:R-:W-:Y:S01]  /*2eb0*/  UMOV UR16, UR8 ;  /* 0x0000000800107c82 */ /* 0x000fe20008000000 */
[----:B------:R-:W-:Y:S01]  /*2ec0*/  UMOV UR20, UR8 ;  /* 0x0000000800147c82 */ /* 0x000fe20008000000 */
[----:B------:R-:W-:Y:S01]  /*2ed0*/  UMOV UR24, UR8 ;  /* 0x0000000800187c82 */ /* 0x000fe20008000000 */
[----:B------:R-:W-:Y:S01]  /*2ee0*/  UMOV UR28, UR8 ;  /* 0x00000008001c7c82 */ /* 0x000fe20008000000 */
[----:B------:R-:W-:Y:S01]  /*2ef0*/  UMOV UR32, UR8 ;  /* 0x0000000800207c82 */ /* 0x000fe20008000000 */
[----:B------:R-:W-:Y:S01]  /*2f00*/  UMOV UR36, UR8 ;  /* 0x0000000800247c82 */ /* 0x000fe20008000000 */
[----:B------:R-:W-:Y:S02]  /*2f10*/  WARPGROUP.DEPBAR.LE gsb0, 0x0 ;  /* 0x00008000000079c5 */ /* 0x000fe40000010000 */
[----:B------:R-:W-:-:S06]  /*2f20*/  WARPGROUP.ARRIVE ;  /* 0x00000000000079c5 */ /* 0x000fcc0000000000 */
[----:B------:R-:W-:Y:S01]  /*2f30*/  HGMMA.64x16x16.F32.BF16 R24, gdesc[UR4], R24, gsb0 ;  /* 0x00200000041879f0 */ /* 0x000fe20008001818 */
[----:B------:R-:W-:Y:S02]  /*2f40*/  UIADD3 UR6, UR44, 0x600, URZ ;  /* 0x000006002c067890 */ /* 0x000fe4000fffe03f */
        /* <DEDUP_REMOVED lines=253> */
[----:B------:R-:W-:Y:S05]  /*3f20*/  @!P0 BRA `(.L_x_187) ;  /* 0x0000000000048947 */ /* 0x000fea0003800000 */
[----:B------:R-:W-:Y:S01]  /*3f30*/  BPT.TRAP 0x1 ;  /* 0x000000040000795c */ /* 0x000fe20000300000 */
.L_x_187:
[----:B------:R-:W-:Y:S01]  /*3f40*/  ULDC UR6, c[0x0][0x9d8] ;  /* 0x0002760000067ab9 */ /* 0x000fe20000000800 */
[----:B------:R-:W2:Y:S01]  /*3f50*/  LDL R135, [R1] ;  /* 0x0000000001877983 */ /* 0x000ea20000100800 */
[----:B------:R-:W-:Y:S01]  /*3f60*/  FMUL.FTZ R12, R104, UR6 ;  /* 0x00000006680c7c20 */ /* 0x000fe20008410000 */
[----:B------:R-:W-:Y:S01]  /*3f70*/  FMUL.FTZ R13, R105, UR6 ;  /* 0x00000006690d7c20 */ /* 0x000fe20008410000 */
[----:B------:R-:W-:Y:S01]  /*3f80*/  FMUL.FTZ R20, R108, UR6 ;  /* 0x000000066c147c20 */ /* 0x000fe20008410000 */
[----:B------:R-:W-:Y:S01]  /*3f90*/  FMUL.FTZ R104, R109, UR6 ;  /* 0x000000066d687c20 */ /* 0x000fe20008410000 */
[----:B------:R-:W-:Y:S01]  /*3fa0*/  FMUL.FTZ R125, R33, UR6 ;  /* 0x00000006217d7c20 */ /* 0x000fe20008410000 */
[----:B------:R-:W-:Y:S01]  /*3fb0*/  FMUL.FTZ R33, R35, UR6 ;  /* 0x0000000623217c20 */ /* 0x000fe20008410000 */
[----:B------:R-:W0:Y:S01]  /*3fc0*/  MUFU.TANH R12, R12 ;  /* 0x0000000c000c7308 */ /* 0x000e220000002400 */
[----:B------:R-:W-:Y:S02]  /*3fd0*/  IMAD.IADD R35, R234, 0x1, R113 ;  /* 0x00000001ea237824 */ /* 0x000fe400078e0271 */
[----:B------:R-:W-:Y:S01]  /*3fe0*/  FMUL.FTZ R105, R96, UR6 ;  /* 0x0000000660697c20 */ /* 0x000fe20008410000 */
[----:B------:R-:W-:Y:S01]  /*3ff0*/  FMUL.FTZ R10, R106, UR6 ;  /* 0x000000066a0a7c20 */ /* 0x000fe20008410000 */
[----:B------:R-:W-:Y:S01]  /*4000*/  FMUL.FTZ R106, R97, UR6 ;  /* 0x00000006616a7c20 */ /* 0x000fe20008410000 */
[----:B------:R-:W-:-:S02]  /*4010*/  IMAD R35, R112, -0xb0, R35 ;  /* 0xffffff5070237824 */ /* 0x000fc400078e0223 */
[----:B------:R-:W-:Y:S01]  /*4020*/  FMUL.FTZ R11, R107, UR6 ;  /* 0x000000066b0b7c20 */ /* 0x000fe20008410000 */
[----:B------:R-:W-:Y:S01]  /*4030*/  FMUL.FTZ R100, R100, UR6 ;  /* 0x0000000664647c20 */ /* 0x000fe20008410000 */
[----:B------:R-:W1:Y:S01]  /*4040*/  MUFU.TANH R13, R13 ;  /* 0x0000000d000d7308 */ /* 0x000e620000002400 */
[----:B------:R-:W-:Y:S01]  /*4050*/  FMUL.FTZ R131, R25, UR6 ;  /* 0x0000000619837c20 */ /* 0x000fe20008410000 */
[C---:B------:R-:W-:Y:S01]  /*4060*/  ISETP.GT.AND P2, PT, R35.reuse, RZ, PT ;  /* 0x000000ff2300720c */ /* 0x040fe20003f44270 */
[----:B------:R-:W-:Y:S01]  /*4070*/  FMUL.FTZ R15, R110, UR6 ;  /* 0x000000066e0f7c20 */ /* 0x000fe20008410000 */
[----:B------:R-:W-:Y:S01]  /*4080*/  ISETP.GT.AND P1, PT, R35, 0x1, PT ;  /* 0x000000012300780c */ /* 0x000fe20003f24270 */
[----:B------:R-:W-:Y:S01]  /*4090*/  FMUL.FTZ R21, R99, UR6 ;  /* 0x0000000663157c20 */ /* 0x000fe20008410000 */
[----:B------:R-:W-:Y:S01]  /*40a0*/  ISETP.GT.AND P6, PT, R35, 0x8, PT ;  /* 0x000000082300780c */ /* 0x000fe20003fc4270 */
[----:B------:R-:W-:Y:S01]  /*40b0*/  FMUL.FTZ R99, R101, UR6 ;  /* 0x0000000665637c20 */ /* 0x000fe20008410000 */
[----:B------:R-:W3:Y:S01]  /*40c0*/  MUFU.TANH R20, R20 ;  /* 0x0000001400147308 */ /* 0x000ee20000002400 */
[----:B0-----:R-:W-:Y:S01]  /*40d0*/  FSEL R25, R12, -INF , P2 ;  /* 0xff8000000c197808 */ /* 0x001fe20001000000 */
[----:B------:R-:W-:Y:S01]  /*40e0*/  FMUL.FTZ R14, R111, UR6 ;  /* 0x000000066f0e7c20 */ /* 0x000fe20008410000 */
[----:B------:R-:W-:Y:S01]  /*40f0*/  FMUL.FTZ R97, R102, UR6 ;  /* 0x0000000666617c20 */ /* 0x000fe20008410000 */
[C---:B------:R-:W-:Y:S01]  /*4100*/  ISETP.GT.AND P5, PT, R35.reuse, 0x9, PT ;  /* 0x000000092300780c */ /* 0x040fe20003fa4270 */
[----:B------:R-:W-:Y:S01]  /*4110*/  FMUL.FTZ R102, R88, UR6 ;  /* 0x0000000658667c20 */ /* 0x000fe20008410000 */
[----:B------:R-:W-:Y:S01]  /*4120*/  FMUL.FTZ R96, R98, UR6 ;  /* 0x0000000662607c20 */ /* 0x000fe20008410000 */
[----:B------:R-:W-:Y:S01]  /*4130*/  ISETP.GT.AND P4, PT, R35, 0x10, PT ;  /* 0x000000102300780c */ /* 0x000fe20003f84270 */
[----:B------:R-:W0:Y:S01]  /*4140*/  MUFU.TANH R104, R104 ;  /* 0x0000006800687308 */ /* 0x000e220000002400 */
[----:B-1----:R-:W-:Y:S01]  /*4150*/  FSEL R114, R13, -INF , P1 ;  /* 0xff8000000d727808 */ /* 0x002fe20000800000 */
[----:B------:R-:W-:Y:S01]  /*4160*/  FMUL.FTZ R101, R89, UR6 ;  /* 0x0000000659657c20 */ /* 0x000fe20008410000 */
[----:B------:R-:W-:Y:S01]  /*4170*/  FMUL.FTZ R98, R103, UR6 ;  /* 0x0000000667627c20 */ /* 0x000fe20008410000 */
[----:B------:R-:W-:Y:S01]  /*4180*/  ISETP.GT.AND P3, PT, R35, 0x11, PT ;  /* 0x000000112300780c */ /* 0x000fe20003f64270 */
[----:B------:R-:W-:Y:S01]  /*4190*/  FMUL.FTZ R103, R92, UR6 ;  /* 0x000000065c677c20 */ /* 0x000fe20008410000 */
[----:B------:R-:W-:Y:S01]  /*41a0*/  FMNMX.FTZ R133, R25, R114, !PT ;  /* 0x0000007219857209 */ /* 0x000fe20007810000 */
[----:B------:R-:W-:Y:S01]  /*41b0*/  FMUL.FTZ R92, R93, UR6 ;  /* 0x000000065d5c7c20 */ /* 0x000fe20008410000 */
[----:B------:R-:W1:Y:S01]  /*41c0*/  MUFU.TANH R105, R105 ;  /* 0x0000006900697308 */ /* 0x000e620000002400 */
[----:B---3--:R-:W-:Y:S01]  /*41d0*/  FSEL R116, R20, -INF , P6 ;  /* 0xff80000014747808 */ /* 0x008fe20003000000 */
[----:B------:R-:W-:Y:S01]  /*41e0*/  FMUL.FTZ R88, R90, UR6 ;  /* 0x000000065a587c20 */ /* 0x000fe20008410000 */
[----:B------:R-:W-:Y:S01]  /*41f0*/  FMUL.FTZ R90, R94, UR6 ;  /* 0x000000065e5a7c20 */ /* 0x000fe20008410000 */
[----:B------:R-:W-:Y:S01]  /*4200*/  FMUL.FTZ R94, R80, UR6 ;  /* 0x00000006505e7c20 */ /* 0x000fe20008410000 */
[----:B------:R-:W-:Y:S01]  /*4210*/  FMNMX.FTZ R133, R116, R133, !PT ;  /* 0x0000008574857209 */ /* 0x000fe20007810000 */
[----:B------:R-:W-:Y:S01]  /*4220*/  FMUL.FTZ R93, R81, UR6 ;  /* 0x00000006515d7c20 */ /* 0x000fe20008410000 */
[----:B------:R-:W-:Y:S01]  /*4230*/  FMUL.FTZ R89, R91, UR6 ;  /* 0x000000065b597c20 */ /* 0x000fe20008410000 */
[----:B------:R-:W3:Y:S01]  /*4240*/  MUFU.TANH R10, R10 ;  /* 0x0000000a000a7308 */ /* 0x000ee20000002400 */
[----:B0-----:R-:W-:Y:S01]  /*4250*/  FSEL R104, R104, -INF , P5 ;  /* 0xff80000068687808 */ /* 0x001fe20002800000 */
[----:B------:R-:W-:Y:S01]  /*4260*/  FMUL.FTZ R91, R95, UR6 ;  /* 0x000000065f5b7c20 */ /* 0x000fe20008410000 */
[----:B------:R-:W-:Y:S01]  /*4270*/  FMUL.FTZ R95, R84, UR6 ;  /* 0x00000006545f7c20 */ /* 0x000fe20008410000 */
[----:B------:R-:W-:Y:S01]  /*4280*/  FMUL.FTZ R84, R85, UR6 ;  /* 0x0000000655547c20 */ /* 0x000fe20008410000 */
[----:B------:R-:W-:Y:S01]  /*4290*/  FMNMX.FTZ R133, R104, R133, !PT ;  /* 0x0000008568857209 */ /* 0x000fe20007810000 */
[----:B------:R-:W-:Y:S01]  /*42a0*/  FMUL.FTZ R129, R24, UR6 ;  /* 0x0000000618817c20 */ /* 0x000fe20008410000 */
[----:B------:R-:W-:Y:S01]  /*42b0*/  FMUL.FTZ R28, R28, UR6 ;  /* 0x000000061c1c7c20 */ /* 0x000fe20008410000 */
[----:B------:R-:W0:Y:S01]  /*42c0*/  MUFU.TANH R106, R106 ;  /* 0x0000006a006a7308 */ /* 0x000e220000002400 */
[----:B-1----:R-:W-:Y:S01]  /*42d0*/  FSEL R118, R105, -INF , P4 ;  /* 0xff80000069767808 */ /* 0x002fe20002000000 */
[----:B------:R-:W-:Y:S01]  /*42e0*/  FMUL.FTZ R80, R82, UR6 ;  /* 0x0000000652507c20 */ /* 0x000fe20008410000 */
[----:B------:R-:W-:Y:S01]  /*42f0*/  FMUL.FTZ R82, R86, UR6 ;  /* 0x0000000656527c20 */ /* 0x000fe20008410000 */
[----:B------:R-:W-:Y:S01]  /*4300*/  FMUL.FTZ R86, R72, UR6 ;  /* 0x0000000648567c20 */ /* 0x000fe20008410000 */
[----:B------:R-:W-:Y:S01]  /*4310*/  FMNMX.FTZ R133, R118, R133, !PT ;  /* 0x0000008576857209 */ /* 0x000fe20007810000 */
[----:B------:R-:W-:Y:S01]  /*4320*/  FMUL.FTZ R85, R73, UR6 ;  /* 0x0000000649557c20 */ /* 0x000fe20008410000 */
[----:B------:R-:W-:Y:S01]  /*4330*/  FMUL.FTZ R123, R32, UR6 ;  /* 0x00000006207b7c20 */ /* 0x000fe20008410000 */
[----:B------:R-:W1:Y:S01]  /*4340*/  MUFU.TANH R11, R11 ;  /* 0x0000000b000b7308 */ /* 0x000e620000002400 */
[----:B---3--:R-:W-:Y:S01]  /*4350*/  FSEL R10, R10, -INF , P2 ;  /* 0xff8000000a0a7808 */ /* 0x008fe20001000000 */
[----:B------:R-:W-:Y:S01]  /*4360*/  FMUL.FTZ R81, R83, UR6 ;  /* 0x0000000653517c20 */ /* 0x000fe20008410000 */
[----:B------:R-:W-:Y:S01]  /*4370*/  ISETP.GT.AND P2, PT, R35, 0x18, PT ;  /* 0x000000182300780c */ /* 0x000fe20003f44270 */
[----:B------:R-:W-:Y:S01]  /*4380*/  FMUL.FTZ R83, R87, UR6 ;  /* 0x0000000657537c20 */ /* 0x000fe20008410000 */
[----:B------:R-:W-:Y:S01]  /*4390*/  FMUL.FTZ R122, R45, UR6 ;  /* 0x000000062d7a7c20 */ /* 0x000fe20008410000 */
        /* <DEDUP_REMOVED lines=13> */
[----:B------:R-:W-:Y:S01]  /*4470*/  ISETP.GT.AND P1, PT, R35, 0x19, PT ;  /* 0x000000192300780c */ /* 0x000fe20003f24270 */
[----:B------:R-:W-:Y:S01]  /*4480*/  FMUL.FTZ R119, R40, UR6 ;  /* 0x0000000628777c20 */ /* 0x000fe20008410000 */
[----:B------:R-:W-:Y:S01]  /*4490*/  FMUL.FTZ R73, R75, UR6 ;  /* 0x000000064b497c20 */ /* 0x000fe20008410000 */
[----:B------:R-:W-:Y:S01]  /*44a0*/  FMUL.FTZ R75, R79, UR6 ;  /* 0x000000064f4b7c20 */ /* 0x000fe20008410000 */
        /* <DEDUP_REMOVED lines=12> */
[----:B------:R-:W-:Y:S01]  /*4570*/  ISETP.GT.AND P6, PT, R35, 0x20, PT ;  /* 0x000000202300780c */ /* 0x000fe20003fc4270 */
[----:B------:R-:W-:Y:S01]  /*4580*/  FMUL.FTZ R121, R44, UR6 ;  /* 0x000000062c797c20 */ /* 0x000fe20008410000 */
[----:B------:R-:W-:Y:S01]  /*4590*/  FMUL.FTZ R57, R59, UR6 ;  /* 0x000000063b397c20 */ /* 0x000fe20008410000 */
        /* <DEDUP_REMOVED lines=38> */
[----:B------:R-:W-:Y:S01]  /*4800*/  ULDC UR7, c[0x0][0x988] ;  /* 0x0002620000077ab9 */ /* 0x000fe20000000800 */
[----:B------:R-:W-:Y:S01]  /*4810*/  FMNMX.FTZ R133, R150, R133, !PT ;  /* 0x0000008596857209 */ /* 0x000fe20007810000 */
[----:B------:R-:W-:Y:S01]  /*4820*/  FMUL.FTZ R26, R26, UR6 ;  /* 0x000000061a1a7c20 */ /* 0x000fe20008410000 */
[----:B------:R-:W-:Y:S01]  /*4830*/  P2R R117, PR, RZ, 0x1 ;  /* 0x00000001ff757803 */ /* 0x000fe20000000000 */
[----:B------:R-:W-:Y:S01]  /*4840*/  MUFU.TANH R97, R97 ;  /* 0x0000006100617308 */ /* 0x000fe20000002400 */
[----:B0-----:R-:W-:Y:S01]  /*4850*/  FSEL R24, R21, -INF , P3 ;  /* 0xff80000015187808 */ /* 0x001fe20001800000 */
[----:B------:R-:W-:Y:S01]  /*4860*/  FMUL.FTZ R27, R27, UR6 ;  /* 0x000000061b1b7c20 */ /* 0x000fe20008410000 */
[----:B------:R-:W-:Y:S01]  /*4870*/  ISETP.GT.AND P3, PT, R35, 0x29, PT ;  /* 0x000000292300780c */ /* 0x000fe20003f64270 */
[----:B------:R-:W-:-:S04]  /*4880*/  FMUL.FTZ R30, R30, UR6 ;  /* 0x000000061e1e7c20 */ /* 0x000fc80008410000 */
[----:B------:R-:W0:Y:S01]  /*4890*/  MUFU.TANH R92, R92 ;  /* 0x0000005c005c7308 */ /* 0x000e220000002400 */
[----:B-1----:R-:W-:-:S04]  /*48a0*/  FSEL R148, R103, -INF , P4 ;  /* 0xff80000067947808 */ /* 0x002fc80002000000 */
[----:B------:R-:W-:-:S03]  /*48b0*/  FMNMX.FTZ R133, R148, R133, !PT ;  /* 0x0000008594857209 */ /* 0x000fc60007810000 */
[----:B------:R-:W1:Y:S08]  /*48c0*/  MUFU.TANH R98, R98 ;  /* 0x0000006200627308 */ /* 0x000e700000002400 */
[----:B------:R-:W-:Y:S01]  /*48d0*/  MUFU.TANH R94, R94 ;  /* 0x0000005e005e7308 */ /* 0x000fe20000002400 */
[----:B0-----:R-:W-:-:S04]  /*48e0*/  FSEL R126, R92, -INF , P3 ;  /* 0xff8000005c7e7808 */ /* 0x001fc80001800000 */
[----:B------:R-:W-:-:S03]  /*48f0*/  FMNMX.FTZ R133, R126, R133, !PT ;  /* 0x000000857e857209 */ /* 0x000fc60007810000 */
[----:B------:R-:W0:Y:S01]  /*4900*/  MUFU.TANH R88, R88 ;  /* 0x0000005800587308 */ /* 0x000e220000002400 */
[----:B-1----:R-:W-:Y:S02]  /*4910*/  FSEL R32, R98, -INF , P1 ;  /* 0xff80000062207808 */ /* 0x002fe40000800000 */
[----:B------:R-:W-:-:S05]  /*4920*/  ISETP.GT.AND P1, PT, R35, 0x31, PT ;  /* 0x000000312300780c */ /* 0x000fca0003f24270 */
[----:B------:R-:W1:Y:S08]  /*4930*/  MUFU.TANH R93, R93 ;  /* 0x0000005d005d7308 */ /* 0x000e700000002400 */
[----:B------:R-:W3:Y:S01]  /*4940*/  MUFU.TANH R89, R89 ;  /* 0x0000005900597308 */ /* 0x000ee20000002400 */
[----:B0-----:R-:W-:Y:S02]  /*4950*/  FSEL R34, R88, -INF , P6 ;  /* 0xff80000058227808 */ /* 0x001fe40003000000 */
[----:B------:R-:W-:-:S05]  /*4960*/  ISETP.GT.AND P6, PT, R35, 0x38, PT ;  /* 0x000000382300780c */ /* 0x000fca0003fc4270 */
[----:B------:R-:W0:Y:S01]  /*4970*/  MUFU.TANH R95, R95 ;  /* 0x0000005f005f7308 */ /* 0x000e220000002400 */
[----:B-1----:R-:W-:-:S07]  /*4980*/  FSEL R132, R93, -INF , P1 ;  /* 0xff8000005d847808 */ /* 0x002fce0000800000 */
[----:B------:R-:W1:Y:S01]  /*4990*/  MUFU.TANH R90, R90 ;  /* 0x0000005a005a7308 */ /* 0x000e620000002400 */
[----:B---3--:R-:W-:Y:S01]  /*49a0*/  FSEL R36, R89, -INF , P5 ;  /* 0xff80000059247808 */ /* 0x008fe20002800000 */
[----:B------:R-:W-:Y:S01]  /*49b0*/  IMAD.U32 R89, RZ, RZ, UR7 ;  /* 0x00000007ff597e24 */ /* 0x000fe2000f8e00ff */
[----:B------:R-:W-:-:S05]  /*49c0*/  ISETP.GT.AND P5, PT, R35, 0x39, PT ;  /* 0x000000392300780c */ /* 0x000fca0003fa4270 */
[----:B------:R3:W-:Y:S01]  /*49d0*/  MUFU.TANH R13, R28 ;  /* 0x0000001c000d7308 */ /* 0x0007e20000002400 */
[----:B0-----:R-:W-:-:S07]  /*49e0*/  FSEL R144, R95, -INF , P6 ;  /* 0xff8000005f907808 */ /* 0x001fce0003000000 */
[----:B------:R-:W0:Y:S01]  /*49f0*/  MUFU.TANH R84, R84 ;  /* 0x0000005400547308 */ /* 0x000e220000002400 */
[----:B---3--:R-:W-:Y:S02]  /*4a00*/  FSEL R28, R97, -INF , P2 ;  /* 0xff800000611c7808 */ /* 0x008fe40001000000 */
[C---:B------:R-:W-:Y:S02]  /*4a10*/  ISETP.GT.AND P2, PT, R35.reuse, 0x30, PT ;  /* 0x000000302300780c */ /* 0x040fe40003f44270 */
[----:B-1----:R-:W-:Y:S02]  /*4a20*/  FSEL R40, R90, -INF , P4 ;  /* 0xff8000005a287808 */ /* 0x002fe40002000000 */
[----:B------:R-:W-:Y:S01]  /*4a30*/  FSEL R146, R94, -INF , P2 ;  /* 0xff8000005e927808 */ /* 0x000fe20001000000 */
[----:B------:R-:W1:Y:S01]  /*4a40*/  MUFU.TANH R91, R91 ;  /* 0x0000005b005b7308 */ /* 0x000e620000002400 */
[----:B------:R-:W-:Y:S02]  /*4a50*/  ISETP.GT.AND P4, PT, R35, 0x40, PT ;  /* 0x000000402300780c */ /* 0x000fe40003f84270 */
[----:B------:R-:W-:-:S04]  /*4a60*/  FMNMX.FTZ R133, R146, R133, !PT ;  /* 0x0000008592857209 */ /* 0x000fc80007810000 */
[----:B------:R-:W-:Y:S01]  /*4a70*/  FMNMX.FTZ R133, R132, R133, !PT ;  /* 0x0000008584857209 */ /* 0x000fe20007810000 */
[----:B------:R-:W3:Y:S01]  /*4a80*/  MUFU.TANH R86, R86 ;  /* 0x0000005600567308 */ /* 0x000ee20000002400 */
[----:B0-----:R-:W-:Y:S02]  /*4a90*/  FSEL R90, R84, -INF , P5 ;  /* 0xff800000545a7808 */ /* 0x001fe40002800000 */
[----:B------:R-:W-:-:S04]  /*4aa0*/  FMNMX.FTZ R133, R144, R133, !PT ;  /* 0x0000008590857209 */ /* 0x000fc80007810000 */
[----:B------:R-:W-:Y:S01]  /*4ab0*/  FMNMX.FTZ R133, R90, R133, !PT ;  /* 0x000000855a857209 */ /* 0x000fe20007810000 */
[----:B------:R-:W0:Y:S01]  /*4ac0*/  MUFU.TANH R80, R80 ;  /* 0x0000005000507308 */ /* 0x000e220000002400 */
[----:B-1----:R-:W-:Y:S02]  /*4ad0*/  FSEL R42, R91, -INF , P3 ;  /* 0xff8000005b2a7808 */ /* 0x002fe40001800000 */
[----:B------:R-:W-:-:S05]  /*4ae0*/  ISETP.GT.AND P3, PT, R35, 0x41, PT ;  /* 0x000000412300780c */ /* 0x000fca0003f64270 */
[----:B------:R-:W1:Y:S01]  /*4af0*/  MUFU.TANH R85, R85 ;  /* 0x0000005500557308 */ /* 0x000e620000002400 */
[----:B---3--:R-:W-:-:S04]  /*4b00*/  FSEL R142, R86, -INF , P4 ;  /* 0xff800000568e7808 */ /* 0x008fc80002000000 */
[----:B------:R-:W-:-:S03]  /*4b10*/  FMNMX.FTZ R133, R142, R133, !PT ;  /* 0x000000858e857209 */ /* 0x000fc60007810000 */
[----:B------:R-:W3:Y:S01]  /*4b20*/  MUFU.TANH R81, R81 ;  /* 0x0000005100517308 */ /* 0x000ee20000002400 */
[----:B0-----:R-:W-:Y:S02]  /*4b30*/  FSEL R44, R80, -INF , P2 ;  /* 0xff800000502c7808 */ /* 0x001fe40001000000 */
[----:B------:R-:W-:-:S05]  /*4b40*/  ISETP.GT.AND P2, PT, R35, 0x48, PT ;  /* 0x000000482300780c */ /* 0x000fca0003f44270 */
[----:B------:R-:W0:Y:S01]  /*4b50*/  MUFU.TANH R87, R87 ;  /* 0x0000005700577308 */ /* 0x000e220000002400 */
[----:B-1----:R-:W-:-:S04]  /*4b60*/  FSEL R130, R85, -INF , P3 ;  /* 0xff80000055827808 */ /* 0x002fc80001800000 */
[----:B------:R-:W-:-:S03]  /*4b70*/  FMNMX.FTZ R133, R130, R133, !PT ;  /* 0x0000008582857209 */ /* 0x000fc60007810000 */
[----:B------:R-:W1:Y:S01]  /*4b80*/  MUFU.TANH R82, R82 ;  /* 0x0000005200527308 */ /* 0x000e620000002400 */
[----:B---3--:R-:W-:Y:S02]  /*4b90*/  FSEL R46, R81, -INF , P1 ;  /* 0xff800000512e7808 */ /* 0x008fe40000800000 */
[----:B------:R-:W-:-:S05]  /*4ba0*/  ISETP.GT.AND P1, PT, R35, 0x49, PT ;  /* 0x000000492300780c */ /* 0x000fca0003f24270 */
[----:B------:R-:W3:Y:S01]  /*4bb0*/  MUFU.TANH R76, R76 ;  /* 0x0000004c004c7308 */ /* 0x000ee20000002400 */
[----:B0-----:R-:W-:-:S04]  /*4bc0*/  FSEL R140, R87, -INF , P2 ;  /* 0xff800000578c7808 */ /* 0x001fc80001000000 */
[----:B------:R-:W-:-:S03]  /*4bd0*/  FMNMX.FTZ R133, R140, R133, !PT ;  /* 0x000000858c857209 */ /* 0x000fc60007810000 */
        /* <DEDUP_REMOVED lines=28> */
[----:B-1----:R-:W-:-:S07]  /*4da0*/  FSEL R156, R70, -INF , P1 ;  /* 0xff800000469c7808 */ /* 0x002fce0000800000 */
        /* <DEDUP_REMOVED lines=10> */
[----:B---3--:R-:W-:-:S07]  /*4e50*/  FSEL R164, R115, -INF , P1 ;  /* 0xff80000073a47808 */ /* 0x008fce0000800000 */
        /* <DEDUP_REMOVED lines=8> */
[----:B------:R-:W-:Y:S02]  /*4ee0*/  ISETP.GT.AND P6, PT, R35, 0x68, PT ;  /* 0x000000682300780c */ /* 0x000fe40003fc4270 */
[----:B------:R-:W-:-:S03]  /*4ef0*/  FMNMX.FTZ R133, R156, R133, !PT ;  /* 0x000000859c857209 */ /* 0x000fc60007810000 */
[----:B------:R-:W3:Y:S01]  /*4f00*/  MUFU.TANH R65, R65 ;  /* 0x0000004100417308 */ /* 0x000ee20000002400 */
[----:B0-----:R-:W-:-:S07]  /*4f10*/  FSEL R172, R125, -INF , P1 ;  /* 0xff8000007dac7808 */ /* 0x001fce0000800000 */
[----:B------:R-:W0:Y:S01]  /*4f20*/  MUFU.TANH R107, R107 ;  /* 0x0000006b006b7308 */ /* 0x000e220000002400 */
[----:B-1----:R-:W-:Y:S02]  /*4f30*/  FSEL R98, R33, -INF , P1 ;  /* 0xff80000021627808 */ /* 0x002fe40000800000 */
[----:B------:R-:W-:-:S05]  /*4f40*/  ISETP.GT.AND P1, PT, R35, 0xa9, PT ;  /* 0x000000a92300780c */ /* 0x000fca0003f24270 */
        /* <DEDUP_REMOVED lines=8> */
[----:B------:R-:W-:-:S04]  /*4fd0*/  FMNMX.FTZ R29, R10, R11, !PT ;  /* 0x0000000b0a1d7209 */ /* 0x000fc80007810000 */
[----:B------:R-:W-:Y:S01]  /*4fe0*/  FMNMX.FTZ R29, R12, R29, !PT ;  /* 0x0000001d0c1d7209 */ /* 0x000fe20007810000 */
[----:B------:R-:W1:Y:S01]  /*4ff0*/  MUFU.TANH R66, R66 ;  /* 0x0000004200427308 */ /* 0x000e620000002400 */
[----:B---3--:R-:W-:Y:S02]  /*5000*/  FSEL R62, R67, -INF , P4 ;  /* 0xff800000433e7808 */ /* 0x008fe40002000000 */
[----:B------:R-:W-:Y:S02]  /*5010*/  ISETP.GT.AND P4, PT, R35, 0x70, PT ;  /* 0x000000702300780c */ /* 0x000fe40003f84270 */
[----:B------:R-:W-:-:S03]  /*5020*/  FMNMX.FTZ R29, R14, R29, !PT ;  /* 0x0000001d0e1d7209 */ /* 0x000fc60007810000 */
[----:B------:R-:W3:Y:S01]  /*5030*/  MUFU.TANH R109, R109 ;  /* 0x0000006d006d7308 */ /* 0x000ee20000002400 */
[----:B0-----:R-:W-:Y:S02]  /*5040*/  FSEL R160, R108, -INF , P5 ;  /* 0xff8000006ca07808 */ /* 0x001fe40002800000 */
[----:B------:R-:W-:Y:S02]  /*5050*/  FMNMX.FTZ R29, R20, R29, !PT ;  /* 0x0000001d141d7209 */ /* 0x000fe40007810000 */
        /* <DEDUP_REMOVED lines=14> */
[----:B---3--:R-:W-:-:S04]  /*5140*/  FSEL R162, R111, -INF , P2 ;  /* 0xff8000006fa27808 */ /* 0x008fc80001000000 */
[----:B------:R-:W-:-:S03]  /*5150*/  FMNMX.FTZ R133, R162, R133, !PT ;  /* 0x00000085a2857209 */ /* 0x000fc60007810000 */
[----:B------:R-:W3:Y:S01]  /*5160*/  MUFU.TANH R119, R119 ;  /* 0x0000007700777308 */ /* 0x000ee20000002400 */
[----:B0-----:R-:W-:Y:S02]  /*5170*/  FSEL R72, R61, -INF , P6 ;  /* 0xff8000003d487808 */ /* 0x001fe40003000000 */
[----:B------:R-:W-:Y:S02]  /*5180*/  ISETP.GT.AND P6, PT, R35, 0x80, PT ;  /* 0x000000802300780c */ /* 0x000fe40003fc4270 */
        /* <DEDUP_REMOVED lines=37> */
[----:B------:R0:W-:Y:S01]  /*53e0*/  MUFU.TANH R57, R31 ;  /* 0x0000001f00397308 */ /* 0x0001e20000002400 */
[----:B-1----:R-:W-:-:S04]  /*53f0*/  FSEL R170, R123, -INF , P2 ;  /* 0xff8000007baa7808 */ /* 0x002fc80001000000 */
[----:B------:R-:W-:-:S03]  /*5400*/  FMNMX.FTZ R133, R170, R133, !PT ;  /* 0x00000085aa857209 */ /* 0x000fc60007810000 */
[----:B------:R-:W1:Y:S01]  /*5410*/  MUFU.TANH R127, R127 ;  /* 0x0000007f007f7308 */ /* 0x000e620000002400 */
[----:B0-----:R-:W-:Y:S02]  /*5420*/  FMNMX.FTZ R31, R24, R29, !PT ;  /* 0x0000001d181f7209 */ /* 0x001fe40007810000 */
[----:B---3--:R-:W-:Y:S02]  /*5430*/  FSEL R96, R47, -INF , P2 ;  /* 0xff8000002f607808 */ /* 0x008fe40001000000 */
[----:B------:R-:W-:Y:S02]  /*5440*/  FMNMX.FTZ R31, R28, R31, !PT ;  /* 0x0000001f1c1f7209 */ /* 0x000fe40007810000 */
[----:B------:R-:W-:Y:S01]  /*5450*/  ISETP.GT.AND P2, PT, R35, 0xa8, PT ;  /* 0x000000a82300780c */ /* 0x000fe20003f44270 */
[----:B------:R-:W0:Y:S01]  /*5460*/  MUFU.TANH R37, R37 ;  /* 0x0000002500257308 */ /* 0x000e220000002400 */
[----:B------:R-:W-:Y:S02]  /*5470*/  FMNMX.FTZ R31, R32, R31, !PT ;  /* 0x0000001f201f7209 */ /* 0x000fe40007810000 */
[----:B------:R-:W-:-:S02]  /*5480*/  FMNMX.FTZ R133, R172, R133, !PT ;  /* 0x00000085ac857209 */ /* 0x000fc40007810000 */
[----:B------:R-:W-:Y:S02]  /*5490*/  FMNMX.FTZ R31, R34, R31, !PT ;  /* 0x0000001f221f7209 */ /* 0x000fe40007810000 */
[----:B------:R-:W-:Y:S01]  /*54a0*/  FSEL R196, R13, -INF , P2 ;  /* 0xff8000000dc47808 */ /* 0x000fe20001000000 */
[----:B------:R-:W3:Y:S01]  /*54b0*/  MUFU.TANH R129, R129 ;  /* 0x0000008100817308 */ /* 0x000ee20000002400 */
[----:B------:R-:W-:Y:S02]  /*54c0*/  FMNMX.FTZ R35, R36, R31, !PT ;  /* 0x0000001f24237209 */ /* 0x000fe40007810000 */
[----:B-1----:R-:W-:Y:S02]  /*54d0*/  FSEL R174, R127, -INF , P6 ;  /* 0xff8000007fae7808 */ /* 0x002fe40003000000 */
[----:B------:R-:W-:Y:S02]  /*54e0*/  FMNMX.FTZ R35, R40, R35, !PT ;  /* 0x0000002328237209 */ /* 0x000fe40007810000 */
[----:B------:R-:W-:Y:S01]  /*54f0*/  FMNMX.FTZ R133, R174, R133, !PT ;  /* 0x00000085ae857209 */ /* 0x000fe20007810000 */
[----:B------:R-:W1:Y:S01]  /*5500*/  MUFU.TANH R131, R131 ;  /* 0x0000008300837308 */ /* 0x000e620000002400 */
[----:B------:R-:W-:-:S02]  /*5510*/  FMNMX.FTZ R35, R42, R35, !PT ;  /* 0x000000232a237209 */ /* 0x000fc40007810000 */
[----:B0-----:R-:W-:Y:S02]  /*5520*/  FSEL R190, R37, -INF , P5 ;  /* 0xff80000025be7808 */ /* 0x001fe40002800000 */
[----:B------:R-:W-:Y:S02]  /*5530*/  FMNMX.FTZ R35, R44, R35, !PT ;  /* 0x000000232c237209 */ /* 0x000fe40007810000 */
[----:B------:R-:W-:Y:S01]  /*5540*/  FMNMX.FTZ R133, R190, R133, !PT ;  /* 0x00000085be857209 */ /* 0x000fe20007810000 */
[----:B------:R0:W-:Y:S01]  /*5550*/  MUFU.TANH R49, R39 ;  /* 0x0000002700317308 */ /* 0x0001e20000002400 */
[----:B------:R-:W-:Y:S02]  /*5560*/  FMNMX.FTZ R37, R46, R35, !PT ;  /* 0x000000232e257209 */ /* 0x000fe40007810000 */
[----:B---3--:R-:W-:Y:S02]  /*5570*/  FSEL R192, R129, -INF , P4 ;  /* 0xff80000081c07808 */ /* 0x008fe40002000000 */
[----:B------:R-:W-:-:S02]  /*5580*/  FMNMX.FTZ R37, R48, R37, !PT ;  /* 0x0000002530257209 */ /* 0x000fc40007810000 */
[----:B------:R-:W-:Y:S01]  /*5590*/  FMNMX.FTZ R133, R192, R133, !PT ;  /* 0x00000085c0857209 */ /* 0x000fe20007810000 */
[----:B------:R-:W3:Y:S01]  /*55a0*/  MUFU.TANH R47, R38 ;  /* 0x00000026002f7308 */ /* 0x000ee20000002400 */
[----:B------:R-:W-:Y:S02]  /*55b0*/  FMNMX.FTZ R37, R50, R37, !PT ;  /* 0x0000002532257209 */ /* 0x000fe40007810000 */
[----:B-1----:R-:W-:Y:S02]  /*55c0*/  FSEL R194, R131, -INF , P3 ;  /* 0xff80000083c27808 */ /* 0x002fe40001800000 */
[----:B------:R-:W-:Y:S02]  /*55d0*/  FMNMX.FTZ R37, R52, R37, !PT ;  /* 0x0000002534257209 */ /* 0x000fe40007810000 */
[----:B------:R-:W-:Y:S01]  /*55e0*/  FMNMX.FTZ R133, R194, R133, !PT ;  /* 0x00000085c2857209 */ /* 0x000fe20007810000 */
[----:B------:R-:W1:Y:S01]  /*55f0*/  MUFU.TANH R51, R26 ;  /* 0x0000001a00337308 */ /* 0x000e620000002400 */
[----:B0-----:R-:W-:-:S02]  /*5600*/  FMNMX.FTZ R39, R54, R37, !PT ;  /* 0x0000002536277209 */ /* 0x001fc40007810000 */
[----:B------:R-:W-:Y:S02]  /*5610*/  FMNMX.FTZ R133, R196, R133, !PT ;  /* 0x00000085c4857209 */ /* 0x000fe40007810000 */
[----:B------:R-:W-:Y:S02]  /*5620*/  FMNMX.FTZ R39, R56, R39, !PT ;  /* 0x0000002738277209 */ /* 0x000fe40007810000 */
[----:B------:R-:W-:Y:S01]  /*5630*/  FMNMX.FTZ R133, R198, R133, !PT ;  /* 0x00000085c6857209 */ /* 0x000fe20007810000 */
[----:B------:R-:W0:Y:S01]  /*5640*/  MUFU.TANH R53, R27 ;  /* 0x0000001b00357308 */ /* 0x000e220000002400 */
[----:B------:R-:W-:-:S03]  /*5650*/  FMNMX.FTZ R39, R58, R39, !PT ;  /* 0x000000273a277209 */ /* 0x000fc60007810000 */
[----:B------:R-:W4:Y:S01]  /*5660*/  SHFL.BFLY PT, R88, R133, 0x2, 0x1f ;  /* 0x0c401f0085587f89 */ /* 0x000f2200000e0000 */
[----:B------:R-:W-:-:S03]  /*5670*/  FMNMX.FTZ R39, R64, R39, !PT ;  /* 0x0000002740277209 */ /* 0x000fc60007810000 */
[----:B------:R-:W5:Y:S01]  /*5680*/  MUFU.TANH R55, R30 ;  /* 0x0000001e00377308 */ /* 0x000f620000002400 */
[----:B------:R-:W-:-:S04]  /*5690*/  FMNMX.FTZ R41, R60, R39, !PT ;  /* 0x000000273c297209 */ /* 0x000fc80007810000 */
[----:B------:R-:W-:-:S04]  /*56a0*/  FMNMX.FTZ R41, R62, R41, !PT ;  /* 0x000000293e297209 */ /* 0x000fc80007810000 */
[----:B------:R-:W-:-:S04]  /*56b0*/  FMNMX.FTZ R43, R66, R41, !PT ;  /* 0x00000029422b7209 */ /* 0x000fc80007810000 */
[----:B------:R-:W-:-:S04]  /*56c0*/  FMNMX.FTZ R43, R68, R43, !PT ;  /* 0x0000002b442b7209 */ /* 0x000fc80007810000 */
[----:B------:R-:W-:Y:S02]  /*56d0*/  FMNMX.FTZ R43, R70, R43, !PT ;  /* 0x0000002b462b7209 */ /* 0x000fe40007810000 */
[----:B----4-:R-:W-:Y:S02]  /*56e0*/  FMNMX.FTZ R13, R133, R88, !PT ;  /* 0x00000058850d7209 */ /* 0x010fe40007810000 */
[----:B------:R-:W-:-:S03]  /*56f0*/  FMNMX.FTZ R43, R72, R43, !PT ;  /* 0x0000002b482b7209 */ /* 0x000fc60007810000 */
[----:B------:R-:W4:Y:S01]  /*5700*/  SHFL.BFLY PT, R88, R13, 0x1, 0x1f ;  /* 0x0c201f000d587f89 */ /* 0x000f2200000e0000 */
[----:B------:R-:W-:-:S04]  /*5710*/  FMNMX.FTZ R45, R74, R43, !PT ;  /* 0x0000002b4a2d7209 */ /* 0x000fc80007810000 */
[----:B------:R-:W-:-:S04]  /*5720*/  FMNMX.FTZ R45, R78, R45, !PT ;  /* 0x0000002d4e2d7209 */ /* 0x000fc80007810000 */
[----:B------:R-:W-:-:S04]  /*5730*/  FMNMX.FTZ R45, R76, R45, !PT ;  /* 0x0000002d4c2d7209 */ /* 0x000fc80007810000 */
[----:B------:R-:W-:-:S04]  /*5740*/  FMNMX.FTZ R45, R80, R45, !PT ;  /* 0x0000002d502d7209 */ /* 0x000fc80007810000 */
[----:B------:R-:W-:-:S04]  /*5750*/  FMNMX.FTZ R45, R82, R45, !PT ;  /* 0x0000002d522d7209 */ /* 0x000fc80007810000 */
[----:B------:R-:W-:Y:S02]  /*5760*/  FMNMX.FTZ R45, R84, R45, !PT ;  /* 0x0000002d542d7209 */ /* 0x000fe40007810000 */
[----:B----4-:R-:W-:Y:S02]  /*5770*/  FMNMX.FTZ R88, R13, R88, !PT ;  /* 0x000000580d587209 */ /* 0x010fe40007810000 */
[----:B------:R-:W-:Y:S02]  /*5780*/  FMNMX.FTZ R59, R86, R45, !PT ;  /* 0x0000002d563b7209 */ /* 0x000fe40007810000 */
[C---:B------:R-:W-:Y:S01]  /*5790*/  FSETP.NEU.FTZ.AND P0, PT, R88.reuse, -INF , PT ;  /* 0xff8000005800780b */ /* 0x040fe20003f1d000 */
[----:B------:R-:W-:Y:S01]  /*57a0*/  FMUL.FTZ R33, R88, R89 ;  /* 0x0000005958217220 */ /* 0x000fe20000410000 */
[----:B------:R-:W-:-:S04]  /*57b0*/  FMNMX.FTZ R59, R92, R59, !PT ;  /* 0x0000003b5c3b7209 */ /* 0x000fc80007810000 */
[----:B------:R-:W-:Y:S02]  /*57c0*/  FMNMX.FTZ R59, R94, R59, !PT ;  /* 0x0000003b5e3b7209 */ /* 0x000fe40007810000 */
[----:B------:R-:W-:Y:S02]  /*57d0*/  FSEL R33, R33, RZ, P0 ;  /* 0x000000ff21217208 */ /* 0x000fe40000000000 */
[----:B------:R-:W-:Y:S02]  /*57e0*/  FMNMX.FTZ R59, R96, R59, !PT ;  /* 0x0000003b603b7209 */ /* 0x000fe40007810000 */
[----:B------:R-:W-:Y:S01]  /*57f0*/  ISETP.NE.AND P0, PT, R117, RZ, PT ;  /* 0x000000ff7500720c */ /* 0x000fe20003f05270 */
[-CC-:B------:R-:W-:Y:S01]  /*5800*/  FFMA.FTZ R15, R104, R89.reuse, -R33.reuse ;  /* 0x00000059680f7223 */ /* 0x180fe20000010821 */
[----:B---3--:R-:W-:Y:S01]  /*5810*/  FSEL R104, R47, -INF , P6 ;  /* 0xff8000002f687808 */ /* 0x008fe20003000000 */
        /* <DEDUP_REMOVED lines=11> */
[----:B0-----:R-:W-:Y:S01]  /*58d0*/  FSEL R108, R53, -INF , P3 ;  /* 0xff800000356c7808 */ /* 0x001fe20001800000 */
[--C-:B------:R-:W-:Y:S01]  /*58e0*/  FFMA.FTZ R176, R25, R89, -R33.reuse ;  /* 0x0000005919b07223 */ /* 0x100fe20000010821 */
[----:B------:R-:W-:Y:S01]  /*58f0*/  FMNMX.FTZ R59, R114, R59, !PT ;  /* 0x0000003b723b7209 */ /* 0x000fe20007810000 */
[----:B------:R0:W-:Y:S01]  /*5900*/  MUFU.EX2 R35, R90 ;  /* 0x0000005a00237308 */ /* 0x0001e20000000800 */
[----:B-----5:R-:W-:Y:S01]  /*5910*/  FSEL R116, R55, -INF , P2 ;  /* 0xff80000037747808 */ /* 0x020fe20001000000 */
[--C-:B------:R-:W-:Y:S01]  /*5920*/  FFMA.FTZ R180, R118, R89, -R33.reuse ;  /* 0x0000005976b47223 */ /* 0x100fe20000010821 */
[----:B------:R-:W-:Y:S01]  /*5930*/  FMNMX.FTZ R59, R108, R59, !PT ;  /* 0x0000003b6c3b7209 */ /* 0x000fe20007810000 */
[-CC-:B------:R-:W-:Y:S01]  /*5940*/  FFMA.FTZ R182, R100, R89.reuse, -R33.reuse ;  /* 0x0000005964b67223 */ /* 0x180fe20000010821 */
[----:B------:R-:W-:Y:S01]  /*5950*/  FSEL R110, R57, -INF , P1 ;  /* 0xff800000396e7808 */ /* 0x000fe20000800000 */
[--C-:B------:R-:W-:Y:S01]  /*5960*/  FFMA.FTZ R25, R124, R89, -R33.reuse ;  /* 0x000000597c197223 */ /* 0x100fe20000010821 */
[----:B------:R-:W-:Y:S01]  /*5970*/  FMNMX.FTZ R59, R116, R59, !PT ;  /* 0x0000003b743b7209 */ /* 0x000fe20007810000 */
[----:B------:R-:W-:Y:S01]  /*5980*/  MUFU.EX2 R176, R176 ;  /* 0x000000b000b07308 */ /* 0x000fe20000000800 */
[-CC-:B------:R-:W-:Y:S01]  /*5990*/  FFMA.FTZ R184, R102, R89.reuse, -R33.reuse ;  /* 0x0000005966b87223 */ /* 0x180fe20000010821 */
[--C-:B------:R-:W-:Y:S01]  /*59a0*/  FFMA.FTZ R27, R150, R89, -R33.reuse ;  /* 0x00000059961b7223 */ /* 0x100fe20000010821 */
[----:B------:R-:W-:Y:S01]  /*59b0*/  FMNMX.FTZ R59, R110, R59, !PT ;  /* 0x0000003b6e3b7209 */ /* 0x000fe20007810000 */
[-CC-:B------:R-:W-:Y:S01]  /*59c0*/  FFMA.FTZ R186, R148, R89.reuse, -R33.reuse ;  /* 0x0000005994ba7223 */ /* 0x180fe20000010821 */
[-CC-:B------:R-:W-:Y:S01]  /*59d0*/  FFMA.FTZ R126, R126, R89.reuse, -R33.reuse ;  /* 0x000000597e7e7223 */ /* 0x180fe20000010821 */
[-CC-:B------:R-:W-:Y:S01]  /*59e0*/  FFMA.FTZ R188, R146, R89.reuse, -R33.reuse ;  /* 0x0000005992bc7223 */ /* 0x180fe20000010821 */
[-CC-:B------:R-:W-:Y:S01]  /*59f0*/  FFMA.FTZ R132, R132, R89.reuse, -R33.reuse ;  /* 0x0000005984847223 */ /* 0x180fe20000010821 */
[----:B0-----:R-:W0:Y:S01]  /*5a00*/  SHFL.BFLY PT, R90, R59, 0x2, 0x1f ;  /* 0x0c401f003b5a7f89 */ /* 0x001e2200000e0000 */
[----:B------:R-:W1:Y:S01]  /*5a10*/  MUFU.EX2 R13, R13 ;  /* 0x0000000d000d7308 */ /* 0x000e620000000800 */
[-CC-:B------:R-:W-:Y:S01]  /*5a20*/  FFMA.FTZ R26, R144, R89.reuse, -R33.reuse ;  /* 0x00000059901a7223 */ /* 0x180fe20000010821 */
[-CC-:B------:R-:W-:Y:S01]  /*5a30*/  FFMA.FTZ R30, R142, R89.reuse, -R33.reuse ;  /* 0x000000598e1e7223 */ /* 0x180fe20000010821 */
[-CC-:B------:R-:W-:Y:S01]  /*5a40*/  FFMA.FTZ R130, R130, R89.reuse, -R33.reuse ;  /* 0x0000005982827223 */ /* 0x180fe20000010821 */
[-CC-:B------:R-:W-:Y:S01]  /*5a50*/  FFMA.FTZ R38, R140, R89.reuse, -R33.reuse ;  /* 0x000000598c267223 */ /* 0x180fe20000010821 */
[-CC-:B------:R-:W-:Y:S01]  /*5a60*/  FFMA.FTZ R134, R134, R89.reuse, -R33.reuse ;  /* 0x0000005986867223 */ /* 0x180fe20000010821 */
[-CC-:B------:R-:W-:Y:S01]  /*5a70*/  FFMA.FTZ R138, R138, R89.reuse, -R33.reuse ;  /* 0x000000598a8a7223 */ /* 0x180fe20000010821 */
[-CC-:B------:R-:W-:Y:S01]  /*5a80*/  FFMA.FTZ R100, R128, R89.reuse, -R33.reuse ;  /* 0x0000005980647223 */ /* 0x180fe20000010821 */
[----:B------:R-:W3:Y:S01]  /*5a90*/  MUFU.EX2 R178, R178 ;  /* 0x000000b200b27308 */ /* 0x000ee20000000800 */
[-CC-:B------:R-:W-:Y:S01]  /*5aa0*/  FFMA.FTZ R136, R136, R89.reuse, -R33.reuse ;  /* 0x0000005988887223 */ /* 0x180fe20000010821 */
[-CC-:B------:R-:W-:Y:S01]  /*5ab0*/  FFMA.FTZ R102, R152, R89.reuse, -R33.reuse ;  /* 0x0000005998667223 */ /* 0x180fe20000010821 */
[-CC-:B------:R-:W-:Y:S01]  /*5ac0*/  FFMA.FTZ R200, R154, R89.reuse, -R33.reuse ;  /* 0x000000599ac87223 */ /* 0x180fe20000010821 */
[-CC-:B------:R-:W-:Y:S01]  /*5ad0*/  FFMA.FTZ R156, R156, R89.reuse, -R33.reuse ;  /* 0x000000599c9c7223 */ /* 0x180fe20000010821 */
[-CC-:B------:R-:W-:Y:S01]  /*5ae0*/  FFMA.FTZ R202, R158, R89.reuse, -R33.reuse ;  /* 0x000000599eca7223 */ /* 0x180fe20000010821 */
[-CC-:B------:R-:W-:Y:S01]  /*5af0*/  FFMA.FTZ R47, R160, R89.reuse, -R33.reuse ;  /* 0x00000059a02f7223 */ /* 0x180fe20000010821 */
[-CC-:B------:R-:W-:Y:S01]  /*5b00*/  FFMA.FTZ R206, R162, R89.reuse, -R33.reuse ;  /* 0x00000059a2ce7223 */ /* 0x180fe20000010821 */
[----:B------:R-:W4:Y:S01]  /*5b10*/  MUFU.EX2 R15, R15 ;  /* 0x0000000f000f7308 */ /* 0x000f220000000800 */
[-CC-:B------:R-:W-:Y:S01]  /*5b20*/  FFMA.FTZ R51, R164, R89.reuse, -R33.reuse ;  /* 0x00000059a4337223 */ /* 0x180fe20000010821 */
[-CC-:B------:R-:W-:Y:S01]  /*5b30*/  FFMA.FTZ R208, R166, R89.reuse, -R33.reuse ;  /* 0x00000059a6d07223 */ /* 0x180fe20000010821 */
[-CC-:B------:R-:W-:Y:S01]  /*5b40*/  FFMA.FTZ R53, R120, R89.reuse, -R33.reuse ;  /* 0x0000005978357223 */ /* 0x180fe20000010821 */
[-CC-:B------:R-:W-:Y:S01]  /*5b50*/  FFMA.FTZ R210, R168, R89.reuse, -R33.reuse ;  /* 0x00000059a8d27223 */ /* 0x180fe20000010821 */
[-CC-:B------:R-:W-:Y:S01]  /*5b60*/  FFMA.FTZ R55, R122, R89.reuse, -R33.reuse ;  /* 0x000000597a377223 */ /* 0x180fe20000010821 */
[-CC-:B------:R-:W-:Y:S01]  /*5b70*/  FFMA.FTZ R212, R170, R89.reuse, -R33.reuse ;  /* 0x00000059aad47223 */ /* 0x180fe20000010821 */
[----:B0-----:R-:W-:Y:S01]  /*5b80*/  FMNMX.FTZ R61, R59, R90, !PT ;  /* 0x0000005a3b3d7209 */ /* 0x001fe20007810000 */
[----:B------:R-:W0:Y:S01]  /*5b90*/  MUFU.EX2 R180, R180 ;  /* 0x000000b400b47308 */ /* 0x000e220000000800 */
[-CC-:B------:R-:W-:Y:S01]  /*5ba0*/  FFMA.FTZ R57, R172, R89.reuse, -R33.reuse ;  /* 0x00000059ac397223 */ /* 0x180fe20000010821 */
[-CC-:B------:R-:W-:Y:S01]  /*5bb0*/  FFMA.FTZ R214, R174, R89.reuse, -R33.reuse ;  /* 0x00000059aed67223 */ /* 0x180fe20000010821 */
[-CC-:B------:R-:W-:Y:S01]  /*5bc0*/  FFMA.FTZ R59, R190, R89.reuse, -R33.reuse ;  /* 0x00000059be3b7223 */ /* 0x180fe20000010821 */
[----:B------:R-:W5:Y:S01]  /*5bd0*/  SHFL.BFLY PT, R90, R61, 0x1, 0x1f ;  /* 0x0c201f003d5a7f89 */ /* 0x000f6200000e0000 */
[-CC-:B------:R-:W-:Y:S01]  /*5be0*/  FFMA.FTZ R216, R192, R89.reuse, -R33.reuse ;  /* 0x00000059c0d87223 */ /* 0x180fe20000010821 */
[-CC-:B------:R-:W-:Y:S01]  /*5bf0*/  FFMA.FTZ R194, R194, R89.reuse, -R33.reuse ;  /* 0x00000059c2c27223 */ /* 0x180fe20000010821 */
[-CC-:B------:R-:W-:Y:S01]  /*5c00*/  FFMA.FTZ R218, R196, R89.reuse, -R33.reuse ;  /* 0x00000059c4da7223 */ /* 0x180fe20000010821 */
[----:B------:R-:W2:Y:S01]  /*5c10*/  MUFU.EX2 R21, R21 ;  /* 0x0000001500157308 */ /* 0x000ea20000000800 */
[----:B------:R-:W-:Y:S01]  /*5c20*/  FFMA.FTZ R33, R198, R89, -R33 ;  /* 0x00000059c6217223 */ /* 0x000fe20000010821 */
[----:B------:R-:W-:-:S06]  /*5c30*/  ISETP.GE.AND P2, PT, R113, 0xb1, PT ;  /* 0x000000b17100780c */ /* 0x000fcc0003f46270 */
[----:B------:R-:W2:Y:S08]  /*5c40*/  MUFU.EX2 R182, R182 ;  /* 0x000000b600b67308 */ /* 0x000eb00000000800 */
[----:B------:R-:W2:Y:S01]  /*5c50*/  MUFU.EX2 R25, R25 ;  /* 0x0000001900197308 */ /* 0x000ea20000000800 */
[----:B-----5:R-:W-:-:S04]  /*5c60*/  FMNMX.FTZ R90, R61, R90, !PT ;  /* 0x0000005a3d5a7209 */ /* 0x020fc80007810000 */
[C---:B------:R-:W-:Y:S01]  /*5c70*/  FSETP.NEU.FTZ.AND P1, PT, R90.reuse, -INF , PT ;  /* 0xff8000005a00780b */ /* 0x040fe20003f3d000 */
[----:B------:R-:W-:Y:S02]  /*5c80*/  FMUL.FTZ R63, R90, R89 ;  /* 0x000000595a3f7220 */ /* 0x000fe40000410000 */
[----:B------:R-:W5:Y:S03]  /*5c90*/  MUFU.EX2 R184, R184 ;  /* 0x000000b800b87308 */ /* 0x000f660000000800 */
[----:B------:R-:W-:Y:S02]  /*5ca0*/  FSEL R63, R63, RZ, P1 ;  /* 0x000000ff3f3f7208 */ /* 0x000fe40000800000 */
[----:B------:R-:W-:-:S03]  /*5cb0*/  ISETP.NE.AND P1, PT, R22, RZ, PT ;  /* 0x000000ff1600720c */ /* 0x000fc60003f25270 */
[----:B------:R-:W-:Y:S01]  /*5cc0*/  MUFU.EX2 R27, R27 ;  /* 0x0000001b001b7308 */ /* 0x000fe20000000800 */
[-CC-:B------:R-:W-:Y:S01]  /*5cd0*/  FFMA.FTZ R177, R10, R89.reuse, -R63.reuse ;  /* 0x000000590ab17223 */ /* 0x180fe2000001083f */
[-C--:B------:R-:W-:Y:S01]  /*5ce0*/  FFMA.FTZ R10, R11, R89.reuse, -R63 ;  /* 0x000000590b0a7223 */ /* 0x080fe2000001083f */
[----:B-1----:R-:W-:Y:S01]  /*5cf0*/  FADD.FTZ R11, R176, R13 ;  /* 0x0000000db00b7221 */ /* 0x002fe20000010000 */
[-CC-:B------:R-:W-:Y:S01]  /*5d00*/  FFMA.FTZ R189, R44, R89.reuse, -R63.reuse ;  /* 0x000000592cbd7223 */ /* 0x180fe2000001083f */
[-CC-:B------:R-:W-:Y:S01]  /*5d10*/  FFMA.FTZ R179, R12, R89.reuse, -R63.reuse ;  /* 0x000000590cb37223 */ /* 0x180fe2000001083f */
[-C--:B------:R-:W-:Y:S01]  /*5d20*/  FFMA.FTZ R12, R14, R89.reuse, -R63 ;  /* 0x000000590e0c7223 */ /* 0x080fe2000001083f */
[----:B---3--:R-:W-:Y:S01]  /*5d30*/  FADD.FTZ R44, R178, R11 ;  /* 0x0000000bb22c7221 */ /* 0x008fe20000010000 */
[----:B------:R-:W-:Y:S01]  /*5d40*/  MUFU.EX2 R177, R177 ;  /* 0x000000b100b17308 */ /* 0x000fe20000000800 */
[-CC-:B------:R-:W-:Y:S01]  /*5d50*/  FFMA.FTZ R181, R20, R89.reuse, -R63.reuse ;  /* 0x0000005914b57223 */ /* 0x180fe2000001083f */
[-CC-:B------:R-:W-:Y:S01]  /*5d60*/  FFMA.FTZ R20, R32, R89.reuse, -R63.reuse ;  /* 0x0000005920147223 */ /* 0x180fe2000001083f */
[----:B----4-:R-:W-:Y:S01]  /*5d70*/  FADD.FTZ R11, R15, R44 ;  /* 0x0000002c0f0b7221 */ /* 0x010fe20000010000 */
[-CC-:B------:R-:W-:Y:S01]  /*5d80*/  FFMA.FTZ R32, R46, R89.reuse, -R63.reuse ;  /* 0x000000592e207223 */ /* 0x180fe2000001083f */
[-CC-:B------:R-:W-:Y:S01]  /*5d90*/  FFMA.FTZ R14, R24, R89.reuse, -R63.reuse ;  /* 0x00000059180e7223 */ /* 0x180fe2000001083f */
[-C--:B------:R-:W-:Y:S01]  /*5da0*/  FFMA.FTZ R183, R28, R89.reuse, -R63 ;  /* 0x000000591cb77223 */ /* 0x080fe2000001083f */
[----:B0-----:R-:W-:Y:S01]  /*5db0*/  FADD.FTZ R44, R180, R11 ;  /* 0x0000000bb42c7221 */ /* 0x001fe20000010000 */
[----:B------:R-:W0:Y:S01]  /*5dc0*/  MUFU.EX2 R10, R10 ;  /* 0x0000000a000a7308 */ /* 0x000e220000000800 */
[-CC-:B------:R-:W-:Y:S01]  /*5dd0*/  FFMA.FTZ R191, R48, R89.reuse, -R63.reuse ;  /* 0x0000005930bf7223 */ /* 0x180fe2000001083f */
[-CC-:B------:R-:W-:Y:S01]  /*5de0*/  FFMA.FTZ R185, R34, R89.reuse, -R63.reuse ;  /* 0x0000005922b97223 */ /* 0x180fe2000001083f */
[----:B--2---:R-:W-:Y:S01]  /*5df0*/  FADD.FTZ R11, R21, R44 ;  /* 0x0000002c150b7221 */ /* 0x004fe20000010000 */
[-CC-:B------:R-:W-:Y:S01]  /*5e00*/  FFMA.FTZ R34, R50, R89.reuse, -R63.reuse ;  /* 0x0000005932227223 */ /* 0x180fe2000001083f */
[-CC-:B------:R-:W-:Y:S01]  /*5e10*/  FFMA.FTZ R24, R36, R89.reuse, -R63.reuse ;  /* 0x0000005924187223 */ /* 0x180fe2000001083f */
[-C--:B------:R-:W-:Y:S01]  /*5e20*/  FFMA.FTZ R187, R40, R89.reuse, -R63 ;  /* 0x0000005928bb7223 */ /* 0x080fe2000001083f */
[----:B------:R-:W-:Y:S01]  /*5e30*/  FADD.FTZ R46, R182, R11 ;  /* 0x0000000bb62e7221 */ /* 0x000fe20000010000 */
[----:B------:R-:W1:Y:S01]  /*5e40*/  MUFU.EX2 R179, R179 ;  /* 0x000000b300b37308 */ /* 0x000e620000000800 */
[-CC-:B------:R-:W-:Y:S01]  /*5e50*/  FFMA.FTZ R28, R42, R89.reuse, -R63.reuse ;  /* 0x000000592a1c7223 */ /* 0x180fe2000001083f */
[----:B------:R-:W-:Y:S01]  /*5e60*/  FFMA.FTZ R193, R52, R89, -R63 ;  /* 0x0000005934c17223 */ /* 0x000fe2000001083f */
[----:B------:R-:W-:Y:S01]  /*5e70*/  FADD.FTZ R11, R25, R46 ;  /* 0x0000002e190b7221 */ /* 0x000fe20000010000 */
[----:B------:R-:W-:-:S02]  /*5e80*/  @P1 VIADD R3, R3, 0x34840 ;  /* 0x0003484003031836 */ /* 0x000fc40000000000 */
[-CC-:B------:R-:W-:Y:S01]  /*5e90*/  FFMA.FTZ R36, R54, R89.reuse, -R63.reuse ;  /* 0x0000005936247223 */ /* 0x180fe2000001083f */
[-C--:B------:R-:W-:Y:S01]  /*5ea0*/  FFMA.FTZ R195, R56, R89.reuse, -R63 ;  /* 0x0000005938c37223 */ /* 0x080fe2000001083f */
[----:B-----5:R-:W-:Y:S01]  /*5eb0*/  FADD.FTZ R46, R184, R11 ;  /* 0x0000000bb82e7221 */ /* 0x020fe20000010000 */
[----:B------:R-:W2:Y:S01]  /*5ec0*/  MUFU.EX2 R186, R186 ;  /* 0x000000ba00ba7308 */ /* 0x000ea20000000800 */
[----:B0-----:R-:W-:Y:S01]  /*5ed0*/  FADD.FTZ R48, R177, R10 ;  /* 0x0000000ab1307221 */ /* 0x001fe20000010000 */
[----:B------:R-:W-:Y:S01]  /*5ee0*/  @P1 PRMT R3, R135, 0x654, R3 ;  /* 0x0000065487031816 */ /* 0x000fe20000000003 */
[----:B------:R-:W-:Y:S01]  /*5ef0*/  FADD.FTZ R65, R27, R46 ;  /* 0x0000002e1b417221 */ /* 0x000fe20000010000 */
[-CC-:B------:R-:W-:Y:S01]  /*5f00*/  FFMA.FTZ R40, R58, R89.reuse, -R63.reuse ;  /* 0x000000593a287223 */ /* 0x180fe2000001083f */
[-CC-:B------:R-:W-:Y:S01]  /*5f10*/  FFMA.FTZ R197, R64, R89.reuse, -R63.reuse ;  /* 0x0000005940c57223 */ /* 0x180fe2000001083f */
[----:B------:R0:W-:Y:S01]  /*5f20*/  @P1 SYNCS.ARRIVE.TRANS64.RED.A1T0 RZ, [R3+URZ], RZ ;  /* 0x000000ff03ff19a7 */ /* 0x0001e2000810043f */
[-CC-:B------:R-:W-:Y:S01]  /*5f30*/  FFMA.FTZ R42, R60, R89.reuse, -R63.reuse ;  /* 0x000000593c2a7223 */ /* 0x180fe2000001083f */
[----:B------:R-:W3:Y:S01]  /*5f40*/  MUFU.EX2 R12, R12 ;  /* 0x0000000c000c7308 */ /* 0x000ee20000000800 */
[----:B-1----:R-:W-:Y:S01]  /*5f50*/  FADD.FTZ R11, R179, R48 ;  /* 0x00000030b30b7221 */ /* 0x002fe20000010000 */
[-CC-:B------:R-:W-:Y:S01]  /*5f60*/  FFMA.FTZ R199, R62, R89.reuse, -R63.reuse ;  /* 0x000000593ec77223 */ /* 0x180fe2000001083f */
[-CC-:B------:R-:W-:Y:S01]  /*5f70*/  FFMA.FTZ R44, R66, R89.reuse, -R63.reuse ;  /* 0x00000059422c7223 */ /* 0x180fe2000001083f */
[-CC-:B------:R-:W-:Y:S01]  /*5f80*/  FFMA.FTZ R201, R68, R89.reuse, -R63.reuse ;  /* 0x0000005944c97223 */ /* 0x180fe2000001083f */
[-CC-:B------:R-:W-:Y:S01]  /*5f90*/  FFMA.FTZ R46, R70, R89.reuse, -R63.reuse ;  /* 0x00000059462e7223 */ /* 0x180fe2000001083f */
[-CC-:B------:R-:W-:Y:S01]  /*5fa0*/  FFMA.FTZ R203, R72, R89.reuse, -R63.reuse ;  /* 0x0000005948cb7223 */ /* 0x180fe2000001083f */
[-C--:B------:R-:W-:Y:S01]  /*5fb0*/  FFMA.FTZ R205, R78, R89.reuse, -R63 ;  /* 0x000000594ecd7223 */ /* 0x080fe2000001083f */
[----:B------:R-:W1:Y:S01]  /*5fc0*/  MUFU.EX2 R29, R126 ;  /* 0x0000007e001d7308 */ /* 0x000e620000000800 */
[----:B--2---:R-:W-:Y:S01]  /*5fd0*/  FADD.FTZ R50, R186, R65 ;  /* 0x00000041ba327221 */ /* 0x004fe20000010000 */
[-CC-:B------:R-:W-:Y:S01]  /*5fe0*/  FFMA.FTZ R207, R80, R89.reuse, -R63.reuse ;  /* 0x0000005950cf7223 */ /* 0x180fe2000001083f */
[-CC-:B------:R-:W-:Y:S01]  /*5ff0*/  FFMA.FTZ R82, R82, R89.reuse, -R63.reuse ;  /* 0x0000005952527223 */ /* 0x180fe2000001083f */
[-CC-:B------:R-:W-:Y:S01]  /*6000*/  FFMA.FTZ R84, R84, R89.reuse, -R63.reuse ;  /* 0x0000005954547223 */ /* 0x180fe2000001083f */
[-CC-:B------:R-:W-:Y:S01]  /*6010*/  FFMA.FTZ R86, R86, R89.reuse, -R63.reuse ;  /* 0x0000005956567223 */ /* 0x180fe2000001083f */
[-CC-:B------:R-:W-:Y:S01]  /*6020*/  FFMA.FTZ R92, R92, R89.reuse, -R63.reuse ;  /* 0x000000595c5c7223 */ /* 0x180fe2000001083f */
[-C--:B------:R-:W-:Y:S01]  /*6030*/  FFMA.FTZ R94, R94, R89.reuse, -R63 ;  /* 0x000000595e5e7223 */ /* 0x080fe2000001083f */
[----:B------:R-:W2:Y:S01]  /*6040*/  MUFU.EX2 R181, R181 ;  /* 0x000000b500b57308 */ /* 0x000ea20000000800 */
[----:B---3--:R-:W-:Y:S01]  /*6050*/  FADD.FTZ R48, R12, R11 ;  /* 0x0000000b0c307221 */ /* 0x008fe20000010000 */
[-CC-:B------:R-:W-:Y:S01]  /*6060*/  FFMA.FTZ R96, R96, R89.reuse, -R63.reuse ;  /* 0x0000005960607223 */ /* 0x180fe2000001083f */
[-CC-:B------:R-:W-:Y:S01]  /*6070*/  FFMA.FTZ R98, R98, R89.reuse, -R63.reuse ;  /* 0x0000005962627223 */ /* 0x180fe2000001083f */
[-CC-:B------:R-:W-:Y:S01]  /*6080*/  FFMA.FTZ R104, R104, R89.reuse, -R63.reuse ;  /* 0x0000005968687223 */ /* 0x180fe2000001083f */
[-CC-:B------:R-:W-:Y:S01]  /*6090*/  FFMA.FTZ R106, R106, R89.reuse, -R63.reuse ;  /* 0x000000596a6a7223 */ /* 0x180fe2000001083f */
[-CC-:B------:R-:W-:Y:S01]  /*60a0*/  FFMA.FTZ R114, R114, R89.reuse, -R63.reuse ;  /* 0x0000005972727223 */ /* 0x180fe2000001083f */
[--C-:B------:R-:W-:Y:S01]  /*60b0*/  FFMA.FTZ R108, R108, R89, -R63.reuse ;  /* 0x000000596c6c7223 */ /* 0x100fe2000001083f */
[----:B------:R-:W3:Y:S01]  /*60c0*/  MUFU.EX2 R188, R188 ;  /* 0x000000bc00bc7308 */ /* 0x000ee20000000800 */
[----:B-1----:R-:W-:Y:S01]  /*60d0*/  FADD.FTZ R65, R29, R50 ;  /* 0x000000321d417221 */ /* 0x002fe20000010000 */
[----:B------:R-:W-:Y:S01]  /*60e0*/  F2FP.BF16.F32.PACK_AB R177, R10, R177 ;  /* 0x000000b10ab1723e */ /* 0x000fe200000010ff */
[----:B------:R-:W-:Y:S01]  /*60f0*/  FFMA.FTZ R116, R116, R89, -R63 ;  /* 0x0000005974747223 */ /* 0x000fe2000001083f */
[----:B------:R-:W-:-:S02]  /*6100*/  F2FP.BF16.F32.PACK_AB R182, R25, R182 ;  /* 0x000000b619b6723e */ /* 0x000fc400000010ff */
[----:B------:R-:W-:Y:S02]  /*6110*/  CS2R R80, SRZ ;  /* 0x0000000000507805 */ /* 0x000fe4000001ff00 */
[----:B------:R-:W-:Y:S02]  /*6120*/  F2FP.BF16.F32.PACK_AB R184, R27, R184 ;  /* 0x000000b81bb8723e */ /* 0x000fe400000010ff */
[----:B------:R-:W-:Y:S01]  /*6130*/  CS2R R78, SRZ ;  /* 0x00000000004e7805 */ /* 0x000fe2000001ff00 */
[----:B------:R-:W1:Y:S01]  /*6140*/  MUFU.EX2 R14, R14 ;  /* 0x0000000e000e7308 */ /* 0x000e620000000800 */
[----:B--2---:R-:W-:Y:S01]  /*6150*/  FADD.FTZ R11, R181, R48 ;  /* 0x00000030b50b7221 */ /* 0x004fe20000010000 */
[----:B------:R-:W-:Y:S02]  /*6160*/  F2FP.BF16.F32.PACK_AB R186, R29, R186 ;  /* 0x000000ba1dba723e */ /* 0x000fe400000010ff */
[----:B------:R-:W-:Y:S02]  /*6170*/  CS2R R72, SRZ ;  /* 0x0000000000487805 */ /* 0x000fe4000001ff00 */
[----:B------:R-:W-:-:S02]  /*6180*/  F2FP.BF16.F32.PACK_AB R176, R13, R176 ;  /* 0x000000b00db0723e */ /* 0x000fc400000010ff */
[----:B------:R-:W-:Y:S02]  /*6190*/  CS2R R70, SRZ ;  /* 0x0000000000467805 */ /* 0x000fe4000001ff00 */
[----:B------:R-:W-:Y:S02]  /*61a0*/  F2FP.BF16.F32.PACK_AB R178, R15, R178 ;  /* 0x000000b20fb2723e */ /* 0x000fe400000010ff */
[----:B------:R-:W-:Y:S01]  /*61b0*/  CS2R R68, SRZ ;  /* 0x0000000000447805 */ /* 0x000fe2000001ff00 */
[----:B------:R-:W2:Y:S01]  /*61c0*/  MUFU.EX2 R31, R132 ;  /* 0x00000084001f7308 */ /* 0x000ea20000000800 */
[----:B---3--:R-:W-:Y:S01]  /*61d0*/  FADD.FTZ R48, R188, R65 ;  /* 0x00000041bc307221 */ /* 0x008fe20000010000 */
[----:B------:R-:W-:Y:S02]  /*61e0*/  F2FP.BF16.F32.PACK_AB R180, R21, R180 ;  /* 0x000000b415b4723e */ /* 0x000fe400000010ff */
[----:B------:R-:W-:Y:S02]  /*61f0*/  CS2R R66, SRZ ;  /* 0x0000000000427805 */ /* 0x000fe4000001ff00 */
[----:B------:R-:W-:-:S02]  /*6200*/  F2FP.BF16.F32.PACK_AB R179, R12, R179 ;  /* 0x000000b30cb3723e */ /* 0x000fc400000010ff */
[----:B------:R-:W3:Y:S01]  /*6210*/  MUFU.EX2 R183, R183 ;  /* 0x000000b700b77308 */ /* 0x000ee20000000800 */
[C---:B-1----:R-:W-:Y:S01]  /*6220*/  FADD.FTZ R50, R14.reuse, R11 ;  /* 0x0000000b0e327221 */ /* 0x042fe20000010000 */
[----:B------:R-:W-:-:S06]  /*6230*/  F2FP.BF16.F32.PACK_AB R181, R14, R181 ;  /* 0x000000b50eb5723e */ /* 0x000fcc00000010ff */
[----:B------:R-:W1:Y:S01]  /*6240*/  MUFU.EX2 R26, R26 ;  /* 0x0000001a001a7308 */ /* 0x000e620000000800 */
[C---:B--2---:R-:W-:Y:S01]  /*6250*/  FADD.FTZ R65, R31.reuse, R48 ;  /* 0x000000301f417221 */ /* 0x044fe20000010000 */
[----:B------:R-:W-:Y:S01]  /*6260*/  FFMA.FTZ R48, R74, R89, -R63 ;  /* 0x000000594a307223 */ /* 0x000fe2000001083f */
[----:B------:R-:W-:Y:S02]  /*6270*/  F2FP.BF16.F32.PACK_AB R188, R31, R188 ;  /* 0x000000bc1fbc723e */ /* 0x000fe400000010ff */
[----:B------:R-:W-:-:S03]  /*6280*/  CS2R R74, SRZ ;  /* 0x00000000004a7805 */ /* 0x000fc6000001ff00 */
[----:B------:R-:W2:Y:S01]  /*6290*/  MUFU.EX2 R20, R20 ;  /* 0x0000001400147308 */ /* 0x000ea20000000800 */
[----:B---3--:R-:W-:-:S07]  /*62a0*/  FADD.FTZ R11, R183, R50 ;  /* 0x00000032b70b7221 */ /* 0x008fce0000010000 */
[----:B------:R-:W3:Y:S01]  /*62b0*/  MUFU.EX2 R185, R185 ;  /* 0x000000b900b97308 */ /* 0x000ee20000000800 */
[----:B-1----:R-:W-:Y:S01]  /*62c0*/  FADD.FTZ R52, R26, R65 ;  /* 0x000000411a347221 */ /* 0x002fe20000010000 */
[----:B------:R-:W-:-:S03]  /*62d0*/  F2FP.BF16.F32.PACK_AB R190, R35, R26 ;  /* 0x0000001a23be723e */ /* 0x000fc600000010ff */
[----:B------:R-:W-:-:S03]  /*62e0*/  FADD.FTZ R65, R35, R52 ;  /* 0x0000003423417221 */ /* 0x000fc60000010000 */
[----:B------:R-:W1:Y:S01]  /*62f0*/  MUFU.EX2 R30, R30 ;  /* 0x0000001e001e7308 */ /* 0x000e620000000800 */
[C---:B--2---:R-:W-:Y:S01]  /*6300*/  FADD.FTZ R50, R20.reuse, R11 ;  /* 0x0000000b14327221 */ /* 0x044fe20000010000 */
[----:B------:R-:W-:-:S06]  /*6310*/  F2FP.BF16.F32.PACK_AB R183, R20, R183 ;  /* 0x000000b714b7723e */ /* 0x000fcc00000010ff */
[----:B------:R-:W2:Y:S01]  /*6320*/  MUFU.EX2 R24, R24 ;  /* 0x0000001800187308 */ /* 0x000ea20000000800 */
[----:B---3--:R-:W-:-:S07]  /*6330*/  FADD.FTZ R11, R185, R50 ;  /* 0x00000032b90b7221 */ /* 0x008fce0000010000 */
[----:B------:R-:W3:Y:S01]  /*6340*/  MUFU.EX2 R37, R130 ;  /* 0x0000008200257308 */ /* 0x000ee20000000800 */
[----:B-1----:R-:W-:-:S07]  /*6350*/  FADD.FTZ R50, R30, R65 ;  /* 0x000000411e327221 */ /* 0x002fce0000010000 */
[----:B------:R-:W1:Y:S01]  /*6360*/  MUFU.EX2 R187, R187 ;  /* 0x000000bb00bb7308 */ /* 0x000e620000000800 */
[C---:B--2---:R-:W-:Y:S01]  /*6370*/  FADD.FTZ R52, R24.reuse, R11 ;  /* 0x0000000b18347221 */ /* 0x044fe20000010000 */
[----:B------:R-:W-:Y:S02]  /*6380*/  F2FP.BF16.F32.PACK_AB R185, R24, R185 ;  /* 0x000000b918b9723e */ /* 0x000fe400000010ff */
[----:B------:R-:W-:-:S04]  /*6390*/  CS2R R24, SRZ ;  /* 0x0000000000187805 */ /* 0x000fc8000001ff00 */
[----:B------:R-:W2:Y:S01]  /*63a0*/  MUFU.EX2 R38, R38 ;  /* 0x0000002600267308 */ /* 0x000ea20000000800 */
[C---:B---3--:R-:W-:Y:S01]  /*63b0*/  FADD.FTZ R65, R37.reuse, R50 ;  /* 0x0000003225417221 */ /* 0x048fe20000010000 */
[-CC-:B------:R-:W-:Y:S01]  /*63c0*/  FFMA.FTZ R50, R76, R89.reuse, -R63.reuse ;  /* 0x000000594c327223 */ /* 0x180fe2000001083f */
[----:B------:R-:W-:Y:S01]  /*63d0*/  F2FP.BF16.F32.PACK_AB R192, R37, R30 ;  /* 0x0000001e25c0723e */ /* 0x000fe200000010ff */
[----:B------:R-:W-:Y:S01]  /*63e0*/  FFMA.FTZ R63, R110, R89, -R63 ;  /* 0x000000596e3f7223 */ /* 0x000fe2000001083f */
[----:B------:R-:W-:-:S03]  /*63f0*/  CS2R R76, SRZ ;  /* 0x00000000004c7805 */ /* 0x000fc6000001ff00 */
[----:B------:R-:W3:Y:S01]  /*6400*/  MUFU.EX2 R28, R28 ;  /* 0x0000001c001c7308 */ /* 0x000ee20000000800 */
[----:B-1----:R-:W-:-:S07]  /*6410*/  FADD.FTZ R11, R187, R52 ;  /* 0x00000034bb0b7221 */ /* 0x002fce0000010000 */
[----:B------:R-:W1:Y:S01]  /*6420*/  MUFU.EX2 R39, R134 ;  /* 0x0000008600277308 */ /* 0x000e620000000800 */
[----:B--2---:R-:W-:Y:S01]  /*6430*/  FADD.FTZ R54, R38, R65 ;  /* 0x0000004126367221 */ /* 0x004fe20000010000 */
[----:B------:R-:W-:-:S06]  /*6440*/  CS2R R64, SRZ ;  /* 0x0000000000407805 */ /* 0x000fcc000001ff00 */
[----:B------:R-:W0:Y:S01]  /*6450*/  MUFU.EX2 R189, R189 ;  /* 0x000000bd00bd7308 */ /* 0x000e220000000800 */
[C---:B---3--:R-:W-:Y:S01]  /*6460*/  FADD.FTZ R52, R28.reuse, R11 ;  /* 0x0000000b1c347221 */ /* 0x048fe20000010000 */
[----:B------:R-:W-:Y:S02]  /*6470*/  F2FP.BF16.F32.PACK_AB R187, R28, R187 ;  /* 0x000000bb1cbb723e */ /* 0x000fe400000010ff */
[----:B------:R-:W-:-:S04]  /*6480*/  CS2R R28, SRZ ;  /* 0x00000000001c7805 */ /* 0x000fc8000001ff00 */
[----:B------:R-:W2:Y:S01]  /*6490*/  MUFU.EX2 R41, R138 ;  /* 0x0000008a00297308 */ /* 0x000ea20000000800 */
[----:B-1----:R-:W-:-:S07]  /*64a0*/  FADD.FTZ R54, R39, R54 ;  /* 0x0000003627367221 */ /* 0x002fce0000010000 */
[----:B------:R-:W1:Y:S01]  /*64b0*/  MUFU.EX2 R32, R32 ;  /* 0x0000002000207308 */ /* 0x000e620000000800 */
[----:B0-----:R-:W-:-:S07]  /*64c0*/  FADD.FTZ R3, R189, R52 ;  /* 0x00000034bd037221 */ /* 0x001fce0000010000 */
[----:B------:R-:W0:Y:S01]  /*64d0*/  MUFU.EX2 R100, R100 ;  /* 0x0000006400647308 */ /* 0x000e220000000800 */
[----:B--2---:R-:W-:-:S07]  /*64e0*/  FADD.FTZ R11, R41, R54 ;  /* 0x00000036290b7221 */ /* 0x004fce0000010000 */
[----:B------:R-:W2:Y:S01]  /*64f0*/  MUFU.EX2 R191, R191 ;  /* 0x000000bf00bf7308 */ /* 0x000ea20000000800 */
[C---:B-1----:R-:W-:Y:S01]  /*6500*/  FADD.FTZ R52, R32.reuse, R3 ;  /* 0x0000000320347221 */ /* 0x042fe20000010000 */
[----:B------:R-:W-:-:S06]  /*6510*/  F2FP.BF16.F32.PACK_AB R189, R32, R189 ;  /* 0x000000bd20bd723e */ /* 0x000fcc00000010ff */
[----:B------:R-:W1:Y:S01]  /*6520*/  MUFU.EX2 R43, R136 ;  /* 0x00000088002b7308 */ /* 0x000e620000000800 */
[C---:B0-----:R-:W-:Y:S01]  /*6530*/  FADD.FTZ R54, R100.reuse, R11 ;  /* 0x0000000b64367221 */ /* 0x041fe20000010000 */
[----:B------:R-:W-:-:S06]  /*6540*/  F2FP.BF16.F32.PACK_AB R196, R100, R41 ;  /* 0x0000002964c4723e */ /* 0x000fcc00000010ff */
[----:B------:R-:W0:Y:S01]  /*6550*/  MUFU.EX2 R34, R34 ;  /* 0x0000002200227308 */ /* 0x000e220000000800 */
[----:B--2---:R-:W-:-:S07]  /*6560*/  FADD.FTZ R3, R191, R52 ;  /* 0x00000034bf037221 */ /* 0x004fce0000010000 */
[----:B------:R-:W2:Y:S01]  /*6570*/  MUFU.EX2 R102, R102 ;  /* 0x0000006600667308 */ /* 0x000ea20000000800 */
[----:B-1----:R-:W-:-:S07]  /*6580*/  FADD.FTZ R11, R43, R54 ;  /* 0x000000362b0b7221 */ /* 0x002fce0000010000 */
[----:B------:R-:W1:Y:S01]  /*6590*/  MUFU.EX2 R193, R193 ;  /* 0x000000c100c17308 */ /* 0x000e620000000800 */
[C---:B0-----:R-:W-:Y:S01]  /*65a0*/  FADD.FTZ R52, R34.reuse, R3 ;  /* 0x0000000322347221 */ /* 0x041fe20000010000 */
[----:B------:R-:W-:Y:S02]  /*65b0*/  F2FP.BF16.F32.PACK_AB R191, R34, R191 ;  /* 0x000000bf22bf723e */ /* 0x000fe400000010ff */
[----:B------:R-:W-:-:S04]  /*65c0*/  CS2R R34, SRZ ;  /* 0x0000000000227805 */ /* 0x000fc8000001ff00 */
[----:B------:R-:W0:Y:S01]  /*65d0*/  MUFU.EX2 R200, R200 ;  /* 0x000000c800c87308 */ /* 0x000e220000000800 */
[C---:B--2---:R-:W-:Y:S01]  /*65e0*/  FADD.FTZ R11, R102.reuse, R11 ;  /* 0x0000000b660b7221 */ /* 0x044fe20000010000 */
[----:B------:R-:W-:-:S06]  /*65f0*/  F2FP.BF16.F32.PACK_AB R198, R102, R43 ;  /* 0x0000002b66c6723e */ /* 0x000fcc00000010ff */
[----:B------:R-:W2:Y:S01]  /*6600*/  MUFU.EX2 R36, R36 ;  /* 0x0000002400247308 */ /* 0x000ea20000000800 */
[----:B-1----:R-:W-:-:S07]  /*6610*/  FADD.FTZ R3, R193, R52 ;  /* 0x00000034c1037221 */ /* 0x002fce0000010000 */
[----:B------:R-:W1:Y:S01]  /*6620*/  MUFU.EX2 R45, R156 ;  /* 0x0000009c002d7308 */ /* 0x000e620000000800 */
[----:B0-----:R-:W-:-:S07]  /*6630*/  FADD.FTZ R54, R200, R11 ;  /* 0x0000000bc8367221 */ /* 0x001fce0000010000 */
[----:B------:R-:W0:Y:S01]  /*6640*/  MUFU.EX2 R195, R195 ;  /* 0x000000c300c37308 */ /* 0x000e220000000800 */
[C---:B--2---:R-:W-:Y:S01]  /*6650*/  FADD.FTZ R52, R36.reuse, R3 ;  /* 0x0000000324347221 */ /* 0x044fe20000010000 */
[----:B------:R-:W-:Y:S02]  /*6660*/  F2FP.BF16.F32.PACK_AB R193, R36, R193 ;  /* 0x000000c124c1723e */ /* 0x000fe400000010ff */
[----:B------:R-:W-:-:S04]  /*6670*/  CS2R R36, SRZ ;  /* 0x0000000000247805 */ /* 0x000fc8000001ff00 */
[----:B------:R-:W2:Y:S01]  /*6680*/  MUFU.EX2 R202, R202 ;  /* 0x000000ca00ca7308 */ /* 0x000ea20000000800 */
[C---:B-1----:R-:W-:Y:S01]  /*6690*/  FADD.FTZ R11, R45.reuse, R54 ;  /* 0x000000362d0b7221 */ /* 0x042fe20000010000 */
[----:B------:R-:W-:-:S06]  /*66a0*/  F2FP.BF16.F32.PACK_AB R200, R45, R200 ;  /* 0x000000c82dc8723e */ /* 0x000fcc00000010ff */
[----:B------:R-:W1:Y:S01]  /*66b0*/  MUFU.EX2 R40, R40 ;  /* 0x0000002800287308 */ /* 0x000e620000000800 */
[----:B0-----:R-:W-:-:S07]  /*66c0*/  FADD.FTZ R3, R195, R52 ;  /* 0x00000034c3037221 */ /* 0x001fce0000010000 */
[----:B------:R-:W0:Y:S01]  /*66d0*/  MUFU.EX2 R47, R47 ;  /* 0x0000002f002f7308 */ /* 0x000e220000000800 */
[----:B--2---:R-:W-:-:S07]  /*66e0*/  FADD.FTZ R54, R202, R11 ;  /* 0x0000000bca367221 */ /* 0x004fce0000010000 */
[----:B------:R-:W2:Y:S01]  /*66f0*/  MUFU.EX2 R197, R197 ;  /* 0x000000c500c57308 */ /* 0x000ea20000000800 */
[C---:B-1----:R-:W-:Y:S01]  /*6700*/  FADD.FTZ R52, R40.reuse, R3 ;  /* 0x0000000328347221 */ /* 0x042fe20000010000 */
[----:B------:R-:W-:Y:S02]  /*6710*/  F2FP.BF16.F32.PACK_AB R195, R40, R195 ;  /* 0x000000c328c3723e */ /* 0x000fe400000010ff */
[----:B------:R-:W-:-:S04]  /*6720*/  CS2R R40, SRZ ;  /* 0x0000000000287805 */ /* 0x000fc8000001ff00 */
        /* <DEDUP_REMOVED lines=46> */
[----:B------:R-:W-:Y:S02]  /*6a10*/  F2FP.BF16.F32.PACK_AB R210, R55, R210 ;  /* 0x000000d237d2723e */ /* 0x000fe400000010ff */
[----:B------:R-:W-:Y:S02]  /*6a20*/  CS2R R54, SRZ ;  /* 0x0000000000367805 */ /* 0x000fe4000001ff00 */
[----:B------:R-:W-:Y:S02]  /*6a30*/  CS2R R52, SRZ ;  /* 0x0000000000347805 */ /* 0x000fe4000001ff00 */
        /* <DEDUP_REMOVED lines=10> */
[----:B------:R-:W-:Y:S02]  /*6ae0*/  F2FP.BF16.F32.PACK_AB R212, R57, R212 ;  /* 0x000000d439d4723e */ /* 0x000fe400000010ff */
[----:B------:R-:W-:-:S04]  /*6af0*/  CS2R R56, SRZ ;  /* 0x0000000000387805 */ /* 0x000fc8000001ff00 */
        /* <DEDUP_REMOVED lines=10> */
[----:B------:R-:W-:Y:S02]  /*6ba0*/  F2FP.BF16.F32.PACK_AB R214, R59, R214 ;  /* 0x000000d63bd6723e */ /* 0x000fe400000010ff */
[----:B------:R-:W-:-:S04]  /*6bb0*/  CS2R R58, SRZ ;  /* 0x00000000003a7805 */ /* 0x000fc8000001ff00 */
[----:B------:R0:W3:Y:S01]  /*6bc0*/  MUFU.EX2 R209, R86 ;  /* 0x0000005600d17308 */ /* 0x0000e20000000800 */
[----:B--2---:R-:W-:-:S07]  /*6bd0*/  FADD.FTZ R26, R84, R3 ;  /* 0x00000003541a7221 */ /* 0x004fce0000010000 */
[----:B------:R2:W4:Y:S01]  /*6be0*/  MUFU.EX2 R61, R194 ;  /* 0x000000c2003d7308 */ /* 0x0005220000000800 */
[----:B-1----:R-:W-:Y:S01]  /*6bf0*/  FADD.FTZ R30, R216, R11 ;  /* 0x0000000bd81e7221 */ /* 0x002fe20000010000 */
[----:B0-----:R-:W-:-:S06]  /*6c00*/  CS2R R86, SRZ ;  /* 0x0000000000567805 */ /* 0x001fcc000001ff00 */
[----:B------:R-:W0:Y:S01]  /*6c10*/  MUFU.EX2 R92, R92 ;  /* 0x0000005c005c7308 */ /* 0x000e220000000800 */
[----:B---3--:R-:W-:Y:S01]  /*6c20*/  FADD.FTZ R3, R209, R26 ;  /* 0x0000001ad1037221 */ /* 0x008fe20000010000 */
[----:B--2---:R-:W-:Y:S02]  /*6c30*/  F2FP.BF16.F32.PACK_AB R194, R39, R38 ;  /* 0x0000002627c2723e */ /* 0x004fe400000010ff */
[----:B------:R-:W-:Y:S02]  /*6c40*/  CS2R R38, SRZ ;  /* 0x0000000000267805 */ /* 0x000fe4000001ff00 */
[----:B------:R-:W-:Y:S02]  /*6c50*/  F2FP.BF16.F32.PACK_AB R209, R209, R84 ;  /* 0x00000054d1d1723e */ /* 0x000fe400000010ff */
[----:B------:R-:W-:Y:S01]  /*6c60*/  CS2R R84, SRZ ;  /* 0x0000000000547805 */ /* 0x000fe2000001ff00 */
[----:B------:R-:W1:Y:S01]  /*6c70*/  MUFU.EX2 R218, R218 ;  /* 0x000000da00da7308 */ /* 0x000e620000000800 */
[C---:B----4-:R-:W-:Y:S01]  /*6c80*/  FADD.FTZ R11, R61.reuse, R30 ;  /* 0x0000001e3d0b7221 */ /* 0x050fe20000010000 */
[----:B------:R-:W-:-:S02]  /*6c90*/  F2FP.BF16.F32.PACK_AB R216, R61, R216 ;  /* 0x000000d83dd8723e */ /* 0x000fc400000010ff */
[----:B------:R-:W-:-:S04]  /*6ca0*/  CS2R R60, SRZ ;  /* 0x00000000003c7805 */ /* 0x000fc8000001ff00 */
[----:B------:R-:W2:Y:S01]  /*6cb0*/  MUFU.EX2 R211, R94 ;  /* 0x0000005e00d37308 */ /* 0x000ea20000000800 */
[----:B0-----:R-:W-:-:S07]  /*6cc0*/  FADD.FTZ R26, R92, R3 ;  /* 0x000000035c1a7221 */ /* 0x001fce0000010000 */
[----:B------:R-:W0:Y:S01]  /*6cd0*/  MUFU.EX2 R96, R96 ;  /* 0x0000006000607308 */ /* 0x000e220000000800 */
[----:B-1----:R-:W-:-:S07]  /*6ce0*/  FADD.FTZ R30, R218, R11 ;  /* 0x0000000bda1e7221 */ /* 0x002fce0000010000 */
[----:B------:R-:W1:Y:S01]  /*6cf0*/  MUFU.EX2 R213, R98 ;  /* 0x0000006200d57308 */ /* 0x000e620000000800 */
[C---:B--2---:R-:W-:Y:S01]  /*6d00*/  FADD.FTZ R11, R211.reuse, R26 ;  /* 0x0000001ad30b7221 */ /* 0x044fe20000010000 */
[----:B------:R-:W-:Y:S02]  /*6d10*/  F2FP.BF16.F32.PACK_AB R211, R211, R92 ;  /* 0x0000005cd3d3723e */ /* 0x000fe400000010ff */
[----:B------:R-:W-:-:S04]  /*6d20*/  CS2R R26, SRZ ;  /* 0x00000000001a7805 */ /* 0x000fc8000001ff00 */
[----:B------:R-:W2:Y:S01]  /*6d30*/  MUFU.EX2 R104, R104 ;  /* 0x0000006800687308 */ /* 0x000ea20000000800 */
[----:B0-----:R-:W-:-:S07]  /*6d40*/  FADD.FTZ R10, R96, R11 ;  /* 0x0000000b600a7221 */ /* 0x001fce0000010000 */
[----:B------:R-:W0:Y:S01]  /*6d50*/  MUFU.EX2 R215, R106 ;  /* 0x0000006a00d77308 */ /* 0x000e220000000800 */
[C---:B-1----:R-:W-:Y:S01]  /*6d60*/  FADD.FTZ R11, R213.reuse, R10 ;  /* 0x0000000ad50b7221 */ /* 0x042fe20000010000 */
[----:B------:R-:W-:-:S06]  /*6d70*/  F2FP.BF16.F32.PACK_AB R213, R213, R96 ;  /* 0x00000060d5d5723e */ /* 0x000fcc00000010ff */
[----:B------:R-:W1:Y:S01]  /*6d80*/  MUFU.EX2 R114, R114 ;  /* 0x0000007200727308 */ /* 0x000e620000000800 */
[----:B--2---:R-:W-:-:S07]  /*6d90*/  FADD.FTZ R10, R104, R11 ;  /* 0x0000000b680a7221 */ /* 0x004fce0000010000 */
[----:B------:R-:W2:Y:S01]  /*6da0*/  MUFU.EX2 R217, R108 ;  /* 0x0000006c00d97308 */ /* 0x000ea20000000800 */
[C---:B0-----:R-:W-:Y:S01]  /*6db0*/  FADD.FTZ R11, R215.reuse, R10 ;  /* 0x0000000ad70b7221 */ /* 0x041fe20000010000 */
[----:B------:R-:W-:-:S06]  /*6dc0*/  F2FP.BF16.F32.PACK_AB R215, R215, R104 ;  /* 0x00000068d7d7723e */ /* 0x000fcc00000010ff */
[----:B------:R-:W0:Y:S01]  /*6dd0*/  MUFU.EX2 R116, R116 ;  /* 0x0000007400747308 */ /* 0x000e220000000800 */
[----:B-1----:R-:W-:-:S07]  /*6de0*/  FADD.FTZ R10, R114, R11 ;  /* 0x0000000b720a7221 */ /* 0x002fce0000010000 */
[----:B------:R-:W1:Y:S01]  /*6df0*/  MUFU.EX2 R33, R33 ;  /* 0x0000002100217308 */ /* 0x000e620000000800 */
[C---:B--2---:R-:W-:Y:S01]  /*6e00*/  FADD.FTZ R11, R217.reuse, R10 ;  /* 0x0000000ad90b7221 */ /* 0x044fe20000010000 */
[----:B------:R-:W-:-:S06]  /*6e10*/  F2FP.BF16.F32.PACK_AB R217, R217, R114 ;  /* 0x00000072d9d9723e */ /* 0x000fcc00000010ff */
[----:B------:R-:W2:Y:S01]  /*6e20*/  MUFU.EX2 R63, R63 ;  /* 0x0000003f003f7308 */ /* 0x000ea20000000800 */
[----:B0-----:R-:W-:Y:S01]  /*6e30*/  FADD.FTZ R10, R116, R11 ;  /* 0x0000000b740a7221 */ /* 0x001fe20000010000 */
[C---:B-1----:R-:W-:Y:S01]  /*6e40*/  FADD.FTZ R3, R33.reuse, R30 ;  /* 0x0000001e21037221 */ /* 0x042fe20000010000 */
[----:B------:R-:W-:Y:S02]  /*6e50*/  F2FP.BF16.F32.PACK_AB R218, R33, R218 ;  /* 0x000000da21da723e */ /* 0x000fe400000010ff */
[----:B------:R-:W-:Y:S02]  /*6e60*/  CS2R R32, SRZ ;  /* 0x0000000000207805 */ /* 0x000fe4000001ff00 */
[----:B------:R-:W-:Y:S01]  /*6e70*/  CS2R R30, SRZ ;  /* 0x00000000001e7805 */ /* 0x000fe2000001ff00 */
[C---:B--2---:R-:W-:Y:S01]  /*6e80*/  FADD.FTZ R10, R63.reuse, R10 ;  /* 0x0000000a3f0a7221 */ /* 0x044fe20000010000 */
[----:B------:R-:W-:Y:S02]  /*6e90*/  F2FP.BF16.F32.PACK_AB R219, R63, R116 ;  /* 0x000000743fdb723e */ /* 0x000fe400000010ff */
[----:B------:R-:W-:Y:S01]  /*6ea0*/  CS2R R62, SRZ ;  /* 0x00000000003e7805 */ /* 0x000fe2000001ff00 */
[----:B------:R-:W-:Y:S06]  /*6eb0*/  @!P2 BRA `(.L_x_188) ;  /* 0x0000005400eca947 */ /* 0x000fec0003800000 */
[----:B------:R-:W-:Y:S01]  /*6ec0*/  R2UR UR6, R16 ;  /* 0x00000000100672ca */ /* 0x000fe200000e0000 */
[----:B------:R-:W-:Y:S01]  /*6ed0*/  VIADD R12, R112, 0xfffffffe ;  /* 0xfffffffe700c7836 */ /* 0x000fe20000000000 */
[----:B------:R-:W-:Y:S01]  /*6ee0*/  MOV R13, R90 ;  /* 0x0000005a000d7202 */ /* 0x000fe20000000f00 */
[----:B------:R-:W-:Y:S01]  /*6ef0*/  IMAD.MOV.U32 R11, RZ, RZ, R88 ;  /* 0x000000ffff0b7224 */ /* 0x000fe200078e0058 */
[----:B------:R-:W-:Y:S01]  /*6f00*/  UMOV UR61, UR60 ;  /* 0x0000003c003d7c82 */ /* 0x000fe20008000000 */
[----:B------:R-:W-:Y:S01]  /*6f10*/  IMAD.MOV.U32 R87, RZ, RZ, RZ ;  /* 0x000000ffff577224 */ /* 0x000fe200078e00ff */
[----:B------:R-:W-:-:S07]  /*6f20*/  ULDC UR7, c[0x0][0x9d8] ;  /* 0x0002760000077ab9 */ /* 0x000fce0000000800 */
[----:B------:R-:W-:-:S07]  /*6f30*/  IMAD.U32 R14, RZ, RZ, UR6 ;  /* 0x00000006ff0e7e24 */ /* 0x000fce000f8e00ff */
.L_x_199:
        /* <DEDUP_REMOVED lines=12> */
.L_x_190:
        /* <DEDUP_REMOVED lines=8> */
.L_x_191:
[----:B-1----:R-:W-:Y:S05]  /*7080*/  @P1 BRA `(.L_x_189) ;  /* 0x0000000000081947 */ /* 0x002fea0003800000 */
[----:B------:R-:W1:Y:S02]  /*7090*/  SYNCS.PHASECHK.TRANS64.TRYWAIT P1, [UR6+0x34830], R15 ;  /* 0x0348300fff0075a7 */ /* 0x000e640008020146 */
[----:B-1----:R-:W-:Y:S05]  /*70a0*/  @!P1 BRA `(.L_x_192) ;  /* 0x000000b800c49947 */ /* 0x002fea0003800000 */
.L_x_189:
[----:B-1----:R-:W1:Y:S01]  /*70b0*/  S2R R20, SR_TID.X ;  /* 0x0000000000147919 */ /* 0x002e620000002100 */
        /* <DEDUP_REMOVED lines=28> */
[----:B-1----:R-:W-:Y:S01]  /*7280*/  SHF.R.U32.HI R20, RZ, 0x7, R20 ;  /* 0x00000007ff147819 */ /* 0x002fe20000011614 */
[----:B------:R-:W-:Y:S01]  /*7290*/  UMOV UR36, UR14 ;  /* 0x0000000e00247c82 */ /* 0x000fe20008000000 */
[----:B------:R-:W-:Y:S01]  /*72a0*/  UMOV UR37, UR15 ;  /* 0x0000000f00257c82 */ /* 0x000fe20008000000 */
[----:B------:R-:W-:-:S02]  /*72b0*/  UIADD3 UR42, UR6, 0x280, URZ ;  /* 0x00000280062a7890 */ /* 0x000fc4000fffe03f */
[----:B0-----:R-:W-:Y:S01]  /*72c0*/  VIADD R15, R20, 0x8 ;  /* 0x00000008140f7836 */ /* 0x001fe20000000000 */
        /* <DEDUP_REMOVED lines=581> */
.L_x_194:
        /* <DEDUP_REMOVED lines=8> */
.L_x_195:
[----:B-1----:R-:W-:Y:S05]  /*97a0*/  @P1 BRA `(.L_x_193) ;  /* 0x0000000000081947 */ /* 0x002fea0003800000 */
[----:B------:R-:W1:Y:S02]  /*97b0*/  SYNCS.PHASECHK.TRANS64.TRYWAIT P1, [UR6+0x34850], R14 ;  /* 0x0348500eff0075a7 */ /* 0x000e640008020146 */
[----:B-1----:R-:W-:Y:S05]  /*97c0*/  @!P1 BRA `(.L_x_196) ;  /* 0x0000009400149947 */ /* 0x002fea0003800000 */
.L_x_193:
[----:B------:R-:W-:Y:S01]  /*97d0*/  R2UR UR6, R2 ;  /* 0x00000000020672ca */ /* 0x000fe200000e0000 */
[----:B------:R-:W-:Y:S01]  /*97e0*/  WARPGROUP.ARRIVE ;  /* 0x00000000000079c5 */ /* 0x000fe20000000000 */
[----:B------:R-:W-:-:S05]  /*97f0*/  UMOV UR11, 0x40000040 ;  /* 0x40000040000b7882 */ /* 0x000fca0000000000 */
[----:B-1----:R-:W1:Y:S06]  /*9800*/  S2R R15, SR_TID.X ;  /* 0x00000000000f7919 */ /* 0x002e6c0000002100 */
[----:B------:R-:W-:-:S04]  /*9810*/  UIADD3 UR6, UR6, 0x400, URZ ;  /* 0x0000040006067890 */ /* 0x000fc8000fffe03f */
[----:B------:R-:W-:-:S04]  /*9820*/  USHF.R.U32.HI UR6, URZ, 0x4, UR6 ;  /* 0x000000043f067899 */ /* 0x000fc80008011606 */
[----:B------:R-:W-:-:S04]  /*9830*/  ULOP3.LUT UR6, UR6, 0x3fff, URZ, 0xc0, !UPT ;  /* 0x00003fff06067892 */ /* 0x000fc8000f8ec03f */
[----:B------:R-:W-:-:S04]  /*9840*/  ULOP3.LUT UR6, UR6, 0x5800000, URZ, 0xfc, !UPT ;  /* 0x0580000006067892 */ /* 0x000fc8000f8efc3f */
[----:B------:R-:W-:Y:S01]  /*9850*/  UIMAD UR6, UR61, 0xb00, UR6 ;  /* 0x00000b003d0678a4 */ /* 0x000fe2000f8e0206 */
[----:B-1----:R-:W-:-:S06]  /*9860*/  SHF.R.U32.HI R15, RZ, 0x7, R15 ;  /* 0x00000007ff0f7819 */ /* 0x002fcc000001160f */
[----:B------:R-:W-:Y:S02]  /*9870*/  UMOV UR10, UR6 ;  /* 0x00000006000a7c82 */ /* 0x000fe40008000000 */
[----:B------:R-:W-:Y:S01]  /*9880*/  HGMMA.64x128x16.F32.BF16 R24, R176, gdesc[UR8].tnspB, R24, gsb0 ;  /* 0x41e00008b0187df0 */ /* 0x000fe20008001818 */
[----:B------:R-:W-:Y:S01]  /*9890*/  UIADD3 UR10, UR6, 0x80, URZ ;  /* 0x00000080060a7890 */ /* 0x000fe2000fffe03f */
[----:B0-----:R-:W-:Y:S01]  /*98a0*/  IADD3 R14, -R15, 0xb, RZ ;  /* 0x0000000b0f0e7810 */ /* 0x001fe20007ffe1ff */
[----:B------:R-:W-:Y:S01]  /*98b0*/  UMOV UR11, 0x40000040 ;  /* 0x40000040000b7882 */ /* 0x000fe20000000000 */
[----:B------:R-:W-:Y:S02]  /*98c0*/  WARPGROUP.DEPBAR.LE gsb0, 0x0 ;  /* 0x00008000000079c5 */ /* 0x000fe40000010000 */
[----:B------:R-:W-:-:S06]  /*98d0*/  WARPGROUP.ARRIVE ;  /* 0x00000000000079c5 */ /* 0x000fcc0000000000 */
[----:B------:R-:W-:Y:S01]  /*98e0*/  HGMMA.64x128x16.F32.BF16 R24, R180, gdesc[UR8].tnspB, R24, gsb0 ;  /* 0x41e00008b4187df0 */ /* 0x000fe20008001818 */
[----:B------:R-:W-:Y:S01]  /*98f0*/  UIADD3 UR10, UR6, 0x100, URZ ;  /* 0x00000100060a7890 */ /* 0x000fe2000fffe03f */
[----:B------:R-:W-:Y:S01]  /*9900*/  UMOV UR11, 0x40000040 ;  /* 0x40000040000b7882 */ /* 0x000fe20000000000 */
[----:B------:R-:W-:Y:S02]  /*9910*/  WARPGROUP.DEPBAR.LE gsb0, 0x0 ;  /* 0x00008000000079c5 */ /* 0x000fe40000010000 */
[----:B------:R-:W-:-:S07]  /*9920*/  WARPGROUP.ARRIVE ;  /* 0x00000000000079c5 */ /* 0x000fce0000000000 */
        /* <DEDUP_REMOVED lines=33> */
[----:B------:R-:W-:Y:S01]  /*9b40*/  UIADD3 UR6, UR6, 0x500, URZ ;  /* 0x0000050006067890 */ /* 0x000fe2000fffe03f */
[----:B------:R-:W-:Y:S02]  /*9b50*/  WARPGROUP.DEPBAR.LE gsb0, 0x0 ;  /* 0x00008000000079c5 */ /* 0x000fe40000010000 */
[----:B------:R-:W-:-:S06]  /*9b60*/  WARPGROUP.ARRIVE ;  /* 0x00000000000079c5 */ /* 0x000fcc0000000000 */
[----:B------:R-:W-:Y:S01]  /*9b70*/  HGMMA.64x128x16.F32.BF16 R24, R212, gdesc[UR8].tnspB, R24, gsb0 ;  /* 0x41e00008d4187df0 */ /* 0x000fe20008001818 */
[----:B------:R-:W-:Y:S01]  /*9b80*/  UMOV UR10, UR6 ;  /* 0x00000006000a7c82 */ /* 0x000fe20008000000 */
[----:B------:R-:W-:Y:S01]  /*9b90*/  UMOV UR11, 0x40000040 ;  /* 0x40000040000b7882 */ /* 0x000fe20000000000 */
[----:B------:R-:W-:Y:S02]  /*9ba0*/  WARPGROUP.DEPBAR.LE gsb0, 0x0 ;  /* 0x00008000000079c5 */ /* 0x000fe40000010000 */
[----:B------:R-:W-:-:S07]  /*9bb0*/  WARPGROUP.ARRIVE ;  /* 0x00000000000079c5 */ /* 0x000fce0000000000 */
[----:B------:R-:W-:Y:S03]  /*9bc0*/  HGMMA.64x128x16.F32.BF16 R24, R216, gdesc[UR8].tnspB, R24, gsb0 ;  /* 0x41e00008d8187df0 */ /* 0x000fe60008001818 */
[----:B------:R-:W-:Y:S02]  /*9bd0*/  WARPGROUP.DEPBAR.LE gsb0, 0x0 ;  /* 0x00008000000079c5 */ /* 0x000fe40000010000 */
[----:B------:R0:W-:Y:S06]  /*9be0*/  BAR.ARV R14, 0x100 ;  /* 0x0004000e0000751d */ /* 0x0001ec0000002000 */
[----:B------:R-:W-:Y:S05]  /*9bf0*/  @!P0 BRA `(.L_x_197) ;  /* 0x0000000000048947 */ /* 0x000fea0003800000 */
[----:B------:R-:W-:Y:S01]  /*9c00*/  BPT.TRAP 0x1 ;  /* 0x000000040000795c */ /* 0x000fe20000300000 */
.L_x_197:
[----:B0-----:R-:W-:Y:S01]  /*9c10*/  FMUL.FTZ R14, R168, UR7 ;  /* 0x00000007a80e7c20 */ /* 0x001fe20008410000 */
        /* <DEDUP_REMOVED lines=9> */
[----:B------:R-:W-:Y:S01]  /*9cb0*/  FMUL.FTZ R162, R162, UR7 ;  /* 0x00000007a2a27c20 */ /* 0x000fe20008410000 */
[----:B------:R-:W-:Y:S01]  /*9cc0*/  FMUL.FTZ R161, R161, UR7 ;  /* 0x00000007a1a17c20 */ /* 0x000fe20008410000 */
[----:B------:R-:W-:Y:S01]  /*9cd0*/  FMUL.FTZ R163, R163, UR7 ;  /* 0x00000007a3a37c20 */ /* 0x000fe20008410000 */
[----:B------:R-:W-:Y:S01]  /*9ce0*/  FMUL.FTZ R164, R164, UR7 ;  /* 0x00000007a4a47c20 */ /* 0x000fe20008410000 */
[----:B------:R-:W1:Y:S01]  /*9cf0*/  MUFU.TANH R20, R20 ;  /* 0x0000001400147308 */ /* 0x000e620000002400 */
[----:B------:R-:W-:Y:S01]  /*9d00*/  FMUL.FTZ R204, R108, UR7 ;  /* 0x000000076ccc7c20 */ /* 0x000fe20008410000 */
        /* <DEDUP_REMOVED lines=84> */
[----:B------:R-:W-:-:S02]  /*a250*/  R2UR UR6, R2 ;  /* 0x00000000020672ca */ /* 0x000fc400000e0000 */
[----:B------:R-:W0:Y:S01]  /*a260*/  MUFU.TANH R164, R164 ;  /* 0x000000a400a47308 */ /* 0x000e220000002400 */
[----:B-1----:R-:W-:-:S07]  /*a270*/  FMNMX.FTZ R105, R161, R208, !PT ;  /* 0x000000d0a1697209 */ /* 0x002fce0007810000 */
[----:B------:R-:W1:Y:S01]  /*a280*/  MUFU.TANH R166, R166 ;  /* 0x000000a600a67308 */ /* 0x000e620000002400 */
[----:B--2---:R-:W-:Y:S01]  /*a290*/  FMNMX.FTZ R107, R163, R110, !PT ;  /* 0x0000006ea36b7209 */ /* 0x004fe20007810000 */
[----:B------:R-:W-:-:S06]  /*a2a0*/  FMUL.FTZ R110, R111, UR7 ;  /* 0x000000076f6e7c20 */ /* 0x000fcc0008410000 */
[----:B------:R-:W2:Y:S01]  /*a2b0*/  MUFU.TANH R165, R165 ;  /* 0x000000a500a57308 */ /* 0x000ea20000002400 */
[----:B0-----:R-:W-:-:S07]  /*a2c0*/  FMNMX.FTZ R208, R164, R105, !PT ;  /* 0x00000069a4d07209 */ /* 0x001fce0007810000 */
        /* <DEDUP_REMOVED lines=10> */
[----:B--2---:R-:W-:-:S07]  /*a370*/  FMNMX.FTZ R96, R154, R107, !PT ;  /* 0x0000006b9a607209 */ /* 0x004fce0007810000 */
[----:B------:R-:W2:Y:S01]  /*a380*/  MUFU.TANH R156, R156 ;  /* 0x0000009c009c7308 */ /* 0x000ea20000002400 */
[----:B0-----:R-:W-:Y:S01]  /*a390*/  FMNMX.FTZ R105, R153, R210, !PT ;  /* 0x000000d299697209 */ /* 0x001fe20007810000 */
[----:B------:R-:W-:-:S06]  /*a3a0*/  FMUL.FTZ R210, R97, UR7 ;  /* 0x0000000761d27c20 */ /* 0x000fcc0008410000 */
[----:B------:R-:W0:Y:S01]  /*a3b0*/  MUFU.TANH R158, R158 ;  /* 0x0000009e009e7308 */ /* 0x000e220000002400 */
[----:B-1----:R-:W-:-:S07]  /*a3c0*/  FMNMX.FTZ R107, R155, R96, !PT ;  /* 0x000000609b6b7209 */ /* 0x002fce0007810000 */
[----:B------:R-:W1:Y:S01]  /*a3d0*/  MUFU.TANH R157, R157 ;  /* 0x0000009d009d7308 */ /* 0x000e620000002400 */
[----:B--2---:R-:W-:-:S07]  /*a3e0*/  FMNMX.FTZ R96, R156, R105, !PT ;  /* 0x000000699c607209 */ /* 0x004fce0007810000 */
[----:B------:R-:W2:Y:S01]  /*a3f0*/  MUFU.TANH R159, R159 ;  /* 0x0000009f009f7308 */ /* 0x000ea20000002400 */
[----:B0-----:R-:W-:-:S07]  /*a400*/  FMNMX.FTZ R212, R158, R107, !PT ;  /* 0x0000006b9ed47209 */ /* 0x001fce0007810000 */
[----:B------:R-:W0:Y:S01]  /*a410*/  MUFU.TANH R144, R144 ;  /* 0x0000009000907308 */ /* 0x000e220000002400 */
[----:B-1----:R-:W-:Y:S01]  /*a420*/  FMNMX.FTZ R97, R157, R96, !PT ;  /* 0x000000609d617209 */ /* 0x002fe20007810000 */
[----:B------:R-:W-:-:S06]  /*a430*/  FMUL.FTZ R96, R98, UR7 ;  /* 0x0000000762607c20 */ /* 0x000fcc0008410000 */
[----:B------:R-:W1:Y:S01]  /*a440*/  MUFU.TANH R146, R146 ;  /* 0x0000009200927308 */ /* 0x000e620000002400 */
[----:B--2---:R-:W-:-:S07]  /*a450*/  FMNMX.FTZ R105, R159, R212, !PT ;  /* 0x000000d49f697209 */ /* 0x004fce0007810000 */
        /* <DEDUP_REMOVED lines=26> */
[----:B--2---:R-:W-:Y:S01]  /*a600*/  FMNMX.FTZ R99, R139, R100, !PT ;  /* 0x000000648b637209 */ /* 0x004fe20007810000 */
[----:B------:R-:W-:Y:S01]  /*a610*/  FMUL.FTZ R100, R102, UR7 ;  /* 0x0000000766647c20 */ /* 0x000fe20008410000 */
[----:B------:R-:W-:-:S05]  /*a620*/  FMUL.FTZ R102, R103, UR7 ;  /* 0x0000000767667c20 */ /* 0x000fca0008410000 */
[----:B------:R-:W2:Y:S01]  /*a630*/  MUFU.TANH R142, R142 ;  /* 0x0000008e008e7308 */ /* 0x000ea20000002400 */
[----:B0-----:R-:W-:-:S07]  /*a640*/  FMNMX.FTZ R97, R140, R97, !PT ;  /* 0x000000618c617209 */ /* 0x001fce0007810000 */
[----:B------:R-:W0:Y:S01]  /*a650*/  MUFU.TANH R174, R174 ;  /* 0x000000ae00ae7308 */ /* 0x000e220000002400 */
[----:B-1----:R-:W-:-:S07]  /*a660*/  FMNMX.FTZ R97, R172, R97, !PT ;  /* 0x00000061ac617209 */ /* 0x002fce0007810000 */
        /* <DEDUP_REMOVED lines=96> */
[----:B-1----:R-:W-:-:S05]  /*ac70*/  FMNMX.FTZ R92, R93, R88, !PT ;  /* 0x000000585d5c7209 */ /* 0x002fca0007810000 */
[----:B------:R-:W1:Y:S01]  /*ac80*/  SHFL.BFLY PT, R89, R92, 0x2, 0x1f ;  /* 0x0c401f005c597f89 */ /* 0x000e6200000e0000 */
[----:B--2---:R-:W-:-:S04]  /*ac90*/  FMNMX.FTZ R90, R94, R99, !PT ;  /* 0x000000635e5a7209 */ /* 0x004fc80007810000 */
[----:B0-----:R-:W-:-:S05]  /*aca0*/  FMNMX.FTZ R99, R95, R90, !PT ;  /* 0x0000005a5f637209 */ /* 0x001fca0007810000 */
[----:B------:R-:W0:Y:S01]  /*acb0*/  SHFL.BFLY PT, R88, R99, 0x2, 0x1f ;  /* 0x0c401f0063587f89 */ /* 0x000e2200000e0000 */
[----:B-1----:R-:W-:Y:S02]  /*acc0*/  FMNMX.FTZ R101, R92, R89, !PT ;  /* 0x000000595c657209 */ /* 0x002fe40007810000 */
[----:B------:R-:W1:Y:S01]  /*acd0*/  LDC R89, c[0x0][0x988] ;  /* 0x00026200ff597b82 */ /* 0x000e620000000800 */
[----:B0-----:R-:W-:Y:S02]  /*ace0*/  FMNMX.FTZ R103, R99, R88, !PT ;  /* 0x0000005863677209 */ /* 0x001fe40007810000 */
[----:B------:R-:W0:Y:S04]  /*acf0*/  SHFL.BFLY PT, R88, R101, 0x1, 0x1f ;  /* 0x0c201f0065587f89 */ /* 0x000e2800000e0000 */
[----:B------:R-:W2:Y:S01]  /*ad00*/  SHFL.BFLY PT, R90, R103, 0x1, 0x1f ;  /* 0x0c201f00675a7f89 */ /* 0x000ea200000e0000 */
[----:B0-----:R-:W-:-:S02]  /*ad10*/  FMNMX.FTZ R88, R101, R88, !PT ;  /* 0x0000005865587209 */ /* 0x001fc40007810000 */
[----:B--2---:R-:W-:-:S03]  /*ad20*/  FMNMX.FTZ R90, R103, R90, !PT ;  /* 0x0000005a675a7209 */ /* 0x004fc60007810000 */
[C---:B-1----:R-:W-:Y:S01]  /*ad30*/  FMUL.FTZ R177, R88.reuse, R89 ;  /* 0x0000005958b17220 */ /* 0x042fe20000410000 */
[----:B------:R-:W-:-:S03]  /*ad40*/  FADD.FTZ R11, -R88, R11 ;  /* 0x0000000b580b7221 */ /* 0x000fc60000010100 */
[-CC-:B------:R-:W-:Y:S01]  /*ad50*/  FFMA.FTZ R173, R169, R89.reuse, -R177.reuse ;  /* 0x00000059a9ad7223 */ /* 0x180fe200000108b1 */
[-CC-:B------:R-:W-:Y:S01]  /*ad60*/  FFMA.FTZ R169, R161, R89.reuse, -R177.reuse ;  /* 0x00000059a1a97223 */ /* 0x180fe200000108b1 */
[-CC-:B------:R-:W-:Y:S01]  /*ad70*/  FFMA.FTZ R161, R153, R89.reuse, -R177.reuse ;  /* 0x0000005999a17223 */ /* 0x180fe200000108b1 */
[-C--:B------:R-:W-:Y:S01]  /*ad80*/  FFMA.FTZ R153, R157, R89.reuse, -R177 ;  /* 0x000000599d997223 */ /* 0x080fe200000108b1 */
[-C--:B------:R-:W-:Y:S01]  /*ad90*/  FMUL.FTZ R105, R11, R89.reuse ;  /* 0x000000590b697220 */ /* 0x080fe20000410000 */
[----:B------:R-:W2:Y:S01]  /*ada0*/  LDL R157, [R1] ;  /* 0x00000000019d7983 */ /* 0x000ea20000100800 */
[C---:B------:R-:W-:Y:S01]  /*adb0*/  FADD.FTZ R11, -R90.reuse, R13 ;  /* 0x0000000d5a0b7221 */ /* 0x040fe20000010100 */
[-CC-:B------:R-:W-:Y:S01]  /*adc0*/  FFMA.FTZ R13, R91, R89.reuse, -R177.reuse ;  /* 0x000000595b0d7223 */ /* 0x180fe200000108b1 */
[-C--:B------:R-:W-:Y:S01]  /*add0*/  FMUL.FTZ R91, R90, R89.reuse ;  /* 0x000000595a5b7220 */ /* 0x080fe20000410000 */
[-C--:B------:R-:W-:Y:S01]  /*ade0*/  FFMA.FTZ R135, R14, R89.reuse, -R177 ;  /* 0x000000590e877223 */ /* 0x080fe200000108b1 */
[-C--:B------:R-:W-:Y:S01]  /*adf0*/  FMUL.FTZ R11, R11, R89.reuse ;  /* 0x000000590b0b7220 */ /* 0x080fe20000410000 */
[----:B------:R0:W-:Y:S01]  /*ae00*/  MUFU.EX2 R92, R105 ;  /* 0x00000069005c7308 */ /* 0x0001e20000000800 */
[-C--:B------:R-:W-:Y:S01]  /*ae10*/  FFMA.FTZ R20, R20, R89.reuse, -R91 ;  /* 0x0000005914147223 */ /* 0x080fe2000001085b */
[-CC-:B------:R-:W-:Y:S01]  /*ae20*/  FFMA.FTZ R175, R15, R89.reuse, -R177.reuse ;  /* 0x000000590faf7223 */ /* 0x180fe200000108b1 */
        /* <DEDUP_REMOVED lines=24> */
[-CC-:B0-----:R-:W-:Y:S01]  /*afb0*/  FFMA.FTZ R105, R196, R89.reuse, -R177.reuse ;  /* 0x00000059c4697223 */ /* 0x181fe200000108b1 */
        /* <DEDUP_REMOVED lines=11> */
[-C--:B------:R-:W-:Y:S01]  /*b070*/  FFMA.FTZ R128, R93, R89.reuse, -R177 ;  /* 0x000000595d807223 */ /* 0x080fe200000108b1 */
[-CC-:B------:R-:W-:Y:S01]  /*b080*/  FFMA.FTZ R177, R21, R89.reuse, -R91.reuse ;  /* 0x0000005915b17223 */ /* 0x180fe2000001085b */
[----:B------:R-:W-:Y:S01]  /*b090*/  MUFU.EX2 R11, R11 ;  /* 0x0000000b000b7308 */ /* 0x000fe20000000800 */
[-CC-:B------:R-:W-:Y:S01]  /*b0a0*/  FFMA.FTZ R179, R170, R89.reuse, -R91.reuse ;  /* 0x00000059aab37223 */ /* 0x180fe2000001085b */
[----:B------:R-:W-:-:S06]  /*b0b0*/  FFMA.FTZ R170, R171, R89, -R91 ;  /* 0x00000059abaa7223 */ /* 0x000fcc000001085b */
[----:B------:R-:W0:Y:S08]  /*b0c0*/  MUFU.EX2 R135, R135 ;  /* 0x0000008700877308 */ /* 0x000e300000000800 */
[----:B------:R-:W1:Y:S01]  /*b0d0*/  MUFU.EX2 R20, R20 ;  /* 0x0000001400147308 */ /* 0x000e620000000800 */
[----:B------:R-:W-:-:S07]  /*b0e0*/  FFMA.FTZ R181, R162, R89, -R91 ;  /* 0x00000059a2b57223 */ /* 0x000fce000001085b */
[----:B------:R-:W3:Y:S08]  /*b0f0*/  MUFU.EX2 R175, R175 ;  /* 0x000000af00af7308 */ /* 0x000ef00000000800 */
[----:B------:R-:W4:Y:S01]  /*b100*/  MUFU.EX2 R177, R177 ;  /* 0x000000b100b17308 */ /* 0x000f220000000800 */
[----:B------:R-:W-:-:S07]  /*b110*/  FFMA.FTZ R162, R163, R89, -R91 ;  /* 0x00000059a3a27223 */ /* 0x000fce000001085b */
[----:B------:R-:W5:Y:S08]  /*b120*/  MUFU.EX2 R133, R133 ;  /* 0x0000008500857308 */ /* 0x000f700000000800 */
[----:B------:R-:W5:Y:S01]  /*b130*/  MUFU.EX2 R179, R179 ;  /* 0x000000b300b37308 */ /* 0x000f620000000800 */
[----:B------:R-:W-:Y:S01]  /*b140*/  FFMA.FTZ R201, R120, R89, -R91 ;  /* 0x0000005978c97223 */ /* 0x000fe2000001085b */
[----:B0-----:R-:W-:Y:S01]  /*b150*/  FFMA.FTZ R120, R92, R3, R135 ;  /* 0x000000035c787223 */ /* 0x001fe20000010087 */
[----:B-1----:R-:W-:-:S05]  /*b160*/  FFMA.FTZ R10, R11, R10, R20 ;  /* 0x0000000a0b0a7223 */ /* 0x002fca0000010014 */
[----:B------:R-:W0:Y:S01]  /*b170*/  MUFU.EX2 R173, R173 ;  /* 0x000000ad00ad7308 */ /* 0x000e220000000800 */
[----:B------:R-:W-:-:S07]  /*b180*/  FFMA.FTZ R183, R166, R89, -R91 ;  /* 0x00000059a6b77223 */ /* 0x000fce000001085b */
[----:B------:R-:W1:Y:S01]  /*b190*/  MUFU.EX2 R170, R170 ;  /* 0x000000aa00aa7308 */ /* 0x000e620000000800 */
[-CC-:B------:R-:W-:Y:S01]  /*b1a0*/  FFMA.FTZ R199, R132, R89.reuse, -R91.reuse ;  /* 0x0000005984c77223 */ /* 0x180fe2000001085b */
[----:B------:R-:W-:Y:S01]  /*b1b0*/  FFMA.FTZ R132, R134, R89, -R91 ;  /* 0x0000005986847223 */ /* 0x000fe2000001085b */
[----:B---3--:R-:W-:-:S05]  /*b1c0*/  FADD.FTZ R134, R175, R120 ;  /* 0x00000078af867221 */ /* 0x008fca0000010000 */
[----:B------:R-:W3:Y:S01]  /*b1d0*/  MUFU.EX2 R131, R131 ;  /* 0x0000008300837308 */ /* 0x000ee20000000800 */
[----:B----4-:R-:W-:Y:S01]  /*b1e0*/  FADD.FTZ R10, R177, R10 ;  /* 0x0000000ab10a7221 */ /* 0x010fe20000010000 */
[----:B------:R-:W-:-:S06]  /*b1f0*/  FFMA.FTZ R166, R167, R89, -R91 ;  /* 0x00000059a7a67223 */ /* 0x000fcc000001085b */
[----:B------:R-:W4:Y:S01]  /*b200*/  MUFU.EX2 R181, R181 ;  /* 0x000000b500b57308 */ /* 0x000f220000000800 */
[----:B-----5:R-:W-:Y:S01]  /*b210*/  FADD.FTZ R134, R133, R134 ;  /* 0x0000008685867221 */ /* 0x020fe20000010000 */
[----:B------:R-:W-:-:S06]  /*b220*/  FADD.FTZ R3, R179, R10 ;  /* 0x0000000ab3037221 */ /* 0x000fcc0000010000 */
[----:B------:R-:W5:Y:S01]  /*b230*/  MUFU.EX2 R169, R169 ;  /* 0x000000a900a97308 */ /* 0x000f620000000800 */
[----:B------:R-:W-:-:S07]  /*b240*/  FFMA.FTZ R185, R154, R89, -R91 ;  /* 0x000000599ab97223 */ /* 0x000fce000001085b */
[----:B------:R-:W5:Y:S01]  /*b250*/  MUFU.EX2 R162, R162 ;  /* 0x000000a200a27308 */ /* 0x000f620000000800 */
[----:B0-----:R-:W-:Y:S01]  /*b260*/  FADD.FTZ R134, R173, R134 ;  /* 0x00000086ad867221 */ /* 0x001fe20000010000 */
[----:B-1----:R-:W-:-:S06]  /*b270*/  FADD.FTZ R10, R170, R3 ;  /* 0x00000003aa0a7221 */ /* 0x002fcc0000010000 */
[----:B------:R-:W0:Y:S01]  /*b280*/  MUFU.EX2 R129, R129 ;  /* 0x0000008100817308 */ /* 0x000e220000000800 */
[----:B------:R-:W-:-:S07]  /*b290*/  FFMA.FTZ R154, R155, R89, -R91 ;  /* 0x000000599b9a7223 */ /* 0x000fce000001085b */
[----:B------:R-:W1:Y:S01]  /*b2a0*/  MUFU.EX2 R183, R183 ;  /* 0x000000b700b77308 */ /* 0x000e620000000800 */
[----:B---3--:R-:W-:Y:S01]  /*b2b0*/  FADD.FTZ R134, R131, R134 ;  /* 0x0000008683867221 */ /* 0x008fe20000010000 */
[----:B----4-:R-:W-:-:S06]  /*b2c0*/  FADD.FTZ R3, R181, R10 ;  /* 0x0000000ab5037221 */ /* 0x010fcc0000010000 */
[----:B------:R-:W3:Y:S01]  /*b2d0*/  MUFU.EX2 R165, R165 ;  /* 0x000000a500a57308 */ /* 0x000ee20000000800 */
[----:B------:R-:W-:-:S07]  /*b2e0*/  FFMA.FTZ R187, R158, R89, -R91 ;  /* 0x000000599ebb7223 */ /* 0x000fce000001085b */
        /* <DEDUP_REMOVED lines=35> */
[----:B------:R-:W2:Y:S01]  /*b520*/  MUFU.EX2 R191, R191 ;  /* 0x000000bf00bf7308 */ /* 0x000ea20000000800 */
        /* <DEDUP_REMOVED lines=11> */
[----:B--2---:R-:W-:-:S06]  /*b5e0*/  FADD.FTZ R3, R191, R10 ;  /* 0x0000000abf037221 */ /* 0x004fcc0000010000 */
[----:B------:R-:W2:Y:S01]  /*b5f0*/  MUFU.EX2 R137, R137 ;  /* 0x0000008900897308 */ /* 0x000ea20000000800 */
        /* <DEDUP_REMOVED lines=9> */
[----:B------:R-:W3:Y:S08]  /*b690*/  MUFU.EX2 R172, R172 ;  /* 0x000000ac00ac7308 */ /* 0x000ef00000000800 */
[----:B------:R-:W4:Y:S01]  /*b6a0*/  MUFU.EX2 R142, R142 ;  /* 0x0000008e008e7308 */ /* 0x000f220000000800 */
[----:B--2---:R-:W-:Y:S01]  /*b6b0*/  FADD.FTZ R134, R137, R134 ;  /* 0x0000008689867221 */ /* 0x004fe20000010000 */
[----:B-----5:R-:W-:-:S06]  /*b6c0*/  FADD.FTZ R10, R138, R3 ;  /* 0x000000038a0a7221 */ /* 0x020fcc0000010000 */
[----:B------:R-:W2:Y:S08]  /*b6d0*/  MUFU.EX2 R115, R115 ;  /* 0x0000007300737308 */ /* 0x000eb00000000800 */
[----:B------:R-:W5:Y:S01]  /*b6e0*/  MUFU.EX2 R197, R197 ;  /* 0x000000c500c57308 */ /* 0x000f620000000800 */
[----:B0-----:R-:W-:Y:S01]  /*b6f0*/  FADD.FTZ R3, R117, R134 ;  /* 0x0000008675037221 */ /* 0x001fe20000010000 */
[----:B-1----:R-:W-:-:S06]  /*b700*/  FADD.FTZ R21, R195, R10 ;  /* 0x0000000ac3157221 */ /* 0x002fcc0000010000 */
[----:B------:R-:W0:Y:S01]  /*b710*/  MUFU.EX2 R168, R168 ;  /* 0x000000a800a87308 */ /* 0x000e220000000800 */
[----:B------:R-:W-:-:S07]  /*b720*/  FFMA.FTZ R209, R104, R89, -R91 ;  /* 0x0000005968d17223 */ /* 0x000fce000001085b */
[----:B------:R-:W1:Y:S01]  /*b730*/  MUFU.EX2 R130, R130 ;  /* 0x0000008200827308 */ /* 0x000e620000000800 */
[----:B------:R-:W-:Y:S01]  /*b740*/  FFMA.FTZ R104, R106, R89, -R91 ;  /* 0x000000596a687223 */ /* 0x000fe2000001085b */
[----:B---3--:R-:W-:Y:S01]  /*b750*/  FADD.FTZ R10, R172, R3 ;  /* 0x00000003ac0a7221 */ /* 0x008fe20000010000 */
[----:B----4-:R-:W-:-:S05]  /*b760*/  FADD.FTZ R106, R142, R21 ;  /* 0x000000158e6a7221 */ /* 0x010fca0000010000 */
[----:B------:R-:W3:Y:S01]  /*b770*/  MUFU.EX2 R113, R113 ;  /* 0x0000007100717308 */ /* 0x000ee20000000800 */
[----:B------:R-:W-:-:S07]  /*b780*/  FFMA.FTZ R120, R122, R89, -R91 ;  /* 0x000000597a787223 */ /* 0x000fce000001085b */
[----:B------:R-:W4:Y:S01]  /*b790*/  MUFU.EX2 R199, R199 ;  /* 0x000000c700c77308 */ /* 0x000f220000000800 */
[----:B--2---:R-:W-:Y:S01]  /*b7a0*/  FADD.FTZ R3, R115, R10 ;  /* 0x0000000a73037221 */ /* 0x004fe20000010000 */
[----:B-----5:R-:W-:-:S06]  /*b7b0*/  FADD.FTZ R21, R197, R106 ;  /* 0x0000006ac5157221 */ /* 0x020fcc0000010000 */
[----:B------:R-:W2:Y:S01]  /*b7c0*/  MUFU.EX2 R164, R164 ;  /* 0x000000a400a47308 */ /* 0x000ea20000000800 */
[----:B------:R-:W-:-:S07]  /*b7d0*/  FFMA.FTZ R203, R124, R89, -R91 ;  /* 0x000000597ccb7223 */ /* 0x000fce000001085b */
[----:B------:R-:W5:Y:S01]  /*b7e0*/  MUFU.EX2 R132, R132 ;  /* 0x0000008400847308 */ /* 0x000f620000000800 */
[----:B------:R-:W-:Y:S01]  /*b7f0*/  FFMA.FTZ R211, R108, R89, -R91 ;  /* 0x000000596cd37223 */ /* 0x000fe2000001085b */
[----:B0-----:R-:W-:Y:S01]  /*b800*/  FADD.FTZ R10, R168, R3 ;  /* 0x00000003a80a7221 */ /* 0x001fe20000010000 */
[----:B-1----:R-:W-:-:S05]  /*b810*/  FADD.FTZ R108, R130, R21 ;  /* 0x00000015826c7221 */ /* 0x002fca0000010000 */
        /* <DEDUP_REMOVED lines=31> */
[----:B------:R-:W0:Y:S08]  /*ba10*/  MUFU.EX2 R105, R105 ;  /* 0x0000006900697308 */ /* 0x000e300000000800 */
[----:B------:R-:W1:Y:S01]  /*ba20*/  MUFU.EX2 R207, R207 ;  /* 0x000000cf00cf7308 */ /* 0x000e620000000800 */
[----:B---3--:R-:W-:Y:S01]  /*ba30*/  FADD.FTZ R3, R107, R10 ;  /* 0x0000000a6b037221 */ /* 0x008fe20000010000 */
[----:B----4-:R-:W-:-:S06]  /*ba40*/  FADD.FTZ R21, R205, R98 ;  /* 0x00000062cd157221 */ /* 0x010fcc0000010000 */
[----:B------:R-:W3:Y:S08]  /*ba50*/  MUFU.EX2 R148, R148 ;  /* 0x0000009400947308 */ /* 0x000ef00000000800 */
[----:B------:R-:W4:Y:S01]  /*ba60*/  MUFU.EX2 R114, R114 ;  /* 0x0000007200727308 */ /* 0x000f220000000800 */
[----:B------:R-:W-:Y:S01]  /*ba70*/  FFMA.FTZ R215, R100, R89, -R91 ;  /* 0x0000005964d77223 */ /* 0x000fe2000001085b */
[----:B--2---:R-:W-:Y:S01]  /*ba80*/  FADD.FTZ R10, R152, R3 ;  /* 0x00000003980a7221 */ /* 0x004fe20000010000 */
[----:B-----5:R-:W-:-:S05]  /*ba90*/  FADD.FTZ R100, R112, R21 ;  /* 0x0000001570647221 */ /* 0x020fca0000010000 */
[----:B------:R-:W2:Y:S01]  /*baa0*/  MUFU.EX2 R103, R103 ;  /* 0x0000006700677308 */ /* 0x000ea20000000800 */
[----:B------:R-:W-:-:S07]  /*bab0*/  FFMA.FTZ R106, R110, R89, -R91 ;  /* 0x000000596e6a7223 */ /* 0x000fce000001085b */
[----:B------:R-:W5:Y:S01]  /*bac0*/  MUFU.EX2 R209, R209 ;  /* 0x000000d100d17308 */ /* 0x000f620000000800 */
[----:B0-----:R-:W-:Y:S01]  /*bad0*/  FADD.FTZ R3, R105, R10 ;  /* 0x0000000a69037221 */ /* 0x001fe20000010000 */
[----:B-1----:R-:W-:-:S06]  /*bae0*/  FADD.FTZ R21, R207, R100 ;  /* 0x00000064cf157221 */ /* 0x002fcc0000010000 */
[----:B------:R-:W0:Y:S08]  /*baf0*/  MUFU.EX2 R144, R144 ;  /* 0x0000009000907308 */ /* 0x000e300000000800 */
[----:B------:R-:W1:Y:S01]  /*bb00*/  MUFU.EX2 R104, R104 ;  /* 0x0000006800687308 */ /* 0x000e620000000800 */
[----:B---3--:R-:W-:Y:S01]  /*bb10*/  FADD.FTZ R10, R148, R3 ;  /* 0x00000003940a7221 */ /* 0x008fe20000010000 */
[----:B----4-:R-:W-:-:S06]  /*bb20*/  FADD.FTZ R100, R114, R21 ;  /* 0x0000001572647221 */ /* 0x010fcc0000010000 */
[----:B------:R-:W3:Y:S08]  /*bb30*/  MUFU.EX2 R101, R101 ;  /* 0x0000006500657308 */ /* 0x000ef00000000800 */
[----:B------:R-:W4:Y:S01]  /*bb40*/  MUFU.EX2 R211, R211 ;  /* 0x000000d300d37308 */ /* 0x000f220000000800 */
[----:B--2---:R-:W-:Y:S01]  /*bb50*/  FADD.FTZ R3, R103, R10 ;  /* 0x0000000a67037221 */ /* 0x004fe20000010000 */
[----:B-----5:R-:W-:-:S06]  /*bb60*/  FADD.FTZ R21, R209, R100 ;  /* 0x00000064d1157221 */ /* 0x020fcc0000010000 */
[----:B------:R-:W2:Y:S01]  /*bb70*/  MUFU.EX2 R140, R140 ;  /* 0x0000008c008c7308 */ /* 0x000ea20000000800 */
[----:B------:R-:W-:-:S07]  /*bb80*/  ISETP.NE.AND P1, PT, R22, RZ, PT ;  /* 0x000000ff1600720c */ /* 0x000fce0003f25270 */
        /* <DEDUP_REMOVED lines=8> */
[----:B------:R-:W3:Y:S01]  /*bc10*/  MUFU.EX2 R136, R136 ;  /* 0x0000008800887308 */ /* 0x000ee20000000800 */
[----:B------:R-:W-:-:S07]  /*bc20*/  FFMA.FTZ R217, R216, R89, -R91 ;  /* 0x00000059d8d97223 */ /* 0x000fce000001085b */
[----:B------:R-:W4:Y:S01]  /*bc30*/  MUFU.EX2 R96, R96 ;  /* 0x0000006000607308 */ /* 0x000f220000000800 */
[----:B------:R-:W-:Y:S02]  /*bc40*/  IMAD.U32 R93, RZ, RZ, UR60 ;  /* 0x0000003cff5d7e24 */ /* 0x000fe4000f8e00ff */
[----:B--2---:R-:W-:Y:S01]  /*bc50*/  FADD.FTZ R10, R140, R3 ;  /* 0x000000038c0a7221 */ /* 0x004fe20000010000 */
[----:B-----5:R-:W-:-:S04]  /*bc60*/  FADD.FTZ R102, R106, R21 ;  /* 0x000000156a667221 */ /* 0x020fc80000010000 */
[----:B------:R-:W2:Y:S01]  /*bc70*/  MUFU.EX2 R15, R15 ;  /* 0x0000000f000f7308 */ /* 0x000ea20000000800 */
[----:B------:R-:W-:-:S07]  /*bc80*/  FFMA.FTZ R100, R218, R89, -R91 ;  /* 0x00000059da647223 */ /* 0x000fce000001085b */
[----:B------:R-:W5:Y:S01]  /*bc90*/  MUFU.EX2 R215, R215 ;  /* 0x000000d700d77308 */ /* 0x000f620000000800 */
[----:B------:R-:W-:Y:S01]  /*bca0*/  @P1 LEA R3, R93, UR6, 0x3 ;  /* 0x000000065d031c11 */ /* 0x000fe2000f8e18ff */
        /* <DEDUP_REMOVED lines=10> */
[----:B------:R-:W-:Y:S02]  /*bd50*/  @P1 VIADD R3, R3, 0x34840 ;  /* 0x0003484003031836 */ /* 0x000fe40000000000 */
[----:B--2---:R-:W-:Y:S01]  /*bd60*/  FADD.FTZ R21, R15, R10 ;  /* 0x0000000a0f157221 */ /* 0x004fe20000010000 */
[----:B-----5:R-:W-:-:S04]  /*bd70*/  FADD.FTZ R91, R215, R102 ;  /* 0x00000066d75b7221 */ /* 0x020fc80000010000 */
[----:B------:R-:W2:Y:S08]  /*bd80*/  MUFU.EX2 R97, R97 ;  /* 0x0000006100617308 */ /* 0x000eb00000000800 */
[----:B------:R-:W5:Y:S01]  /*bd90*/  MUFU.EX2 R100, R100 ;  /* 0x0000006400647308 */ /* 0x000f620000000800 */
[----:B------:R-:W-:Y:S01]  /*bda0*/  @P1 PRMT R3, R157, 0x654, R3 ;  /* 0x000006549d031816 */ /* 0x000fe20000000003 */
[----:B0-----:R-:W-:Y:S01]  /*bdb0*/  FADD.FTZ R21, R214, R21 ;  /* 0x00000015d6157221 */ /* 0x001fe20000010000 */
[----:B-1----:R-:W-:-:S02]  /*bdc0*/  FADD.FTZ R10, R98, R91 ;  /* 0x0000005b620a7221 */ /* 0x002fc40000010000 */
[----:B------:R4:W-:Y:S03]  /*bdd0*/  @P1 SYNCS.ARRIVE.TRANS64.RED.A1T0 RZ, [R3+URZ], RZ ;  /* 0x000000ff03ff19a7 */ /* 0x0009e6000810043f */
[----:B------:R-:W0:Y:S08]  /*bde0*/  MUFU.EX2 R13, R13 ;  /* 0x0000000d000d7308 */ /* 0x000e300000000800 */
[----:B------:R-:W1:Y:S01]  /*bdf0*/  MUFU.EX2 R219, R219 ;  /* 0x000000db00db7308 */ /* 0x000e620000000800 */
[----:B---3--:R-:W-:Y:S01]  /*be00*/  FADD.FTZ R102, R14, R21 ;  /* 0x000000150e667221 */ /* 0x008fe20000010000 */
[----:B----4-:R-:W-:-:S06]  /*be10*/  FADD.FTZ R3, R217, R10 ;  /* 0x0000000ad9037221 */ /* 0x010fcc0000010000 */
[----:B------:R-:W3:Y:S08]  /*be20*/  MUFU.EX2 R128, R128 ;  /* 0x0000008000807308 */ /* 0x000ef00000000800 */
[----:B------:R-:W4:Y:S01]  /*be30*/  MUFU.EX2 R94, R94 ;  /* 0x0000005e005e7308 */ /* 0x000f220000000800 */
[----:B--2---:R-:W-:Y:S01]  /*be40*/  FADD.FTZ R102, R97, R102 ;  /* 0x0000006661667221 */ /* 0x004fe20000010000 */
[----:B-----5:R-:W-:-:S03]  /*be50*/  FADD.FTZ R10, R100, R3 ;  /* 0x00000003640a7221 */ /* 0x020fc60000010000 */
[----:B0-----:R-:W-:Y:S01]  /*be60*/  FADD.FTZ R3, R13, R102 ;  /* 0x000000660d037221 */ /* 0x001fe20000010000 */
[----:B-1----:R-:W-:-:S03]  /*be70*/  FADD.FTZ R21, R219, R10 ;  /* 0x0000000adb157221 */ /* 0x002fc60000010000 */
[----:B---3--:R-:W-:Y:S01]  /*be80*/  FADD.FTZ R3, R128, R3 ;  /* 0x0000000380037221 */ /* 0x008fe20000010000 */
[----:B----4-:R-:W-:Y:S01]  /*be90*/  FADD.FTZ R10, R94, R21 ;  /* 0x000000155e0a7221 */ /* 0x010fe20000010000 */
[----:B------:R-:W-:Y:S06]  /*bea0*/  @!P0 BRA `(.L_x_198) ;  /* 0x0000000000048947 */ /* 0x000fec0003800000 */
[----:B------:R-:W-:Y:S01]  /*beb0*/  BPT.TRAP 0x1 ;  /* 0x000000040000795c */ /* 0x000fe20000300000 */
.L_x_198:
[----:B------:R-:W-:Y:S01]  /*bec0*/  R2UR UR6, R2 ;  /* 0x00000000020672ca */ /* 0x000fe200000e0000 */
[----:B------:R-:W-:Y:S01]  /*bed0*/  IMAD.U32 R102, RZ, RZ, UR61 ;  /* 0x0000003dff667e24 */ /* 0x000fe2000f8e00ff */
[----:B------:R-:W-:Y:S01]  /*bee0*/  ISETP.NE.AND P1, PT, R19, RZ, PT ;  /* 0x000000ff1300720c */ /* 0x000fe20003f25270 */
[----:B------:R-:W-:Y:S01]  /*bef0*/  UMOV UR61, UR60 ;  /* 0x0000003c003d7c82 */ /* 0x000fe20008000000 */
[----:B------:R-:W-:Y:S01]  /*bf00*/  F2FP.BF16.F32.PACK_AB R216, R97, R14 ;  /* 0x0000000e61d8723e */ /* 0x000fe200000010ff */
[----:B------:R-:W-:Y:S01]  /*bf10*/  FMUL.FTZ R26, R26, R11 ;  /* 0x0000000b1a1a7220 */ /* 0x000fe20000410000 */
[----:B------:R-:W-:Y:S01]  /*bf20*/  F2FP.BF16.F32.PACK_AB R218, R128, R13 ;  /* 0x0000000d80da723e */ /* 0x000fe200000010ff */
        /* <DEDUP_REMOVED lines=8> */
[----:B------:R-:W-:Y:S01]  /*bfb0*/  @P1 LEA R102, R102, UR6, 0x3 ;  /* 0x0000000666661c11 */ /* 0x000fe2000f8e18ff */
[-C--:B------:R-:W-:Y:S01]  /*bfc0*/  FMUL.FTZ R43, R43, R11.reuse ;  /* 0x0000000b2b2b7220 */ /* 0x080fe20000410000 */
[----:B------:R-:W-:Y:S01]  /*bfd0*/  R2UR UR6, R16 ;  /* 0x00000000100672ca */ /* 0x000fe200000e0000 */
[-C--:B------:R-:W-:Y:S01]  /*bfe0*/  FMUL.FTZ R46, R46, R11.reuse ;  /* 0x0000000b2e2e7220 */ /* 0x080fe20000410000 */
[----:B------:R-:W-:Y:S01]  /*bff0*/  FMUL.FTZ R47, R47, R11 ;  /* 0x0000000b2f2f7220 */ /* 0x000fe20000410000 */
[----:B------:R-:W-:-:S02]  /*c000*/  @P1 VIADD R102, R102, 0x34860 ;  /* 0x0003486066661836 */ /* 0x000fc40000000000 */
[-C--:B------:R-:W-:Y:S01]  /*c010*/  FMUL.FTZ R50, R50, R11.reuse ;  /* 0x0000000b32327220 */ /* 0x080fe20000410000 */
[-C--:B------:R-:W-:Y:S01]  /*c020*/  FMUL.FTZ R51, R51, R11.reuse ;  /* 0x0000000b33337220 */ /* 0x080fe20000410000 */
[-C--:B------:R-:W-:Y:S01]  /*c030*/  FMUL.FTZ R54, R54, R11.reuse ;  /* 0x0000000b36367220 */ /* 0x080fe20000410000 */
[-C--:B------:R-:W-:Y:S01]  /*c040*/  FMUL.FTZ R55, R55, R11.reuse ;  /* 0x0000000b37377220 */ /* 0x080fe20000410000 */
[----:B------:R-:W-:Y:S01]  /*c050*/  @P1 PRMT R102, R23, 0x654, R102 ;  /* 0x0000065417661816 */ /* 0x000fe20000000066 */
[-C--:B------:R-:W-:Y:S01]  /*c060*/  FMUL.FTZ R58, R58, R11.reuse ;  /* 0x0000000b3a3a7220 */ /* 0x080fe20000410000 */
[-C--:B------:R-:W-:Y:S01]  /*c070*/  FMUL.FTZ R59, R59, R11.reuse ;  /* 0x0000000b3b3b7220 */ /* 0x080fe20000410000 */
[----:B------:R-:W-:Y:S01]  /*c080*/  FMUL.FTZ R62, R62, R11 ;  /* 0x0000000b3e3e7220 */ /* 0x000fe20000410000 */
[----:B------:R0:W-:Y:S01]  /*c090*/  @P1 SYNCS.ARRIVE.TRANS64.RED.A1T0 RZ, [R102+URZ], RZ ;  /* 0x000000ff66ff19a7 */ /* 0x0001e2000810043f */
[----:B------:R-:W-:Y:S01]  /*c0a0*/  ISETP.GT.AND P1, PT, R12, RZ, PT ;  /* 0x000000ff0c00720c */ /* 0x000fe20003f24270 */
[----:B------:R-:W-:-:S02]  /*c0b0*/  IMAD.U32 R14, RZ, RZ, UR6 ;  /* 0x00000006ff0e7e24 */ /* 0x000fc4000f8e00ff */
        /* <DEDUP_REMOVED lines=13> */
[----:B------:R-:W-:Y:S01]  /*c190*/  F2FP.BF16.F32.PACK_AB R176, R175, R135 ;  /* 0x00000087afb0723e */ /* 0x000fe200000010ff */
[----:B------:R-:W-:Y:S01]  /*c1a0*/  FMUL.FTZ R24, R24, R92 ;  /* 0x0000005c18187220 */ /* 0x000fe20000410000 */
[----:B------:R-:W-:Y:S01]  /*c1b0*/  F2FP.BF16.F32.PACK_AB R177, R177, R20 ;  /* 0x00000014b1b1723e */ /* 0x000fe200000010ff */
[-C--:B------:R-:W-:Y:S01]  /*c1c0*/  FMUL.FTZ R25, R25, R92.reuse ;  /* 0x0000005c19197220 */ /* 0x080fe20000410000 */
        /* <DEDUP_REMOVED lines=59> */
[----:B------:R-:W-:Y:S01]  /*c580*/  FMUL.FTZ R85, R85, R92 ;  /* 0x0000005c55557220 */ /* 0x000fe20000410000 */
[----:B------:R-:W-:Y:S01]  /*c590*/  F2FP.BF16.F32.PACK_AB R208, R144, R103 ;  /* 0x0000006790d0723e */ /* 0x000fe200000010ff */
[----:B------:R-:W-:Y:S01]  /*c5a0*/  VIADD R12, R12, 0xffffffff ;  /* 0xffffffff0c0c7836 */ /* 0x000fe20000000000 */
        /* <DEDUP_REMOVED lines=10> */
[----:B------:R-:W-:Y:S01]  /*c650*/  F2FP.BF16.F32.PACK_AB R219, R94, R219 ;  /* 0x000000db5edb723e */ /* 0x000fe200000010ff */
[----:B0-----:R-:W-:Y:S06]  /*c660*/  @P1 BRA `(.L_x_199) ;  /* 0xffffffa800341947 */ /* 0x001fec000383ffff */
.L_x_188:
[----:B------:R-:W-:Y:S06]  /*c670*/  BAR.ARV 0x8, 0x180 ;  /* 0x0206000000007b1d */ /* 0x000fec0000002000 */
[----:B------:R-:W-:Y:S05]  /*c680*/  @!P0 BRA `(.L_x_200) ;  /* 0x0000000000048947 */ /* 0x000fea0003800000 */
[----:B------:R-:W-:Y:S01]  /*c690*/  BPT.TRAP 0x1 ;  /* 0x000000040000795c */ /* 0x000fe20000300000 */
.L_x_200:
        /* <DEDUP_REMOVED lines=8> */
.L_x_201:
[----:B-1----:R-:W-:Y:S05]  /*c720*/  @P1 BRA `(.L_x_202) ;  /* 0x0000000000081947 */ /* 0x002fea0003800000 */
[----:B------:R-:W1:Y:S02]  /*c730*/  SYNCS.PHASECHK.TRANS64.TRYWAIT P1, [UR7+0x34850], R0 ;  /* 0x03485000ff0075a7 */ /* 0x000e640008020147 */
[----:B-1----:R-:W-:Y:S05]  /*c740*/  @!P1 BRA `(.L_x_203) ;  /* 0x00000064004c9947 */ /* 0x002fea0003800000 */
.L_x_202:
[----:B------:R-:W-:Y:S01]  /*c750*/  R2UR UR4, R2 ;  /* 0x00000000020472ca */ /* 0x000fe200000e0000 */
[----:B------:R-:W-:Y:S01]  /*c760*/  WARPGROUP.ARRIVE ;  /* 0x00000000000079c5 */ /* 0x000fe20000000000 */
[----:B------:R-:W-:Y:S01]  /*c770*/  UMOV UR11, 0x40000040 ;  /* 0x40000040000b7882 */ /* 0x000fe20000000000 */
[----:B01----:R-:W0:Y:S01]  /*c780*/  SHFL.BFLY PT, R0, R3, 0x2, 0x1f ;  /* 0x0c401f0003007f89 */ /* 0x003e2200000e0000 */
[----:B------:R-:W-:Y:S02]  /*c790*/  IMAD.MOV.U32 R8, RZ, RZ, RZ ;  /* 0x000000ffff087224 */ /* 0x000fe400078e00ff */
[----:B------:R-:W-:Y:S01]  /*c7a0*/  IMAD.MOV.U32 R18, RZ, RZ, -0x800000 ;  /* 0xff800000ff127424 */ /* 0x000fe200078e00ff */
[----:B------:R-:W1:Y:S06]  /*c7b0*/  SHFL.BFLY PT, R5, R10, 0x2, 0x1f ;  /* 0x0c401f000a057f89 */ /* 0x000e6c00000e0000 */
[----:B------:R-:W-:-:S04]  /*c7c0*/  UIADD3 UR4, UR4, 0x400, URZ ;  /* 0x0000040004047890 */ /* 0x000fc8000fffe03f */
[----:B------:R-:W-:-:S04]  /*c7d0*/  USHF.R.U32.HI UR4, URZ, 0x4, UR4 ;  /* 0x000000043f047899 */ /* 0x000fc80008011604 */
[----:B------:R-:W-:-:S04]  /*c7e0*/  ULOP3.LUT UR4, UR4, 0x3fff, URZ, 0xc0, !UPT ;  /* 0x00003fff04047892 */ /* 0x000fc8000f8ec03f */
[----:B------:R-:W-:Y:S01]  /*c7f0*/  ULOP3.LUT UR4, UR4, 0x5800000, URZ, 0xfc, !UPT ;  /* 0x0580000004047892 */ /* 0x000fe2000f8efc3f */
[----:B0-----:R-:W-:Y:S01]  /*c800*/  FADD.FTZ R0, R0, R3 ;  /* 0x0000000300007221 */ /* 0x001fe20000010000 */
[----:B------:R-:W-:Y:S02]  /*c810*/  IMAD.MOV.U32 R3, RZ, RZ, RZ ;  /* 0x000000ffff037224 */ /* 0x000fe400078e00ff */
[----:B------:R-:W-:Y:S01]  /*c820*/  UIMAD UR4, UR60, 0xb00, UR4 ;  /* 0x00000b003c0478a4 */ /* 0x000fe2000f8e0204 */
[----:B-1----:R-:W-:-:S03]  /*c830*/  FADD.FTZ R4, R5, R10 ;  /* 0x0000000a05047221 */ /* 0x002fc60000010000 */
[----:B------:R-:W-:Y:S01]  /*c840*/  UIADD3 UR6, UR4, 0x80, URZ ;  /* 0x0000008004067890 */ /* 0x000fe2000fffe03f */
[----:B------:R-:W0:Y:S02]  /*c850*/  SHFL.BFLY PT, R5, R0, 0x1, 0x1f ;  /* 0x0c201f0000057f89 */ /* 0x000e2400000e0000 */
[----:B------:R-:W-:Y:S02]  /*c860*/  UMOV UR10, UR4 ;  /* 0x00000004000a7c82 */ /* 0x000fe40008000000 */
[----:B------:R-:W-:Y:S01]  /*c870*/  HGMMA.64x128x16.F32.BF16 R24, R176, gdesc[UR8].tnspB, R24, gsb0 ;  /* 0x41e00008b0187df0 */ /* 0x000fe20008001818 */
[----:B------:R-:W-:Y:S01]  /*c880*/  UMOV UR11, 0x40000040 ;  /* 0x40000040000b7882 */ /* 0x000fe20000000000 */
[----:B------:R-:W-:Y:S01]  /*c890*/  UMOV UR10, UR6 ;  /* 0x00000006000a7c82 */ /* 0x000fe20008000000 */
[----:B------:R-:W-:Y:S01]  /*c8a0*/  UIADD3 UR6, UR4, 0x100, URZ ;  /* 0x0000010004067890 */ /* 0x000fe2000fffe03f */
[----:B------:R-:W1:Y:S01]  /*c8b0*/  SHFL.BFLY PT, R7, R4, 0x1, 0x1f ;  /* 0x0c201f0004077f89 */ /* 0x000e6200000e0000 */
[----:B0-----:R-:W-:Y:S01]  /*c8c0*/  FADD.FTZ R9, R0, R5 ;  /* 0x0000000500097221 */ /* 0x001fe20000010000 */
[----:B------:R-:W-:-:S04]  /*c8d0*/  IMAD.MOV.U32 R0, RZ, RZ, -0x800000 ;  /* 0xff800000ff007424 */ /* 0x000fc800078e00ff */
[----:B------:R-:W-:Y:S01]  /*c8e0*/  FSETP.NE.FTZ.AND P1, PT, R9, RZ, PT ;  /* 0x000000ff0900720b */ /* 0x000fe20003f35000 */
[----:B-1----:R-:W-:-:S05]  /*c8f0*/  FADD.FTZ R11, R4, R7 ;  /* 0x00000007040b7221 */ /* 0x002fca0000010000 */
[----:B------:R-:W-:-:S07]  /*c900*/  FSETP.NE.FTZ.AND P2, PT, R11, RZ, PT ;  /* 0x000000ff0b00720b */ /* 0x000fce0003f55000 */
[----:B------:R-:W0:Y:S01]  /*c910*/  @P1 MUFU.LG2 R6, R9 ;  /* 0x0000000900061308 */ /* 0x000e220000000c00 */
[----:B------:R-:W-:-:S07]  /*c920*/  @P1 FMUL.FTZ R5, R89, 0.69314718246459960938 ;  /* 0x3f31721859051820 */ /* 0x000fce0000410000 */
[----:B------:R-:W1:Y:S01]  /*c930*/  @P2 MUFU.LG2 R7, R11 ;  /* 0x0000000b00072308 */ /* 0x000e620000000c00 */
[----:B------:R-:W-:-:S07]  /*c940*/  @P2 FMUL.FTZ R4, R89, 0.69314718246459960938 ;  /* 0x3f31721859042820 */ /* 0x000fce0000410000 */
[----:B------:R2:W3:Y:S01]  /*c950*/  @P1 MUFU.RCP R3, R9 ;  /* 0x0000000900031308 */ /* 0x0004e20000001000 */
[----:B0-----:R-:W-:-:S04]  /*c960*/  @P1 FMUL.FTZ R6, R6, 0.69314718246459960938 ;  /* 0x3f31721806061820 */ /* 0x001fc80000410000 */
[----:B------:R-:W-:-:S03]  /*c970*/  @P1 FFMA.FTZ R18, R5, R88, R6 ;  /* 0x0000005805121223 */ /* 0x000fc60000010006 */
[----:B------:R2:W0:Y:S01]  /*c980*/  @P2 MUFU.RCP R8, R11 ;  /* 0x0000000b00082308 */ /* 0x0004220000001000 */
[----:B-1----:R-:W-:-:S04]  /*c990*/  @P2 FMUL.FTZ R7, R7, 0.69314718246459960938 ;  /* 0x3f31721807072820 */ /* 0x002fc80000410000 */
        /* <DEDUP_REMOVED lines=51> */
[----:B------:R-:W-:Y:S01]  /*ccd0*/  HGMMA.64x128x16.F32.BF16 R24, R212, gdesc[UR8].tnspB, R24, gsb0 ;  /* 0x41e00008d4187df0 */ /* 0x000fe20008001818 */
[----:B------:R-:W-:Y:S01]  /*cce0*/  UMOV UR10, UR4 ;  /* 0x00000004000a7c82 */ /* 0x000fe20008000000 */
[----:B------:R-:W-:Y:S01]  /*ccf0*/  UMOV UR11, 0x40000040 ;  /* 0x40000040000b7882 */ /* 0x000fe20000000000 */
[----:B------:R-:W-:Y:S02]  /*cd00*/  WARPGROUP.DEPBAR.LE gsb0, 0x0 ;  /* 0x00008000000079c5 */ /* 0x000fe40000010000 */
[----:B------:R-:W-:-:S07]  /*cd10*/  WARPGROUP.ARRIVE ;  /* 0x00000000000079c5 */ /* 0x000fce0000000000 */
[----:B------:R-:W-:Y:S03]  /*cd20*/  HGMMA.64x128x16.F32.BF16 R24, R216, gdesc[UR8].tnspB, R24, gsb0 ;  /* 0x41e00008d8187df0 */ /* 0x000fe60008001818 */
[----:B------:R-:W-:Y:S02]  /*cd30*/  WARPGROUP.DEPBAR.LE gsb0, 0x0 ;  /* 0x00008000000079c5 */ /* 0x000fe40000010000 */
[----:B0-23--:R-:W-:Y:S05]  /*cd40*/  @!P0 BRA `(.L_x_204) ;  /* 0x0000000000048947 */ /* 0x00dfea0003800000 */
[----:B------:R-:W-:Y:S01]  /*cd50*/  BPT.TRAP 0x1 ;  /* 0x000000040000795c */ /* 0x000fe20000300000 */
.L_x_204:
[----:B------:R-:W0:Y:S01]  /*cd60*/  S2UR UR6, SR_SWINHI ;  /* 0x00000000000679c3 */ /* 0x000e220000002f00 */
[----:B------:R-:W-:Y:S01]  /*cd70*/  R2UR UR13, R2 ;  /* 0x00000000020d72ca */ /* 0x000fe200000e0000 */
[-C--:B------:R-:W-:Y:S01]  /*cd80*/  FMUL.FTZ R90, R44, R3.reuse ;  /* 0x000000032c5a7220 */ /* 0x080fe20000410000 */
[----:B------:R-:W-:Y:S01]  /*cd90*/  ISETP.NE.AND P1, PT, R19, RZ, PT ;  /* 0x000000ff1300720c */ /* 0x000fe20003f25270 */
[----:B------:R-:W-:Y:S02]  /*cda0*/  IMAD.U32 R10, RZ, RZ, UR7 ;  /* 0x00000007ff0a7e24 */ /* 0x000fe4000f8e00ff */
[-C--:B------:R-:W-:Y:S01]  /*cdb0*/  FMUL.FTZ R99, R35, R8.reuse ;  /* 0x0000000823637220 */ /* 0x080fe20000410000 */
[----:B------:R-:W-:Y:S01]  /*cdc0*/  FMUL.FTZ R106, R34, R8 ;  /* 0x00000008226a7220 */ /* 0x000fe20000410000 */
[-C--:B------:R-:W-:Y:S01]  /*cdd0*/  FMUL.FTZ R4, R25, R3.reuse ;  /* 0x0000000319047220 */ /* 0x080fe20000410000 */
[----:B------:R-:W1:Y:S01]  /*cde0*/  LDC R44, c[0x0][0xbe8] ;  /* 0x0002fa00ff2c7b82 */ /* 0x000e620000000800 */
[-C--:B------:R-:W-:Y:S01]  /*cdf0*/  FMUL.FTZ R5, R24, R3.reuse ;  /* 0x0000000318057220 */ /* 0x080fe20000410000 */
[-C--:B------:R-:W-:Y:S01]  /*ce00*/  FMUL.FTZ R6, R29, R3.reuse ;  /* 0x000000031d067220 */ /* 0x080fe20000410000 */
[-C--:B------:R-:W-:Y:S01]  /*ce10*/  FMUL.FTZ R7, R28, R3.reuse ;  /* 0x000000031c077220 */ /* 0x080fe20000410000 */
[-C--:B------:R-:W-:Y:S01]  /*ce20*/  FMUL.FTZ R93, R33, R3.reuse ;  /* 0x00000003215d7220 */ /* 0x080fe20000410000 */
[-C--:B------:R-:W-:Y:S01]  /*ce30*/  FMUL.FTZ R94, R32, R3.reuse ;  /* 0x00000003205e7220 */ /* 0x080fe20000410000 */
[-C--:B------:R-:W-:Y:S01]  /*ce40*/  FMUL.FTZ R91, R37, R3.reuse ;  /* 0x00000003255b7220 */ /* 0x080fe20000410000 */
[----:B------:R-:W-:Y:S01]  /*ce50*/  FMUL.FTZ R92, R36, R3 ;  /* 0x00000003245c7220 */ /* 0x000fe20000410000 */
[----:B------:R-:W-:-:S02]  /*ce60*/  @P1 VIADD R10, R10, 0x34860 ;  /* 0x000348600a0a1836 */ /* 0x000fc40000000000 */
[-C--:B------:R-:W-:Y:S01]  /*ce70*/  FMUL.FTZ R88, R41, R3.reuse ;  /* 0x0000000329587220 */ /* 0x080fe20000410000 */
[-C--:B------:R-:W-:Y:S01]  /*ce80*/  FMUL.FTZ R89, R40, R3.reuse ;  /* 0x0000000328597220 */ /* 0x080fe20000410000 */
[-C--:B------:R-:W-:Y:S01]  /*ce90*/  FMUL.FTZ R45, R45, R3.reuse ;  /* 0x000000032d2d7220 */ /* 0x080fe20000410000 */
[-C--:B------:R-:W-:Y:S01]  /*cea0*/  FMUL.FTZ R49, R49, R3.reuse ;  /* 0x0000000331317220 */ /* 0x080fe20000410000 */
[-C--:B------:R-:W-:Y:S01]  /*ceb0*/  FMUL.FTZ R48, R48, R3.reuse ;  /* 0x0000000330307220 */ /* 0x080fe20000410000 */
[-C--:B------:R-:W-:Y:S01]  /*cec0*/  FMUL.FTZ R53, R53, R3.reuse ;  /* 0x0000000335357220 */ /* 0x080fe20000410000 */
[-C--:B------:R-:W-:Y:S01]  /*ced0*/  FMUL.FTZ R52, R52, R3.reuse ;  /* 0x0000000334347220 */ /* 0x080fe20000410000 */
[----:B------:R-:W-:Y:S01]  /*cee0*/  UMOV UR4, UR13 ;  /* 0x0000000d00047c82 */ /* 0x000fe20008000000 */
[----:B0-----:R-:W-:Y:S01]  /*cef0*/  UMOV UR5, UR6 ;  /* 0x0000000600057c82 */ /* 0x001fe20008000000 */
[----:B------:R-:W-:Y:S01]  /*cf00*/  FMUL.FTZ R57, R57, R3 ;  /* 0x0000000339397220 */ /* 0x000fe20000410000 */
[----:B------:R-:W-:-:S02]  /*cf10*/  IMAD.U32 R34, RZ, RZ, UR4 ;  /* 0x00000004ff227e24 */ /* 0x000fc4000f8e00ff */
[-C--:B------:R-:W-:Y:S01]  /*cf20*/  FMUL.FTZ R56, R56, R3.reuse ;  /* 0x0000000338387220 */ /* 0x080fe20000410000 */
[----:B------:R-:W-:Y:S02]  /*cf30*/  IMAD.U32 R35, RZ, RZ, UR5 ;  /* 0x00000005ff237e24 */ /* 0x000fe4000f8e00ff */
        /* <DEDUP_REMOVED lines=14> */
[----:B------:R-:W-:Y:S01]  /*d020*/  IMAD.WIDE R2, R233, 0x2, R34 ;  /* 0x00000002e9027825 */ /* 0x000fe200078e0222 */
[----:B------:R-:W-:-:S03]  /*d030*/  @P1 PRMT R10, R23, 0x654, R10 ;  /* 0x00000654170a1816 */ /* 0x000fc6000000000a */
[-C--:B------:R-:W-:Y:S01]  /*d040*/  FMUL.FTZ R27, R27, R8.reuse ;  /* 0x000000081b1b7220 */ /* 0x080fe20000410000 */
[-C--:B------:R-:W-:Y:S01]  /*d050*/  FMUL.FTZ R100, R26, R8.reuse ;  /* 0x000000081a647220 */ /* 0x080fe20000410000 */
[-C--:B------:R-:W-:Y:S01]  /*d060*/  FMUL.FTZ R31, R31, R8.reuse ;  /* 0x000000081f1f7220 */ /* 0x080fe20000410000 */
[----:B------:R0:W-:Y:S01]  /*d070*/  @P1 SYNCS.ARRIVE.TRANS64.RED.A1T0 RZ, [R10+URZ], RZ ;  /* 0x000000ff0aff19a7 */ /* 0x0001e2000810043f */
[----:B------:R-:W-:Y:S01]  /*d080*/  IADD3 R101, P1, R2, 0x4040, RZ ;  /* 0x0000404002657810 */ /* 0x000fe20007f3e0ff */
        /* <DEDUP_REMOVED lines=27> */
[----:B------:R-:W-:Y:S01]  /*d240*/  LOP3.LUT R8, R101, 0x380, RZ, 0xc0, !PT ;  /* 0x0000038065087812 */ /* 0x000fe200078ec0ff */
[----:B------:R-:W-:Y:S01]  /*d250*/  IMAD.X R41, RZ, RZ, R3, P1 ;  /* 0x000000ffff297224 */ /* 0x000fe200008e0603 */
[C---:B------:R-:W-:Y:S01]  /*d260*/  IADD3 R29, P3, R2.reuse, 0x4000, RZ ;  /* 0x00004000021d7810 */ /* 0x040fe20007f7e0ff */
[----:B------:R-:W-:Y:S01]  /*d270*/  IMAD R9, R225, 0x40, R220 ;  /* 0x00000040e1097824 */ /* 0x000fe200078e02dc */
[----:B------:R-:W-:Y:S01]  /*d280*/  IADD3 R33, P2, R2, 0x4020, RZ ;  /* 0x0000402002217810 */ /* 0x000fe20007f5e0ff */
[----:B------:R-:W-:Y:S01]  /*d290*/  ULDC UR7, c[0x0][0xc44] ;  /* 0x0003110000077ab9 */ /* 0x000fe20000000800 */
[----:B------:R-:W-:Y:S01]  /*d2a0*/  SHF.R.U64 R8, R8, 0x3, RZ ;  /* 0x0000000308087819 */ /* 0x000fe200000012ff */
[----:B------:R-:W-:Y:S01]  /*d2b0*/  IMAD.WIDE R34, R9, 0x2, R34 ;  /* 0x0000000209227825 */ /* 0x000fe200078e0222 */
[----:B0-----:R-:W-:Y:S01]  /*d2c0*/  LOP3.LUT R10, R29, 0x380, RZ, 0xc0, !PT ;  /* 0x000003801d0a7812 */ /* 0x001fe200078ec0ff */
[----:B------:R-:W-:Y:S01]  /*d2d0*/  ULDC.64 UR8, c[0x0][0xb90] ;  /* 0x0002e40000087ab9 */ /* 0x000fe20000000a00 */
[----:B------:R-:W-:Y:S01]  /*d2e0*/  LOP3.LUT R12, R33, 0x380, RZ, 0xc0, !PT ;  /* 0x00000380210c7812 */ /* 0x000fe200078ec0ff */
[--C-:B------:R-:W-:Y:S01]  /*d2f0*/  IMAD.X R37, RZ, RZ, R3.reuse, P3 ;  /* 0x000000ffff257224 */ /* 0x100fe200018e0603 */
[----:B-1----:R-:W-:Y:S01]  /*d300*/  ISETP.NE.AND P1, PT, R44, 0x1, PT ;  /* 0x000000012c00780c */ /* 0x002fe20003f25270 */
[----:B------:R-:W-:Y:S01]  /*d310*/  IMAD.X R39, RZ, RZ, R3, P2 ;  /* 0x000000ffff277224 */ /* 0x000fe200010e0603 */
[----:B------:R-:W-:-:S02]  /*d320*/  LOP3.LUT R40, R8, R101, RZ, 0x3c, !PT ;  /* 0x0000006508287212 */ /* 0x000fc400078e3cff */
[----:B------:R-:W0:Y:S01]  /*d330*/  LDC R101, c[0x0][0xc38] ;  /* 0x00030e00ff657b82 */ /* 0x000e220000000800 */
[----:B------:R-:W-:Y:S02]  /*d340*/  IADD3 R25, P4, R2, 0x60, RZ ;  /* 0x0000006002197810 */ /* 0x000fe40007f9e0ff */
[----:B------:R-:W-:Y:S02]  /*d350*/  SHF.R.U64 R10, R10, 0x3, RZ ;  /* 0x000000030a0a7819 */ /* 0x000fe400000012ff */
[----:B------:R-:W-:Y:S01]  /*d360*/  SHF.R.U64 R12, R12, 0x3, RZ ;  /* 0x000000030c0c7819 */ /* 0x000fe200000012ff */
[--C-:B------:R-:W-:Y:S01]  /*d370*/  IMAD.X R11, RZ, RZ, R3.reuse, P4 ;  /* 0x000000ffff0b7224 */ /* 0x100fe200020e0603 */
[----:B------:R-:W-:Y:S02]  /*d380*/  IADD3 R13, P6, R2, 0x20, RZ ;  /* 0x00000020020d7810 */ /* 0x000fe40007fde0ff */
[----:B------:R-:W-:Y:S01]  /*d390*/  LOP3.LUT R36, R10, R29, RZ, 0x3c, !PT ;  /* 0x0000001d0a247212 */ /* 0x000fe200078e3cff */
[----:B------:R-:W1:Y:S01]  /*d3a0*/  @P1 LDC R107, c[0x0][0xbf0] ;  /* 0x0002fc00ff6b1b82 */ /* 0x000e620000000800 */
[----:B------:R-:W-:Y:S01]  /*d3b0*/  R2UR UR14, R228 ;  /* 0x00000000e40e72ca */ /* 0x000fe200000e0000 */
[----:B------:R-:W-:Y:S01]  /*d3c0*/  IMAD.X R15, RZ, RZ, R3, P6 ;  /* 0x000000ffff0f7224 */ /* 0x000fe200030e0603 */
[----:B------:R-:W-:-:S02]  /*d3d0*/  LOP3.LUT R38, R12, R33, RZ, 0x3c, !PT ;  /* 0x000000210c267212 */ /* 0x000fc400078e3cff */
[----:B------:R-:W-:Y:S02]  /*d3e0*/  LOP3.LUT R10, R25, 0x380, RZ, 0xc0, !PT ;  /* 0x00000380190a7812 */ /* 0x000fe400078ec0ff */
[----:B------:R-:W-:Y:S02]  /*d3f0*/  R2UR UR12, R229 ;  /* 0x00000000e50c72ca */ /* 0x000fe400000e0000 */
[----:B------:R-:W-:Y:S02]  /*d400*/  IADD3 R33, P4, R34, 0x3000, RZ ;  /* 0x0000300022217810 */ /* 0x000fe40007f9e0ff */
[----:B------:R-:W-:Y:S02]  /*d410*/  LOP3.LUT R8, R13, 0x380, RZ, 0xc0, !PT ;  /* 0x000003800d087812 */ /* 0x000fe400078ec0ff */
[----:B------:R-:W-:Y:S01]  /*d420*/  F2FP.BF16.F32.PACK_AB R6, R6, R7 ;  /* 0x000000070606723e */ /* 0x000fe200000010ff */
[----:B------:R-:W-:Y:S01]  /*d430*/  UIADD3 UR4, -UR14, URZ, URZ ;  /* 0x0000003f0e047290 */ /* 0x000fe2000fffe13f */
[----:B------:R-:W-:-:S02]  /*d440*/  SHF.R.U64 R10, R10, 0x3, RZ ;  /* 0x000000030a0a7819 */ /* 0x000fc400000012ff */
[----:B------:R-:W-:Y:S02]  /*d450*/  F2FP.BF16.F32.PACK_AB R7, R31, R104 ;  /* 0x000000681f07723e */ /* 0x000fe400000010ff */
[----:B------:R-:W-:Y:S01]  /*d460*/  R2UR UR11, R227 ;  /* 0x00000000e30b72ca */ /* 0x000fe200000e0000 */
[----:B------:R-:W2:Y:S01]  /*d470*/  @P1 LDC R104, c[0x0][0xbec] ;  /* 0x0002fb00ff681b82 */ /* 0x000ea20000000800 */
[----:B------:R-:W-:Y:S01]  /*d480*/  LOP3.LUT R28, R33, 0x380, RZ, 0xc0, !PT ;  /* 0x00000380211c7812 */ /* 0x000fe200078ec0ff */
[----:B------:R-:W-:Y:S01]  /*d490*/  IMAD R98, RZ, RZ, -UR12 ;  /* 0x8000000cff627e24 */ /* 0x000fe2000f8e02ff */
[----:B------:R-:W-:Y:S01]  /*d4a0*/  LOP3.LUT R9, R2, 0x380, RZ, 0xc0, !PT ;  /* 0x0000038002097812 */ /* 0x000fe200078ec0ff */
[----:B------:R-:W-:Y:S01]  /*d4b0*/  UIMAD UR7, UR7, UR4, UR12 ;  /* 0x00000004070772a4 */ /* 0x000fe2000f8e020c */
[----:B------:R-:W-:Y:S02]  /*d4c0*/  SHF.R.U64 R8, R8, 0x3, RZ ;  /* 0x0000000308087819 */ /* 0x000fe400000012ff */
[----:B------:R-:W-:Y:S01]  /*d4d0*/  IADD3 R21, P5, R2, 0x40, RZ ;  /* 0x0000004002157810 */ /* 0x000fe20007fbe0ff */
[----:B------:R-:W-:Y:S01]  /*d4e0*/  USHF.R.S32.HI UR10, URZ, 0x1f, UR7 ;  /* 0x0000001f3f0a7899 */ /* 0x000fe20008011407 */
[----:B------:R-:W-:Y:S01]  /*d4f0*/  LOP3.LUT R10, R10, R25, RZ, 0x3c, !PT ;  /* 0x000000190a0a7212 */ /* 0x000fe200078e3cff */
[----:B------:R-:W-:Y:S01]  /*d500*/  UIMAD.WIDE.U32 UR4, UR7, UR8, URZ ;  /* 0x00000008070472a5 */ /* 0x000fe2000f8e003f */
[----:B------:R-:W-:Y:S01]  /*d510*/  IADD3 R25, P6, R34, 0x1000, RZ ;  /* 0x0000100022197810 */ /* 0x000fe20007fde0ff */
[----:B0-----:R-:W-:Y:S01]  /*d520*/  IMAD R98, R101, R98, UR11 ;  /* 0x0000000b65627e24 */ /* 0x001fe2000f8e0262 */
[----:B------:R-:W-:Y:S01]  /*d530*/  SHF.R.U64 R28, R28, 0x3, RZ ;  /* 0x000000031c1c7819 */ /* 0x000fe200000012ff */
[----:B------:R-:W-:Y:S01]  /*d540*/  UIMAD UR6, UR10, UR8, URZ ;  /* 0x000000080a0672a4 */ /* 0x000fe2000f8e023f */
[----:B------:R-:W-:Y:S01]  /*d550*/  IADD3 R43, P0, R2, 0x4060, RZ ;  /* 0x00004060022b7810 */ /* 0x000fe20007f1e0ff */
[----:B------:R-:W-:Y:S01]  /*d560*/  IMAD R109, R98, 0x80, R232 ;  /* 0x00000080626d7824 */ /* 0x000fe200078e02e8 */
[----:B------:R-:W-:Y:S01]  /*d570*/  SHF.R.U64 R9, R9, 0x3, RZ ;  /* 0x0000000309097819 */ /* 0x000fe200000012ff */
[----:B------:R-:W-:Y:S01]  /*d580*/  UIMAD UR6, UR7, UR9, UR6 ;  /* 0x00000009070672a4 */ /* 0x000fe2000f8e0206 */
[----:B------:R-:W-:Y:S01]  /*d590*/  LOP3.LUT R14, R8, R13, RZ, 0x3c, !PT ;  /* 0x0000000d080e7212 */ /* 0x000fe200078e3cff */
[----:B------:R-:W-:Y:S01]  /*d5a0*/  USHF.R.S32.HI UR11, URZ, 0x1f, UR14 ;  /* 0x0000001f3f0b7899 */ /* 0x000fe2000801140e */
[----:B------:R-:W-:Y:S01]  /*d5b0*/  LOP3.LUT R8, R21, 0x380, RZ, 0xc0, !PT ;  /* 0x0000038015087812 */ /* 0x000fe200078ec0ff */
[----:B------:R-:W-:Y:S01]  /*d5c0*/  UIADD3 UR6, UR5, UR6, URZ ;  /* 0x0000000605067290 */ /* 0x000fe2000fffe03f */
[----:B------:R-:W-:Y:S01]  /*d5d0*/  LOP3.LUT R28, R28, R33, RZ, 0x3c, !PT ;  /* 0x000000211c1c7212 */ /* 0x000fe200078e3cff */
[----:B------:R-:W-:Y:S01]  /*d5e0*/  IMAD.X R33, RZ, RZ, R35, P6 ;  /* 0x000000ffff217224 */ /* 0x000fe200030e0623 */
[----:B------:R-:W-:Y:S01]  /*d5f0*/  LOP3.LUT R42, R43, 0x380, RZ, 0xc0, !PT ;  /* 0x000003802b2a7812 */ /* 0x000fe200078ec0ff */
[----:B------:R-:W-:Y:S01]  /*d600*/  IMAD.U32 R13, RZ, RZ, UR5 ;  /* 0x00000005ff0d7e24 */ /* 0x000fe2000f8e00ff */
[----:B------:R-:W-:Y:S01]  /*d610*/  LOP3.LUT R2, R9, R2, RZ, 0x3c, !PT ;  /* 0x0000000209027212 */ /* 0x000fe200078e3cff */
[----:B------:R-:W-:Y:S01]  /*d620*/  IMAD.U32 R12, RZ, RZ, UR4 ;  /* 0x00000004ff0c7e24 */ /* 0x000fe2000f8e00ff */
[----:B------:R-:W-:Y:S01]  /*d630*/  IADD3 R103, P6, R34, 0x7000, RZ ;  /* 0x0000700022677810 */ /* 0x000fe20007fde0ff */
[----:B------:R-:W-:Y:S01]  /*d640*/  IMAD.U32 R13, RZ, RZ, UR6 ;  /* 0x00000006ff0d7e24 */ /* 0x000fe2000f8e00ff */
[----:B------:R-:W-:Y:S01]  /*d650*/  SHF.R.U64 R8, R8, 0x3, RZ ;  /* 0x0000000308087819 */ /* 0x000fe200000012ff */
[----:B------:R-:W-:Y:S01]  /*d660*/  ULDC.64 UR4, c[0x0][0xb88] ;  /* 0x0002e20000047ab9 */ /* 0x000fe20000000a00 */
[----:B------:R-:W-:Y:S01]  /*d670*/  F2FP.BF16.F32.PACK_AB R4, R4, R5 ;  /* 0x000000050404723e */ /* 0x000fe200000010ff */
[----:B------:R-:W-:Y:S01]  /*d680*/  ULDC UR6, c[0x0][0xa88] ;  /* 0x0002a20000067ab9 */ /* 0x000fe20000000800 */
[----:B------:R-:W-:Y:S01]  /*d690*/  SHF.R.U64 R42, R42, 0x3, RZ ;  /* 0x000000032a2a7819 */ /* 0x000fe200000012ff */
[----:B------:R-:W-:Y:S01]  /*d6a0*/  ULDC.64 UR8, c[0x0][0x208] ;  /* 0x0000820000087ab9 */ /* 0x000fe20000000a00 */
[----:B------:R-:W-:-:S02]  /*d6b0*/  MOV R108, R2 ;  /* 0x00000002006c7202 */ /* 0x000fc40000000f00 */
[----:B------:R-:W-:Y:S01]  /*d6c0*/  F2FP.BF16.F32.PACK_AB R5, R27, R100 ;  /* 0x000000641b05723e */ /* 0x000fe200000010ff */
[----:B------:R-:W-:Y:S01]  /*d6d0*/  BAR.SYNC.DEFER_BLOCKING 0x1, 0x100 ;  /* 0x0044000000007b1d */ /* 0x000fe20000010000 */
[----:B------:R-:W-:Y:S02]  /*d6e0*/  LOP3.LUT R2, R103, 0x380, RZ, 0xc0, !PT ;  /* 0x0000038067027812 */ /* 0x000fe400078ec0ff */
[----:B------:R-:W-:Y:S02]  /*d6f0*/  IADD3.X R9, RZ, R3, RZ, P5, !PT ;  /* 0x00000003ff097210 */ /* 0x000fe40002ffe4ff */
[----:B------:R-:W-:-:S03]  /*d700*/  LOP3.LUT R8, R8, R21, RZ, 0x3c, !PT ;  /* 0x0000001508087212 */ /* 0x000fc600078e3cff */
[----:B------:R-:W0:Y:S01]  /*d710*/  LDC.64 R100, c[0x0][0xb98] ;  /* 0x0002e600ff647b82 */ /* 0x000e220000000a00 */
[----:B------:R-:W-:Y:S02]  /*d720*/  IADD3 R21, P5, R34, 0x2000, RZ ;  /* 0x0000200022157810 */ /* 0x000fe40007fbe0ff */
[----:B------:R-:W-:Y:S01]  /*d730*/  LOP3.LUT R42, R42, R43, RZ, 0x3c, !PT ;  /* 0x0000002b2a2a7212 */ /* 0x000fe200078e3cff */
[----:B------:R-:W-:Y:S01]  /*d740*/  IMAD.X R43, RZ, RZ, R3, P0 ;  /* 0x000000ffff2b7224 */ /* 0x000fe200000e0603 */
[----:B------:R-:W-:Y:S01]  /*d750*/  SHF.R.U64 R2, R2, 0x3, RZ ;  /* 0x0000000302027819 */ /* 0x000fe200000012ff */
[----:B------:R-:W-:Y:S01]  /*d760*/  IMAD.X R31, RZ, RZ, R35, P5 ;  /* 0x000000ffff1f7224 */ /* 0x000fe200028e0623 */
[----:B------:R-:W-:Y:S02]  /*d770*/  LOP3.LUT R30, R21, 0x380, RZ, 0xc0, !PT ;  /* 0x00000380151e7812 */ /* 0x000fe400078ec0ff */
[----:B------:R-:W-:Y:S02]  /*d780*/  LOP3.LUT R2, R2, R103, RZ, 0x3c, !PT ;  /* 0x0000006702027212 */ /* 0x000fe400078e3cff */
[----:B------:R-:W-:Y:S01]  /*d790*/  MOV R103, R42 ;  /* 0x0000002a00677202 */ /* 0x000fe20000000f00 */
[----:B--2---:R-:W-:Y:S01]  /*d7a0*/  @P1 IMAD.HI.U32 R42, R109, R104, RZ ;  /* 0x000000686d2a1227 */ /* 0x004fe200078e00ff */
[----:B------:R-:W-:-:S02]  /*d7b0*/  SHF.R.U64 R30, R30, 0x3, RZ ;  /* 0x000000031e1e7819 */ /* 0x000fc400000012ff */
[----:B------:R-:W-:Y:S01]  /*d7c0*/  LOP3.LUT R32, R25, 0x380, RZ, 0xc0, !PT ;  /* 0x0000038019207812 */ /* 0x000fe200078ec0ff */
[----:B------:R-:W-:Y:S01]  /*d7d0*/  IMAD.MOV.U32 R43, RZ, RZ, R109 ;  /* 0x000000ffff2b7224 */ /* 0x000fe200078e006d */
[----:B------:R-:W-:Y:S01]  /*d7e0*/  LOP3.LUT R30, R30, R21, RZ, 0x3c, !PT ;  /* 0x000000151e1e7212 */ /* 0x000fe200078e3cff */
[----:B------:R2:W-:Y:S01]  /*d7f0*/  STSM.16.M88.4 [R108], R4 ;  /* 0x000000046c007844 */ /* 0x0005e20000000200 */
[----:B------:R-:W-:Y:S02]  /*d800*/  IADD3 R21, P0, R34, 0x6000, RZ ;  /* 0x0000600022157810 */ /* 0x000fe40007f1e0ff */
[----:B-1----:R-:W-:Y:S02]  /*d810*/  @P1 SHF.R.U32.HI R43, RZ, R107, R42 ;  /* 0x0000006bff2b1219 */ /* 0x002fe4000001162a */
[----:B------:R-:W-:Y:S01]  /*d820*/  LOP3.LUT R20, R21, 0x380, RZ, 0xc0, !PT ;  /* 0x0000038015147812 */ /* 0x000fe200078ec0ff */
[----:B0-----:R-:W-:Y:S01]  /*d830*/  IMAD.WIDE.U32 R12, R100, UR14, R12 ;  /* 0x0000000e640c7c25 */ /* 0x001fe2000f8e000c */
[----:B------:R-:W-:-:S02]  /*d840*/  MOV R107, R36 ;  /* 0x00000024006b7202 */ /* 0x000fc40000000f00 */
[----:B------:R-:W-:Y:S01]  /*d850*/  SHF.R.U64 R20, R20, 0x3, RZ ;  /* 0x0000000314147819 */ /* 0x000fe200000012ff */
[----:B------:R-:W-:Y:S01]  /*d860*/  IMAD.MOV R37, RZ, RZ, -R43 ;  /* 0x000000ffff257224 */ /* 0x000fe200078e0a2b */
[----:B------:R-:W-:Y:S01]  /*d870*/  SHF.R.U64 R32, R32, 0x3, RZ ;  /* 0x0000000320207819 */ /* 0x000fe200000012ff */
[----:B------:R-:W-:Y:S01]  /*d880*/  IMAD R36, R98, 0x80, R231 ;  /* 0x0000008062247824 */ /* 0x000fe200078e02e7 */
[----:B------:R-:W-:Y:S01]  /*d890*/  LOP3.LUT R20, R20, R21, RZ, 0x3c, !PT ;  /* 0x0000001514147212 */ /* 0x000fe200078e3cff */
[----:B------:R-:W-:Y:S01]  /*d8a0*/  IMAD.X R21, RZ, RZ, R35, P0 ;  /* 0x000000ffff157224 */ /* 0x000fe200000e0623 */
[----:B------:R-:W-:Y:S01]  /*d8b0*/  IADD3 R12, P0, R43, R12, RZ ;  /* 0x0000000c2b0c7210 */ /* 0x000fe20007f1e0ff */
[----:B--2---:R-:W-:Y:S01]  /*d8c0*/  IMAD R4, R100, UR11, RZ ;  /* 0x0000000b64047c24 */ /* 0x004fe2000f8e02ff */
[----:B------:R-:W-:Y:S01]  /*d8d0*/  MOV R108, R10 ;  /* 0x0000000a006c7202 */ /* 0x000fe20000000f00 */
[----:B------:R-:W-:Y:S01]  /*d8e0*/  IMAD R11, R44, R37, R109 ;  /* 0x000000252c0b7224 */ /* 0x000fe200078e026d */
[----:B------:R-:W-:Y:S01]  /*d8f0*/  SHF.R.S32.HI R37, RZ, 0x1f, R43 ;  /* 0x0000001fff257819 */ /* 0x000fe2000001142b */
[----:B------:R-:W-:Y:S01]  /*d900*/  IMAD R101, R101, UR14, R4 ;  /* 0x0000000e65657c24 */ /* 0x000fe2000f8e0204 */
[----:B------:R-:W-:-:S02]  /*d910*/  LOP3.LUT R32, R32, R25, RZ, 0x3c, !PT ;  /* 0x0000001920207212 */ /* 0x000fc400078e3cff */
[----:B------:R-:W-:Y:S02]  /*d920*/  SHF.R.S32.HI R10, RZ, 0x1f, R11 ;  /* 0x0000001fff0a7819 */ /* 0x000fe4000001140b */
[----:B------:R-:W-:Y:S02]  /*d930*/  IADD3.X R13, R37, R13, R101, P0, !PT ;  /* 0x0000000d250d7210 */ /* 0x000fe400007fe465 */
[----:B------:R-:W-:Y:S01]  /*d940*/  IADD3 R25, P2, R34, 0x5000, RZ ;  /* 0x0000500022197810 */ /* 0x000fe20007f5e0ff */
[----:B------:R-:W-:Y:S01]  /*d950*/  IMAD R10, R10, UR4, RZ ;  /* 0x000000040a0a7c24 */ /* 0x000fe2000f8e02ff */
[----:B------:R-:W-:Y:S01]  /*d960*/  MOV R15, R14 ;  /* 0x0000000e000f7202 */ /* 0x000fe20000000f00 */
[----:B------:R-:W-:Y:S01]  /*d970*/  IMAD.WIDE.U32 R12, R11, UR4, R12 ;  /* 0x000000040b0c7c25 */ /* 0x000fe2000f8e000c */
[----:B------:R-:W-:Y:S02]  /*d980*/  F2FP.BF16.F32.PACK_AB R4, R93, R94 ;  /* 0x0000005e5d04723e */ /* 0x000fe400000010ff */
[----:B------:R-:W-:Y:S01]  /*d990*/  F2FP.BF16.F32.PACK_AB R5, R99, R106 ;  /* 0x0000006a6305723e */ /* 0x000fe200000010ff */
[----:B------:R-:W-:Y:S01]  /*d9a0*/  IMAD R37, R11, UR5, R10 ;  /* 0x000000050b257c24 */ /* 0x000fe2000f8e020a */
[----:B------:R-:W-:Y:S01]  /*d9b0*/  F2FP.BF16.F32.PACK_AB R6, R91, R92 ;  /* 0x0000005c5b06723e */ /* 0x000fe200000010ff */
[----:B------:R-:W-:Y:S01]  /*d9c0*/  ULDC.64 UR4, c[0x0][0xb50] ;  /* 0x0002d40000047ab9 */ /* 0x000fe20000000a00 */
[----:B------:R-:W-:-:S02]  /*d9d0*/  F2FP.BF16.F32.PACK_AB R7, R97, R102 ;  /* 0x000000666107723e */ /* 0x000fc400000010ff */
[----:B------:R-:W-:Y:S02]  /*d9e0*/  IADD3 R29, P3, R34, 0x4000, RZ ;  /* 0x00004000221d7810 */ /* 0x000fe40007f7e0ff */
[----:B------:R-:W-:Y:S01]  /*d9f0*/  LOP3.LUT R24, R25, 0x380, RZ, 0xc0, !PT ;  /* 0x0000038019187812 */ /* 0x000fe200078ec0ff */
[----:B------:R0:W-:Y:S01]  /*da00*/  STSM.16.M88.4 [R15], R4 ;  /* 0x000000040f007844 */ /* 0x0001e20000000200 */
[----:B------:R-:W-:Y:S01]  /*da10*/  MOV R105, R38 ;  /* 0x0000002600697202 */ /* 0x000fe20000000f00 */
[----:B------:R-:W-:Y:S01]  /*da20*/  IMAD.X R27, RZ, RZ, R35, P3 ;  /* 0x000000ffff1b7224 */ /* 0x000fe200018e0623 */
[----:B------:R-:W-:Y:S02]  /*da30*/  SHF.R.U64 R24, R24, 0x3, RZ ;  /* 0x0000000318187819 */ /* 0x000fe400000012ff */
[----:B------:R-:W-:Y:S01]  /*da40*/  F2FP.BF16.F32.PACK_AB R10, R45, R90 ;  /* 0x0000005a2d0a723e */ /* 0x000fe200000010ff */
[----:B------:R-:W-:Y:S01]  /*da50*/  IMAD R45, R44, UR6, RZ ;  /* 0x000000062c2d7c24 */ /* 0x000fe2000f8e02ff */
[----:B------:R-:W-:-:S02]  /*da60*/  LEA R38, P3, R12, UR4, 0x2 ;  /* 0x000000040c267c11 */ /* 0x000fc4000f8610ff */
[----:B------:R-:W-:Y:S02]  /*da70*/  MOV R14, R8 ;  /* 0x00000008000e7202 */ /* 0x000fe40000000f00 */
[----:B------:R-:W-:Y:S02]  /*da80*/  LOP3.LUT P0, RZ, R226, 0x3, RZ, 0xc0, !PT ;  /* 0x00000003e2ff7812 */ /* 0x000fe4000780c0ff */
[----:B------:R-:W-:Y:S02]  /*da90*/  F2FP.BF16.F32.PACK_AB R8, R88, R89 ;  /* 0x000000595808723e */ /* 0x000fe400000010ff */
[----:B------:R-:W-:Y:S01]  /*daa0*/  F2FP.BF16.F32.PACK_AB R9, R95, R96 ;  /* 0x000000605f09723e */ /* 0x000fe200000010ff */
[----:B0-----:R-:W-:Y:S01]  /*dab0*/  IMAD.IADD R5, R13, 0x1, R37 ;  /* 0x000000010d057824 */ /* 0x001fe200078e0225 */
[----:B------:R-:W-:Y:S01]  /*dac0*/  F2FP.BF16.F32.PACK_AB R11, R47, R46 ;  /* 0x0000002e2f0b723e */ /* 0x000fe200000010ff */
[----:B------:R-:W-:Y:S01]  /*dad0*/  VIADD R4, R36, 0x8 ;  /* 0x0000000824047836 */ /* 0x000fe20000000000 */
[----:B------:R-:W-:Y:S01]  /*dae0*/  LOP3.LUT R24, R24, R25, RZ, 0x3c, !PT ;  /* 0x0000001918187212 */ /* 0x000fe200078e3cff */
[----:B------:R-:W-:Y:S01]  /*daf0*/  IMAD.X R25, RZ, RZ, R35, P2 ;  /* 0x000000ffff197224 */ /* 0x000fe200010e0623 */
[----:B------:R-:W-:Y:S01]  /*db00*/  LEA.HI.X R39, R12, UR5, R5, 0x2, P3 ;  /* 0x000000050c277c11 */ /* 0x000fe200098f1405 */
[----:B------:R0:W-:Y:S01]  /*db10*/  STSM.16.M88.4 [R14], R8 ;  /* 0x000000080e007844 */ /* 0x0001e20000000200 */
[----:B------:R-:W-:-:S02]  /*db20*/  ISETP.GE.OR P2, PT, R36, R45, P0 ;  /* 0x0000002d2400720c */ /* 0x000fc40000746670 */
[----:B------:R-:W-:Y:S01]  /*db30*/  ISETP.GE.OR P0, PT, R4, R45, P0 ;  /* 0x0000002d0400720c */ /* 0x000fe20000706670 */
[----:B------:R-:W-:Y:S01]  /*db40*/  SHFL.IDX PT, R46, R38, RZ, 0x1c1f ;  /* 0x001c1fff262e7589 */ /* 0x000fe200000e0000 */
[----:B------:R-:W-:Y:S02]  /*db50*/  F2FP.BF16.F32.PACK_AB R4, R49, R48 ;  /* 0x000000303104723e */ /* 0x000fe400000010ff */
[----:B------:R-:W-:Y:S01]  /*db60*/  F2FP.BF16.F32.PACK_AB R5, R51, R50 ;  /* 0x000000323305723e */ /* 0x000fe200000010ff */
[----:B------:R-:W1:Y:S01]  /*db70*/  SHFL.IDX PT, R47, R39, RZ, 0x1c1f ;  /* 0x001c1fff272f7589 */ /* 0x000e6200000e0000 */
[----:B------:R-:W-:Y:S02]  /*db80*/  F2FP.BF16.F32.PACK_AB R6, R53, R52 ;  /* 0x000000343506723e */ /* 0x000fe400000010ff */
[----:B------:R-:W-:Y:S01]  /*db90*/  F2FP.BF16.F32.PACK_AB R7, R55, R54 ;  /* 0x000000363707723e */ /* 0x000fe200000010ff */
[----:B------:R2:W-:Y:S01]  /*dba0*/  SHFL.IDX PT, R88, R38, 0x1, 0x1c1f ;  /* 0x003c1f0026587f89 */ /* 0x0005e200000e0000 */
[----:B------:R-:W-:-:S02]  /*dbb0*/  F2FP.BF16.F32.PACK_AB R12, R57, R56 ;  /* 0x00000038390c723e */ /* 0x000fc400000010ff */
[----:B------:R-:W-:Y:S01]  /*dbc0*/  F2FP.BF16.F32.PACK_AB R13, R59, R58 ;  /* 0x0000003a3b0d723e */ /* 0x000fe200000010ff */
[----:B------:R3:W4:Y:S01]  /*dbd0*/  SHFL.IDX PT, R89, R39, 0x1, 0x1c1f ;  /* 0x003c1f0027597f89 */ /* 0x00072200000e0000 */
[----:B0-----:R-:W-:Y:S02]  /*dbe0*/  F2FP.BF16.F32.PACK_AB R14, R61, R60 ;  /* 0x0000003c3d0e723e */ /* 0x001fe400000010ff */
[----:B------:R-:W-:Y:S01]  /*dbf0*/  F2FP.BF16.F32.PACK_AB R15, R63, R62 ;  /* 0x0000003e3f0f723e */ /* 0x000fe200000010ff */
[----:B------:R-:W-:Y:S01]  /*dc00*/  STSM.16.M88.4 [R108], R4 ;  /* 0x000000046c007844 */ /* 0x000fe20000000200 */
[----:B------:R-:W-:Y:S02]  /*dc10*/  F2FP.BF16.F32.PACK_AB R8, R65, R64 ;  /* 0x000000404108723e */ /* 0x000fe400000010ff */
[----:B------:R-:W-:Y:S01]  /*dc20*/  F2FP.BF16.F32.PACK_AB R9, R67, R66 ;  /* 0x000000424309723e */ /* 0x000fe200000010ff */
[----:B------:R-:W-:Y:S01]  /*dc30*/  STSM.16.M88.4 [R107], R12 ;  /* 0x0000000c6b007844 */ /* 0x000fe20000000200 */
[----:B------:R-:W-:-:S02]  /*dc40*/  F2FP.BF16.F32.PACK_AB R10, R69, R68 ;  /* 0x00000044450a723e */ /* 0x000fc400000010ff */
[----:B------:R-:W-:Y:S02]  /*dc50*/  F2FP.BF16.F32.PACK_AB R11, R71, R70 ;  /* 0x00000046470b723e */ /* 0x000fe400000010ff */
[----:B------:R-:W-:Y:S02]  /*dc60*/  F2FP.BF16.F32.PACK_AB R80, R81, R80 ;  /* 0x000000505150723e */ /* 0x000fe400000010ff */
[----:B------:R-:W-:Y:S01]  /*dc70*/  MOV R104, R40 ;  /* 0x0000002800687202 */ /* 0x000fe20000000f00 */
[----:B------:R-:W-:Y:S01]  /*dc80*/  STSM.16.M88.4 [R105], R8 ;  /* 0x0000000869007844 */ /* 0x000fe20000000200 */
[----:B------:R-:W-:Y:S02]  /*dc90*/  F2FP.BF16.F32.PACK_AB R36, R73, R72 ;  /* 0x000000484924723e */ /* 0x000fe400000010ff */
[----:B------:R-:W-:Y:S02]  /*dca0*/  F2FP.BF16.F32.PACK_AB R37, R75, R74 ;  /* 0x0000004a4b25723e */ /* 0x000fe400000010ff */
[----:B--2---:R-:W-:-:S02]  /*dcb0*/  F2FP.BF16.F32.PACK_AB R38, R77, R76 ;  /* 0x0000004c4d26723e */ /* 0x004fc400000010ff */
[----:B---3--:R-:W-:Y:S02]  /*dcc0*/  F2FP.BF16.F32.PACK_AB R39, R79, R78 ;  /* 0x0000004e4f27723e */ /* 0x008fe400000010ff */
[----:B------:R-:W-:Y:S02]  /*dcd0*/  F2FP.BF16.F32.PACK_AB R81, R83, R82 ;  /* 0x000000525351723e */ /* 0x000fe400000010ff */
[----:B------:R-:W-:Y:S01]  /*dce0*/  F2FP.BF16.F32.PACK_AB R82, R85, R84 ;  /* 0x000000545552723e */ /* 0x000fe200000010ff */
[----:B------:R0:W-:Y:S01]  /*dcf0*/  STSM.16.M88.4 [R104], R36 ;  /* 0x0000002468007844 */ /* 0x0001e20000000200 */
[----:B------:R-:W-:Y:S02]  /*dd00*/  F2FP.BF16.F32.PACK_AB R83, R87, R86 ;  /* 0x000000565753723e */ /* 0x000fe400000010ff */
[----:B------:R-:W-:Y:S02]  /*dd10*/  LOP3.LUT R26, R29, 0x380, RZ, 0xc0, !PT ;  /* 0x000003801d1a7812 */ /* 0x000fe400078ec0ff */
[----:B------:R-:W-:Y:S01]  /*dd20*/  LOP3.LUT R3, R34, 0x380, RZ, 0xc0, !PT ;  /* 0x0000038022037812 */ /* 0x000fe200078ec0ff */
[----:B------:R-:W-:Y:S01]  /*dd30*/  STSM.16.M88.4 [R103], R80 ;  /* 0x0000005067007844 */ /* 0x000fe20000000200 */
[----:B------:R-:W-:-:S02]  /*dd40*/  SHF.R.U64 R26, R26, 0x3, RZ ;  /* 0x000000031a1a7819 */ /* 0x000fc400000012ff */
[----:B------:R-:W-:Y:S01]  /*dd50*/  SHF.R.U64 R3, R3, 0x3, RZ ;  /* 0x0000000303037819 */ /* 0x000fe200000012ff */
[----:B------:R-:W-:Y:S01]  /*dd60*/  BAR.SYNC.DEFER_BLOCKING 0x1, 0x100 ;  /* 0x0044000000007b1d */ /* 0x000fe20000010000 */
[----:B------:R-:W-:Y:S01]  /*dd70*/  LOP3.LUT R26, R26, R29, RZ, 0x3c, !PT ;  /* 0x0000001d1a1a7212 */ /* 0x000fe200078e3cff */
[--C-:B------:R-:W-:Y:S01]  /*dd80*/  IMAD.X R29, RZ, RZ, R35.reuse, P4 ;  /* 0x000000ffff1d7224 */ /* 0x100fe200020e0623 */
[----:B------:R-:W-:Y:S01]  /*dd90*/  LOP3.LUT R34, R3, R34, RZ, 0x3c, !PT ;  /* 0x0000002203227212 */ /* 0x000fe200078e3cff */
[----:B------:R-:W-:-:S04]  /*dda0*/  IMAD.X R3, RZ, RZ, R35, P6 ;  /* 0x000000ffff037224 */ /* 0x000fc800030e0623 */
[----:B0-----:R-:W0:Y:S08]  /*ddb0*/  @P1 LDC R36, c[0x0][0xbec] ;  /* 0x0002fb00ff241b82 */ /* 0x001e300000000800 */
[----:B------:R-:W2:Y:S01]  /*ddc0*/  @P1 LDC R39, c[0x0][0xbf0] ;  /* 0x0002fc00ff271b82 */ /* 0x000ea20000000800 */
[----:B------:R-:W-:Y:S01]  /*ddd0*/  IMAD R37, R222, 0x20, R225 ;  /* 0x00000020de257824 */ /* 0x000fe200078e02e1 */
[----:B-1----:R-:W-:Y:S04]  /*dde0*/  @!P2 ST.E desc[UR8][R46.64], R18 ;  /* 0x000000122e00a985 */ /* 0x002fe8000c101908 */
[----:B----4-:R1:W-:Y:S04]  /*ddf0*/  @!P0 ST.E desc[UR8][R88.64], R0 ;  /* 0x0000000058008985 */ /* 0x0103e8000c101908 */
[----:B------:R3:W5:Y:S01]  /*de00*/  LD.E.128 R48, desc[UR8][R32.64] ;  /* 0x0000000820307980 */ /* 0x000762000c101d00 */
[----:B------:R-:W-:-:S03]  /*de10*/  IMAD R37, R98, 0x80, R37 ;  /* 0x0000008062257824 */ /* 0x000fc600078e0225 */
[----:B------:R-:W5:Y:S04]  /*de20*/  LD.E.128 R52, desc[UR8][R34.64] ;  /* 0x0000000822347980 */ /* 0x000f68000c101d00 */
[----:B------:R-:W5:Y:S01]  /*de30*/  LD.E.128 R40, desc[UR8][R30.64] ;  /* 0x000000081e287980 */ /* 0x000f62000c101d00 */
[----:B---3--:R-:W3:Y:S03]  /*de40*/  LDC.64 R32, c[0x0][0xae0] ;  /* 0x0002b800ff207b82 */ /* 0x008ee60000000a00 */
[----:B------:R-:W5:Y:S04]  /*de50*/  LD.E.128 R4, desc[UR8][R28.64] ;  /* 0x000000081c047980 */ /* 0x000f68000c101d00 */
[----:B------:R-:W5:Y:S04]  /*de60*/  LD.E.128 R60, desc[UR8][R26.64] ;  /* 0x000000081a3c7980 */ /* 0x000f68000c101d00 */
[----:B------:R-:W5:Y:S04]  /*de70*/  LD.E.128 R56, desc[UR8][R24.64] ;  /* 0x0000000818387980 */ /* 0x000f68000c101d00 */
[----:B------:R-:W5:Y:S04]  /*de80*/  LD.E.128 R12, desc[UR8][R20.64] ;  /* 0x00000008140c7980 */ /* 0x000f68000c101d00 */
[----:B------:R0:W5:Y:S01]  /*de90*/  LD.E.128 R8, desc[UR8][R2.64] ;  /* 0x0000000802087980 */ /* 0x000162000c101d00 */
[----:B------:R-:W-:-:S02]  /*dea0*/  ULDC.64 UR8, c[0x0][0xae8] ;  /* 0x0002ba0000087ab9 */ /* 0x000fc40000000a00 */
[----:B------:R-:W-:Y:S01]  /*deb0*/  UIMAD UR6, UR10, UR8, URZ ;  /* 0x000000080a0672a4 */ /* 0x000fe2000f8e023f */
[----:B-1----:R-:W-:Y:S01]  /*dec0*/  IMAD.MOV.U32 R0, RZ, RZ, R37 ;  /* 0x000000ffff007224 */ /* 0x002fe200078e0025 */
[----:B------:R-:W-:Y:S01]  /*ded0*/  UIMAD.WIDE.U32 UR4, UR7, UR8, URZ ;  /* 0x00000008070472a5 */ /* 0x000fe2000f8e003f */
[----:B------:R-:W-:Y:S01]  /*dee0*/  R2UR UR12, R223 ;  /* 0x00000000df0c72ca */ /* 0x000fe200000e0000 */
[----:B------:R-:W-:Y:S01]  /*def0*/  UIMAD UR6, UR7, UR9, UR6 ;  /* 0x00000009070672a4 */ /* 0x000fe2000f8e0206 */
[----:B------:R-:W-:Y:S01]  /*df00*/  @!PT LDS RZ, [RZ] ;  /* 0x00000000fffff984 */ /* 0x000fe20000000800 */
[----:B------:R-:W-:Y:S01]  /*df10*/  @!PT LDS RZ, [RZ] ;  /* 0x00000000fffff984 */ /* 0x000fe20000000800 */
[----:B------:R-:W-:Y:S01]  /*df20*/  @!PT LDS RZ, [RZ] ;  /* 0x00000000fffff984 */ /* 0x000fe20000000800 */
[----:B------:R-:W-:Y:S01]  /*df30*/  @!PT LDS RZ, [RZ] ;  /* 0x00000000fffff984 */ /* 0x000fe20000000800 */
[----:B------:R1:W-:Y:S06]  /*df40*/  MEMBAR.ALL.CTA ;  /* 0x0000000000007992 */ /* 0x0003ec0000008000 */
[----:B-1----:R-:W1:Y:S01]  /*df50*/  FENCE.VIEW.ASYNC.S ;  /* 0x00000000000073c6 */ /* 0x002e620000000000 */
[----:B0-----:R-:W-:Y:S01]  /*df60*/  @P1 IMAD.HI.U32 R2, R37, R36, RZ ;  /* 0x0000002425021227 */ /* 0x001fe200078e00ff */
[----:B------:R-:W-:Y:S01]  /*df70*/  ULDC.64 UR8, c[0x0][0xaf0] ;  /* 0x0002bc0000087ab9 */ /* 0x000fe20000000a00 */
[----:B------:R-:W-:-:S02]  /*df80*/  UIADD3 UR5, UR5, UR6, URZ ;  /* 0x0000000605057290 */ /* 0x000fc4000fffe03f */
[----:B------:R-:W-:Y:S01]  /*df90*/  UIMAD UR6, UR11, UR8, URZ ;  /* 0x000000080b0672a4 */ /* 0x000fe2000f8e023f */
[----:B--2---:R-:W-:Y:S01]  /*dfa0*/  @P1 SHF.R.U32.HI R0, RZ, R39, R2 ;  /* 0x00000027ff001219 */ /* 0x004fe20000011602 */
[----:B------:R-:W-:Y:S02]  /*dfb0*/  UIMAD.WIDE.U32 UR4, UR14, UR8, UR4 ;  /* 0x000000080e0472a5 */ /* 0x000fe4000f8e0004 */
[----:B------:R-:W-:Y:S01]  /*dfc0*/  UIMAD UR6, UR14, UR9, UR6 ;  /* 0x000000090e0672a4 */ /* 0x000fe2000f8e0206 */
[--C-:B------:R-:W-:Y:S01]  /*dfd0*/  SHF.R.S32.HI R3, RZ, 0x1f, R0.reuse ;  /* 0x0000001fff037819 */ /* 0x100fe20000011400 */
[----:B------:R-:W-:Y:S01]  /*dfe0*/  IMAD.MOV R21, RZ, RZ, -R0 ;  /* 0x000000ffff157224 */ /* 0x000fe200078e0a00 */
[----:B------:R-:W-:Y:S01]  /*dff0*/  ULDC.64 UR8, c[0x0][0xad8] ;  /* 0x0002b60000087ab9 */ /* 0x000fe20000000a00 */
[----:B------:R-:W-:Y:S02]  /*e000*/  UIADD3 UR5, UR5, UR6, URZ ;  /* 0x0000000605057290 */ /* 0x000fe4000fffe03f */
[-C--:B---3--:R-:W-:Y:S01]  /*e010*/  IMAD R3, R3, R32.reuse, RZ ;  /* 0x0000002003037224 */ /* 0x088fe200078e02ff */
[----:B------:R-:W-:Y:S01]  /*e020*/  R2UR UR7, R16 ;  /* 0x00000000100772ca */ /* 0x000fe200000e0000 */
[----:B------:R-:W-:Y:S01]  /*e030*/  IMAD R21, R44, R21, R37 ;  /* 0x000000152c157224 */ /* 0x000fe200078e0225 */
[----:B------:R-:W-:Y:S01]  /*e040*/  UIADD3 UR60, UR60, 0x1, URZ ;  /* 0x000000013c3c7890 */ /* 0x000fe2000fffe03f */
[C---:B------:R-:W-:Y:S01]  /*e050*/  IMAD R25, R0.reuse, R33, R3 ;  /* 0x0000002100197224 */ /* 0x040fe200078e0203 */
[----:B------:R-:W-:Y:S01]  /*e060*/  ULDC.64 UR10, c[0x0][0xa80] ;  /* 0x0002a000000a7ab9 */ /* 0x000fe20000000a00 */
[----:B------:R-:W-:Y:S01]  /*e070*/  IMAD.WIDE.U32 R2, R0, R32, UR4 ;  /* 0x0000000400027e25 */ /* 0x000fe2000f8e0020 */
[----:B------:R-:W-:Y:S01]  /*e080*/  SHF.R.S32.HI R0, RZ, 0x1f, R21 ;  /* 0x0000001fff007819 */ /* 0x000fe20000011415 */
[----:B------:R-:W-:-:S02]  /*e090*/  UIADD3 UR4, UR13, 0x34820, URZ ;  /* 0x000348200d047890 */ /* 0x000fc4000fffe03f */
[----:B------:R-:W-:Y:S02]  /*e0a0*/  IMAD.IADD R3, R3, 0x1, R25 ;  /* 0x0000000103037824 */ /* 0x000fe400078e0219 */
[----:B------:R-:W-:Y:S02]  /*e0b0*/  IMAD R0, R0, UR8, RZ ;  /* 0x0000000800007c24 */ /* 0x000fe4000f8e02ff */
[----:B------:R-:W-:Y:S01]  /*e0c0*/  IMAD R98, R98, 0x80, R225 ;  /* 0x0000008062627824 */ /* 0x000fe200078e02e1 */
[----:B------:R-:W-:Y:S01]  /*e0d0*/  ULDC UR5, c[0x0][0xc] ;  /* 0x0000030000057ab9 */ /* 0x000fe20000000800 */
[C---:B------:R-:W-:Y:S01]  /*e0e0*/  IMAD R25, R21.reuse, UR9, R0 ;  /* 0x0000000915197c24 */ /* 0x040fe2000f8e0200 */
[----:B------:R-:W-:Y:S01]  /*e0f0*/  UISETP.NE.AND UP0, UPT, UR60, 0x2, UPT ;  /* 0x000000023c00788c */ /* 0x000fe2000bf05270 */
[----:B------:R-:W-:Y:S01]  /*e100*/  IMAD.WIDE.U32 R2, R21, UR8, R2 ;  /* 0x0000000815027c25 */ /* 0x000fe2000f8e0002 */
[----:B------:R-:W-:Y:S01]  /*e110*/  UMOV UR6, 0x1 ;  /* 0x0000000100067882 */ /* 0x000fe20000000000 */
[----:B------:R-:W-:Y:S01]  /*e120*/  UIADD3 UR12, UR5, UR12, URZ ;  /* 0x0000000c050c7290 */ /* 0x000fe2000fffe03f */
[----:B------:R-:W-:Y:S01]  /*e130*/  ISETP.GE.AND P1, PT, R98, R45, PT ;  /* 0x0000002d6200720c */ /* 0x000fe20003f26270 */
[----:B------:R-:W-:Y:S01]  /*e140*/  UPRMT UR5, URZ, 0x654, UR4 ;  /* 0x000006543f057896 */ /* 0x000fe20008000004 */
[----:B------:R-:W-:Y:S01]  /*e150*/  IMAD.IADD R3, R3, 0x1, R25 ;  /* 0x0000000103037824 */ /* 0x000fe200078e0219 */
[----:B------:R-:W-:Y:S01]  /*e160*/  UPRMT UR4, UR6, 0x654, UR4 ;  /* 0x0000065406047896 */ /* 0x000fe20008000004 */
[----:B------:R-:W-:Y:S01]  /*e170*/  LEA R18, P0, R2, UR10, 0x1 ;  /* 0x0000000a02127c11 */ /* 0x000fe2000f8008ff */
[----:B------:R-:W-:Y:S01]  /*e180*/  USEL UR6, URZ, 0x1, UP0 ;  /* 0x000000013f067887 */ /* 0x000fe20008000000 */
[----:B------:R-:W-:-:S02]  /*e190*/  VIADD R0, R98, 0x20 ;  /* 0x0000002062007836 */ /* 0x000fc40000000000 */
[----:B------:R-:W-:Y:S01]  /*e1a0*/  LEA.HI.X R26, R2, UR11, R3, 0x1, P0 ;  /* 0x0000000b021a7c11 */ /* 0x000fe200080f0c03 */
[----:B------:R-:W-:Y:S01]  /*e1b0*/  ULOP3.LUT UR7, UR7, UR6, URZ, 0x3c, !UPT ;  /* 0x0000000607077292 */ /* 0x000fe2000f8e3c3f */
[----:B-1----:R-:W-:Y:S01]  /*e1c0*/  SYNCS.ARRIVE.TRANS64.RED.A1T0 RZ, [UR5], RZ ;  /* 0x000000ffffff79a7 */ /* 0x002fe20008100405 */
[-C--:B------:R-:W-:Y:S01]  /*e1d0*/  ISETP.GE.AND P3, PT, R0, R45.reuse, PT ;  /* 0x0000002d0000720c */ /* 0x080fe20003f66270 */
[----:B------:R-:W-:Y:S01]  /*e1e0*/  VIADD R0, R98, 0x40 ;  /* 0x0000004062007836 */ /* 0x000fe20000000000 */
[----:B------:R-:W-:Y:S01]  /*e1f0*/  USEL UR60, UR60, URZ, UP0 ;  /* 0x0000003f3c3c7287 */ /* 0x000fe20008000000 */
[----:B------:R-:W-:Y:S01]  /*e200*/  IMAD.U32 R223, RZ, RZ, UR12 ;  /* 0x0000000cffdf7e24 */ /* 0x000fe2000f8e00ff */
[----:B------:R0:W1:Y:S01]  /*e210*/  SHFL.IDX PT, R24, R18, RZ, 0x181f ;  /* 0x00181fff12187589 */ /* 0x00006200000e0000 */
[----:B------:R-:W-:Y:S01]  /*e220*/  IMAD.U32 R16, RZ, RZ, UR7 ;  /* 0x00000007ff107e24 */ /* 0x000fe2000f8e00ff */
[----:B------:R-:W-:Y:S01]  /*e230*/  BSSY B0, `(.L_x_205) ;  /* 0x000000e000007945 */ /* 0x000fe20003800000 */
[----:B------:R-:W-:Y:S01]  /*e240*/  SYNCS.ARRIVE.TRANS64.RED.A1T0 RZ, [UR4], RZ ;  /* 0x000000ffffff79a7 */ /* 0x000fe20008100404 */
[----:B------:R0:W2:Y:S01]  /*e250*/  SHFL.IDX PT, R25, R26, RZ, 0x181f ;  /* 0x00181fff1a197589 */ /* 0x0000a200000e0000 */
[----:B------:R-:W-:Y:S01]  /*e260*/  ISETP.GE.AND P0, PT, R0, R45, PT ;  /* 0x0000002d0000720c */ /* 0x000fe20003f06270 */
[----:B------:R-:W-:-:S12]  /*e270*/  @P1 BRA `(.L_x_206) ;  /* 0x0000000000241947 */ /* 0x000fd80003800000 */
        /* <DEDUP_REMOVED lines=9> */
.L_x_206:
[----:B------:R-:W-:Y:S05]  /*e310*/  BSYNC B0 ;  /* 0x0000000000007941 */ /* 0x000fea0003800000 */
.L_x_205:
        /* <DEDUP_REMOVED lines=13> */
.L_x_208:
[----:B------:R-:W-:Y:S05]  /*e3f0*/  BSYNC B0 ;  /* 0x0000000000007941 */ /* 0x000fea0003800000 */
.L_x_207:
        /* <DEDUP_REMOVED lines=13> */
.L_x_210:
[----:B------:R-:W-:Y:S05]  /*e4d0*/  BSYNC B0 ;  /* 0x0000000000007941 */ /* 0x000fea0003800000 */
.L_x_209:
[----:B------:R-:W-:Y:S01]  /*e4e0*/  VIADD R0, R98, 0x60 ;  /* 0x0000006062007836 */ /* 0x000fe20000000000 */
[----:B0----5:R0:W0:Y:S01]  /*e4f0*/  SHFL.IDX PT, R15, R26, 0x3, 0x181f ;  /* 0x00781f001a0f7f89 */ /* 0x02102200000e0000 */
[----:B------:R-:W-:Y:S01]  /*e500*/  BSSY B0, `(.L_x_211) ;  /* 0x000000e000007945 */ /* 0x000fe20003800000 */
[----:B------:R-:W-:Y:S02]  /*e510*/  VIADD R224, R224, 0x1 ;  /* 0x00000001e0e07836 */ /* 0x000fe40000000000 */
[----:B------:R-:W-:Y:S01]  /*e520*/  ISETP.GE.AND P0, PT, R0, R45, PT ;  /* 0x0000002d0000720c */ /* 0x000fe20003f06270 */
[----:B------:R0:W0:-:S12]  /*e530*/  SHFL.IDX PT, R14, R18, 0x3, 0x181f ;  /* 0x00781f00120e7f89 */ /* 0x00001800000e0000 */
[----:B------:R-:W-:Y:S05]  /*e540*/  @P0 BRA `(.L_x_212) ;  /* 0x0000000000240947 */ /* 0x000fea0003800000 */
[----:B------:R-:W-:Y:S01]  /*e550*/  ULDC UR4, c[0x0][0xac8] ;  /* 0x0002b20000047ab9 */ /* 0x000fe20000000800 */
[----:B------:R-:W-:Y:S01]  /*e560*/  ULDC.64 UR6, c[0x0][0x208] ;  /* 0x0000820000067ab9 */ /* 0x000fe20000000a00 */
[----:B------:R-:W-:Y:S02]  /*e570*/  ISETP.GE.AND P2, PT, R221, UR4, PT ;  /* 0x00000004dd007c0c */ /* 0x000fe4000bf46270 */
[----:B------:R-:W-:-:S11]  /*e580*/  ISETP.GE.AND P1, PT, R220, UR4, PT ;  /* 0x00000004dc007c0c */ /* 0x000fd6000bf26270 */
[C---:B0-----:R-:W-:Y:S02]  /*e590*/  @!P2 LEA R12, P0, R221.reuse, R14, 0x1 ;  /* 0x0000000edd0ca211 */ /* 0x041fe400078008ff */
[----:B---3--:R-:W-:Y:S02]  /*e5a0*/  @!P1 IMAD.WIDE R2, R220, 0x2, R14 ;  /* 0x00000002dc029825 */ /* 0x008fe400078e020e */
[----:B------:R-:W-:-:S03]  /*e5b0*/  @!P2 LEA.HI.X R13, R221, R15, R235, 0x1, P0 ;  /* 0x0000000fdd0da211 */ /* 0x000fc600000f0ceb */
[----:B------:R0:W-:Y:S04]  /*e5c0*/  @!P1 ST.E.128 desc[UR6][R2.64], R4 ;  /* 0x0000000402009985 */ /* 0x0001e8000c101d06 */
[----:B------:R0:W-:Y:S02]  /*e5d0*/  @!P2 ST.E.128 desc[UR6][R12.64], R8 ;  /* 0x000000080c00a985 */ /* 0x0001e4000c101d06 */
.L_x_212:
[----:B------:R-:W-:Y:S05]  /*e5e0*/  BSYNC B0 ;  /* 0x0000000000007941 */ /* 0x000fea0003800000 */
.L_x_211:
[----:B------:R-:W5:Y:S01]  /*e5f0*/  LDC R0, c[0x0][0xc34] ;  /* 0x00030d00ff007b82 */ /* 0x000f620000000800 */
[----:B------:R-:W-:-:S13]  /*e600*/  R2UR UR4, R223 ;  /* 0x00000000df0472ca */ /* 0x000fda00000e0000 */
[----:B-----5:R-:W-:-:S13]  /*e610*/  ISETP.LE.AND P0, PT, R0, UR4, PT ;  /* 0x0000000400007c0c */ /* 0x020fda000bf03270 */
[----:B------:R-:W-:Y:S05]  /*e620*/  @!P0 BRA `(.L_x_213) ;  /* 0xffffff2c00248947 */ /* 0x000fea000383ffff */
[----:B------:R-:W-:Y:S05]  /*e630*/  EXIT ;  /* 0x000000000000794d */ /* 0x000fea0003800000 */
.L_x_179:
[----:B------:R-:W-:-:S08]  /*e640*/  NOP ;  /* 0x0000000000007918 */ /* 0x000fd00000000000 */
[----:B0-----:R-:W0:-:S00]  /*e650*/  USETMAXREG.DEALLOC.CTAPOOL 0x18 ;  /* 0x00000018000079c8 */ /* 0x001e0000080e0500 */
[----:B------:R-:W1:Y:S01]  /*e660*/  S2UR UR4, SR_CTAID.X ;  /* 0x00000000000479c3 */ /* 0x000e620000002500 */
[----:B0-----:R-:W-:Y:S01]  /*e670*/  IMAD.MOV.U32 R2, RZ, RZ, 0x1 ;  /* 0x00000001ff027424 */ /* 0x001fe200078e00ff */
[----:B------:R-:W-:-:S06]  /*e680*/  MOV R19, RZ ;  /* 0x000000ff00137202 */ /* 0x000fcc0000000f00 */
[----:B------:R-:W1:Y:S02]  /*e690*/  LDC R3, c[0x0][0xc34] ;  /* 0x00030d00ff037b82 */ /* 0x000e640000000800 */
[----:B-1----:R-:W-:Y:S01]  /*e6a0*/  ISETP.LE.AND P0, PT, R3, UR4, PT ;  /* 0x0000000403007c0c */ /* 0x002fe2000bf03270 */
[----:B------:R-:W-:-:S05]  /*e6b0*/  IMAD.MOV.U32 R3, RZ, RZ, 0x1 ;  /* 0x00000001ff037424 */ /* 0x000fca00078e00ff */
[----:B------:R0:W-:Y:S07]  /*e6c0*/  STL [R1], R3 ;  /* 0x0000000301007387 */ /* 0x0001ee0000100800 */
[----:B------:R-:W-:Y:S05]  /*e6d0*/  @P0 BRA `(.L_x_214) ;  /* 0x0000004000300947 */ /* 0x000fea0003800000 */
[----:B------:R-:W2:Y:S01]  /*e6e0*/  LDL R5, [R1+0x2c] ;  /* 0x00002c0001057983 */ /* 0x000ea20000100800 */
[----:B------:R-:W1:Y:S01]  /*e6f0*/  S2UR UR4, SR_CgaCtaId ;  /* 0x00000000000479c3 */ /* 0x000e620000008800 */
[C---:B------:R-:W-:Y:S01]  /*e700*/  IMAD.SHL.U32 R2, R0.reuse, 0x8, RZ ;  /* 0x0000000800027824 */ /* 0x040fe200078e00ff */
[C---:B------:R-:W-:Y:S01]  /*e710*/  LOP3.LUT R6, R0.reuse, 0x7f, RZ, 0xc0, !PT ;  /* 0x0000007f00067812 */ /* 0x040fe200078ec0ff */
[----:B------:R-:W-:Y:S01]  /*e720*/  UMOV UR36, 0x400 ;  /* 0x0000040000247882 */ /* 0x000fe20000000000 */
[----:B------:R-:W-:Y:S01]  /*e730*/  LOP3.LUT P0, RZ, R0, 0x1f, RZ, 0xc0, !PT ;  /* 0x0000001f00ff7812 */ /* 0x000fe2000780c0ff */
[----:B------:R-:W-:Y:S01]  /*e740*/  IMAD.MOV.U32 R19, RZ, RZ, RZ ;  /* 0x000000ffff137224 */ /* 0x000fe200078e00ff */
[----:B0-----:R-:W-:Y:S01]  /*e750*/  LOP3.LUT R3, R2, 0x1f8, RZ, 0xc0, !PT ;  /* 0x000001f802037812 */ /* 0x001fe200078ec0ff */
[----:B------:R-:W-:Y:S01]  /*e760*/  ULDC.64 UR38, c[0x0][0x198] ;  /* 0x0000660000267ab9 */ /* 0x000fe20000000a00 */
[----:B------:R-:W0:Y:S01]  /*e770*/  S2UR UR5, SR_CTAID.X ;  /* 0x00000000000579c3 */ /* 0x000e220000002500 */
[C---:B------:R-:W-:Y:S01]  /*e780*/  ISETP.NE.AND P1, PT, R6.reuse, RZ, PT ;  /* 0x000000ff0600720c */ /* 0x040fe20003f25270 */
[----:B------:R-:W-:Y:S01]  /*e790*/  ULDC UR37, c[0x0][0xc] ;  /* 0x0000030000257ab9 */ /* 0x000fe20000000800 */
[----:B------:R-:W-:Y:S01]  /*e7a0*/  LOP3.LUT R4, R3, 0x38, R0, 0x78, !PT ;  /* 0x0000003803047812 */ /* 0x000fe200078e7800 */
[C---:B------:R-:W-:Y:S01]  /*e7b0*/  IMAD.SHL.U32 R3, R6.reuse, 0x8, RZ ;  /* 0x0000000806037824 */ /* 0x040fe200078e00ff */
[----:B------:R-:W-:Y:S01]  /*e7c0*/  ISETP.NE.OR P0, PT, R6, RZ, !P0 ;  /* 0x000000ff0600720c */ /* 0x000fe20004705670 */
[----:B------:R-:W-:Y:S01]  /*e7d0*/  IMAD.SHL.U32 R0, R0, 0x10, RZ ;  /* 0x0000001000007824 */ /* 0x000fe200078e00ff */
[----:B------:R-:W-:-:S02]  /*e7e0*/  LOP3.LUT R18, R18, 0xfffffffe, RZ, 0xc0, !PT ;  /* 0xfffffffe12127812 */ /* 0x000fc400078ec0ff */
[----:B------:R-:W-:Y:S02]  /*e7f0*/  LOP3.LUT R3, R4, 0x200, R3, 0xf8, !PT ;  /* 0x0000020004037812 */ /* 0x000fe400078ef803 */
[----:B------:R-:W-:Y:S02]  /*e800*/  SHF.R.U32.HI R4, RZ, 0x3, R6 ;  /* 0x00000003ff047819 */ /* 0x000fe40000011606 */
[----:B------:R-:W-:Y:S02]  /*e810*/  LOP3.LUT R2, R2, 0x38, RZ, 0xc0, !PT ;  /* 0x0000003802027812 */ /* 0x000fe400078ec0ff */
[----:B------:R-:W-:Y:S01]  /*e820*/  LOP3.LUT R6, R4, 0x70, R0, 0xf8, !PT ;  /* 0x0000007004067812 */ /* 0x000fe200078ef800 */
[----:B-1----:R-:W-:Y:S01]  /*e830*/  ULEA UR36, UR4, UR36, 0x18 ;  /* 0x0000002404247291 */ /* 0x002fe2000f8ec03f */
[----:B------:R-:W-:-:S04]  /*e840*/  @P1 LOP3.LUT R18, R18, 0x1, RZ, 0xfc, !PT ;  /* 0x0000000112121812 */ /* 0x000fc800078efcff */
[----:B------:R-:W-:Y:S02]  /*e850*/  LOP3.LUT R18, R18, 0xfffffffd, RZ, 0xc0, !PT ;  /* 0xfffffffd12127812 */ /* 0x000fe400078ec0ff */
[----:B------:R-:W-:Y:S01]  /*e860*/  LEA R4, R3, UR36, 0x1 ;  /* 0x0000002403047c11 */ /* 0x000fe2000f8e08ff */
[----:B0-----:R-:W-:Y:S01]  /*e870*/  IMAD.U32 R0, RZ, RZ, UR5 ;  /* 0x00000005ff007e24 */ /* 0x001fe2000f8e00ff */
[----:B------:R-:W-:-:S03]  /*e880*/  @P0 LOP3.LUT R18, R18, 0x2, RZ, 0xfc, !PT ;  /* 0x0000000212120812 */ /* 0x000fc600078efcff */
[----:B------:R-:W-:Y:S04]  /*e890*/  STL [R1+0x10], R4 ;  /* 0x0000100401007387 */ /* 0x000fe80000100800 */
[----:B------:R0:W-:Y:S02]  /*e8a0*/  STL [R1+0x28], R0 ;  /* 0x0000280001007387 */ /* 0x0001e40000100800 */
[----:B0-----:R-:W-:Y:S01]  /*e8b0*/  IMAD.MOV.U32 R0, RZ, RZ, 0x1 ;  /* 0x00000001ff007424 */ /* 0x001fe200078e00ff */
[----:B--2---:R-:W-:-:S05]  /*e8c0*/  LOP3.LUT R3, R5, 0x2, RZ, 0xfc, !PT ;  /* 0x0000000205037812 */ /* 0x004fca00078efcff */
[----:B------:R-:W-:Y:S04]  /*e8d0*/  STL [R1+0x18], R3 ;  /* 0x0000180301007387 */ /* 0x000fe80000100800 */
[----:B------:R-:W-:Y:S04]  /*e8e0*/  STL [R1+0x34], RZ ;  /* 0x000034ff01007387 */ /* 0x000fe80000100800 */
[----:B------:R0:W-:Y:S02]  /*e8f0*/  STL [R1], R0 ;  /* 0x0000000001007387 */ /* 0x0001e40000100800 */
[----:B0-----:R-:W-:-:S07]  /*e900*/  LOP3.LUT R0, R2, 0x40, RZ, 0xfc, !PT ;  /* 0x0000004002007812 */ /* 0x001fce00078efcff */
.L_x_295:
[----:B--2---:R-:W2:Y:S01]  /*e910*/  LDL R2, [R1+0x28] ;  /* 0x0000280001027983 */ /* 0x004ea20000100800 */
[----:B0-----:R-:W0:Y:S01]  /*e920*/  LDC R0, c[0x0][0xc38] ;  /* 0x00030e00ff007b82 */ /* 0x001e220000000800 */
[----:B------:R-:W-:Y:S05]  /*e930*/  YIELD ;  /* 0x0000000000007946 */ /* 0x000fea0003800000 */
[----:B------:R-:W-:Y:S02]  /*e940*/  ULDC.64 UR4, c[0x0][0x418] ;  /* 0x0001060000047ab9 */ /* 0x000fe40000000a00 */
[----:B------:R-:W1:Y:S01]  /*e950*/  LDC R16, c[0x0][0xc44] ;  /* 0x00031100ff107b82 */ /* 0x000e620000000800 */
[----:B------:R-:W-:-:S03]  /*e960*/  UISETP.NE.U32.AND UP0, UPT, UR4, URZ, UPT ;  /* 0x0000003f0400728c */ /* 0x000fc6000bf05070 */
[----:B------:R-:W-:Y:S01]  /*e970*/  ULDC UR4, c[0x0][0x424] ;  /* 0x0001090000047ab9 */ /* 0x000fe20000000800 */
[----:B------:R-:W-:-:S04]  /*e980*/  UISETP.NE.AND.EX UP0, UPT, UR5, URZ, UPT, UP0 ;  /* 0x0000003f0500728c */ /* 0x000fc8000bf05300 */
[----:B------:R-:W-:Y:S01]  /*e990*/  USEL UR4, UR4, 0x1, UP0 ;  /* 0x0000000104047887 */ /* 0x000fe20008000000 */
[----:B0-----:R-:W-:Y:S02]  /*e9a0*/  ISETP.NE.AND P0, PT, R0, 0x1, PT ;  /* 0x000000010000780c */ /* 0x001fe40003f05270 */
[----:B-1----:R-:W-:-:S11]  /*e9b0*/  ISETP.NE.AND P1, PT, R16, 0x1, PT ;  /* 0x000000011000780c */ /* 0x002fd60003f25270 */
[----:B------:R-:W2:Y:S08]  /*e9c0*/  @P0 LDC R0, c[0x0][0xc3c] ;  /* 0x00030f00ff000b82 */ /* 0x000eb00000000800 */
[----:B------:R-:W0:Y:S01]  /*e9d0*/  @P0 LDC R3, c[0x0][0xc40] ;  /* 0x00031000ff030b82 */ /* 0x000e220000000800 */
[----:B--2---:R-:W-:-:S04]  /*e9e0*/  @P0 IMAD.HI.U32 R0, R2, R0, RZ ;  /* 0x0000000002000227 */ /* 0x004fc800078e00ff */
[----:B------:R-:W-:Y:S01]  /*e9f0*/  IMAD.MOV.U32 R4, RZ, RZ, R2 ;  /* 0x000000ffff047224 */ /* 0x000fe200078e0002 */
[----:B0-----:R-:W-:Y:S02]  /*ea00*/  @P0 SHF.R.U32.HI R4, RZ, R3, R0 ;  /* 0x00000003ff040219 */ /* 0x001fe40000011600 */
[----:B------:R-:W0:Y:S03]  /*ea10*/  @P1 LDC.64 R2, c[0x0][0xc48] ;  /* 0x00031200ff021b82 */ /* 0x000e260000000a00 */
[----:B------:R-:W-:Y:S01]  /*ea20*/  IMAD.MOV.U32 R5, RZ, RZ, R4 ;  /* 0x000000ffff057224 */ /* 0x000fe200078e0004 */
[----:B------:R-:W-:Y:S04]  /*ea30*/  STL [R1+0x1c], R4 ;  /* 0x00001c0401007387 */ /* 0x000fe80000100800 */
[----:B------:R-:W1:Y:S01]  /*ea40*/  LDC R0, c[0x0][0x2f0] ;  /* 0x0000bc00ff007b82 */ /* 0x000e620000000800 */
[----:B0-----:R-:W-:-:S05]  /*ea50*/  @P1 IMAD.HI.U32 R2, R4, R2, RZ ;  /* 0x0000000204021227 */ /* 0x001fca00078e00ff */
[----:B------:R-:W-:Y:S01]  /*ea60*/  @P1 SHF.R.U32.HI R5, RZ, R3, R2 ;  /* 0x00000003ff051219 */ /* 0x000fe20000011602 */
[----:B-1----:R-:W-:Y:S01]  /*ea70*/  IMAD R0, R0, UR4, RZ ;  /* 0x0000000400007c24 */ /* 0x002fe2000f8e02ff */
[----:B------:R-:W-:-:S03]  /*ea80*/  UIADD3 UR4, UR36, 0x1e400, URZ ;  /* 0x0001e40024047890 */ /* 0x000fc6000fffe03f */
[----:B------:R-:W-:Y:S01]  /*ea90*/  STL [R1+0x14], R5 ;  /* 0x0000140501007387 */ /* 0x000fe20000100800 */
[----:B------:R-:W-:Y:S01]  /*eaa0*/  IMAD.MOV R3, RZ, RZ, -R5 ;  /* 0x000000ffff037224 */ /* 0x000fe200078e0a05 */
[----:B------:R-:W-:Y:S02]  /*eab0*/  ULOP3.LUT UP0, URZ, UR4, 0x3ff, URZ, 0xc0, !UPT ;  /* 0x000003ff043f7892 */ /* 0x000fe4000f80c03f */
[----:B------:R0:W-:Y:S01]  /*eac0*/  STL [R1+0x30], R0 ;  /* 0x0000300001007387 */ /* 0x0001e20000100800 */
[----:B------:R-:W-:-:S03]  /*ead0*/  IMAD R16, R16, R3, R4 ;  /* 0x0000000310107224 */ /* 0x000fc600078e0204 */
[----:B------:R-:W-:Y:S01]  /*eae0*/  PLOP3.LUT P0, PT, PT, PT, UP0, 0x80, 0x0 ;  /* 0x000000000000781c */ /* 0x000fe20003f0f008 */
[----:B0-----:R-:W-:-:S04]  /*eaf0*/  VIADD R0, R0, 0xaf ;  /* 0x000000af00007836 */ /* 0x001fc80000000000 */
[----:B------:R-:W-:-:S05]  /*eb00*/  IMAD.HI R0, R0, 0x2e8ba2e9, RZ ;  /* 0x2e8ba2e900007827 */ /* 0x000fca00078e02ff */
[----:B------:R-:W-:-:S04]  /*eb10*/  SHF.R.U32.HI R3, RZ, 0x1f, R0 ;  /* 0x0000001fff037819 */ /* 0x000fc80000011600 */
[----:B------:R-:W-:-:S05]  /*eb20*/  LEA.HI.SX32 R0, R0, R3, 0x1b ;  /* 0x0000000300007211 */ /* 0x000fca00078fdaff */
[----:B------:R0:W-:Y:S01]  /*eb30*/  STL [R1+0x24], R0 ;  /* 0x0000240001007387 */ /* 0x0001e20000100800 */
[----:B------:R-:W-:Y:S05]  /*eb40*/  @!P0 BRA `(.L_x_215) ;  /* 0x0000000000408947 */ /* 0x000fea0003800000 */
[----:B------:R-:W-:Y:S01]  /*eb50*/  MOV R2, 0x0 ;  /* 0x0000000000027802 */ /* 0x000fe20000000f00 */
[----:B------:R-:W-:Y:S01]  /*eb60*/  ULDC.64 UR6, c[0x4][0xa0] ;  /* 0x0100280000067ab9 */ /* 0x000fe20000000a00 */
[----:B------:R-:W-:Y:S01]  /*eb70*/  ULDC.64 UR8, c[0x4][0xa8] ;  /* 0x01002a0000087ab9 */ /* 0x000fe20000000a00 */
[----:B------:R-:W-:Y:S01]  /*eb80*/  ULDC.64 UR4, c[0x4][0x28] ;  /* 0x01000a0000047ab9 */ /* 0x000fe20000000a00 */
[----:B------:R-:W-:Y:S02]  /*eb90*/  IMAD.U32 R4, RZ, RZ, UR6 ;  /* 0x00000006ff047e24 */ /* 0x000fe4000f8e00ff */
[----:B------:R-:W1:Y:S01]  /*eba0*/  LDC.64 R2, c[0x4][R2] ;  /* 0x0100000002027b82 */ /* 0x000e620000000a00 */
[----:B------:R-:W-:Y:S02]  /*ebb0*/  IMAD.U32 R5, RZ, RZ, UR7 ;  /* 0x00000007ff057e24 */ /* 0x000fe4000f8e00ff */
[----:B------:R-:W-:Y:S02]  /*ebc0*/  IMAD.U32 R6, RZ, RZ, UR8 ;  /* 0x00000008ff067e24 */ /* 0x000fe4000f8e00ff */
[----:B------:R-:W-:-:S02]  /*ebd0*/  IMAD.U32 R7, RZ, RZ, UR9 ;  /* 0x00000009ff077e24 */ /* 0x000fc4000f8e00ff */
[----:B------:R-:W-:Y:S02]  /*ebe0*/  IMAD.U32 R10, RZ, RZ, UR4 ;  /* 0x00000004ff0a7e24 */ /* 0x000fe4000f8e00ff */
[----:B------:R-:W-:Y:S02]  /*ebf0*/  IMAD.U32 R11, RZ, RZ, UR5 ;  /* 0x00000005ff0b7e24 */ /* 0x000fe4000f8e00ff */
[----:B------:R-:W-:Y:S02]  /*ec00*/  IMAD.MOV.U32 R8, RZ, RZ, 0x70 ;  /* 0x00000070ff087424 */ /* 0x000fe400078e00ff */
[----:B------:R-:W-:Y:S02]  /*ec10*/  IMAD.MOV.U32 R12, RZ, RZ, 0x1 ;  /* 0x00000001ff0c7424 */ /* 0x000fe400078e00ff */
[----:B------:R-:W-:-:S07]  /*ec20*/  IMAD.MOV.U32 R13, RZ, RZ, RZ ;  /* 0x000000ffff0d7224 */ /* 0x000fce00078e00ff */
[----:B------:R-:W-:-:S07]  /*ec30*/  LEPC R20, `(.L_x_215) ;  /* 0x000000001014794e */ /* 0x000fce0000000000 */
[----:B01----:R-:W-:Y:S05]  /*ec40*/  CALL.ABS.NOINC R2 ;  /* 0x0000000002007343 */ /* 0x003fea0003c00000 */
.L_x_215:
        /* <DEDUP_REMOVED lines=8> */
[----:B------:R1:W2:Y:S01]  /*ecd0*/  LDC.64 R2, c[0x4][R17] ;  /* 0x0100000011027b82 */ /* 0x0002a20000000a00 */
[----:B------:R-:W-:Y:S02]  /*ece0*/  IMAD.U32 R4, RZ, RZ, UR6 ;  /* 0x00000006ff047e24 */ /* 0x000fe4000f8e00ff */
[----:B------:R-:W-:Y:S02]  /*ecf0*/  IMAD.U32 R5, RZ, RZ, UR7 ;  /* 0x00000007ff057e24 */ /* 0x000fe4000f8e00ff */
[----:B------:R-:W-:Y:S02]  /*ed00*/  IMAD.U32 R6, RZ, RZ, UR8 ;  /* 0x00000008ff067e24 */ /* 0x000fe4000f8e00ff */
[----:B------:R-:W-:-:S02]  /*ed10*/  IMAD.U32 R7, RZ, RZ, UR9 ;  /* 0x00000009ff077e24 */ /* 0x000fc4000f8e00ff */
[----:B------:R-:W-:Y:S02]  /*ed20*/  IMAD.U32 R10, RZ, RZ, UR4 ;  /* 0x00000004ff0a7e24 */ /* 0x000fe4000f8e00ff */
[----:B------:R-:W-:Y:S02]  /*ed30*/  IMAD.U32 R11, RZ, RZ, UR5 ;  /* 0x00000005ff0b7e24 */ /* 0x000fe4000f8e00ff */
[----:B------:R-:W-:Y:S02]  /*ed40*/  IMAD.MOV.U32 R8, RZ, RZ, 0x70 ;  /* 0x00000070ff087424 */ /* 0x000fe400078e00ff */
[----:B------:R-:W-:Y:S02]  /*ed50*/  IMAD.MOV.U32 R12, RZ, RZ, 0x1 ;  /* 0x00000001ff0c7424 */ /* 0x000fe400078e00ff */
[----:B-1----:R-:W-:-:S07]  /*ed60*/  IMAD.MOV.U32 R13, RZ, RZ, RZ ;  /* 0x000000ffff0d7224 */ /* 0x002fce00078e00ff */
[----:B------:R-:W-:-:S07]  /*ed70*/  LEPC R20, `(.L_x_217) ;  /* 0x000000001014794e */ /* 0x000fce0000000000 */
[----:B0-2---:R-:W-:Y:S05]  /*ed80*/  CALL.ABS.NOINC R2 ;  /* 0x0000000002007343 */ /* 0x005fea0003c00000 */
.L_x_217:
[----:B------:R0:W1:Y:S01]  /*ed90*/  LDC.64 R2, c[0x4][R17] ;  /* 0x0100000011027b82 */ /* 0x0000620000000a00 */
[----:B------:R-:W-:Y:S01]  /*eda0*/  ULDC.64 UR6, c[0x4][0xa0] ;  /* 0x0100280000067ab9 */ /* 0x000fe20000000a00 */
[----:B------:R-:W-:Y:S01]  /*edb0*/  ULDC.64 UR8, c[0x4][0xa8] ;  /* 0x01002a0000087ab9 */ /* 0x000fe20000000a00 */
[----:B------:R-:W-:Y:S01]  /*edc0*/  ULDC.64 UR4, c[0x4][0x38] ;  /* 0x01000e0000047ab9 */ /* 0x000fe20000000a00 */
[----:B------:R-:W-:Y:S01]  /*edd0*/  IMAD.U32 R4, RZ, RZ, UR6 ;  /* 0x00000006ff047e24 */ /* 0x000fe2000f8e00ff */
[----:B------:R-:W-:Y:S01]  /*ede0*/  MOV R6, UR8 ;  /* 0x0000000800067c02 */ /* 0x000fe20008000f00 */
        /* <DEDUP_REMOVED lines=9> */
.L_x_216:
[----:B------:R-:W2:Y:S01]  /*ee80*/  LDL R2, [R1+0x24] ;  /* 0x0000240001027983 */ /* 0x000ea20000100800 */
[----:B------:R-:W-:-:S03]  /*ee90*/  ULDC.64 UR4, c[0x0][0x9f8] ;  /* 0x00027e0000047ab9 */ /* 0x000fc60000000a00 */
[----:B0-----:R-:W3:Y:S01]  /*eea0*/  LDL R0, [R1+0x14] ;  /* 0x0000140001007983 */ /* 0x001ee20000100800 */
[----:B------:R-:W-:Y:S01]  /*eeb0*/  ISETP.NE.U32.AND P0, PT, RZ, UR4, PT ;  /* 0x00000004ff007c0c */ /* 0x000fe2000bf05070 */
[----:B------:R-:W-:-:S03]  /*eec0*/  ULDC.64 UR6, c[0x0][0x208] ;  /* 0x0000820000067ab9 */ /* 0x000fc60000000a00 */
[----:B------:R-:W-:Y:S01]  /*eed0*/  ISETP.NE.AND.EX P0, PT, RZ, UR5, PT, P0 ;  /* 0x00000005ff007c0c */ /* 0x000fe2000bf05300 */
[----:B--2---:R-:W-:-:S12]  /*eee0*/  IMAD.MOV.U32 R17, RZ, RZ, R2 ;  /* 0x000000ffff117224 */ /* 0x004fd800078e0002 */
[----:B------:R-:W3:Y:S02]  /*eef0*/  @P0 LDC.64 R2, c[0x0][0x9f8] ;  /* 0x00027e00ff020b82 */ /* 0x000ee40000000a00 */
[----:B---3--:R-:W-:-:S05]  /*ef00*/  @P0 IMAD.WIDE R2, R0, 0x4, R2 ;  /* 0x0000000400020825 */ /* 0x008fca00078e0202 */
[----:B------:R0:W2:Y:S01]  /*ef10*/  @P0 LDG.E R0, desc[UR6][R2.64] ;  /* 0x0000000602000981 */ /* 0x0000a2000c1e1900 */
[----:B------:R-:W-:Y:S01]  /*ef20*/  VIADD R9, R17, 0xffffffff ;  /* 0xffffffff11097836 */ /* 0x000fe20000000000 */
[----:B------:R-:W-:Y:S01]  /*ef30*/  UMOV UR4, 0xffffffff ;  /* 0xffffffff00047882 */ /* 0x000fe20000000000 */
[----:B------:R-:W-:-:S03]  /*ef40*/  LOP3.LUT R18, R18, 0xfffffffb, RZ, 0xc0, !PT ;  /* 0xfffffffb12127812 */ /* 0x000fc600078ec0ff */
[----:B------:R1:W-:Y:S01]  /*ef50*/  STL [R1+0x20], R9 ;  /* 0x0000200901007387 */ /* 0x0003e20000100800 */
[----:B0-----:R-:W0:Y:S02]  /*ef60*/  LDC.64 R2, c[0x0][0x418] ;  /* 0x00010600ff027b82 */ /* 0x001e240000000a00 */
[----:B0-----:R-:W-:-:S04]  /*ef70*/  ISETP.NE.U32.AND P0, PT, R2, RZ, PT ;  /* 0x000000ff0200720c */ /* 0x001fc80003f05070 */
[----:B------:R-:W-:-:S13]  /*ef80*/  ISETP.NE.AND.EX P1, PT, R3, RZ, PT, P0 ;  /* 0x000000ff0300720c */ /* 0x000fda0003f25300 */
[----:B------:R-:W-:Y:S02]  /*ef90*/  @P1 LOP3.LUT R18, R18, 0x4, RZ, 0xfc, !PT ;  /* 0x0000000412121812 */ /* 0x000fe400078efcff */
[----:B--2---:R-:W-:Y:S01]  /*efa0*/  SHF.R.S32.HI R8, RZ, 0x1f, R0 ;  /* 0x0000001fff087819 */ /* 0x004fe20000011400 */
[----:B------:R1:W-:Y:S01]  /*efb0*/  STL [R1+0x8], R0 ;  /* 0x0000080001007387 */ /* 0x0003e20000100800 */
[----:B------:R-:W-:-:S03]  /*efc0*/  SEL R17, R0, RZ, !P1 ;  /* 0x000000ff00117207 */ /* 0x000fc60004800000 */
[----:B------:R1:W-:Y:S01]  /*efd0*/  STL [R1+0xc], R8 ;  /* 0x00000c0801007387 */ /* 0x0003e20000100800 */
[----:B------:R-:W-:Y:S05]  /*efe0*/  BRA.DIV UR4, `(.L_x_218) ;  /* 0x0000003e043c7947 */ /* 0x000fea000b800000 */
[----:B------:R-:W0:Y:S02]  /*eff0*/  S2R R4, SR_TID.X ;  /* 0x0000000000047919 */ /* 0x000e240000002100 */
[----:B0-----:R-:W-:-:S04]  /*f000*/  SHF.R.U32.HI R4, RZ, 0x5, R4 ;  /* 0x00000005ff047819 */ /* 0x001fc80000011604 */
[----:B------:R-:W-:-:S05]  /*f010*/  LOP3.LUT R4, R4, 0x3, RZ, 0xc0, !PT ;  /* 0x0000000304047812 */ /* 0x000fca00078ec0ff */
[----:B------:R0:W2:Y:S02]  /*f020*/  SHFL.IDX PT, R14, R4, RZ, 0x1f ;  /* 0x00001fff040e7589 */ /* 0x0000a400000e0000 */
.L_x_311:
[----:B--2---:R-:W-:Y:S02]  /*f030*/  ISETP.NE.AND P0, PT, R14, RZ, PT ;  /* 0x000000ff0e00720c */ /* 0x004fe40003f05270 */
[----:B------:R-:W-:Y:S02]  /*f040*/  PLOP3.LUT P2, PT, PT, PT, PT, 0x8, 0x0 ;  /* 0x000000000000781c */ /* 0x000fe40003f4e170 */
[----:B------:R-:W-:-:S11]  /*f050*/  LOP3.LUT R18, R18, 0xfffffff7, RZ, 0xc0, !PT ;  /* 0xfffffff712127812 */ /* 0x000fd600078ec0ff */
[----:B------:R-:W-:Y:S01]  /*f060*/  @P2 LOP3.LUT R18, R18, 0x8, RZ, 0xfc, !PT ;  /* 0x0000000812122812 */ /* 0x000fe200078efcff */
[----:B------:R-:W-:Y:S06]  /*f070*/  @P0 BRA `(.L_x_219) ;  /* 0x0000000400380947 */ /* 0x000fec0003800000 */
[----:B------:R-:W-:-:S03]  /*f080*/  UMOV UR4, 0xffffffff ;  /* 0xffffffff00047882 */ /* 0x000fc60000000000 */
[----:B------:R-:W-:Y:S05]  /*f090*/  BRA.DIV UR4, `(.L_x_220) ;  /* 0x0000003e04447947 */ /* 0x000fea000b800000 */
[----:B------:R-:W-:-:S13]  /*f0a0*/  ELECT P6, URZ, PT ;  /* 0x00000000003f782f */ /* 0x000fda00038c0000 */
.L_x_314:
[----:B------:R-:W-:Y:S05]  /*f0b0*/  @!P6 BRA `(.L_x_219) ;  /* 0x000000040028e947 */ /* 0x000fea0003800000 */
[----:B------:R2:W-:Y:S01]  /*f0c0*/  STL [R1+0x4], R9 ;  /* 0x0000040901007387 */ /* 0x0005e20000100800 */
[----:B------:R-:W-:Y:S05]  /*f0d0*/  @!P1 BRA `(.L_x_221) ;  /* 0x00000000004c9947 */ /* 0x000fea0003800000 */
[----:B------:R-:W3:Y:S01]  /*f0e0*/  LDC R7, c[0x0][0x43c] ;  /* 0x00010f00ff077b82 */ /* 0x000ee20000000800 */
[----:B------:R-:W-:Y:S01]  /*f0f0*/  ULDC.64 UR4, c[0x0][0x428] ;  /* 0x00010a0000047ab9 */ /* 0x000fe20000000a00 */
[----:B------:R-:W-:Y:S01]  /*f100*/  ULDC.64 UR6, c[0x0][0x208] ;  /* 0x0000820000067ab9 */ /* 0x000fe20000000a00 */
[----:B---3--:R-:W-:-:S13]  /*f110*/  ISETP.NE.AND P0, PT, R7, 0x1, PT ;  /* 0x000000010700780c */ /* 0x008fda0003f05270 */
[----:B0-----:R-:W0:Y:S02]  /*f120*/  @P0 LDC.64 R4, c[0x0][0x440] ;  /* 0x00011000ff040b82 */ /* 0x001e240000000a00 */
[----:B0-----:R-:W-:-:S04]  /*f130*/  @P0 IMAD.HI.U32 R6, R9, R4, RZ ;  /* 0x0000000409060227 */ /* 0x001fc800078e00ff */
[----:B------:R-:W-:Y:S01]  /*f140*/  IMAD.MOV.U32 R4, RZ, RZ, R9 ;  /* 0x000000ffff047224 */ /* 0x000fe200078e0009 */
[----:B------:R-:W-:-:S05]  /*f150*/  @P0 SHF.R.U32.HI R4, RZ, R5, R6 ;  /* 0x00000005ff040219 */ /* 0x000fca0000011606 */
[----:B------:R-:W-:-:S04]  /*f160*/  IMAD.MOV R5, RZ, RZ, -R4 ;  /* 0x000000ffff057224 */ /* 0x000fc800078e0a04 */
[----:B------:R-:W-:Y:S01]  /*f170*/  IMAD R6, R7, R5, R9 ;  /* 0x0000000507067224 */ /* 0x000fe200078e0209 */
[----:B------:R-:W-:-:S04]  /*f180*/  SHF.R.S32.HI R5, RZ, 0x1f, R4 ;  /* 0x0000001fff057819 */ /* 0x000fc80000011404 */
[----:B------:R0:W-:Y:S01]  /*f190*/  STL [R1+0x4], R6 ;  /* 0x0000040601007387 */ /* 0x0001e20000100800 */
[----:B------:R-:W-:-:S03]  /*f1a0*/  IMAD.WIDE.U32 R4, R0, UR4, R4 ;  /* 0x0000000400047c25 */ /* 0x000fc6000f8e0004 */
[----:B------:R-:W-:Y:S01]  /*f1b0*/  LEA R2, P0, R4, R2, 0x2 ;  /* 0x0000000204027211 */ /* 0x000fe200078010ff */
[----:B0-----:R-:W-:-:S04]  /*f1c0*/  IMAD R6, R8, UR4, RZ ;  /* 0x0000000408067c24 */ /* 0x001fc8000f8e02ff */
[----:B-1----:R-:W-:-:S04]  /*f1d0*/  IMAD R0, R0, UR5, R6 ;  /* 0x0000000500007c24 */ /* 0x002fc8000f8e0206 */
[----:B------:R-:W-:-:S05]  /*f1e0*/  IMAD.IADD R0, R5, 0x1, R0 ;  /* 0x0000000105007824 */ /* 0x000fca00078e0200 */
[----:B------:R-:W-:-:S05]  /*f1f0*/  LEA.HI.X R3, R4, R3, R0, 0x2, P0 ;  /* 0x0000000304037211 */ /* 0x000fca00000f1400 */
[----:B------:R3:W5:Y:S02]  /*f200*/  LDG.E R0, desc[UR6][R2.64] ;  /* 0x0000000602007981 */ /* 0x000764000c1e1900 */
.L_x_221:
[----:B---3--:R-:W3:Y:S01]  /*f210*/  LDL R3, [R1] ;  /* 0x0000000001037983 */ /* 0x008ee20000100800 */
[----:B------:R-:W-:Y:S02]  /*f220*/  LEA R2, R19, UR36, 0x3 ;  /* 0x0000002413027c11 */ /* 0x000fe4000f8e18ff */
[----:B---3--:R-:W-:-:S04]  /*f230*/  SHF.L.U32 R3, R3, 0x1f, RZ ;  /* 0x0000001f03037819 */ /* 0x008fc800000006ff */
[----:B------:R-:W3:Y:S02]  /*f240*/  SYNCS.PHASECHK.TRANS64.TRYWAIT P0, [R2+URZ+0x34840], R3 ;  /* 0x03484003020075a7 */ /* 0x000ee4000800017f */
[----:B---3--:R-:W-:Y:S05]  /*f250*/  @!P0 BRA `(.L_x_222) ;  /* 0x0000003800f48947 */ /* 0x008fea0003800000 */
.L_x_315:
[----:B0-----:R-:W4:Y:S01]  /*f260*/  LDL R4, [R1+0x18] ;  /* 0x0000180001047983 */ /* 0x001f220000100800 */
[----:B------:R-:W0:Y:S02]  /*f270*/  S2R R5, SR_TID.X ;  /* 0x0000000000057919 */ /* 0x000e240000002100 */
[----:B0-----:R-:W-:-:S04]  /*f280*/  LOP3.LUT R5, R5, 0x7f, RZ, 0xc0, !PT ;  /* 0x0000007f05057812 */ /* 0x001fc800078ec0ff */
[----:B------:R-:W-:-:S13]  /*f290*/  ISETP.NE.AND P0, PT, R5, RZ, PT ;  /* 0x000000ff0500720c */ /* 0x000fda0003f05270 */
[----:B---3--:R-:W-:-:S04]  /*f2a0*/  @!P0 IMAD.MOV.U32 R3, RZ, RZ, 0xb000 ;  /* 0x0000b000ff038424 */ /* 0x008fc800078e00ff */
[----:B------:R4:W-:Y:S02]  /*f2b0*/  @!P0 SYNCS.ARRIVE.TRANS64 RZ, [R2+URZ+0x34830], R3 ;  /* 0x0348300302ff89a7 */ /* 0x0009e4000800003f */
[----:B----4-:R-:W-:-:S04]  /*f2c0*/  PRMT R3, R4, 0x9910, RZ ;  /* 0x0000991004037816 */ /* 0x010fc800000000ff */
[----:B------:R-:W-:-:S13]  /*f2d0*/  ISETP.NE.AND P0, PT, R3, 0x2, PT ;  /* 0x000000020300780c */ /* 0x000fda0003f05270 */
[----:B------:R-:W-:Y:S05]  /*f2e0*/  @P0 BRA `(.L_x_223) ;  /* 0x0000000000040947 */ /* 0x000fea0003800000 */
[----:B------:R-:W-:Y:S01]  /*f2f0*/  BPT.TRAP 0x1 ;  /* 0x000000040000795c */ /* 0x000fe20000300000 */
.L_x_223:
[----:B------:R-:W-:-:S13]  /*f300*/  LOP3.LUT P0, RZ, R18, 0x2, RZ, 0xc0, !PT ;  /* 0x0000000212ff7812 */ /* 0x000fda000780c0ff */
[----:B------:R-:W-:Y:S05]  /*f310*/  @P0 BRA `(.L_x_224) ;  /* 0x0000000000040947 */ /* 0x000fea0003800000 */
[----:B------:R-:W-:Y:S01]  /*f320*/  BPT.TRAP 0x1 ;  /* 0x000000040000795c */ /* 0x000fe20000300000 */
.L_x_224:
[----:B------:R-:W3:Y:S01]  /*f330*/  LDL R4, [R1+0x4] ;  /* 0x0000040001047983 */ /* 0x000ee20000100800 */
[----:B------:R-:W-:Y:S01]  /*f340*/  R2UR UR9, R2 ;  /* 0x00000000020972ca */ /* 0x000fe200000e0000 */
[----:B------:R-:W-:Y:S01]  /*f350*/  UIADD3 UR4, UP0, UR38, 0x370, URZ ;  /* 0x0000037026047890 */ /* 0x000fe2000ff1e03f */
[----:B------:R-:W-:Y:S01]  /*f360*/  R2UR UR12, R16 ;  /* 0x00000000100c72ca */ /* 0x000fe200000e0000 */
[----:B------:R-:W0:Y:S01]  /*f370*/  S2R R5, SR_CgaCtaId ;  /* 0x0000000000057919 */ /* 0x000e220000008800 */
[----:B-----5:R-:W-:Y:S01]  /*f380*/  R2UR UR13, R0 ;  /* 0x00000000000d72ca */ /* 0x020fe200000e0000 */
[----:B------:R-:W-:Y:S01]  /*f390*/  UMOV UR10, URZ ;  /* 0x0000003f000a7c82 */ /* 0x000fe20008000000 */
[----:B------:R-:W-:Y:S01]  /*f3a0*/  UMOV UR16, 0x30000 ;  /* 0x0003000000107882 */ /* 0x000fe20000000000 */
[----:B------:R-:W4:Y:S01]  /*f3b0*/  S2R R3, SR_CgaCtaId ;  /* 0x0000000000037919 */ /* 0x000f220000008800 */
[----:B------:R-:W-:Y:S01]  /*f3c0*/  UMOV UR15, 0x40 ;  /* 0x00000040000f7882 */ /* 0x000fe20000000000 */
[----:B------:R-:W-:Y:S01]  /*f3d0*/  PLOP3.LUT P0, PT, PT, PT, PT, 0x80, 0x0 ;  /* 0x000000000000781c */ /* 0x000fe20003f0f070 */
[----:B------:R-:W-:Y:S01]  /*f3e0*/  IMAD.MOV.U32 R17, RZ, RZ, R0 ;  /* 0x000000ffff117224 */ /* 0x000fe200078e0000 */
[----:B------:R-:W-:-:S02]  /*f3f0*/  LOP3.LUT R18, R18, 0xfffffff7, RZ, 0xc0, !PT ;  /* 0xfffffff712127812 */ /* 0x000fc400078ec0ff */
[----:B------:R-:W-:-:S09]  /*f400*/  UIADD3 UR9, UR9, 0x34830, URZ ;  /* 0x0003483009097890 */ /* 0x000fd2000fffe03f */
[----:B------:R-:W-:Y:S02]  /*f410*/  @P0 LOP3.LUT R18, R18, 0x8, RZ, 0xfc, !PT ;  /* 0x0000000812120812 */ /* 0x000fe400078efcff */
[----:B0-----:R-:W-:Y:S02]  /*f420*/  LOP3.LUT R5, R5, 0x1, RZ, 0xc0, !PT ;  /* 0x0000000105057812 */ /* 0x001fe400078ec0ff */
[----:B----4-:R-:W-:-:S03]  /*f430*/  LOP3.LUT R3, R3, 0x1, RZ, 0xc0, !PT ;  /* 0x0000000103037812 */ /* 0x010fc600078ec0ff */
[----:B------:R-:W-:-:S04]  /*f440*/  IMAD R5, R5, 0x1600, RZ ;  /* 0x0000160005057824 */ /* 0x000fc800078e02ff */
[----:B------:R-:W-:Y:S02]  /*f450*/  IMAD R2, R19, 0x5800, R5 ;  /* 0x0000580013027824 */ /* 0x000fe400078e0205 */
[----:B------:R-:W-:-:S03]  /*f460*/  IMAD R3, R3, 0x58, RZ ;  /* 0x0000005803037824 */ /* 0x000fc600078e02ff */
[----:B------:R-:W-:Y:S02]  /*f470*/  R2UR UR5, R2 ;  /* 0x00000000020572ca */ /* 0x000fe400000e0000 */
[----:B------:R-:W-:-:S11]  /*f480*/  R2UR UR7, R3 ;  /* 0x00000000030772ca */ /* 0x000fd600000e0000 */
[----:B------:R-:W-:Y:S02]  /*f490*/  ULEA UR6, UR5, UR36, 0x1 ;  /* 0x0000002405067291 */ /* 0x000fe4000f8e083f */
[----:B------:R-:W-:Y:S02]  /*f4a0*/  UIADD3.X UR5, URZ, UR39, URZ, UP0, !UPT ;  /* 0x000000273f057290 */ /* 0x000fe400087fe43f */
[----:B------:R-:W-:Y:S02]  /*f4b0*/  UIADD3 UR8, UR6, 0x1e400, URZ ;  /* 0x0001e40006087890 */ /* 0x000fe4000fffe03f */
[----:B------:R-:W-:-:S03]  /*f4c0*/  UIADD3 UR14, UR6, 0x23c00, URZ ;  /* 0x00023c00060e7890 */ /* 0x000fc6000fffe03f */
[----:B------:R-:W-:Y:S01]  /*f4d0*/  UMOV UR6, 0x0 ;  /* 0x0000000000067882 */ /* 0x000fe20000000000 */
[----:B---3--:R-:W-:-:S13]  /*f4e0*/  R2UR UR11, R4 ;  /* 0x00000000040b72ca */ /* 0x008fda00000e0000 */
[----:B------:R-:W-:-:S03]  /*f4f0*/  UIMAD UR11, UR11, 0xb0, UR7 ;  /* 0x000000b00b0b78a4 */ /* 0x000fc6000f8e0207 */
[----:B------:R-:W-:-:S06]  /*f500*/  UMOV UR7, 0x14f00000 ;  /* 0x14f0000000077882 */ /* 0x000fcc0000000000 */
[----:B------:R0:W-:Y:S02]  /*f510*/  UTMALDG.4D.MULTICAST [UR8], [UR4], UR16, desc[UR6] ;  /* 0x00000608040073b4 */ /* 0x0001e40008019810 */
[----:B0-----:R-:W-:Y:S01]  /*f520*/  UMOV UR8, UR14 ;  /* 0x0000000e00087c82 */ /* 0x001fe20008000000 */
[----:B------:R-:W-:Y:S02]  /*f530*/  UMOV UR10, UR15 ;  /* 0x0000000f000a7c82 */ /* 0x000fe40008000000 */
[----:B------:R3:W-:Y:S02]  /*f540*/  UTMALDG.4D.MULTICAST [UR8], [UR4], UR16, desc[UR6] ;  /* 0x00000608040073b4 */ /* 0x0007e40008019810 */
[----:B---3--:R-:W-:Y:S01]  /*f550*/  NOP ;  /* 0x0000000000007918 */ /* 0x008fe20000000000 */
.L_x_219:
        /* <DEDUP_REMOVED lines=10> */
[----:B0-----:R-:W-:Y:S02]  /*f600*/  IMAD.U32 R4, RZ, RZ, UR6 ;  /* 0x00000006ff047e24 */ /* 0x001fe4000f8e00ff */
[----:B------:R-:W0:Y:S01]  /*f610*/  LDC.64 R2, c[0x4][R2] ;  /* 0x0100000002027b82 */ /* 0x000e220000000a00 */
[----:B------:R-:W-:Y:S02]  /*f620*/  IMAD.U32 R5, RZ, RZ, UR7 ;  /* 0x00000007ff057e24 */ /* 0x000fe4000f8e00ff */
[----:B------:R-:W-:Y:S02]  /*f630*/  IMAD.U32 R6, RZ, RZ, UR8 ;  /* 0x00000008ff067e24 */ /* 0x000fe4000f8e00ff */
[----:B------:R-:W-:-:S02]  /*f640*/  IMAD.U32 R7, RZ, RZ, UR9 ;  /* 0x00000009ff077e24 */ /* 0x000fc4000f8e00ff */
[----:B------:R-:W-:Y:S02]  /*f650*/  IMAD.U32 R10, RZ, RZ, UR4 ;  /* 0x00000004ff0a7e24 */ /* 0x000fe4000f8e00ff */
[----:B------:R-:W-:Y:S02]  /*f660*/  IMAD.U32 R11, RZ, RZ, UR5 ;  /* 0x00000005ff0b7e24 */ /* 0x000fe4000f8e00ff */
[----:B-1----:R-:W-:Y:S02]  /*f670*/  IMAD.MOV.U32 R8, RZ, RZ, 0x70 ;  /* 0x00000070ff087424 */ /* 0x002fe400078e00ff */
[----:B------:R-:W-:Y:S02]  /*f680*/  IMAD.MOV.U32 R12, RZ, RZ, 0x1 ;  /* 0x00000001ff0c7424 */ /* 0x000fe400078e00ff */
[----:B------:R-:W-:-:S07]  /*f690*/  IMAD.MOV.U32 R13, RZ, RZ, RZ ;  /* 0x000000ffff0d7224 */ /* 0x000fce00078e00ff */
[----:B------:R-:W-:-:S07]  /*f6a0*/  LEPC R20, `(.L_x_225) ;  /* 0x000000001014794e */ /* 0x000fce0000000000 */
[----:B0-2---:R-:W-:Y:S05]  /*f6b0*/  CALL.ABS.NOINC R2 ;  /* 0x0000000002007343 */ /* 0x005fea0003c00000 */
.L_x_225:
[----:B0-----:R-:W3:Y:S01]  /*f6c0*/  LDL.LU R4, [R1+0x14] ;  /* 0x0000140001047983 */ /* 0x001ee20000300800 */
[----:B-1----:R-:W-:Y:S01]  /*f6d0*/  SHF.R.S32.HI R0, RZ, 0x1f, R16 ;  /* 0x0000001fff007819 */ /* 0x002fe20000011410 */
[----:B------:R-:W-:Y:S01]  /*f6e0*/  ULDC.64 UR4, c[0x0][0x2d8] ;  /* 0x0000b60000047ab9 */ /* 0x000fe20000000a00 */
[----:B------:R-:W0:Y:S01]  /*f6f0*/  LDC R8, c[0x0][0x448] ;  /* 0x00011200ff087b82 */ /* 0x000e220000000800 */
[----:B------:R-:W4:Y:S01]  /*f700*/  LDL.LU R7, [R1+0x1c] ;  /* 0x00001c0001077983 */ /* 0x000f220000300800 */
[----:B------:R-:W-:-:S03]  /*f710*/  ULDC.64 UR6, c[0x0][0x280] ;  /* 0x0000a00000067ab9 */ /* 0x000fc60000000a00 */
[----:B------:R-:W2:Y:S01]  /*f720*/  LDL R5, [R1+0x28] ;  /* 0x0000280001057983 */ /* 0x000ea20000100800 */
        /* <DEDUP_REMOVED lines=8> */
[----:B-1----:R-:W-:-:S05]  /*f7b0*/  IMAD.SHL.U32 R10, R10, 0x8, RZ ;  /* 0x000000080a0a7824 */ /* 0x002fca00078e00ff */
[----:B------:R-:W-:Y:S02]  /*f7c0*/  LOP3.LUT R10, R10, 0x38, RZ, 0xc0, !PT ;  /* 0x000000380a0a7812 */ /* 0x000fe400078ec0ff */
[----:B---3--:R-:W-:Y:S01]  /*f7d0*/  SHF.R.S32.HI R0, RZ, 0x1f, R4 ;  /* 0x0000001fff007819 */ /* 0x008fe20000011404 */
[----:B------:R-:W-:-:S04]  /*f7e0*/  IMAD.WIDE.U32 R2, R4, UR4, R2 ;  /* 0x0000000404027c25 */ /* 0x000fc8000f8e0002 */
[----:B------:R-:W-:Y:S01]  /*f7f0*/  IMAD R0, R0, UR4, RZ ;  /* 0x0000000400007c24 */ /* 0x000fe2000f8e02ff */
[----:B------:R-:W-:-:S03]  /*f800*/  ULDC UR4, c[0x0][0xc38] ;  /* 0x00030e0000047ab9 */ /* 0x000fc60000000800 */
[----:B------:R-:W-:Y:S02]  /*f810*/  IMAD R0, R4, UR5, R0 ;  /* 0x0000000504007c24 */ /* 0x000fe4000f8e0200 */
[----:B------:R-:W1:Y:S02]  /*f820*/  S2R R4, SR_TID.X ;  /* 0x0000000000047919 */ /* 0x000e640000002100 */
[----:B------:R-:W-:Y:S02]  /*f830*/  IMAD.IADD R3, R3, 0x1, R0 ;  /* 0x0000000103037824 */ /* 0x000fe400078e0200 */
[----:B----4-:R-:W-:Y:S02]  /*f840*/  IMAD.MOV R0, RZ, RZ, -R7 ;  /* 0x000000ffff007224 */ /* 0x010fe400078e0a07 */
[----:B------:R-:W3:Y:S02]  /*f850*/  @P0 LDC R7, c[0x0][0x450] ;  /* 0x00011400ff070b82 */ /* 0x000ee40000000800 */
[----:B--2---:R-:W-:Y:S01]  /*f860*/  IMAD R0, R0, UR4, R5 ;  /* 0x0000000400007c24 */ /* 0x004fe2000f8e0205 */
        /* <DEDUP_REMOVED lines=11> */
[----:B---3--:R-:W-:-:S05]  /*f920*/  @P0 SHF.R.U32.HI R4, RZ, R7, R6 ;  /* 0x00000007ff040219 */ /* 0x008fca0000011606 */
[----:B------:R-:W-:Y:S02]  /*f930*/  IMAD.MOV R6, RZ, RZ, -R4 ;  /* 0x000000ffff067224 */ /* 0x000fe400078e0a04 */
[----:B------:R-:W-:-:S04]  /*f940*/  IMAD.WIDE.U32 R2, R4, UR4, R2 ;  /* 0x0000000404027c25 */ /* 0x000fc8000f8e0002 */
[----:B------:R-:W-:Y:S01]  /*f950*/  IMAD R0, R8, R6, R0 ;  /* 0x0000000608007224 */ /* 0x000fe200078e0200 */
[----:B------:R-:W-:-:S05]  /*f960*/  SHF.R.S32.HI R6, RZ, 0x1f, R4 ;  /* 0x0000001fff067819 */ /* 0x000fca0000011404 */
[----:B------:R-:W-:Y:S01]  /*f970*/  IMAD R6, R6, UR4, RZ ;  /* 0x0000000406067c24 */ /* 0x000fe2000f8e02ff */
[----:B-1----:R-:W-:-:S03]  /*f980*/  SHF.L.U32 R9, R9, 0x3, RZ ;  /* 0x0000000309097819 */ /* 0x002fc600000006ff */
[----:B------:R-:W-:Y:S01]  /*f990*/  IMAD R4, R4, UR5, R6 ;  /* 0x0000000504047c24 */ /* 0x000fe2000f8e0206 */
[----:B------:R-:W-:Y:S01]  /*f9a0*/  ULDC.64 UR4, c[0x0][0x2c8] ;  /* 0x0000b20000047ab9 */ /* 0x000fe20000000a00 */
[----:B------:R-:W-:Y:S02]  /*f9b0*/  LOP3.LUT R9, R9, 0x38, RZ, 0xc0, !PT ;  /* 0x0000003809097812 */ /* 0x000fe400078ec0ff */
[----:B------:R-:W-:Y:S01]  /*f9c0*/  IMAD.IADD R3, R3, 0x1, R4 ;  /* 0x0000000103037824 */ /* 0x000fe200078e0204 */
[----:B------:R-:W-:Y:S02]  /*f9d0*/  SHF.R.S32.HI R4, RZ, 0x1f, R0 ;  /* 0x0000001fff047819 */ /* 0x000fe40000011400 */
[----:B------:R-:W-:Y:S01]  /*f9e0*/  LOP3.LUT R9, R9, 0x40, RZ, 0xfc, !PT ;  /* 0x0000004009097812 */ /* 0x000fe200078efcff */
[----:B------:R-:W-:-:S04]  /*f9f0*/  IMAD.WIDE.U32 R2, R0, UR4, R2 ;  /* 0x0000000400027c25 */ /* 0x000fc8000f8e0002 */
[----:B------:R-:W-:Y:S01]  /*fa00*/  IMAD R4, R4, UR4, RZ ;  /* 0x0000000404047c24 */ /* 0x000fe2000f8e02ff */
[----:B------:R-:W-:Y:S02]  /*fa10*/  ULDC UR4, c[0x0][0x2b8] ;  /* 0x0000ae0000047ab9 */ /* 0x000fe40000000800 */
        /* <DEDUP_REMOVED lines=13> */
[----:B------:R-:W1:Y:S01]  /*faf0*/  SHFL.IDX PT, R7, R0, RZ, 0x181f ;  /* 0x00181fff00077589 */ /* 0x000e6200000e0000 */
[----:B0-----:R-:W-:-:S04]  /*fb00*/  LOP3.LUT R6, R6, 0x7f, RZ, 0xc0, !PT ;  /* 0x0000007f06067812 */ /* 0x001fc800078ec0ff */
[----:B------:R-:W-:Y:S02]  /*fb10*/  SHF.R.U32.HI R11, RZ, 0x3, R6 ;  /* 0x00000003ff0b7819 */ /* 0x000fe40000011606 */
[----:B------:R-:W0:Y:S03]  /*fb20*/  SHFL.IDX PT, R6, R2, RZ, 0x181f ;  /* 0x00181fff02067589 */ /* 0x000e2600000e0000 */
[----:B------:R-:W-:-:S04]  /*fb30*/  IMAD.IADD R4, R11, 0x1, R5 ;  /* 0x000000010b047824 */ /* 0x000fc800078e0205 */
[C---:B------:R-:W-:Y:S01]  /*fb40*/  VIADD R5, R4.reuse, 0x10 ;  /* 0x0000001004057836 */ /* 0x040fe20000000000 */
[----:B------:R-:W-:-:S13]  /*fb50*/  ISETP.GE.AND P2, PT, R4, R3, PT ;  /* 0x000000030400720c */ /* 0x000fda0003f46270 */
[----:B-1----:R-:W-:-:S05]  /*fb60*/  @!P2 LEA R7, P3, R10, R7, 0x1 ;  /* 0x000000070a07a211 */ /* 0x002fca00078608ff */
[----:B0-----:R-:W-:-:S05]  /*fb70*/  @!P2 IMAD.X R6, RZ, RZ, R6, P3 ;  /* 0x000000ffff06a224 */ /* 0x001fca00018e0606 */
[----:B------:R-:W-:-:S04]  /*fb80*/  @!P2 LOP3.LUT R7, R7, R6, RZ, 0x3c, !PT ;  /* 0x000000060707a212 */ /* 0x000fc800078e3cff */
[----:B------:R-:W-:-:S04]  /*fb90*/  @!P2 LOP3.LUT R6, R7, R6, RZ, 0x3c, !PT ;  /* 0x000000060706a212 */ /* 0x000fc800078e3cff */
[----:B------:R-:W-:-:S05]  /*fba0*/  @!P2 LOP3.LUT R7, R7, R6, RZ, 0x3c, !PT ;  /* 0x000000060707a212 */ /* 0x000fca00078e3cff */
[----:B------:R-:W-:Y:S01]  /*fbb0*/  @!PT LDS RZ, [RZ] ;  /* 0x00000000fffff984 */ /* 0x000fe20000000800 */
[----:B-----5:R-:W-:Y:S04]  /*fbc0*/  @!P2 LDGSTS.E.BYPASS.LTC128B.128 [R9+0x16400], desc[UR6][R6.64], !P0 ;  /* 0x164000000609afae */ /* 0x020fe8000c101d46 */
[----:B------:R0:W-:Y:S01]  /*fbd0*/  @!P2 LDGSTS.E.BYPASS.LTC128B.128 [R9+0x1a400], desc[UR6][R6.64+0x80], !P1 ;  /* 0x1a4000800609afae */ /* 0x0001e2000c901d46 */
[----:B------:R-:W-:-:S03]  /*fbe0*/  ISETP.GE.AND P2, PT, R5, R3, PT ;  /* 0x000000030500720c */ /* 0x000fc60003f46270 */
[----:B------:R-:W1:Y:S04]  /*fbf0*/  SHFL.IDX PT, R5, R0, 0x1, 0x181f ;  /* 0x00381f0000057f89 */ /* 0x000e6800000e0000 */
[----:B0-----:R-:W0:Y:S06]  /*fc00*/  SHFL.IDX PT, R6, R2, 0x1, 0x181f ;  /* 0x00381f0002067f89 */ /* 0x001e2c00000e0000 */
[----:B-1----:R-:W-:-:S05]  /*fc10*/  @!P2 LEA R5, P3, R10, R5, 0x1 ;  /* 0x000000050a05a211 */ /* 0x002fca00078608ff */
[----:B0-----:R-:W-:-:S04]  /*fc20*/  @!P2 IMAD.X R6, RZ, RZ, R6, P3 ;  /* 0x000000ffff06a224 */ /* 0x001fc800018e0606 */
[----:B------:R-:W-:Y:S02]  /*fc30*/  @!P2 IMAD.MOV.U32 R7, RZ, RZ, R6 ;  /* 0x000000ffff07a224 */ /* 0x000fe400078e0006 */
[----:B------:R-:W-:Y:S02]  /*fc40*/  @!P2 IMAD.MOV.U32 R6, RZ, RZ, R5 ;  /* 0x000000ffff06a224 */ /* 0x000fe400078e0005 */
[----:B------:R-:W-:-:S03]  /*fc50*/  VIADD R5, R4, 0x20 ;  /* 0x0000002004057836 */ /* 0x000fc60000000000 */
[----:B------:R-:W-:Y:S04]  /*fc60*/  @!P2 LDGSTS.E.BYPASS.LTC128B.128 [R9+0x16c00], desc[UR6][R6.64], !P0 ;  /* 0x16c000000609afae */ /* 0x000fe8000c101d46 */
        /* <DEDUP_REMOVED lines=43> */
[----:B------:R-:W-:Y:S04]  /*ff20*/  SHFL.IDX PT, R0, R0, 0x7, 0x181f ;  /* 0x00f81f0000007f89 */ /* 0x000fe800000e0000 */
[----:B0-----:R-:W0:Y:S02]  /*ff30*/  SHFL.IDX PT, R6, R2, 0x6, 0x181f ;  /* 0x00d81f0002067f89 */ /* 0x001e2400000e0000 */
[----:B-1----:R-:W-:-:S05]  /*ff40*/  @!P2 LEA R5, P3, R10, R5, 0x1 ;  /* 0x000000050a05a211 */ /* 0x002fca00078608ff */
[----:B0-----:R-:W-:-:S04]  /*ff50*/  @!P2 IMAD.X R6, RZ, RZ, R6, P3 ;  /* 0x000000ffff06a224 */ /* 0x001fc800018e0606 */
[----:B------:R-:W-:Y:S02]  /*ff60*/  @!P2 IMAD.MOV.U32 R7, RZ, RZ, R6 ;  /* 0x000000ffff07a224 */ /* 0x000fe400078e0006 */
[----:B------:R-:W-:Y:S02]  /*ff70*/  @!P2 IMAD.MOV.U32 R6, RZ, RZ, R5 ;  /* 0x000000ffff06a224 */ /* 0x000fe400078e0005 */
[----:B------:R0:W1:Y:S04]  /*ff80*/  SHFL.IDX PT, R5, R2, 0x7, 0x181f ;  /* 0x00f81f0002057f89 */ /* 0x00006800000e0000 */
[----:B------:R0:W-:Y:S04]  /*ff90*/  @!P2 LDGSTS.E.BYPASS.LTC128B.128 [R9+0x19400], desc[UR6][R6.64], !P0 ;  /* 0x194000000609afae */ /* 0x0001e8000c101d46 */
[----:B------:R0:W-:Y:S02]  /*ffa0*/  @!P2 LDGSTS.E.BYPASS.LTC128B.128 [R9+0x1d400], desc[UR6][R6.64+0x80], !P1 ;  /* 0x1d4000800609afae */ /* 0x0001e4000c901d46 */
.L_x_332:
[----:B------:R-:W-:Y:S01]  /*ffb0*/  VIADD R4, R4, 0x70 ;  /* 0x0000007004047836 */ /* 0x000fe20000000000 */
[----:B------:R-:W-:Y:S04]  /*ffc0*/  BSSY B0, `(.L_x_227) ;  /* 0x000000b000007945 */ /* 0x000fe80003800000 */
[----:B------:R-:W-:-:S13]  /*ffd0*/  ISETP.GE.AND P2, PT, R4, R3, PT ;  /* 0x000000030400720c */ /* 0x000fda0003f46270 */
[----:B------:R-:W-:Y:S05]  /*ffe0*/  @P2 BRA `(.L_x_228) ;  /* 0x0000000000202947 */ /* 0x000fea0003800000 */
[----:B0-----:R-:W-:Y:S01]  /*fff0*/  LEA R2, P2, R10, R0, 0x1 ;  /* 0x000000000a027211 */ /* 0x001fe200078408ff */
[----:B------:R-:W-:-:S04]  /*10000*/  ULDC.64 UR4, c[0x0][0x208] ;  /* 0x0000820000047ab9 */ /* 0x000fc80000000a00 */
[----:B-1----:R-:W-:-:S05]  /*10010*/  IMAD.X R3, RZ, RZ, R5, P2 ;  /* 0x000000ffff037224 */ /* 0x002fca00010e0605 */
[----:B------:R-:W-:Y:S01]  /*10020*/  @!PT LDS RZ, [RZ] ;  /* 0x00000000fffff984 */ /* 0x000fe20000000800 */
[----:B------:R-:W-:Y:S01]  /*10030*/  @!PT LDS RZ, [RZ] ;  /* 0x00000000fffff984 */ /* 0x000fe20000000800 */
[----:B------:R-:W-:Y:S01]  /*10040*/  @!PT LDS RZ, [RZ] ;  /* 0x00000000fffff984 */ /* 0x000fe20000000800 */
[----:B------:R2:W-:Y:S04]  /*10050*/  LDGSTS.E.BYPASS.LTC128B.128 [R9+0x19c00], desc[UR4][R2.64], !P0 ;  /* 0x19c0000002097fae */ /* 0x0005e8000c101d44 */
[----:B------:R2:W-:Y:S02]  /*10060*/  LDGSTS.E.BYPASS.LTC128B.128 [R9+0x1dc00], desc[UR4][R2.64+0x80], !P1 ;  /* 0x1dc0008002097fae */ /* 0x0005e4000c901d44 */
.L_x_228:
[----:B------:R-:W-:Y:S05]  /*10070*/  BSYNC B0 ;  /* 0x0000000000007941 */ /* 0x000fea0003800000 */
.L_x_227:
[----:B0-2---:R-:W2:Y:S01]  /*10080*/  LDL R2, [R1+0x34] ;  /* 0x0000340001027983 */ /* 0x005ea20000100800 */
[----:B------:R-:W-:Y:S01]  /*10090*/  NOP ;  /* 0x0000000000007918 */ /* 0x000fe20000000000 */
[----:B------:R-:W-:Y:S02]  /*100a0*/  SYNCS.ARRIVE.TRANS64.RED.A0T1 RZ, [UR36+0x34800], RZ ;  /* 0x034800ffffff79a7 */ /* 0x000fe40008200424 */
[----:B------:R-:W-:Y:S01]  /*100b0*/  ARRIVES.LDGSTSBAR.64.TRANSCNT [UR36+0x34800] ;  /* 0x03480000ff0079b0 */ /* 0x000fe20008000aa4 */
[----:B--2---:R-:W-:-:S04]  /*100c0*/  LOP3.LUT R0, R2, 0x1, RZ, 0xc, !PT ;  /* 0x0000000102007812 */ /* 0x004fc800078e0cff */
[----:B------:R-:W-:Y:S01]  /*100d0*/  SHF.L.U32 R0, R0, 0x1f, RZ ;  /* 0x0000001f00007819 */ /* 0x000fe200000006ff */
[----:B------:R-:W-:Y:S01]  /*100e0*/  NOP ;  /* 0x0000000000007918 */ /* 0x000fe20000000000 */
[----:B------:R-:W2:Y:S01]  /*100f0*/  LDL.LU R2, [R1+0x30] ;  /* 0x0000300001027983 */ /* 0x000ea20000300800 */
[----:B------:R-:W-:Y:S01]  /*10100*/  SYNCS.ARRIVE.TRANS64.A1T0 RZ, [UR36+0x34800], RZ ;  /* 0x034800ffffff79a7 */ /* 0x000fe20008100024 */
[----:B------:R-:W-:Y:S01]  /*10110*/  BSSY B0, `(.L_x_229) ;  /* 0x0000004000007945 */ /* 0x000fe20003800000 */
[----:B------:R-:W0:Y:S01]  /*10120*/  SYNCS.PHASECHK.TRANS64.TRYWAIT P0, [UR36+0x34820], R0 ;  /* 0x03482000ff0075a7 */ /* 0x000e220008000164 */
[----:B--2---:R-:W-:Y:S02]  /*10130*/  ISETP.GE.AND P1, PT, R2, 0xb1, PT ;  /* 0x000000b10200780c */ /* 0x004fe40003f26270 */
[----:B0-----:R-:W-:Y:S11]  /*10140*/  @!P0 BRA `(.L_x_230) ;  /* 0x0000003800208947 */ /* 0x001ff60003800000 */
.L_x_333:
[----:B------:R-:W-:Y:S05]  /*10150*/  BSYNC B0 ;  /* 0x0000000000007941 */ /* 0x000fea0003800000 */
.L_x_229:
[----:B------:R-:W-:Y:S05]  /*10160*/  @!P1 BRA `(.L_x_231) ;  /* 0x00000020002c9947 */ /* 0x000fea0003800000 */
[----:B------:R-:W2:Y:S01]  /*10170*/  LDL R2, [R1+0x24] ;  /* 0x0000240001027983 */ /* 0x000ea20000100800 */
[----:B0-----:R-:W-:Y:S01]  /*10180*/  IMAD.MOV.U32 R0, RZ, RZ, 0x1 ;  /* 0x00000001ff007424 */ /* 0x001fe200078e00ff */
[----:B--2---:R-:W-:-:S04]  /*10190*/  IADD3 R9, -R2, RZ, RZ ;  /* 0x000000ff02097210 */ /* 0x004fc80007ffe1ff */
[----:B------:R-:W-:-:S05]  /*101a0*/  VIADDMNMX R9, R9, R0, 0xffffffff, !PT ;  /* 0xffffffff09097446 */ /* 0x000fca0007800100 */
[----:B------:R-:W-:-:S05]  /*101b0*/  IMAD.IADD R0, R2, 0x1, R9 ;  /* 0x0000000102007824 */ /* 0x000fca00078e0209 */
[----:B------:R-:W-:-:S04]  /*101c0*/  LOP3.LUT R0, R0, 0x1, RZ, 0xc0, !PT ;  /* 0x0000000100007812 */ /* 0x000fc800078ec0ff */
[----:B------:R-:W-:Y:S01]  /*101d0*/  ISETP.NE.U32.AND P0, PT, R0, 0x1, PT ;  /* 0x000000010000780c */ /* 0x000fe20003f05070 */
[----:B------:R-:W-:-:S12]  /*101e0*/  VIADD R0, R2, 0xfffffffe ;  /* 0xfffffffe02007836 */ /* 0x000fd80000000000 */
[----:B------:R-:W-:Y:S05]  /*101f0*/  @P0 BRA `(.L_x_232) ;  /* 0x0000000800ac0947 */ /* 0x000fea0003800000 */
[----:B------:R-:W2:Y:S01]  /*10200*/  LDL R2, [R1] ;  /* 0x0000000001027983 */ /* 0x000ea20000100800 */
[----:B------:R-:W-:Y:S01]  /*10210*/  LOP3.LUT P2, RZ, R18, 0x8, RZ, 0xc0, !PT ;  /* 0x0000000812ff7812 */ /* 0x000fe2000784c0ff */
[----:B------:R-:W-:Y:S01]  /*10220*/  VIADD R6, R19, 0x1 ;  /* 0x0000000113067836 */ /* 0x000fe20000000000 */
[----:B------:R-:W-:Y:S04]  /*10230*/  BSSY B0, `(.L_x_233) ;  /* 0x00000a3000007945 */ /* 0x000fe80003800000 */
[----:B------:R-:W-:-:S04]  /*10240*/  ISETP.NE.AND P0, PT, R6, 0x2, PT ;  /* 0x000000020600780c */ /* 0x000fc80003f05270 */
[----:B------:R-:W-:Y:S02]  /*10250*/  SEL R8, RZ, 0x1, P0 ;  /* 0x00000001ff087807 */ /* 0x000fe40000000000 */
[----:B------:R-:W-:Y:S02]  /*10260*/  SEL R6, R6, RZ, P0 ;  /* 0x000000ff06067207 */ /* 0x000fe40000000000 */
[----:B--2---:R-:W-:Y:S01]  /*10270*/  LOP3.LUT R8, R2, R8, RZ, 0x3c, !PT ;  /* 0x0000000802087212 */ /* 0x004fe200078e3cff */
[----:B------:R-:W-:Y:S06]  /*10280*/  @!P2 BRA `(.L_x_234) ;  /* 0x000000080074a947 */ /* 0x000fec0003800000 */
[----:B------:R-:W-:Y:S01]  /*10290*/  LOP3.LUT P2, RZ, R18, 0x4, RZ, 0xc0, !PT ;  /* 0x0000000412ff7812 */ /* 0x000fe2000784c0ff */
[----:B------:R-:W-:-:S12]  /*102a0*/  IMAD.MOV.U32 R4, RZ, RZ, R17 ;  /* 0x000000ffff047224 */ /* 0x000fd800078e0011 */
[----:B------:R-:W-:Y:S05]  /*102b0*/  @!P2 BRA `(.L_x_235) ;  /* 0x000000000054a947 */ /* 0x000fea0003800000 */
[----:B------:R-:W2:Y:S01]  /*102c0*/  LDL R10, [R1+0xc] ;  /* 0x00000c00010a7983 */ /* 0x000ea20000100800 */
[----:B-1----:R-:W0:Y:S01]  /*102d0*/  LDC R5, c[0x0][0x43c] ;  /* 0x00010f00ff057b82 */ /* 0x002e220000000800 */
[----:B------:R-:W-:Y:S02]  /*102e0*/  ULDC.64 UR4, c[0x0][0x428] ;  /* 0x00010a0000047ab9 */ /* 0x000fe40000000a00 */
[----:B------:R-:W3:Y:S01]  /*102f0*/  LDL R7, [R1+0x8] ;  /* 0x0000080001077983 */ /* 0x000ee20000100800 */
        /* <DEDUP_REMOVED lines=8> */
[----:B------:R-:W-:Y:S01]  /*10380*/  SHF.R.S32.HI R3, RZ, 0x1f, R2 ;  /* 0x0000001fff037819 */ /* 0x000fe20000011402 */
[----:B--2---:R-:W-:-:S04]  /*10390*/  IMAD R4, R10, UR4, RZ ;  /* 0x000000040a047c24 */ /* 0x004fc8000f8e02ff */
[C---:B---3--:R-:W-:Y:S02]  /*103a0*/  IMAD R4, R7.reuse, UR5, R4 ;  /* 0x0000000507047c24 */ /* 0x048fe4000f8e0204 */
[----:B------:R-:W-:Y:S01]  /*103b0*/  IMAD.WIDE.U32 R2, R7, UR4, R2 ;  /* 0x0000000407027c25 */ /* 0x000fe2000f8e0002 */
[----:B------:R-:W-:-:S03]  /*103c0*/  ULDC.64 UR4, c[0x0][0x418] ;  /* 0x0001060000047ab9 */ /* 0x000fc60000000a00 */
[----:B------:R-:W-:Y:S01]  /*103d0*/  IMAD.IADD R3, R4, 0x1, R3 ;  /* 0x0000000104037824 */ /* 0x000fe200078e0203 */
[----:B------:R-:W-:-:S04]  /*103e0*/  LEA R4, P0, R2, UR4, 0x2 ;  /* 0x0000000402047c11 */ /* 0x000fc8000f8010ff */
[----:B------:R-:W-:-:S05]  /*103f0*/  LEA.HI.X R5, R2, UR5, R3, 0x2, P0 ;  /* 0x0000000502057c11 */ /* 0x000fca00080f1403 */
[----:B------:R0:W5:Y:S04]  /*10400*/  LDG.E R4, desc[UR6][R4.64] ;  /* 0x0000000604047981 */ /* 0x000168000c1e1900 */
.L_x_235:
[----:B------:R-:W-:Y:S01]  /*10410*/  LEA R3, R6, UR36, 0x3 ;  /* 0x0000002406037c11 */ /* 0x000fe2000f8e18ff */
[----:B------:R-:W-:Y:S01]  /*10420*/  BSSY B1, `(.L_x_236) ;  /* 0x0000004000017945 */ /* 0x000fe20003800000 */
[----:B------:R-:W-:-:S04]  /*10430*/  SHF.L.U32 R2, R8, 0x1f, RZ ;  /* 0x0000001f08027819 */ /* 0x000fc800000006ff */
[----:B------:R-:W2:Y:S02]  /*10440*/  SYNCS.PHASECHK.TRANS64.TRYWAIT P0, [R3+URZ+0x34840], R2 ;  /* 0x03484002030075a7 */ /* 0x000ea4000800017f */
[----:B--2---:R-:W-:Y:S05]  /*10450*/  @!P0 BRA `(.L_x_237) ;  /* 0x0000003400748947 */ /* 0x004fea0003800000 */
.L_x_334:
[----:B------:R-:W-:Y:S05]  /*10460*/  BSYNC B1 ;  /* 0x0000000000017941 */ /* 0x000fea0003800000 */
.L_x_236:
[----:B01----:R-:W3:Y:S01]  /*10470*/  LDL R5, [R1+0x18] ;  /* 0x0000180001057983 */ /* 0x003ee20000100800 */
[----:B------:R-:W0:Y:S02]  /*10480*/  S2R R7, SR_TID.X ;  /* 0x0000000000077919 */ /* 0x000e240000002100 */
[----:B0-----:R-:W-:-:S04]  /*10490*/  LOP3.LUT R7, R7, 0x7f, RZ, 0xc0, !PT ;  /* 0x0000007f07077812 */ /* 0x001fc800078ec0ff */
[----:B------:R-:W-:-:S13]  /*104a0*/  ISETP.NE.AND P0, PT, R7, RZ, PT ;  /* 0x000000ff0700720c */ /* 0x000fda0003f05270 */
[----:B--2---:R-:W-:-:S04]  /*104b0*/  @!P0 IMAD.MOV.U32 R2, RZ, RZ, 0xb000 ;  /* 0x0000b000ff028424 */ /* 0x004fc800078e00ff */
[----:B------:R3:W-:Y:S02]  /*104c0*/  @!P0 SYNCS.ARRIVE.TRANS64 RZ, [R3+URZ+0x34830], R2 ;  /* 0x0348300203ff89a7 */ /* 0x0007e4000800003f */
[----:B---3--:R-:W-:-:S04]  /*104d0*/  PRMT R2, R5, 0x9910, RZ ;  /* 0x0000991005027816 */ /* 0x008fc800000000ff */
[----:B------:R-:W-:-:S13]  /*104e0*/  ISETP.NE.AND P1, PT, R2, 0x2, PT ;  /* 0x000000020200780c */ /* 0x000fda0003f25270 */
[----:B------:R-:W-:Y:S05]  /*104f0*/  @P1 BRA `(.L_x_238) ;  /* 0x0000000000041947 */ /* 0x000fea0003800000 */
[----:B------:R-:W-:Y:S01]  /*10500*/  BPT.TRAP 0x1 ;  /* 0x000000040000795c */ /* 0x000fe20000300000 */
.L_x_238:
[----:B------:R-:W-:Y:S01]  /*10510*/  LOP3.LUT P0, RZ, R18, 0x2, RZ, 0xc0, !PT ;  /* 0x0000000212ff7812 */ /* 0x000fe2000780c0ff */
[----:B------:R-:W-:-:S12]  /*10520*/  BSSY B1, `(.L_x_239) ;  /* 0x0000003000017945 */ /* 0x000fd80003800000 */
[----:B------:R-:W-:Y:S05]  /*10530*/  @P0 BRA `(.L_x_240) ;  /* 0x0000000000040947 */ /* 0x000fea0003800000 */
[----:B------:R-:W-:Y:S01]  /*10540*/  BPT.TRAP 0x1 ;  /* 0x000000040000795c */ /* 0x000fe20000300000 */
.L_x_240:
[----:B------:R-:W-:Y:S05]  /*10550*/  BSYNC B1 ;  /* 0x0000000000017941 */ /* 0x000fea0003800000 */
.L_x_239:
[----:B------:R-:W0:Y:S01]  /*10560*/  S2R R2, SR_CgaCtaId ;  /* 0x0000000000027919 */ /* 0x000e220000008800 */
[----:B------:R-:W-:Y:S01]  /*10570*/  IMAD.MOV.U32 R10, RZ, RZ, RZ ;  /* 0x000000ffff0a7224 */ /* 0x000fe200078e00ff */
[----:B------:R-:W-:Y:S01]  /*10580*/  UIADD3 UR4, UP0, UR38, 0x370, URZ ;  /* 0x0000037026047890 */ /* 0x000fe2000ff1e03f */
[----:B------:R-:W-:Y:S01]  /*10590*/  PLOP3.LUT P0, PT, PT, PT, PT, 0x80, 0x0 ;  /* 0x000000000000781c */ /* 0x000fe20003f0f070 */
[----:B------:R-:W-:Y:S01]  /*105a0*/  VIADD R3, R3, 0x34830 ;  /* 0x0003483003037836 */ /* 0x000fe20000000000 */
[----:B------:R-:W-:Y:S01]  /*105b0*/  UMOV UR6, 0x30000 ;  /* 0x0003000000067882 */ /* 0x000fe20000000000 */
[----:B------:R-:W-:Y:S01]  /*105c0*/  R2UR UR10, R10 ;  /* 0x000000000a0a72ca */ /* 0x000fe200000e0000 */
[----:B------:R-:W-:Y:S01]  /*105d0*/  UIADD3.X UR5, URZ, UR39, URZ, UP0, !UPT ;  /* 0x000000273f057290 */ /* 0x000fe200087fe43f */
[----:B------:R-:W-:Y:S01]  /*105e0*/  UMOV UR14, 0x0 ;  /* 0x00000000000e7882 */ /* 0x000fe20000000000 */
[----:B------:R-:W-:Y:S01]  /*105f0*/  UMOV UR15, 0x14f00000 ;  /* 0x14f00000000f7882 */ /* 0x000fe20000000000 */
[----:B0-----:R-:W-:-:S05]  /*10600*/  LOP3.LUT R2, R2, 0x1, RZ, 0xc0, !PT ;  /* 0x0000000102027812 */ /* 0x001fca00078ec0ff */
[----:B------:R-:W-:-:S04]  /*10610*/  IMAD R2, R2, 0x1600, RZ ;  /* 0x0000160002027824 */ /* 0x000fc800078e02ff */
[----:B------:R-:W-:Y:S02]  /*10620*/  IMAD R7, R6, 0x5800, R2 ;  /* 0x0000580006077824 */ /* 0x000fe400078e0202 */
[----:B------:R-:W0:Y:S03]  /*10630*/  S2R R2, SR_CgaCtaId ;  /* 0x0000000000027919 */ /* 0x000e260000008800 */
[----:B------:R-:W-:-:S05]  /*10640*/  LEA R7, R7, UR36, 0x1 ;  /* 0x0000002407077c11 */ /* 0x000fca000f8e08ff */
[----:B------:R-:W-:Y:S01]  /*10650*/  VIADD R5, R7, 0x1e400 ;  /* 0x0001e40007057836 */ /* 0x000fe20000000000 */
[----:B0-----:R-:W-:-:S05]  /*10660*/  LOP3.LUT R2, R2, 0x1, RZ, 0xc0, !PT ;  /* 0x0000000102027812 */ /* 0x001fca00078ec0ff */
[----:B------:R-:W-:-:S04]  /*10670*/  IMAD R2, R2, 0x58, RZ ;  /* 0x0000005802027824 */ /* 0x000fc800078e02ff */
[----:B------:R-:W-:-:S07]  /*10680*/  IMAD R2, R0, 0xb0, R2 ;  /* 0x000000b000027824 */ /* 0x000fce00078e0202 */
.L_x_241:
        /* <DEDUP_REMOVED lines=8> */
[----:B------:R0:W-:Y:S02]  /*10710*/  UTMALDG.4D.MULTICAST [UR8], [UR4], UR6, desc[UR14] ;  /* 0x00000e08040073b4 */ /* 0x0001e40008019806 */
[----:B0-----:R-:W-:Y:S05]  /*10720*/  @P0 BRA.U.ANY `(.L_x_241) ;  /* 0xfffffffd00d80947 */ /* 0x001fea000393ffff */
[----:B------:R-:W-:Y:S01]  /*10730*/  IMAD.MOV.U32 R11, RZ, RZ, 0x40 ;  /* 0x00000040ff0b7424 */ /* 0x000fe200078e00ff */
[----:B------:R-:W-:Y:S01]  /*10740*/  PLOP3.LUT P0, PT, PT, PT, PT, 0x80, 0x0 ;  /* 0x000000000000781c */ /* 0x000fe20003f0f070 */
[----:B------:R-:W-:Y:S01]  /*10750*/  VIADD R5, R7, 0x23c00 ;  /* 0x00023c0007057836 */ /* 0x000fe20000000000 */
[----:B------:R-:W-:Y:S01]  /*10760*/  UMOV UR6, 0x30000 ;  /* 0x0003000000067882 */ /* 0x000fe20000000000 */
[----:B------:R-:W-:Y:S01]  /*10770*/  UMOV UR14, 0x0 ;  /* 0x00000000000e7882 */ /* 0x000fe20000000000 */
[----:B------:R-:W-:Y:S01]  /*10780*/  R2UR UR10, R11 ;  /* 0x000000000b0a72ca */ /* 0x000fe200000e0000 */
[----:B------:R-:W-:-:S14]  /*10790*/  UMOV UR15, 0x14f00000 ;  /* 0x14f00000000f7882 */ /* 0x000fdc0000000000 */
.L_x_242:
        /* <DEDUP_REMOVED lines=10> */
[----:B------:R-:W2:Y:S01]  /*10840*/  LDL.LU R7, [R1] ;  /* 0x0000000001077983 */ /* 0x000ea20000300800 */
[----:B------:R-:W-:Y:S01]  /*10850*/  LEA R2, R19, UR36, 0x3 ;  /* 0x0000002413027c11 */ /* 0x000fe2000f8e18ff */
[----:B------:R-:W-:Y:S01]  /*10860*/  BSSY B1, `(.L_x_243) ;  /* 0x0000004000017945 */ /* 0x000fe20003800000 */
[----:B--2---:R-:W-:-:S04]  /*10870*/  SHF.L.U32 R3, R7, 0x1f, RZ ;  /* 0x0000001f07037819 */ /* 0x004fc800000006ff */
[----:B------:R-:W0:Y:S02]  /*10880*/  SYNCS.PHASECHK.TRANS64.TRYWAIT P0, [R2+URZ+0x34860], R3 ;  /* 0x03486003020075a7 */ /* 0x000e24000800017f */
[----:B0-----:R-:W-:Y:S05]  /*10890*/  @!P0 BRA `(.L_x_244) ;  /* 0x0000003000788947 */ /* 0x001fea0003800000 */
.L_x_335:
[----:B------:R-:W-:Y:S05]  /*108a0*/  BSYNC B1 ;  /* 0x0000000000017941 */ /* 0x000fea0003800000 */
.L_x_243:
[----:B------:R-:W1:Y:S02]  /*108b0*/  S2R R5, SR_TID.X ;  /* 0x0000000000057919 */ /* 0x000e640000002100 */
[----:B-1----:R-:W-:-:S04]  /*108c0*/  LOP3.LUT R5, R5, 0x7f, RZ, 0xc0, !PT ;  /* 0x0000007f05057812 */ /* 0x002fc800078ec0ff */
[----:B------:R-:W-:-:S13]  /*108d0*/  ISETP.NE.AND P0, PT, R5, RZ, PT ;  /* 0x000000ff0500720c */ /* 0x000fda0003f05270 */
[----:B0-----:R-:W-:-:S04]  /*108e0*/  @!P0 IMAD.MOV.U32 R3, RZ, RZ, 0xb000 ;  /* 0x0000b000ff038424 */ /* 0x001fc800078e00ff */
[----:B------:R0:W-:Y:S01]  /*108f0*/  @!P0 SYNCS.ARRIVE.TRANS64 RZ, [R2+URZ+0x34850], R3 ;  /* 0x0348500302ff89a7 */ /* 0x0001e2000800003f */
[----:B------:R-:W-:Y:S05]  /*10900*/  @P1 BRA `(.L_x_245) ;  /* 0x0000000000041947 */ /* 0x000fea0003800000 */
[----:B------:R-:W-:Y:S01]  /*10910*/  BPT.TRAP 0x1 ;  /* 0x000000040000795c */ /* 0x000fe20000300000 */
.L_x_245:
[----:B------:R-:W-:Y:S01]  /*10920*/  LOP3.LUT P0, RZ, R18, 0x2, RZ, 0xc0, !PT ;  /* 0x0000000212ff7812 */ /* 0x000fe2000780c0ff */
[----:B------:R-:W-:-:S12]  /*10930*/  BSSY B1, `(.L_x_246) ;  /* 0x0000003000017945 */ /* 0x000fd80003800000 */
[----:B------:R-:W-:Y:S05]  /*10940*/  @P0 BRA `(.L_x_247) ;  /* 0x0000000000040947 */ /* 0x000fea0003800000 */
[----:B------:R-:W-:Y:S01]  /*10950*/  BPT.TRAP 0x1 ;  /* 0x000000040000795c */ /* 0x000fe20000300000 */
.L_x_247:
[----:B------:R-:W-:Y:S05]  /*10960*/  BSYNC B1 ;  /* 0x0000000000017941 */ /* 0x000fea0003800000 */
.L_x_246:
[----:B------:R-:W2:Y:S01]  /*10970*/  LDL.LU R5, [R1+0x4] ;  /* 0x0000040001057983 */ /* 0x000ea20000300800 */
[----:B0-----:R-:W0:Y:S01]  /*10980*/  S2R R3, SR_CgaCtaId ;  /* 0x0000000000037919 */ /* 0x001e220000008800 */
[----:B------:R-:W1:Y:S01]  /*10990*/  S2R R7, SR_CgaCtaId ;  /* 0x0000000000077919 */ /* 0x000e620000008800 */
[----:B------:R-:W-:Y:S01]  /*109a0*/  R2UR UR10, R10 ;  /* 0x000000000a0a72ca */ /* 0x000fe200000e0000 */
[----:B------:R-:W-:Y:S01]  /*109b0*/  UIADD3 UR4, UP0, UR38, 0x470, URZ ;  /* 0x0000047026047890 */ /* 0x000fe2000ff1e03f */
[----:B------:R-:W-:Y:S01]  /*109c0*/  PLOP3.LUT P0, PT, PT, PT, PT, 0x80, 0x0 ;  /* 0x000000000000781c */ /* 0x000fe20003f0f070 */
[----:B------:R-:W-:Y:S01]  /*109d0*/  VIADD R2, R2, 0x34850 ;  /* 0x0003485002027836 */ /* 0x000fe20000000000 */
[----:B------:R-:W-:Y:S01]  /*109e0*/  UMOV UR6, 0x30000 ;  /* 0x0003000000067882 */ /* 0x000fe20000000000 */
[----:B------:R-:W-:Y:S01]  /*109f0*/  UIADD3.X UR5, URZ, UR39, URZ, UP0, !UPT ;  /* 0x000000273f057290 */ /* 0x000fe200087fe43f */
[----:B0-----:R-:W-:-:S05]  /*10a00*/  LOP3.LUT R3, R3, 0x1, RZ, 0xc0, !PT ;  /* 0x0000000103037812 */ /* 0x001fca00078ec0ff */
[----:B------:R-:W-:Y:S01]  /*10a10*/  IMAD R3, R3, 0x1600, RZ ;  /* 0x0000160003037824 */ /* 0x000fe200078e02ff */
[----:B-1----:R-:W-:-:S03]  /*10a20*/  LOP3.LUT R7, R7, 0x1, RZ, 0xc0, !PT ;  /* 0x0000000107077812 */ /* 0x002fc600078ec0ff */
[----:B------:R-:W-:Y:S02]  /*10a30*/  IMAD R3, R19, 0x5800, R3 ;  /* 0x0000580013037824 */ /* 0x000fe400078e0203 */
[----:B------:R-:W-:-:S03]  /*10a40*/  IMAD R7, R7, 0x58, RZ ;  /* 0x0000005807077824 */ /* 0x000fc600078e02ff */
[----:B------:R-:W-:Y:S01]  /*10a50*/  LEA R3, R3, UR36, 0x1 ;  /* 0x0000002403037c11 */ /* 0x000fe2000f8e08ff */
[----:B------:R-:W-:Y:S01]  /*10a60*/  UMOV UR14, 0x0 ;  /* 0x00000000000e7882 */ /* 0x000fe20000000000 */
[----:B------:R-:W-:Y:S01]  /*10a70*/  UMOV UR15, 0x14f00000 ;  /* 0x14f00000000f7882 */ /* 0x000fe20000000000 */
[----:B--2---:R-:W-:Y:S02]  /*10a80*/  IMAD R5, R5, 0xb0, R7 ;  /* 0x000000b005057824 */ /* 0x004fe400078e0207 */
[----:B------:R-:W-:-:S07]  /*10a90*/  VIADD R7, R3, 0x400 ;  /* 0x0000040003077836 */ /* 0x000fce0000000000 */
.L_x_248:
        /* <DEDUP_REMOVED lines=10> */
[----:B------:R-:W-:Y:S01]  /*10b40*/  R2UR UR10, R11 ;  /* 0x000000000b0a72ca */ /* 0x000fe200000e0000 */
[----:B------:R-:W-:Y:S01]  /*10b50*/  VIADD R3, R3, 0x5c00 ;  /* 0x00005c0003037836 */ /* 0x000fe20000000000 */
[----:B------:R-:W-:Y:S01]  /*10b60*/  PLOP3.LUT P0, PT, PT, PT, PT, 0x80, 0x0 ;  /* 0x000000000000781c */ /* 0x000fe20003f0f070 */
[----:B------:R-:W-:Y:S01]  /*10b70*/  UMOV UR6, 0x30000 ;  /* 0x0003000000067882 */ /* 0x000fe20000000000 */
[----:B------:R-:W-:Y:S01]  /*10b80*/  UMOV UR14, 0x0 ;  /* 0x00000000000e7882 */ /* 0x000fe20000000000 */
[----:B------:R-:W-:-:S10]  /*10b90*/  UMOV UR15, 0x14f00000 ;  /* 0x14f00000000f7882 */ /* 0x000fd40000000000 */
.L_x_249:
        /* <DEDUP_REMOVED lines=10> */
[----:B------:R0:W-:Y:S01]  /*10c40*/  STL [R1+0x4], R0 ;  /* 0x0000040001007387 */ /* 0x0001e20000100800 */
[----:B------:R-:W-:-:S07]  /*10c50*/  IMAD.MOV.U32 R17, RZ, RZ, R4 ;  /* 0x000000ffff117224 */ /* 0x000fce00078e0004 */
.L_x_234:
[----:B------:R-:W-:Y:S05]  /*10c60*/  BSYNC B0 ;  /* 0x0000000000007941 */ /* 0x000fea0003800000 */
.L_x_233:
[----:B0-----:R-:W2:Y:S01]  /*10c70*/  LDL.LU R0, [R1+0x24] ;  /* 0x0000240001007983 */ /* 0x001ea20000300800 */
[----:B------:R-:W-:-:S03]  /*10c80*/  IMAD.MOV.U32 R19, RZ, RZ, R6 ;  /* 0x000000ffff137224 */ /* 0x000fc600078e0006 */
[----:B------:R0:W-:Y:S02]  /*10c90*/  STL [R1], R8 ;  /* 0x0000000801007387 */ /* 0x0001e40000100800 */
[----:B0-2---:R-:W-:-:S07]  /*10ca0*/  VIADD R0, R0, 0xfffffffd ;  /* 0xfffffffd00007836 */ /* 0x005fce0000000000 */
.L_x_232:
[----:B------:R-:W2:Y:S01]  /*10cb0*/  LDL.LU R2, [R1+0x20] ;  /* 0x0000200001027983 */ /* 0x000ea20000300800 */
[----:B------:R-:W-:Y:S01]  /*10cc0*/  IMAD.MOV R9, RZ, RZ, -R9 ;  /* 0x000000ffff097224 */ /* 0x000fe200078e0a09 */
[----:B------:R-:W-:Y:S04]  /*10cd0*/  BSSY B0, `(.L_x_231) ;  /* 0x0000154000007945 */ /* 0x000fe80003800000 */
[----:B--2---:R-:W-:-:S13]  /*10ce0*/  ISETP.NE.AND P0, PT, R2, R9, PT ;  /* 0x000000090200720c */ /* 0x004fda0003f05270 */
[----:B------:R-:W-:Y:S05]  /*10cf0*/  @!P0 BRA `(.L_x_250) ;  /* 0x0000001400448947 */ /* 0x000fea0003800000 */
[----:B------:R-:W-:-:S07]  /*10d00*/  IMAD.MOV.U32 R6, RZ, RZ, R17 ;  /* 0x000000ffff067224 */ /* 0x000fce00078e0011 */
.L_x_285:
[----:B--2---:R-:W2:Y:S01]  /*10d10*/  LDL R2, [R1] ;  /* 0x0000000001027983 */ /* 0x004ea20000100800 */
[----:B------:R-:W-:Y:S01]  /*10d20*/  LOP3.LUT P1, RZ, R18, 0x8, RZ, 0xc0, !PT ;  /* 0x0000000812ff7812 */ /* 0x000fe2000782c0ff */
[----:B------:R-:W-:Y:S01]  /*10d30*/  VIADD R4, R19, 0x1 ;  /* 0x0000000113047836 */ /* 0x000fe20000000000 */
[----:B------:R-:W-:Y:S04]  /*10d40*/  BSSY B1, `(.L_x_251) ;  /* 0x00000a3000017945 */ /* 0x000fe80003800000 */
[----:B------:R-:W-:-:S04]  /*10d50*/  ISETP.NE.AND P0, PT, R4, 0x2, PT ;  /* 0x000000020400780c */ /* 0x000fc80003f05270 */
[----:B-1----:R-:W-:Y:S02]  /*10d60*/  SEL R5, RZ, 0x1, P0 ;  /* 0x00000001ff057807 */ /* 0x002fe40000000000 */
[----:B------:R-:W-:Y:S02]  /*10d70*/  SEL R4, R4, RZ, P0 ;  /* 0x000000ff04047207 */ /* 0x000fe40000000000 */
[----:B--2---:R-:W-:Y:S01]  /*10d80*/  LOP3.LUT R5, R2, R5, RZ, 0x3c, !PT ;  /* 0x0000000502057212 */ /* 0x004fe200078e3cff */
[----:B0-----:R-:W-:Y:S06]  /*10d90*/  @!P1 BRA `(.L_x_252) ;  /* 0x0000000800749947 */ /* 0x001fec0003800000 */
[----:B------:R-:W-:Y:S01]  /*10da0*/  LOP3.LUT P1, RZ, R18, 0x4, RZ, 0xc0, !PT ;  /* 0x0000000412ff7812 */ /* 0x000fe2000782c0ff */
[----:B------:R-:W-:-:S12]  /*10db0*/  IMAD.MOV.U32 R8, RZ, RZ, R0 ;  /* 0x000000ffff087224 */ /* 0x000fd800078e0000 */
[----:B------:R-:W-:Y:S05]  /*10dc0*/  @!P1 BRA `(.L_x_253) ;  /* 0x0000000000549947 */ /* 0x000fea0003800000 */
[----:B------:R-:W2:Y:S01]  /*10dd0*/  LDL R10, [R1+0xc] ;  /* 0x00000c00010a7983 */ /* 0x000ea20000100800 */
[----:B------:R-:W0:Y:S01]  /*10de0*/  LDC R7, c[0x0][0x43c] ;  /* 0x00010f00ff077b82 */ /* 0x000e220000000800 */
[----:B------:R-:W-:Y:S02]  /*10df0*/  ULDC.64 UR4, c[0x0][0x428] ;  /* 0x00010a0000047ab9 */ /* 0x000fe40000000a00 */
[----:B------:R-:W3:Y:S01]  /*10e00*/  LDL R9, [R1+0x8] ;  /* 0x0000080001097983 */ /* 0x000ee20000100800 */
[----:B------:R-:W-:Y:S01]  /*10e10*/  ULDC.64 UR6, c[0x0][0x208] ;  /* 0x0000820000067ab9 */ /* 0x000fe20000000a00 */
[----:B0-----:R-:W-:-:S13]  /*10e20*/  ISETP.NE.AND P0, PT, R7, 0x1, PT ;  /* 0x000000010700780c */ /* 0x001fda0003f05270 */
[----:B------:R-:W0:Y:S02]  /*10e30*/  @P0 LDC.64 R2, c[0x0][0x440] ;  /* 0x00011000ff020b82 */ /* 0x000e240000000a00 */
[----:B0-----:R-:W-:-:S04]  /*10e40*/  @P0 IMAD.HI.U32 R6, R0, R2, RZ ;  /* 0x0000000200060227 */ /* 0x001fc800078e00ff */
[----:B------:R-:W-:Y:S01]  /*10e50*/  IMAD.MOV.U32 R2, RZ, RZ, R0 ;  /* 0x000000ffff027224 */ /* 0x000fe200078e0000 */
[----:B------:R-:W-:-:S04]  /*10e60*/  @P0 SHF.R.U32.HI R2, RZ, R3, R6 ;  /* 0x00000003ff020219 */ /* 0x000fc80000011606 */
[--C-:B------:R-:W-:Y:S01]  /*10e70*/  SHF.R.S32.HI R3, RZ, 0x1f, R2.reuse ;  /* 0x0000001fff037819 */ /* 0x100fe20000011402 */
[----:B------:R-:W-:-:S04]  /*10e80*/  IMAD.MOV R8, RZ, RZ, -R2 ;  /* 0x000000ffff087224 */ /* 0x000fc800078e0a02 */
[----:B------:R-:W-:Y:S02]  /*10e90*/  IMAD R8, R7, R8, R0 ;  /* 0x0000000807087224 */ /* 0x000fe400078e0200 */
        /* <DEDUP_REMOVED lines=8> */
.L_x_253:
[----:B------:R-:W-:Y:S01]  /*10f20*/  LEA R3, R4, UR36, 0x3 ;  /* 0x0000002404037c11 */ /* 0x000fe2000f8e18ff */
[----:B------:R-:W-:Y:S01]  /*10f30*/  BSSY B2, `(.L_x_254) ;  /* 0x0000004000027945 */ /* 0x000fe20003800000 */
[----:B------:R-:W-:-:S04]  /*10f40*/  SHF.L.U32 R2, R5, 0x1f, RZ ;  /* 0x0000001f05027819 */ /* 0x000fc800000006ff */
[----:B------:R-:W1:Y:S02]  /*10f50*/  SYNCS.PHASECHK.TRANS64.TRYWAIT P0, [R3+URZ+0x34840], R2 ;  /* 0x03484002030075a7 */ /* 0x000e64000800017f */
[----:B-1----:R-:W-:Y:S05]  /*10f60*/  @!P0 BRA `(.L_x_255) ;  /* 0x0000002800d88947 */ /* 0x002fea0003800000 */
.L_x_336:
[----:B------:R-:W-:Y:S05]  /*10f70*/  BSYNC B2 ;  /* 0x0000000000027941 */ /* 0x000fea0003800000 */
.L_x_254:
[----:B0-----:R-:W2:Y:S01]  /*10f80*/  LDL R7, [R1+0x18] ;  /* 0x0000180001077983 */ /* 0x001ea20000100800 */
[----:B------:R-:W0:Y:S02]  /*10f90*/  S2R R9, SR_TID.X ;  /* 0x0000000000097919 */ /* 0x000e240000002100 */
[----:B0-----:R-:W-:-:S04]  /*10fa0*/  LOP3.LUT R9, R9, 0x7f, RZ, 0xc0, !PT ;  /* 0x0000007f09097812 */ /* 0x001fc800078ec0ff */
[----:B------:R-:W-:-:S13]  /*10fb0*/  ISETP.NE.AND P0, PT, R9, RZ, PT ;  /* 0x000000ff0900720c */ /* 0x000fda0003f05270 */
[----:B-1----:R-:W-:-:S04]  /*10fc0*/  @!P0 IMAD.MOV.U32 R2, RZ, RZ, 0xb000 ;  /* 0x0000b000ff028424 */ /* 0x002fc800078e00ff */
[----:B------:R2:W-:Y:S02]  /*10fd0*/  @!P0 SYNCS.ARRIVE.TRANS64 RZ, [R3+URZ+0x34830], R2 ;  /* 0x0348300203ff89a7 */ /* 0x0005e4000800003f */
[----:B--2---:R-:W-:-:S04]  /*10fe0*/  PRMT R2, R7, 0x9910, RZ ;  /* 0x0000991007027816 */ /* 0x004fc800000000ff */
[----:B------:R-:W-:-:S13]  /*10ff0*/  ISETP.NE.AND P1, PT, R2, 0x2, PT ;  /* 0x000000020200780c */ /* 0x000fda0003f25270 */
[----:B------:R-:W-:Y:S05]  /*11000*/  @P1 BRA `(.L_x_256) ;  /* 0x0000000000041947 */ /* 0x000fea0003800000 */
[----:B------:R-:W-:Y:S01]  /*11010*/  BPT.TRAP 0x1 ;  /* 0x000000040000795c */ /* 0x000fe20000300000 */
.L_x_256:
[----:B------:R-:W-:Y:S01]  /*11020*/  LOP3.LUT P0, RZ, R18, 0x2, RZ, 0xc0, !PT ;  /* 0x0000000212ff7812 */ /* 0x000fe2000780c0ff */
[----:B------:R-:W-:-:S12]  /*11030*/  BSSY B2, `(.L_x_257) ;  /* 0x0000003000027945 */ /* 0x000fd80003800000 */
[----:B------:R-:W-:Y:S05]  /*11040*/  @P0 BRA `(.L_x_258) ;  /* 0x0000000000040947 */ /* 0x000fea0003800000 */
[----:B------:R-:W-:Y:S01]  /*11050*/  BPT.TRAP 0x1 ;  /* 0x000000040000795c */ /* 0x000fe20000300000 */
.L_x_258:
[----:B------:R-:W-:Y:S05]  /*11060*/  BSYNC B2 ;  /* 0x0000000000027941 */ /* 0x000fea0003800000 */
.L_x_257:
[----:B------:R-:W0:Y:S01]  /*11070*/  S2R R2, SR_CgaCtaId ;  /* 0x0000000000027919 */ /* 0x000e220000008800 */
[----:B------:R-:W-:Y:S01]  /*11080*/  IMAD.MOV.U32 R10, RZ, RZ, RZ ;  /* 0x000000ffff0a7224 */ /* 0x000fe200078e00ff */
[----:B------:R-:W-:Y:S01]  /*11090*/  UIADD3 UR4, UP0, UR38, 0x370, URZ ;  /* 0x0000037026047890 */ /* 0x000fe2000ff1e03f */
[----:B------:R-:W-:Y:S01]  /*110a0*/  PLOP3.LUT P0, PT, PT, PT, PT, 0x80, 0x0 ;  /* 0x000000000000781c */ /* 0x000fe20003f0f070 */
[----:B------:R-:W1:Y:S01]  /*110b0*/  S2R R7, SR_CgaCtaId ;  /* 0x0000000000077919 */ /* 0x000e620000008800 */
[----:B------:R-:W-:Y:S01]  /*110c0*/  IADD3 R3, R3, 0x34830, RZ ;  /* 0x0003483003037810 */ /* 0x000fe20007ffe0ff */
[----:B------:R-:W-:Y:S01]  /*110d0*/  UIADD3.X UR5, URZ, UR39, URZ, UP0, !UPT ;  /* 0x000000273f057290 */ /* 0x000fe200087fe43f */
[----:B------:R-:W-:Y:S01]  /*110e0*/  R2UR UR10, R10 ;  /* 0x000000000a0a72ca */ /* 0x000fe200000e0000 */
[----:B------:R-:W-:Y:S01]  /*110f0*/  UMOV UR6, 0x30000 ;  /* 0x0003000000067882 */ /* 0x000fe20000000000 */
[----:B------:R-:W-:Y:S01]  /*11100*/  UMOV UR14, 0x0 ;  /* 0x00000000000e7882 */ /* 0x000fe20000000000 */
[----:B------:R-:W-:Y:S01]  /*11110*/  UMOV UR15, 0x14f00000 ;  /* 0x14f00000000f7882 */ /* 0x000fe20000000000 */
[----:B0-----:R-:W-:-:S02]  /*11120*/  LOP3.LUT R2, R2, 0x1, RZ, 0xc0, !PT ;  /* 0x0000000102027812 */ /* 0x001fc400078ec0ff */
[----:B-1----:R-:W-:-:S03]  /*11130*/  LOP3.LUT R7, R7, 0x1, RZ, 0xc0, !PT ;  /* 0x0000000107077812 */ /* 0x002fc600078ec0ff */
[----:B------:R-:W-:-:S04]  /*11140*/  IMAD R2, R2, 0x1600, RZ ;  /* 0x0000160002027824 */ /* 0x000fc800078e02ff */
[----:B------:R-:W-:Y:S02]  /*11150*/  IMAD R2, R4, 0x5800, R2 ;  /* 0x0000580004027824 */ /* 0x000fe400078e0202 */
[----:B------:R-:W-:-:S03]  /*11160*/  IMAD R7, R7, 0x58, RZ ;  /* 0x0000005807077824 */ /* 0x000fc600078e02ff */
[----:B------:R-:W-:Y:S01]  /*11170*/  LEA R2, R2, UR36, 0x1 ;  /* 0x0000002402027c11 */ /* 0x000fe2000f8e08ff */
[----:B------:R-:W-:-:S04]  /*11180*/  IMAD R7, R8, 0xb0, R7 ;  /* 0x000000b008077824 */ /* 0x000fc800078e0207 */
[----:B------:R-:W-:-:S07]  /*11190*/  VIADD R9, R2, 0x1e400 ;  /* 0x0001e40002097836 */ /* 0x000fce0000000000 */
.L_x_259:
        /* <DEDUP_REMOVED lines=17> */
.L_x_260:
        /* <DEDUP_REMOVED lines=16> */
.L_x_337:
[----:B------:R-:W-:Y:S05]  /*113b0*/  BSYNC B2 ;  /* 0x0000000000027941 */ /* 0x000fea0003800000 */
.L_x_261:
[----:B------:R-:W1:Y:S02]  /*113c0*/  S2R R7, SR_TID.X ;  /* 0x0000000000077919 */ /* 0x000e640000002100 */
[----:B-1----:R-:W-:-:S04]  /*113d0*/  LOP3.LUT R7, R7, 0x7f, RZ, 0xc0, !PT ;  /* 0x0000007f07077812 */ /* 0x002fc800078ec0ff */
[----:B------:R-:W-:-:S13]  /*113e0*/  ISETP.NE.AND P0, PT, R7, RZ, PT ;  /* 0x000000ff0700720c */ /* 0x000fda0003f05270 */
[----:B0-----:R-:W-:-:S04]  /*113f0*/  @!P0 IMAD.MOV.U32 R3, RZ, RZ, 0xb000 ;  /* 0x0000b000ff038424 */ /* 0x001fc800078e00ff */
[----:B------:R0:W-:Y:S01]  /*11400*/  @!P0 SYNCS.ARRIVE.TRANS64 RZ, [R2+URZ+0x34850], R3 ;  /* 0x0348500302ff89a7 */ /* 0x0001e2000800003f */
[----:B------:R-:W-:Y:S05]  /*11410*/  @P1 BRA `(.L_x_263) ;  /* 0x0000000000041947 */ /* 0x000fea0003800000 */
[----:B------:R-:W-:Y:S01]  /*11420*/  BPT.TRAP 0x1 ;  /* 0x000000040000795c */ /* 0x000fe20000300000 */
.L_x_263:
[----:B------:R-:W-:Y:S01]  /*11430*/  LOP3.LUT P0, RZ, R18, 0x2, RZ, 0xc0, !PT ;  /* 0x0000000212ff7812 */ /* 0x000fe2000780c0ff */
[----:B------:R-:W-:-:S12]  /*11440*/  BSSY B2, `(.L_x_264) ;  /* 0x0000003000027945 */ /* 0x000fd80003800000 */
[----:B------:R-:W-:Y:S05]  /*11450*/  @P0 BRA `(.L_x_265) ;  /* 0x0000000000040947 */ /* 0x000fea0003800000 */
[----:B------:R-:W-:Y:S01]  /*11460*/  BPT.TRAP 0x1 ;  /* 0x000000040000795c */ /* 0x000fe20000300000 */
.L_x_265:
[----:B------:R-:W-:Y:S05]  /*11470*/  BSYNC B2 ;  /* 0x0000000000027941 */ /* 0x000fea0003800000 */
.L_x_264:
        /* <DEDUP_REMOVED lines=19> */
.L_x_266:
        /* <DEDUP_REMOVED lines=16> */
.L_x_267:
        /* <DEDUP_REMOVED lines=12> */
.L_x_252:
[----:B------:R-:W-:Y:S05]  /*11770*/  BSYNC B1 ;  /* 0x0000000000017941 */ /* 0x000fea0003800000 */
.L_x_251:
[----:B------:R-:W-:Y:S01]  /*11780*/  VIADD R19, R4, 0x1 ;  /* 0x0000000104137836 */ /* 0x000fe20000000000 */
[----:B------:R-:W-:Y:S01]  /*11790*/  LOP3.LUT P1, RZ, R18, 0x8, RZ, 0xc0, !PT ;  /* 0x0000000812ff7812 */ /* 0x000fe2000782c0ff */
[----:B------:R-:W-:Y:S03]  /*117a0*/  BSSY B1, `(.L_x_268) ;  /* 0x00000a3000017945 */ /* 0x000fe60003800000 */
[----:B------:R-:W-:-:S04]  /*117b0*/  ISETP.NE.AND P0, PT, R19, 0x2, PT ;  /* 0x000000021300780c */ /* 0x000fc80003f05270 */
[----:B------:R-:W-:Y:S02]  /*117c0*/  SEL R2, RZ, 0x1, P0 ;  /* 0x00000001ff027807 */ /* 0x000fe40000000000 */
[----:B------:R-:W-:Y:S02]  /*117d0*/  SEL R19, R19, RZ, P0 ;  /* 0x000000ff13137207 */ /* 0x000fe40000000000 */
[----:B------:R-:W-:-:S05]  /*117e0*/  LOP3.LUT R9, R5, R2, RZ, 0x3c, !PT ;  /* 0x0000000205097212 */ /* 0x000fca00078e3cff */
[----:B------:R1:W-:Y:S01]  /*117f0*/  STL [R1], R9 ;  /* 0x0000000901007387 */ /* 0x0003e20000100800 */
[----:B------:R-:W-:Y:S05]  /*11800*/  @!P1 BRA `(.L_x_269) ;  /* 0x0000000800709947 */ /* 0x000fea0003800000 */
[----:B------:R-:W-:Y:S01]  /*11810*/  LOP3.LUT P1, RZ, R18, 0x4, RZ, 0xc0, !PT ;  /* 0x0000000412ff7812 */ /* 0x000fe2000782c0ff */
[----:B0-----:R-:W-:-:S12]  /*11820*/  VIADD R8, R0, 0xffffffff ;  /* 0xffffffff00087836 */ /* 0x001fd80000000000 */
        /* <DEDUP_REMOVED lines=22> */
.L_x_270:
[----:B------:R-:W-:Y:S01]  /*11990*/  LEA R3, R19, UR36, 0x3 ;  /* 0x0000002413037c11 */ /* 0x000fe2000f8e18ff */
[----:B------:R-:W-:Y:S01]  /*119a0*/  BSSY B2, `(.L_x_271) ;  /* 0x0000004000027945 */ /* 0x000fe20003800000 */
[----:B------:R-:W-:-:S04]  /*119b0*/  SHF.L.U32 R2, R9, 0x1f, RZ ;  /* 0x0000001f09027819 */ /* 0x000fc800000006ff */
[----:B------:R-:W2:Y:S02]  /*119c0*/  SYNCS.PHASECHK.TRANS64.TRYWAIT P0, [R3+URZ+0x34840], R2 ;  /* 0x03484002030075a7 */ /* 0x000ea4000800017f */
[----:B--2---:R-:W-:Y:S05]  /*119d0*/  @!P0 BRA `(.L_x_272) ;  /* 0x0000002000648947 */ /* 0x004fea0003800000 */
.L_x_338:
[----:B------:R-:W-:Y:S05]  /*119e0*/  BSYNC B2 ;  /* 0x0000000000027941 */ /* 0x000fea0003800000 */
.L_x_271:
[----:B0-----:R-:W3:Y:S01]  /*119f0*/  LDL R7, [R1+0x18] ;  /* 0x0000180001077983 */ /* 0x001ee20000100800 */
[----:B-1----:R-:W0:Y:S02]  /*11a00*/  S2R R9, SR_TID.X ;  /* 0x0000000000097919 */ /* 0x002e240000002100 */
        /* <DEDUP_REMOVED lines=8> */
.L_x_273:
[----:B------:R-:W-:Y:S01]  /*11a90*/  LOP3.LUT P0, RZ, R18, 0x2, RZ, 0xc0, !PT ;  /* 0x0000000212ff7812 */ /* 0x000fe2000780c0ff */
[----:B------:R-:W-:-:S12]  /*11aa0*/  BSSY B2, `(.L_x_274) ;  /* 0x0000003000027945 */ /* 0x000fd80003800000 */
[----:B------:R-:W-:Y:S05]  /*11ab0*/  @P0 BRA `(.L_x_275) ;  /* 0x0000000000040947 */ /* 0x000fea0003800000 */
[----:B------:R-:W-:Y:S01]  /*11ac0*/  BPT.TRAP 0x1 ;  /* 0x000000040000795c */ /* 0x000fe20000300000 */
.L_x_275:
[----:B------:R-:W-:Y:S05]  /*11ad0*/  BSYNC B2 ;  /* 0x0000000000027941 */ /* 0x000fea0003800000 */
.L_x_274:
[----:B------:R-:W0:Y:S01]  /*11ae0*/  S2R R2, SR_CgaCtaId ;  /* 0x0000000000027919 */ /* 0x000e220000008800 */
[----:B------:R-:W-:Y:S01]  /*11af0*/  IMAD.MOV.U32 R10, RZ, RZ, RZ ;  /* 0x000000ffff0a7224 */ /* 0x000fe200078e00ff */
[----:B------:R-:W-:Y:S01]  /*11b00*/  UIADD3 UR4, UP0, UR38, 0x370, URZ ;  /* 0x0000037026047890 */ /* 0x000fe2000ff1e03f */
[----:B------:R-:W-:Y:S01]  /*11b10*/  PLOP3.LUT P0, PT, PT, PT, PT, 0x80, 0x0 ;  /* 0x000000000000781c */ /* 0x000fe20003f0f070 */
[----:B------:R-:W1:Y:S01]  /*11b20*/  S2R R7, SR_CgaCtaId ;  /* 0x0000000000077919 */ /* 0x000e620000008800 */
[----:B------:R-:W-:Y:S01]  /*11b30*/  VIADD R3, R3, 0x34830 ;  /* 0x0003483003037836 */ /* 0x000fe20000000000 */
[----:B------:R-:W-:Y:S01]  /*11b40*/  R2UR UR10, R10 ;  /* 0x000000000a0a72ca */ /* 0x000fe200000e0000 */
[----:B------:R-:W-:Y:S01]  /*11b50*/  UIADD3.X UR5, URZ, UR39, URZ, UP0, !UPT ;  /* 0x000000273f057290 */ /* 0x000fe200087fe43f */
        /* <DEDUP_REMOVED lines=11> */
.L_x_276:
        /* <DEDUP_REMOVED lines=17> */
.L_x_277:
        /* <DEDUP_REMOVED lines=10> */
[----:B------:R-:W-:Y:S01]  /*11dc0*/  SHF.L.U32 R5, R5, 0x1f, RZ ;  /* 0x0000001f05057819 */ /* 0x000fe200000006ff */
[----:B------:R-:W-:Y:S01]  /*11dd0*/  BSSY B2, `(.L_x_278) ;  /* 0x0000004000027945 */ /* 0x000fe20003800000 */
[----:B------:R-:W-:-:S04]  /*11de0*/  LEA R2, R4, UR36, 0x3 ;  /* 0x0000002404027c11 */ /* 0x000fc8000f8e18ff */
[----:B------:R-:W0:Y:S02]  /*11df0*/  SYNCS.PHASECHK.TRANS64.TRYWAIT P0, [R2+URZ+0x34860], R5 ;  /* 0x03486005020075a7 */ /* 0x000e24000800017f */
[----:B0-----:R-:W-:Y:S05]  /*11e00*/  @!P0 BRA `(.L_x_279) ;  /* 0x0000001c006c8947 */ /* 0x001fea0003800000 */
.L_x_339:
[----:B------:R-:W-:Y:S05]  /*11e10*/  BSYNC B2 ;  /* 0x0000000000027941 */ /* 0x000fea0003800000 */
.L_x_278:
[----:B------:R-:W1:Y:S02]  /*11e20*/  S2R R3, SR_TID.X ;  /* 0x0000000000037919 */ /* 0x000e640000002100 */
[----:B-1----:R-:W-:-:S04]  /*11e30*/  LOP3.LUT R3, R3, 0x7f, RZ, 0xc0, !PT ;  /* 0x0000007f03037812 */ /* 0x002fc800078ec0ff */
[----:B------:R-:W-:-:S13]  /*11e40*/  ISETP.NE.AND P0, PT, R3, RZ, PT ;  /* 0x000000ff0300720c */ /* 0x000fda0003f05270 */
[----:B------:R-:W-:-:S04]  /*11e50*/  @!P0 IMAD.MOV.U32 R3, RZ, RZ, 0xb000 ;  /* 0x0000b000ff038424 */ /* 0x000fc800078e00ff */
[----:B------:R1:W-:Y:S01]  /*11e60*/  @!P0 SYNCS.ARRIVE.TRANS64 RZ, [R2+URZ+0x34850], R3 ;  /* 0x0348500302ff89a7 */ /* 0x0003e2000800003f */
[----:B------:R-:W-:Y:S05]  /*11e70*/  @P1 BRA `(.L_x_280) ;  /* 0x0000000000041947 */ /* 0x000fea0003800000 */
[----:B------:R-:W-:Y:S01]  /*11e80*/  BPT.TRAP 0x1 ;  /* 0x000000040000795c */ /* 0x000fe20000300000 */
.L_x_280:
[----:B------:R-:W-:Y:S01]  /*11e90*/  LOP3.LUT P0, RZ, R18, 0x2, RZ, 0xc0, !PT ;  /* 0x0000000212ff7812 */ /* 0x000fe2000780c0ff */
[----:B------:R-:W-:-:S12]  /*11ea0*/  BSSY B2, `(.L_x_281) ;  /* 0x0000003000027945 */ /* 0x000fd80003800000 */
[----:B------:R-:W-:Y:S05]  /*11eb0*/  @P0 BRA `(.L_x_282) ;  /* 0x0000000000040947 */ /* 0x000fea0003800000 */
[----:B------:R-:W-:Y:S01]  /*11ec0*/  BPT.TRAP 0x1 ;  /* 0x000000040000795c */ /* 0x000fe20000300000 */
.L_x_282:
[----:B------:R-:W-:Y:S05]  /*11ed0*/  BSYNC B2 ;  /* 0x0000000000027941 */ /* 0x000fea0003800000 */
.L_x_281:
[----:B0-----:R-:W2:Y:S01]  /*11ee0*/  LDL.LU R5, [R1+0x4] ;  /* 0x0000040001057983 */ /* 0x001ea20000300800 */
[----:B-1----:R-:W0:Y:S01]  /*11ef0*/  S2R R3, SR_CgaCtaId ;  /* 0x0000000000037919 */ /* 0x002e220000008800 */
        /* <DEDUP_REMOVED lines=17> */
.L_x_283:
        /* <DEDUP_REMOVED lines=16> */
.L_x_284:
        /* <DEDUP_REMOVED lines=12> */
.L_x_269:
[----:B------:R-:W-:Y:S05]  /*121d0*/  BSYNC B1 ;  /* 0x0000000000017941 */ /* 0x000fea0003800000 */
.L_x_268:
[C---:B------:R-:W-:Y:S01]  /*121e0*/  ISETP.GT.AND P0, PT, R0.reuse, 0x1, PT ;  /* 0x000000010000780c */ /* 0x040fe20003f04270 */
[----:B------:R-:W-:-:S12]  /*121f0*/  VIADD R0, R0, 0xfffffffe ;  /* 0xfffffffe00007836 */ /* 0x000fd80000000000 */
[----:B------:R-:W-:Y:S05]  /*12200*/  @P0 BRA `(.L_x_285) ;  /* 0xffffffe800c00947 */ /* 0x000fea000383ffff */
.L_x_250:
[----:B------:R-:W-:Y:S05]  /*12210*/  BSYNC B0 ;  /* 0x0000000000007941 */ /* 0x000fea0003800000 */
.L_x_231:
[----:B------:R-:W-:Y:S01]  /*12220*/  LOP3.LUT P0, RZ, R18, 0x8, RZ, 0xc0, !PT ;  /* 0x0000000812ff7812 */ /* 0x000fe2000780c0ff */
[----:B------:R-:W-:-:S12]  /*12230*/  BSSY B0, `(.L_x_286) ;  /* 0x0000045000007945 */ /* 0x000fd80003800000 */
[----:B------:R-:W-:Y:S05]  /*12240*/  @!P0 BRA `(.L_x_287) ;  /* 0x00000004000c8947 */ /* 0x000fea0003800000 */
[----:B------:R-:W3:Y:S01]  /*12250*/  LDL R2, [R1] ;  /* 0x0000000001027983 */ /* 0x000ee20000100800 */
[----:B0-----:R-:W-:Y:S01]  /*12260*/  LEA R0, R19, UR36, 0x3 ;  /* 0x0000002413007c11 */ /* 0x001fe2000f8e18ff */
[----:B------:R-:W-:Y:S01]  /*12270*/  BSSY B1, `(.L_x_288) ;  /* 0x0000004000017945 */ /* 0x000fe20003800000 */
[----:B---3--:R-:W-:-:S04]  /*12280*/  SHF.L.U32 R3, R2, 0x1f, RZ ;  /* 0x0000001f02037819 */ /* 0x008fc800000006ff */
[----:B------:R-:W0:Y:S02]  /*12290*/  SYNCS.PHASECHK.TRANS64.TRYWAIT P0, [R0+URZ+0x34860], R3 ;  /* 0x03486003000075a7 */ /* 0x000e24000800017f */
[----:B0-----:R-:W-:Y:S05]  /*122a0*/  @!P0 BRA `(.L_x_289) ;  /* 0x0000001800588947 */ /* 0x001fea0003800000 */
.L_x_340:
[----:B------:R-:W-:Y:S05]  /*122b0*/  BSYNC B1 ;  /* 0x0000000000017941 */ /* 0x000fea0003800000 */
.L_x_288:
[----:B------:R-:W3:Y:S01]  /*122c0*/  LDL R2, [R1+0x18] ;  /* 0x0000180001027983 */ /* 0x000ee20000100800 */
[----:B------:R-:W4:Y:S02]  /*122d0*/  S2R R4, SR_TID.X ;  /* 0x0000000000047919 */ /* 0x000f240000002100 */
[----:B----4-:R-:W-:-:S04]  /*122e0*/  LOP3.LUT R4, R4, 0x7f, RZ, 0xc0, !PT ;  /* 0x0000007f04047812 */ /* 0x010fc800078ec0ff */
[----:B------:R-:W-:-:S13]  /*122f0*/  ISETP.NE.AND P0, PT, R4, RZ, PT ;  /* 0x000000ff0400720c */ /* 0x000fda0003f05270 */
[----:B0-----:R-:W-:-:S04]  /*12300*/  @!P0 IMAD.MOV.U32 R3, RZ, RZ, 0xb000 ;  /* 0x0000b000ff038424 */ /* 0x001fc800078e00ff */
[----:B------:R0:W-:Y:S01]  /*12310*/  @!P0 SYNCS.ARRIVE.TRANS64 RZ, [R0+URZ+0x34850], R3 ;  /* 0x0348500300ff89a7 */ /* 0x0001e2000800003f */
[----:B---3--:R-:W-:-:S04]  /*12320*/  PRMT R2, R2, 0x9910, RZ ;  /* 0x0000991002027816 */ /* 0x008fc800000000ff */
[----:B------:R-:W-:-:S13]  /*12330*/  ISETP.NE.AND P0, PT, R2, 0x2, PT ;  /* 0x000000020200780c */ /* 0x000fda0003f05270 */
[----:B0-----:R-:W-:Y:S05]  /*12340*/  @P0 BRA `(.L_x_290) ;  /* 0x0000000000040947 */ /* 0x001fea0003800000 */
[----:B------:R-:W-:Y:S01]  /*12350*/  BPT.TRAP 0x1 ;  /* 0x000000040000795c */ /* 0x000fe20000300000 */
.L_x_290:
[----:B------:R-:W-:Y:S01]  /*12360*/  LOP3.LUT P0, RZ, R18, 0x2, RZ, 0xc0, !PT ;  /* 0x0000000212ff7812 */ /* 0x000fe2000780c0ff */
[----:B------:R-:W-:-:S12]  /*12370*/  BSSY B1, `(.L_x_291) ;  /* 0x0000003000017945 */ /* 0x000fd80003800000 */
[----:B------:R-:W-:Y:S05]  /*12380*/  @P0 BRA `(.L_x_292) ;  /* 0x0000000000040947 */ /* 0x000fea0003800000 */
[----:B------:R-:W-:Y:S01]  /*12390*/  BPT.TRAP 0x1 ;  /* 0x000000040000795c */ /* 0x000fe20000300000 */
.L_x_292:
[----:B------:R-:W-:Y:S05]  /*123a0*/  BSYNC B1 ;  /* 0x0000000000017941 */ /* 0x000fea0003800000 */
.L_x_291:
[----:B------:R-:W3:Y:S01]  /*123b0*/  LDL R2, [R1+0x4] ;  /* 0x0000040001027983 */ /* 0x000ee20000100800 */
[----:B------:R-:W0:Y:S01]  /*123c0*/  S2R R3, SR_CgaCtaId ;  /* 0x0000000000037919 */ /* 0x000e220000008800 */
[----:B------:R-:W4:Y:S01]  /*123d0*/  S2R R4, SR_CgaCtaId ;  /* 0x0000000000047919 */ /* 0x000f220000008800 */
[----:B------:R-:W-:Y:S01]  /*123e0*/  UIADD3 UR4, UP0, UR38, 0x470, URZ ;  /* 0x0000047026047890 */ /* 0x000fe2000ff1e03f */
[----:B------:R-:W-:Y:S01]  /*123f0*/  PLOP3.LUT P0, PT, PT, PT, PT, 0x80, 0x0 ;  /* 0x000000000000781c */ /* 0x000fe20003f0f070 */
[----:B------:R-:W-:Y:S01]  /*12400*/  VIADD R0, R0, 0x34850 ;  /* 0x0003485000007836 */ /* 0x000fe20000000000 */
[----:B------:R-:W-:Y:S01]  /*12410*/  UMOV UR6, 0x30000 ;  /* 0x0003000000067882 */ /* 0x000fe20000000000 */
[----:B------:R-:W-:Y:S01]  /*12420*/  UIADD3.X UR5, URZ, UR39, URZ, UP0, !UPT ;  /* 0x000000273f057290 */ /* 0x000fe200087fe43f */
[----:B0-----:R-:W-:Y:S02]  /*12430*/  LOP3.LUT R3, R3, 0x1, RZ, 0xc0, !PT ;  /* 0x0000000103037812 */ /* 0x001fe400078ec0ff */
[----:B----4-:R-:W-:-:S03]  /*12440*/  LOP3.LUT R4, R4, 0x1, RZ, 0xc0, !PT ;  /* 0x0000000104047812 */ /* 0x010fc600078ec0ff */
[----:B------:R-:W-:-:S04]  /*12450*/  IMAD R3, R3, 0x1600, RZ ;  /* 0x0000160003037824 */ /* 0x000fc800078e02ff */
[----:B------:R-:W-:Y:S02]  /*12460*/  IMAD R3, R19, 0x5800, R3 ;  /* 0x0000580013037824 */ /* 0x000fe400078e0203 */
[----:B------:R-:W-:-:S03]  /*12470*/  IMAD R4, R4, 0x58, RZ ;  /* 0x0000005804047824 */ /* 0x000fc600078e02ff */
[----:B------:R-:W-:Y:S01]  /*12480*/  LEA R3, R3, UR36, 0x1 ;  /* 0x0000002403037c11 */ /* 0x000fe2000f8e08ff */
[----:B------:R-:W-:Y:S01]  /*12490*/  UMOV UR14, 0x0 ;  /* 0x00000000000e7882 */ /* 0x000fe20000000000 */
[----:B------:R-:W-:Y:S01]  /*124a0*/  UMOV UR15, 0x14f00000 ;  /* 0x14f00000000f7882 */ /* 0x000fe20000000000 */
[----:B------:R-:W-:Y:S01]  /*124b0*/  UMOV UR10, URZ ;  /* 0x0000003f000a7c82 */ /* 0x000fe20008000000 */
[----:B---3--:R-:W-:Y:S02]  /*124c0*/  IMAD R2, R2, 0xb0, R4 ;  /* 0x000000b002027824 */ /* 0x008fe400078e0204 */
[----:B------:R-:W-:-:S07]  /*124d0*/  VIADD R4, R3, 0x400 ;  /* 0x0000040003047836 */ /* 0x000fce0000000000 */
.L_x_293:
        /* <DEDUP_REMOVED lines=10> */
[----:B------:R-:W-:Y:S01]  /*12580*/  PLOP3.LUT P0, PT, PT, PT, PT, 0x80, 0x0 ;  /* 0x000000000000781c */ /* 0x000fe20003f0f070 */
[----:B------:R-:W-:Y:S01]  /*12590*/  VIADD R3, R3, 0x5c00 ;  /* 0x00005c0003037836 */ /* 0x000fe20000000000 */
[----:B------:R-:W-:Y:S01]  /*125a0*/  UMOV UR6, 0x30000 ;  /* 0x0003000000067882 */ /* 0x000fe20000000000 */
[----:B------:R-:W-:Y:S01]  /*125b0*/  UMOV UR14, 0x0 ;  /* 0x00000000000e7882 */ /* 0x000fe20000000000 */
[----:B------:R-:W-:Y:S01]  /*125c0*/  UMOV UR15, 0x14f00000 ;  /* 0x14f00000000f7882 */ /* 0x000fe20000000000 */
[----:B------:R-:W-:-:S08]  /*125d0*/  UMOV UR10, 0x40 ;  /* 0x00000040000a7882 */ /* 0x000fd00000000000 */
.L_x_294:
        /* <DEDUP_REMOVED lines=9> */
[----:B---3--:R-:W-:Y:S05]  /*12670*/  @P0 BRA.U.ANY `(.L_x_294) ;  /* 0xfffffffd00d80947 */ /* 0x008fea000393ffff */
.L_x_287:
[----:B------:R-:W-:Y:S05]  /*12680*/  BSYNC B0 ;  /* 0x0000000000007941 */ /* 0x000fea0003800000 */
.L_x_286:
[----:B------:R-:W3:Y:S01]  /*12690*/  LDL.LU R6, [R1+0x28] ;  /* 0x0000280001067983 */ /* 0x000ee20000300800 */
[----:B------:R-:W-:Y:S01]  /*126a0*/  VIADD R19, R19, 0x1 ;  /* 0x0000000113137836 */ /* 0x000fe20000000000 */
[----:B------:R-:W-:Y:S02]  /*126b0*/  ULDC UR4, c[0x0][0xc34] ;  /* 0x00030d0000047ab9 */ /* 0x000fe40000000800 */
[----:B-1----:R-:W4:Y:S04]  /*126c0*/  LDL.LU R5, [R1] ;  /* 0x0000000001057983 */ /* 0x002f280000300800 */
[----:B------:R-:W5:Y:S01]  /*126d0*/  LDL.LU R4, [R1+0x34] ;  /* 0x0000340001047983 */ /* 0x000f620000300800 */
[----:B------:R-:W-:-:S04]  /*126e0*/  ISETP.NE.AND P0, PT, R19, 0x2, PT ;  /* 0x000000021300780c */ /* 0x000fc80003f05270 */
[----:B0-----:R-:W-:Y:S02]  /*126f0*/  SEL R0, RZ, 0x1, P0 ;  /* 0x00000001ff007807 */ /* 0x001fe40000000000 */
[----:B------:R-:W-:Y:S02]  /*12700*/  SEL R19, R19, RZ, P0 ;  /* 0x000000ff13137207 */ /* 0x000fe40000000000 */
[----:B---3--:R-:W-:Y:S02]  /*12710*/  IADD3 R6, R6, UR37, RZ ;  /* 0x0000002506067c10 */ /* 0x008fe4000fffe0ff */
[----:B----4-:R-:W-:-:S03]  /*12720*/  LOP3.LUT R5, R5, R0, RZ, 0x3c, !PT ;  /* 0x0000000005057212 */ /* 0x010fc600078e3cff */
[----:B------:R0:W-:Y:S01]  /*12730*/  STL [R1+0x28], R6 ;  /* 0x0000280601007387 */ /* 0x0001e20000100800 */
[----:B------:R-:W-:Y:S01]  /*12740*/  ISETP.GE.AND P1, PT, R6, UR4, PT ;  /* 0x0000000406007c0c */ /* 0x000fe2000bf26270 */
[----:B-----5:R-:W-:-:S05]  /*12750*/  VIADD R4, R4, 0x1 ;  /* 0x0000000104047836 */ /* 0x020fca0000000000 */
[----:B------:R0:W-:Y:S04]  /*12760*/  STL [R1+0x34], R4 ;  /* 0x0000340401007387 */ /* 0x0001e80000100800 */
[----:B------:R0:W-:Y:S03]  /*12770*/  STL [R1], R5 ;  /* 0x0000000501007387 */ /* 0x0001e60000100800 */
[----:B------:R-:W-:Y:S05]  /*12780*/  @!P1 BRA `(.L_x_295) ;  /* 0xffffffc000609947 */ /* 0x000fea000383ffff */
[----:B------:R-:W-:-:S07]  /*12790*/  LOP3.LUT R2, R4, 0x1, RZ, 0xc, !PT ;  /* 0x0000000104027812 */ /* 0x000fce00078e0cff */
.L_x_214:
[----:B0-----:R-:W0:Y:S01]  /*127a0*/  S2R R3, SR_CgaCtaId ;  /* 0x0000000000037919 */ /* 0x001e220000008800 */
[----:B------:R-:W-:Y:S01]  /*127b0*/  MOV R0, 0x400 ;  /* 0x0000040000007802 */ /* 0x000fe20000000f00 */
[----:B------:R-:W-:Y:S03]  /*127c0*/  BSSY B0, `(.L_x_296) ;  /* 0x0000005000007945 */ /* 0x000fe60003800000 */
[----:B0-----:R-:W-:Y:S02]  /*127d0*/  LEA R0, R3, R0, 0x18 ;  /* 0x0000000003007211 */ /* 0x001fe400078ec0ff */
[----:B------:R-:W-:-:S04]  /*127e0*/  SHF.L.U32 R3, R2, 0x1f, RZ ;  /* 0x0000001f02037819 */ /* 0x000fc800000006ff */
[----:B------:R-:W0:Y:S02]  /*127f0*/  SYNCS.PHASECHK.TRANS64.TRYWAIT P0, [R0+URZ+0x34820], R3 ;  /* 0x03482003000075a7 */ /* 0x000e24000800017f */
[----:B0-----:R-:W-:Y:S05]  /*12800*/  @!P0 BRA `(.L_x_297) ;  /* 0x0000001400148947 */ /* 0x001fea0003800000 */
.L_x_341:
[----:B------:R-:W-:Y:S05]  /*12810*/  BSYNC B0 ;  /* 0x0000000000007941 */ /* 0x000fea0003800000 */
.L_x_296:
[----:B------:R-:W-:-:S03]  /*12820*/  UMOV UR4, 0xffffffff ;  /* 0xffffffff00047882 */ /* 0x000fc60000000000 */
[----:B------:R-:W-:Y:S05]  /*12830*/  BRA.DIV UR4, `(.L_x_298) ;  /* 0x00000016041c7947 */ /* 0x000fea000b800000 */
[----:B------:R-:W1:Y:S02]  /*12840*/  S2R R2, SR_TID.X ;  /* 0x0000000000027919 */ /* 0x000e640000002100 */
[----:B-1----:R-:W-:-:S04]  /*12850*/  SHF.R.U32.HI R2, RZ, 0x5, R2 ;  /* 0x00000005ff027819 */ /* 0x002fc80000011602 */
[----:B------:R-:W-:-:S05]  /*12860*/  LOP3.LUT R2, R2, 0x3, RZ, 0xc0, !PT ;  /* 0x0000000302027812 */ /* 0x000fca00078ec0ff */
[----:B------:R1:W3:Y:S02]  /*12870*/  SHFL.IDX PT, R14, R2, RZ, 0x1f ;  /* 0x00001fff020e7589 */ /* 0x0002e400000e0000 */
.L_x_344:
[----:B---3--:R-:W-:Y:S01]  /*12880*/  ISETP.NE.AND P0, PT, R14, RZ, PT ;  /* 0x000000ff0e00720c */ /* 0x008fe20003f05270 */
[----:B------:R-:W-:-:S12]  /*12890*/  BSSY B0, `(.L_x_299) ;  /* 0x0000025000007945 */ /* 0x000fd80003800000 */
[----:B------:R-:W-:Y:S05]  /*128a0*/  @P0 BRA `(.L_x_300) ;  /* 0x00000000008c0947 */ /* 0x000fea0003800000 */
[----:B------:R-:W-:-:S03]  /*128b0*/  UMOV UR4, 0xffffffff ;  /* 0xffffffff00047882 */ /* 0x000fc60000000000 */
[----:B------:R-:W-:Y:S05]  /*128c0*/  BRA.DIV UR4, `(.L_x_301) ;  /* 0x00000016042c7947 */ /* 0x000fea000b800000 */
[----:B------:R-:W-:-:S13]  /*128d0*/  ELECT P6, URZ, PT ;  /* 0x00000000003f782f */ /* 0x000fda00038c0000 */
.L_x_347:
[----:B------:R-:W-:Y:S05]  /*128e0*/  @!P6 BRA `(.L_x_300) ;  /* 0x00000000007ce947 */ /* 0x000fea0003800000 */
[----:B-1----:R-:W3:Y:S02]  /*128f0*/  LDL.LU R2, [R1+0x2c] ;  /* 0x00002c0001027983 */ /* 0x002ee40000300800 */
[----:B---3--:R-:W-:-:S04]  /*12900*/  LOP3.LUT R2, R2, 0x2, RZ, 0xfc, !PT ;  /* 0x0000000202027812 */ /* 0x008fc800078efcff */
[----:B------:R-:W-:-:S13]  /*12910*/  ISETP.NE.AND P2, PT, R2, 0x3, PT ;  /* 0x000000030200780c */ /* 0x000fda0003f45270 */
[----:B------:R-:W-:Y:S05]  /*12920*/  @!P2 BRA `(.L_x_302) ;  /* 0x000000000004a947 */ /* 0x000fea0003800000 */
[----:B------:R-:W-:Y:S01]  /*12930*/  BPT.TRAP 0x1 ;  /* 0x000000040000795c */ /* 0x000fe20000300000 */
.L_x_302:
[----:B------:R-:W3:Y:S01]  /*12940*/  LDL.LU R7, [R1] ;  /* 0x0000000001077983 */ /* 0x000ee20000300800 */
[----:B------:R-:W-:Y:S02]  /*12950*/  VIADD R2, R0, 0x34840 ;  /* 0x0003484000027836 */ /* 0x000fe40000000000 */
[C---:B0-----:R-:W-:Y:S02]  /*12960*/  VIADD R3, R19.reuse, 0x1 ;  /* 0x0000000113037836 */ /* 0x041fe40000000000 */
[----:B------:R-:W-:-:S03]  /*12970*/  IMAD R6, R19, 0x8, R2 ;  /* 0x0000000813067824 */ /* 0x000fc600078e0202 */
[----:B------:R-:W-:-:S04]  /*12980*/  ISETP.NE.AND P1, PT, R3, 0x2, PT ;  /* 0x000000020300780c */ /* 0x000fc80003f25270 */
[----:B------:R-:W-:Y:S02]  /*12990*/  SEL R4, RZ, 0x1, P1 ;  /* 0x00000001ff047807 */ /* 0x000fe40000800000 */
[----:B------:R-:W-:Y:S02]  /*129a0*/  SEL R3, R3, RZ, P1 ;  /* 0x000000ff03037207 */ /* 0x000fe40000800000 */
[C---:B---3--:R-:W-:Y:S02]  /*129b0*/  SHF.L.U32 R5, R7.reuse, 0x1f, RZ ;  /* 0x0000001f07057819 */ /* 0x048fe400000006ff */
[----:B------:R-:W-:Y:S01]  /*129c0*/  LOP3.LUT R4, R7, R4, RZ, 0x3c, !PT ;  /* 0x0000000407047212 */ /* 0x000fe200078e3cff */
[----:B------:R-:W-:Y:S01]  /*129d0*/  IMAD R7, R3, 0x8, R2 ;  /* 0x0000000803077824 */ /* 0x000fe200078e0202 */
[----:B------:R-:W0:Y:S02]  /*129e0*/  SYNCS.PHASECHK.TRANS64.TRYWAIT P0, [R6+URZ], R5 ;  /* 0x00000005060075a7 */ /* 0x000e24000800017f */
[----:B------:R-:W-:Y:S01]  /*129f0*/  SHF.L.U32 R2, R4, 0x1f, RZ ;  /* 0x0000001f04027819 */ /* 0x000fe200000006ff */
[----:B0-----:R-:W-:Y:S06]  /*12a00*/  @!P0 BRA `(.L_x_303) ;  /* 0x0000001000fc8947 */ /* 0x001fec0003800000 */
.L_x_348:
[----:B------:R-:W1:Y:S02]  /*12a10*/  SYNCS.PHASECHK.TRANS64.TRYWAIT P0, [R7+URZ], R2 ;  /* 0x00000002070075a7 */ /* 0x000e64000800017f */
[----:B-1----:R-:W-:Y:S05]  /*12a20*/  @!P0 BRA `(.L_x_304) ;  /* 0x0000001400088947 */ /* 0x002fea0003800000 */
.L_x_349:
[----:B------:R-:W-:Y:S05]  /*12a30*/  @!P2 BRA `(.L_x_305) ;  /* 0x000000000004a947 */ /* 0x000fea0003800000 */
[----:B------:R-:W-:Y:S01]  /*12a40*/  BPT.TRAP 0x1 ;  /* 0x000000040000795c */ /* 0x000fe20000300000 */
.L_x_305:
[----:B------:R-:W-:-:S04]  /*12a50*/  VIADD R0, R0, 0x34860 ;  /* 0x0003486000007836 */ /* 0x000fc80000000000 */
[----:B------:R-:W-:-:S04]  /*12a60*/  IMAD R4, R19, 0x8, R0 ;  /* 0x0000000813047824 */ /* 0x000fc800078e0200 */
[----:B------:R-:W3:Y:S02]  /*12a70*/  SYNCS.PHASECHK.TRANS64.TRYWAIT P0, [R4+URZ], R5 ;  /* 0x00000005040075a7 */ /* 0x000ee4000800017f */
[----:B---3--:R-:W-:Y:S05]  /*12a80*/  @!P0 BRA `(.L_x_306) ;  /* 0x0000001400048947 */ /* 0x008fea0003800000 */
.L_x_350:
[----:B------:R-:W-:-:S07]  /*12a90*/  IMAD R3, R3, 0x8, R0 ;  /* 0x0000000803037824 */ /* 0x000fce00078e0200 */
.L_x_307:
[----:B----4-:R4:W0:Y:S02]  /*12aa0*/  SYNCS.PHASECHK.TRANS64.TRYWAIT P0, [R3+URZ], R2 ;  /* 0x00000002030075a7 */ /* 0x010824000800017f */
[----:B0-----:R-:W-:Y:S05]  /*12ab0*/  @!P0 NANOSLEEP.SYNCS 0x989680 ;  /* 0x009896800000895d */ /* 0x001fea0003900000 */
[----:B------:R-:W0:Y:S02]  /*12ac0*/  @!P0 SYNCS.PHASECHK.TRANS64 P0, [R3+URZ], R2 ;  /* 0x00000002030085a7 */ /* 0x000e24000800007f */
[----:B0-----:R-:W-:Y:S05]  /*12ad0*/  @!P0 BRA `(.L_x_307) ;  /* 0xfffffffc00f08947 */ /* 0x001fea000383ffff */
.L_x_300:
[----:B------:R-:W-:Y:S05]  /*12ae0*/  BSYNC B0 ;  /* 0x0000000000007941 */ /* 0x000fea0003800000 */
.L_x_299:
[----:B------:R-:W-:Y:S05]  /*12af0*/  EXIT ;  /* 0x000000000000794d */ /* 0x000fea0003800000 */
.L_x_182:
[----:B------:R-:W-:-:S13]  /*12b00*/  R2UR UR4, R2 ;  /* 0x00000000020472ca */ /* 0x000fda00000e0000 */
[----:B0-----:R-:W-:-:S04]  /*12b10*/  IMAD.U32 R3, RZ, RZ, UR4 ;  /* 0x00000004ff037e24 */ /* 0x001fc8000f8e00ff */
[----:B------:R0:W1:Y:S03]  /*12b20*/  SYNCS.PHASECHK.TRANS64.TRYWAIT P1, [R3+URZ+0x34800], R0 ;  /* 0x03480000030075a7 */ /* 0x000066000802017f */
[----:B-1----:R-:W-:Y:S05]  /*12b30*/  @!P1 NANOSLEEP.SYNCS 0x989680 ;  /* 0x009896800000995d */ /* 0x002fea0003900000 */
[----:B------:R-:W1:Y:S02]  /*12b40*/  @!P1 SYNCS.PHASECHK.TRANS64 P1, [R3+URZ+0x34800], R0 ;  /* 0x03480000030095a7 */ /* 0x000e64000802007f */
[----:B-1----:R-:W-:Y:S05]  /*12b50*/  @!P1 BRA `(.L_x_182) ;  /* 0xfffffffc00e89947 */ /* 0x002fea000383ffff */
[----:B------:R-:W-:Y:S05]  /*12b60*/  BRA `(.L_x_308) ;  /* 0xfffffee800e47947 */ /* 0x000fea000383ffff */
.L_x_186:
[----:B-1----:R1:W2:Y:S02]  /*12b70*/  SYNCS.PHASECHK.TRANS64.TRYWAIT P1, [R3+URZ+0x34830], R0 ;  /* 0x03483000030075a7 */ /* 0x0022a4000802017f */
[----:B--2---:R-:W-:Y:S05]  /*12b80*/  @!P1 NANOSLEEP.SYNCS 0x989680 ;  /* 0x009896800000995d */ /* 0x004fea0003900000 */
[----:B------:R-:W2:Y:S02]  /*12b90*/  @!P1 SYNCS.PHASECHK.TRANS64 P1, [R3+URZ+0x34830], R0 ;  /* 0x03483000030095a7 */ /* 0x000ea4000802007f */
[----:B--2---:R-:W-:Y:S05]  /*12ba0*/  @!P1 BRA `(.L_x_186) ;  /* 0xfffffffc00f09947 */ /* 0x004fea000383ffff */
[----:B------:R-:W-:Y:S05]  /*12bb0*/  BRA `(.L_x_185) ;  /* 0xfffffeec00087947 */ /* 0x000fea000383ffff */
.L_x_192:
[----:B-1----:R-:W-:-:S04]  /*12bc0*/  IMAD.U32 R20, RZ, RZ, UR6 ;  /* 0x00000006ff147e24 */ /* 0x002fc8000f8e00ff */
[----:B------:R1:W2:Y:S03]  /*12bd0*/  SYNCS.PHASECHK.TRANS64.TRYWAIT P1, [R20+URZ+0x34830], R15 ;  /* 0x0348300f140075a7 */ /* 0x0002a6000802017f */
[----:B--2---:R-:W-:Y:S05]  /*12be0*/  @!P1 NANOSLEEP.SYNCS 0x989680 ;  /* 0x009896800000995d */ /* 0x004fea0003900000 */
[----:B------:R-:W2:Y:S02]  /*12bf0*/  @!P1 SYNCS.PHASECHK.TRANS64 P1, [R20+URZ+0x34830], R15 ;  /* 0x0348300f140095a7 */ /* 0x000ea4000802007f */
[----:B--2---:R-:W-:Y:S05]  /*12c00*/  @!P1 BRA `(.L_x_192) ;  /* 0xfffffffc00ec9947 */ /* 0x004fea000383ffff */
[----:B------:R-:W-:Y:S05]  /*12c10*/  BRA `(.L_x_189) ;  /* 0xffffff4400247947 */ /* 0x000fea000383ffff */
.L_x_196:
[----:B-1----:R-:W-:-:S04]  /*12c20*/  IMAD.U32 R15, RZ, RZ, UR6 ;  /* 0x00000006ff0f7e24 */ /* 0x002fc8000f8e00ff */
[----:B------:R1:W2:Y:S03]  /*12c30*/  SYNCS.PHASECHK.TRANS64.TRYWAIT P1, [R15+URZ+0x34850], R14 ;  /* 0x0348500e0f0075a7 */ /* 0x0002a6000802017f */
[----:B--2---:R-:W-:Y:S05]  /*12c40*/  @!P1 NANOSLEEP.SYNCS 0x989680 ;  /* 0x009896800000995d */ /* 0x004fea0003900000 */
[----:B------:R-:W2:Y:S02]  /*12c50*/  @!P1 SYNCS.PHASECHK.TRANS64 P1, [R15+URZ+0x34850], R14 ;  /* 0x0348500e0f0095a7 */ /* 0x000ea4000802007f */
[----:B--2---:R-:W-:Y:S05]  /*12c60*/  @!P1 BRA `(.L_x_196) ;  /* 0xfffffffc00ec9947 */ /* 0x004fea000383ffff */
[----:B------:R-:W-:Y:S05]  /*12c70*/  BRA `(.L_x_193) ;  /* 0xffffff6800d47947 */ /* 0x000fea000383ffff */
.L_x_203:
[----:B-1----:R-:W-:-:S04]  /*12c80*/  IMAD.U32 R5, RZ, RZ, UR7 ;  /* 0x00000007ff057e24 */ /* 0x002fc8000f8e00ff */
[----:B------:R1:W2:Y:S03]  /*12c90*/  SYNCS.PHASECHK.TRANS64.TRYWAIT P1, [R5+URZ+0x34850], R0 ;  /* 0x03485000050075a7 */ /* 0x0002a6000802017f */
[----:B--2---:R-:W-:Y:S05]  /*12ca0*/  @!P1 NANOSLEEP.SYNCS 0x989680 ;  /* 0x009896800000995d */ /* 0x004fea0003900000 */
[----:B------:R-:W2:Y:S02]  /*12cb0*/  @!P1 SYNCS.PHASECHK.TRANS64 P1, [R5+URZ+0x34850], R0 ;  /* 0x03485000050095a7 */ /* 0x000ea4000802007f */
[----:B--2---:R-:W-:Y:S05]  /*12cc0*/  @!P1 BRA `(.L_x_203) ;  /* 0xfffffffc00ec9947 */ /* 0x004fea000383ffff */
[----:B------:R-:W-:Y:S05]  /*12cd0*/  BRA `(.L_x_202) ;  /* 0xffffff98009c7947 */ /* 0x000fea000383ffff */
.L_x_218:
[----:B------:R-:W0:Y:S01]  /*12ce0*/  S2R R5, SR_TID.X ;  /* 0x0000000000057919 */ /* 0x000e220000002100 */
[----:B------:R-:W-:Y:S01]  /*12cf0*/  BSSY B0, `(.L_x_309) ;  /* 0x000000a000007945 */ /* 0x000fe20003800000 */
[----:B------:R-:W-:Y:S02]  /*12d00*/  IMAD.MOV.U32 R12, RZ, RZ, RZ ;  /* 0x000000ffff0c7224 */ /* 0x000fe400078e00ff */
[----:B------:R-:W-:Y:S02]  /*12d10*/  IMAD.MOV.U32 R11, RZ, RZ, 0x1f ;  /* 0x0000001fff0b7424 */ /* 0x000fe400078e00ff */
[----:B------:R-:W-:Y:S01]  /*12d20*/  IMAD.MOV.U32 R15, RZ, RZ, -0x1 ;  /* 0xffffffffff0f7424 */ /* 0x000fe200078e00ff */
[----:B0-----:R-:W-:-:S04]  /*12d30*/  SHF.R.U32.HI R5, RZ, 0x5, R5 ;  /* 0x00000005ff057819 */ /* 0x001fc80000011605 */
[----:B------:R-:W-:-:S05]  /*12d40*/  LOP3.LUT R5, R5, 0x3, RZ, 0xc0, !PT ;  /* 0x0000000305057812 */ /* 0x000fca00078ec0ff */
[----:B------:R-:W-:-:S07]  /*12d50*/  IMAD.MOV.U32 R13, RZ, RZ, R5 ;  /* 0x000000ffff0d7224 */ /* 0x000fce00078e0005 */
[----:B-1----:R-:W-:Y:S05]  /*12d60*/  WARPSYNC.COLLECTIVE R15, `(.L_x_310) ;  /* 0x000000000f087348 */ /* 0x002fea0003c00000 */
[----:B------:R0:W2:Y:S02]  /*12d70*/  SHFL.IDX P6, R14, R13, R12, R11 ;  /* 0x0000000c0d0e7389 */ /* 0x0000a400000c000b */
[----:B012---:R-:W-:Y:S01]  /*12d80*/  ENDCOLLECTIVE ;  /* 0x000000000000791b */ /* 0x007fe20003800000 */
.L_x_310:
[----:B------:R-:W-:Y:S05]  /*12d90*/  BSYNC B0 ;  /* 0x0000000000007941 */ /* 0x000fea0003800000 */
.L_x_309:
[----:B------:R-:W-:Y:S05]  /*12da0*/  BRA `(.L_x_311) ;  /* 0xffffffc000a07947 */ /* 0x000fea000383ffff */
.L_x_220:
[----:B------:R-:W-:Y:S01]  /*12db0*/  BSSY B0, `(.L_x_312) ;  /* 0x0000006000007945 */ /* 0x000fe20003800000 */
[----:B------:R-:W-:-:S07]  /*12dc0*/  IMAD.MOV.U32 R15, RZ, RZ, -0x1 ;  /* 0xffffffffff0f7424 */ /* 0x000fce00078e00ff */
[----:B01----:R-:W-:Y:S05]  /*12dd0*/  WARPSYNC.COLLECTIVE R15, `(.L_x_313) ;  /* 0x000000000f0c7348 */ /* 0x003fea0003c00000 */
[----:B------:R-:W-:Y:S02]  /*12de0*/  ELECT P6, UR62, PT ;  /* 0x00000000003e782f */ /* 0x000fe400038c0000 */
[----:B------:R-:W-:Y:S01]  /*12df0*/  MOV R14, UR62 ;  /* 0x0000003e000e7c02 */ /* 0x000fe20008000f00 */
[----:B01----:R-:W-:Y:S10]  /*12e00*/  ENDCOLLECTIVE ;  /* 0x000000000000791b */ /* 0x003ff40003800000 */
.L_x_313:
[----:B------:R-:W-:Y:S05]  /*12e10*/  BSYNC B0 ;  /* 0x0000000000007941 */ /* 0x000fea0003800000 */
.L_x_312:
[----:B------:R-:W-:Y:S05]  /*12e20*/  BRA `(.L_x_314) ;  /* 0xffffffc000a07947 */ /* 0x000fea000383ffff */
.L_x_222:
[----:B---3--:R3:W4:Y:S02]  /*12e30*/  SYNCS.PHASECHK.TRANS64.TRYWAIT P0, [R2+URZ+0x34840], R3 ;  /* 0x03484003020075a7 */ /* 0x008724000800017f */
[----:B----4-:R-:W-:Y:S05]  /*12e40*/  @!P0 NANOSLEEP.SYNCS 0x989680 ;  /* 0x009896800000895d */ /* 0x010fea0003900000 */
[----:B------:R-:W4:Y:S02]  /*12e50*/  @!P0 SYNCS.PHASECHK.TRANS64 P0, [R2+URZ+0x34840], R3 ;  /* 0x03484003020085a7 */ /* 0x000f24000800007f */
[----:B----4-:R-:W-:Y:S05]  /*12e60*/  @!P0 BRA `(.L_x_222) ;  /* 0xfffffffc00f08947 */ /* 0x010fea000383ffff */
[----:B------:R-:W-:Y:S05]  /*12e70*/  BRA `(.L_x_315) ;  /* 0xffffffc000f87947 */ /* 0x000fea000383ffff */
.L_x_226:
[----:B------:R-:W-:Y:S01]  /*12e80*/  IMAD.MOV.U32 R13, RZ, RZ, R2 ;  /* 0x000000ffff0d7224 */ /* 0x000fe200078e0002 */
[----:B------:R-:W0:Y:S01]  /*12e90*/  S2R R7, SR_TID.X ;  /* 0x0000000000077919 */ /* 0x000e220000002100 */
[----:B------:R-:W-:Y:S02]  /*12ea0*/  IMAD.MOV.U32 R12, RZ, RZ, RZ ;  /* 0x000000ffff0c7224 */ /* 0x000fe400078e00ff */
[----:B------:R-:W-:Y:S02]  /*12eb0*/  IMAD.MOV.U32 R11, RZ, RZ, 0x181f ;  /* 0x0000181fff0b7424 */ /* 0x000fe400078e00ff */
[----:B------:R-:W-:-:S07]  /*12ec0*/  IMAD.MOV.U32 R15, RZ, RZ, -0x1 ;  /* 0xffffffffff0f7424 */ /* 0x000fce00078e00ff */
[----:B0----5:R-:W-:Y:S05]  /*12ed0*/  WARPSYNC.COLLECTIVE R15, `(.L_x_316) ;  /* 0x000000000f087348 */ /* 0x021fea0003c00000 */
[----:B------:R1:W2:Y:S02]  /*12ee0*/  SHFL.IDX P6, R14, R13, R12, R11 ;  /* 0x0000000c0d0e7389 */ /* 0x0002a400000c000b */
[----:B012--5:R-:W-:Y:S01]  /*12ef0*/  ENDCOLLECTIVE ;  /* 0x000000000000791b */ /* 0x027fe20003800000 */
.L_x_316:
[----:B------:R-:W-:Y:S01]  /*12f00*/  IMAD.MOV.U32 R13, RZ, RZ, R0 ;  /* 0x000000ffff0d7224 */ /* 0x000fe200078e0000 */
[----:B------:R-:W-:Y:S01]  /*12f10*/  LOP3.LUT R7, R7, 0x7f, RZ, 0xc0, !PT ;  /* 0x0000007f07077812 */ /* 0x000fe200078ec0ff */
[----:B------:R-:W-:-:S07]  /*12f20*/  IMAD.MOV.U32 R6, RZ, RZ, R14 ;  /* 0x000000ffff067224 */ /* 0x000fce00078e000e */
[----:B------:R-:W-:Y:S05]  /*12f30*/  WARPSYNC.COLLECTIVE R15, `(.L_x_317) ;  /* 0x000000000f087348 */ /* 0x000fea0003c00000 */
[----:B------:R0:W1:Y:S02]  /*12f40*/  SHFL.IDX P6, R14, R13, R12, R11 ;  /* 0x0000000c0d0e7389 */ /* 0x00006400000c000b */
[----:B01----:R-:W-:Y:S01]  /*12f50*/  ENDCOLLECTIVE ;  /* 0x000000000000791b */ /* 0x003fe20003800000 */
.L_x_317:
[----:B------:R-:W-:Y:S01]  /*12f60*/  SHF.R.U32.HI R4, RZ, 0x3, R7 ;  /* 0x00000003ff047819 */ /* 0x000fe20000011607 */
[----:B------:R-:W-:Y:S01]  /*12f70*/  ULDC UR4, c[0x0][0x288] ;  /* 0x0000a20000047ab9 */ /* 0x000fe20000000800 */
[----:B------:R-:W-:Y:S01]  /*12f80*/  ULDC.64 UR6, c[0x0][0x208] ;  /* 0x0000820000067ab9 */ /* 0x000fe20000000a00 */
[----:B------:R-:W-:Y:S02]  /*12f90*/  IMAD R3, R8, UR4, RZ ;  /* 0x0000000408037c24 */ /* 0x000fe4000f8e02ff */
[----:B------:R-:W-:-:S04]  /*12fa0*/  IMAD.IADD R4, R4, 0x1, R5 ;  /* 0x0000000104047824 */ /* 0x000fc800078e0205 */
[C---:B------:R-:W-:Y:S01]  /*12fb0*/  VIADD R5, R4.reuse, 0x10 ;  /* 0x0000001004057836 */ /* 0x040fe20000000000 */
[----:B------:R-:W-:Y:S01]  /*12fc0*/  ISETP.GE.AND P2, PT, R4, R3, PT ;  /* 0x000000030400720c */ /* 0x000fe20003f46270 */
[----:B------:R-:W-:Y:S02]  /*12fd0*/  IMAD.MOV.U32 R13, RZ, RZ, R2 ;  /* 0x000000ffff0d7224 */ /* 0x000fe400078e0002 */
[----:B------:R-:W-:Y:S02]  /*12fe0*/  IMAD.MOV.U32 R12, RZ, RZ, 0x1 ;  /* 0x00000001ff0c7424 */ /* 0x000fe400078e00ff */
[----:B------:R-:W-:-:S08]  /*12ff0*/  IMAD.MOV.U32 R7, RZ, RZ, R14 ;  /* 0x000000ffff077224 */ /* 0x000fd000078e000e */
        /* <DEDUP_REMOVED lines=14> */
.L_x_318:
[----:B------:R-:W-:Y:S01]  /*130e0*/  MOV R13, R0 ;  /* 0x00000000000d7202 */ /* 0x000fe20000000f00 */
[----:B------:R-:W-:-:S07]  /*130f0*/  IMAD.MOV.U32 R6, RZ, RZ, R14 ;  /* 0x000000ffff067224 */ /* 0x000fce00078e000e */
[----:B------:R-:W-:Y:S05]  /*13100*/  WARPSYNC.COLLECTIVE R15, `(.L_x_319) ;  /* 0x000000000f087348 */ /* 0x000fea0003c00000 */
[----:B------:R0:W1:Y:S02]  /*13110*/  SHFL.IDX P6, R14, R13, R12, R11 ;  /* 0x0000000c0d0e7389 */ /* 0x00006400000c000b */
[----:B01----:R-:W-:Y:S01]  /*13120*/  ENDCOLLECTIVE ;  /* 0x000000000000791b */ /* 0x003fe20003800000 */
.L_x_319:
[----:B------:R-:W-:Y:S01]  /*13130*/  ULDC.64 UR4, c[0x0][0x208] ;  /* 0x0000820000047ab9 */ /* 0x000fe20000000a00 */
[----:B------:R-:W-:Y:S02]  /*13140*/  IMAD.MOV.U32 R13, RZ, RZ, R2 ;  /* 0x000000ffff0d7224 */ /* 0x000fe400078e0002 */
[----:B------:R-:W-:Y:S02]  /*13150*/  IMAD.MOV.U32 R12, RZ, RZ, 0x2 ;  /* 0x00000002ff0c7424 */ /* 0x000fe400078e00ff */
[----:B------:R-:W-:-:S05]  /*13160*/  IMAD.MOV.U32 R5, RZ, RZ, R14 ;  /* 0x000000ffff057224 */ /* 0x000fca00078e000e */
[----:B------:R-:W-:-:S05]  /*13170*/  @!P2 LEA R5, P3, R10, R5, 0x1 ;  /* 0x000000050a05a211 */ /* 0x000fca00078608ff */
[----:B------:R-:W-:-:S04]  /*13180*/  @!P2 IMAD.X R6, RZ, RZ, R6, P3 ;  /* 0x000000ffff06a224 */ /* 0x000fc800018e0606 */
        /* <DEDUP_REMOVED lines=12> */
.L_x_320:
[----:B------:R-:W-:Y:S02]  /*13250*/  IMAD.MOV.U32 R13, RZ, RZ, R0 ;  /* 0x000000ffff0d7224 */ /* 0x000fe400078e0000 */
[----:B------:R-:W-:-:S07]  /*13260*/  IMAD.MOV.U32 R6, RZ, RZ, R14 ;  /* 0x000000ffff067224 */ /* 0x000fce00078e000e */
[----:B------:R-:W-:Y:S05]  /*13270*/  WARPSYNC.COLLECTIVE R15, `(.L_x_321) ;  /* 0x000000000f087348 */ /* 0x000fea0003c00000 */
[----:B------:R0:W1:Y:S02]  /*13280*/  SHFL.IDX P6, R14, R13, R12, R11 ;  /* 0x0000000c0d0e7389 */ /* 0x00006400000c000b */
[----:B01----:R-:W-:Y:S01]  /*13290*/  ENDCOLLECTIVE ;  /* 0x000000000000791b */ /* 0x003fe20003800000 */
.L_x_321:
        /* <DEDUP_REMOVED lines=18> */
.L_x_322:
[----:B------:R-:W-:Y:S02]  /*133c0*/  IMAD.MOV.U32 R13, RZ, RZ, R0 ;  /* 0x000000ffff0d7224 */ /* 0x000fe400078e0000 */
[----:B------:R-:W-:-:S07]  /*133d0*/  IMAD.MOV.U32 R6, RZ, RZ, R14 ;  /* 0x000000ffff067224 */ /* 0x000fce00078e000e */
[----:B------:R-:W-:Y:S05]  /*133e0*/  WARPSYNC.COLLECTIVE R15, `(.L_x_323) ;  /* 0x000000000f087348 */ /* 0x000fea0003c00000 */
[----:B------:R0:W1:Y:S02]  /*133f0*/  SHFL.IDX P6, R14, R13, R12, R11 ;  /* 0x0000000c0d0e7389 */ /* 0x00006400000c000b */
[----:B01----:R-:W-:Y:S01]  /*13400*/  ENDCOLLECTIVE ;  /* 0x000000000000791b */ /* 0x003fe20003800000 */
.L_x_323:
        /* <DEDUP_REMOVED lines=18> */
.L_x_324:
[----:B------:R-:W-:Y:S02]  /*13530*/  IMAD.MOV.U32 R13, RZ, RZ, R0 ;  /* 0x000000ffff0d7224 */ /* 0x000fe400078e0000 */
[----:B------:R-:W-:-:S07]  /*13540*/  IMAD.MOV.U32 R6, RZ, RZ, R14 ;  /* 0x000000ffff067224 */ /* 0x000fce00078e000e */
[----:B------:R-:W-:Y:S05]  /*13550*/  WARPSYNC.COLLECTIVE R15, `(.L_x_325) ;  /* 0x000000000f087348 */ /* 0x000fea0003c00000 */
[----:B------:R0:W1:Y:S02]  /*13560*/  SHFL.IDX P6, R14, R13, R12, R11 ;  /* 0x0000000c0d0e7389 */ /* 0x00006400000c000b */
[----:B01----:R-:W-:Y:S01]  /*13570*/  ENDCOLLECTIVE ;  /* 0x000000000000791b */ /* 0x003fe20003800000 */
.L_x_325:
[----:B------:R-:W-:Y:S01]  /*13580*/  ULDC.64 UR4, c[0x0][0x208] ;  /* 0x0000820000047ab9 */ /* 0x000fe20000000a00 */
[----:B------:R-:W-:Y:S02]  /*13590*/  IMAD.MOV.U32 R13, RZ, RZ, R2 ;  /* 0x000000ffff0d7224 */ /* 0x000fe400078e0002 */
[----:B------:R-:W-:Y:S02]  /*135a0*/  IMAD.MOV.U32 R12, RZ, RZ, 0x5 ;  /* 0x00000005ff0c7424 */ /* 0x000fe400078e00ff */
[----:B------:R-:W-:-:S05]  /*135b0*/  IMAD.MOV.U32 R5, RZ, RZ, R14 ;  /* 0x000000ffff057224 */ /* 0x000fca00078e000e */
[----:B------:R-:W-:-:S05]  /*135c0*/  @!P2 LEA R5, P3, R10, R5, 0x1 ;  /* 0x000000050a05a211 */ /* 0x000fca00078608ff */
[----:B------:R-:W-:-:S04]  /*135d0*/  @!P2 IMAD.X R6, RZ, RZ, R6, P3 ;  /* 0x000000ffff06a224 */ /* 0x000fc800018e0606 */
[----:B------:R-:W-:Y:S01]  /*135e0*/  @!P2 IMAD.MOV.U32 R7, RZ, RZ, R6 ;  /* 0x000000ffff07a224 */ /* 0x000fe200078e0006 */
        /* <DEDUP_REMOVED lines=11> */
.L_x_326:
[----:B------:R-:W-:Y:S02]  /*136a0*/  IMAD.MOV.U32 R13, RZ, RZ, R0 ;  /* 0x000000ffff0d7224 */ /* 0x000fe400078e0000 */
[----:B------:R-:W-:-:S07]  /*136b0*/  IMAD.MOV.U32 R6, RZ, RZ, R14 ;  /* 0x000000ffff067224 */ /* 0x000fce00078e000e */
[----:B------:R-:W-:Y:S05]  /*136c0*/  WARPSYNC.COLLECTIVE R15, `(.L_x_327) ;  /* 0x000000000f087348 */ /* 0x000fea0003c00000 */
[----:B------:R0:W1:Y:S02]  /*136d0*/  SHFL.IDX P6, R14, R13, R12, R11 ;  /* 0x0000000c0d0e7389 */ /* 0x00006400000c000b */
[----:B01----:R-:W-:Y:S01]  /*136e0*/  ENDCOLLECTIVE ;  /* 0x000000000000791b */ /* 0x003fe20003800000 */
.L_x_327:
        /* <DEDUP_REMOVED lines=18> */
.L_x_328:
[----:B------:R-:W-:Y:S02]  /*13810*/  IMAD.MOV.U32 R13, RZ, RZ, R0 ;  /* 0x000000ffff0d7224 */ /* 0x000fe400078e0000 */
[----:B------:R-:W-:-:S07]  /*13820*/  IMAD.MOV.U32 R6, RZ, RZ, R14 ;  /* 0x000000ffff067224 */ /* 0x000fce00078e000e */
[----:B------:R-:W-:Y:S05]  /*13830*/  WARPSYNC.COLLECTIVE R15, `(.L_x_329) ;  /* 0x000000000f087348 */ /* 0x000fea0003c00000 */
[----:B------:R0:W1:Y:S02]  /*13840*/  SHFL.IDX P6, R14, R13, R12, R11 ;  /* 0x0000000c0d0e7389 */ /* 0x00006400000c000b */
[----:B01----:R-:W-:Y:S01]  /*13850*/  ENDCOLLECTIVE ;  /* 0x000000000000791b */ /* 0x003fe20003800000 */
.L_x_329:
[----:B------:R-:W-:Y:S01]  /*13860*/  ULDC.64 UR4, c[0x0][0x208] ;  /* 0x0000820000047ab9 */ /* 0x000fe20000000a00 */
[----:B------:R-:W-:Y:S02]  /*13870*/  IMAD.MOV.U32 R13, RZ, RZ, R2 ;  /* 0x000000ffff0d7224 */ /* 0x000fe400078e0002 */
[----:B------:R-:W-:Y:S02]  /*13880*/  IMAD.MOV.U32 R12, RZ, RZ, 0x7 ;  /* 0x00000007ff0c7424 */ /* 0x000fe400078e00ff */
[----:B------:R-:W-:-:S05]  /*13890*/  IMAD.MOV.U32 R5, RZ, RZ, R14 ;  /* 0x000000ffff057224 */ /* 0x000fca00078e000e */
[----:B------:R-:W-:-:S05]  /*138a0*/  @!P2 LEA R5, P3, R10, R5, 0x1 ;  /* 0x000000050a05a211 */ /* 0x000fca00078608ff */
[----:B------:R-:W-:-:S04]  /*138b0*/  @!P2 IMAD.X R6, RZ, RZ, R6, P3 ;  /* 0x000000ffff06a224 */ /* 0x000fc800018e0606 */
[----:B------:R-:W-:Y:S02]  /*138c0*/  @!P2 IMAD.MOV.U32 R7, RZ, RZ, R6 ;  /* 0x000000ffff07a224 */ /* 0x000fe400078e0006 */
[----:B------:R-:W-:-:S05]  /*138d0*/  @!P2 IMAD.MOV.U32 R6, RZ, RZ, R5 ;  /* 0x000000ffff06a224 */ /* 0x000fca00078e0005 */
        /* <DEDUP_REMOVED lines=8> */
.L_x_330:
[----:B------:R-:W-:Y:S02]  /*13960*/  IMAD.MOV.U32 R13, RZ, RZ, R0 ;  /* 0x000000ffff0d7224 */ /* 0x000fe400078e0000 */
[----:B------:R-:W-:-:S07]  /*13970*/  IMAD.MOV.U32 R5, RZ, RZ, R14 ;  /* 0x000000ffff057224 */ /* 0x000fce00078e000e */
[----:B------:R-:W-:Y:S05]  /*13980*/  WARPSYNC.COLLECTIVE R15, `(.L_x_331) ;  /* 0x000000000f087348 */ /* 0x000fea0003c00000 */
[----:B------:R0:W1:Y:S02]  /*13990*/  SHFL.IDX P6, R14, R13, R12, R11 ;  /* 0x0000000c0d0e7389 */ /* 0x00006400000c000b */
[----:B01----:R-:W-:Y:S01]  /*139a0*/  ENDCOLLECTIVE ;  /* 0x000000000000791b */ /* 0x003fe20003800000 */
.L_x_331:
[----:B------:R-:W-:Y:S01]  /*139b0*/  IMAD.MOV.U32 R0, RZ, RZ, R14 ;  /* 0x000000ffff007224 */ /* 0x000fe200078e000e */
[----:B------:R-:W-:Y:S06]  /*139c0*/  BRA `(.L_x_332) ;  /* 0xffffffc400787947 */ /* 0x000fec000383ffff */
.L_x_230:
[----:B0-----:R-:W-:-:S04]  /*139d0*/  IMAD.U32 R3, RZ, RZ, UR36 ;  /* 0x00000024ff037e24 */ /* 0x001fc8000f8e00ff */
[----:B------:R0:W2:Y:S03]  /*139e0*/  SYNCS.PHASECHK.TRANS64.TRYWAIT P0, [R3+URZ+0x34820], R0 ;  /* 0x03482000030075a7 */ /* 0x0000a6000800017f */
[----:B--2---:R-:W-:Y:S05]  /*139f0*/  @!P0 NANOSLEEP.SYNCS 0x989680 ;  /* 0x009896800000895d */ /* 0x004fea0003900000 */
[----:B------:R-:W2:Y:S02]  /*13a00*/  @!P0 SYNCS.PHASECHK.TRANS64 P0, [R3+URZ+0x34820], R0 ;  /* 0x03482000030085a7 */ /* 0x000ea4000800007f */
[----:B--2---:R-:W-:Y:S05]  /*13a10*/  @!P0 BRA `(.L_x_230) ;  /* 0xfffffffc00ec8947 */ /* 0x004fea000383ffff */
[----:B------:R-:W-:Y:S05]  /*13a20*/  BRA `(.L_x_333) ;  /* 0xffffffc400c87947 */ /* 0x000fea000383ffff */
.L_x_237:
[----:B--2---:R2:W3:Y:S02]  /*13a30*/  SYNCS.PHASECHK.TRANS64.TRYWAIT P0, [R3+URZ+0x34840], R2 ;  /* 0x03484002030075a7 */ /* 0x0044e4000800017f */
[----:B---3--:R-:W-:Y:S05]  /*13a40*/  @!P0 NANOSLEEP.SYNCS 0x989680 ;  /* 0x009896800000895d */ /* 0x008fea0003900000 */
[----:B------:R-:W3:Y:S02]  /*13a50*/  @!P0 SYNCS.PHASECHK.TRANS64 P0, [R3+URZ+0x34840], R2 ;  /* 0x03484002030085a7 */ /* 0x000ee4000800007f */
[----:B---3--:R-:W-:Y:S05]  /*13a60*/  @!P0 BRA `(.L_x_237) ;  /* 0xfffffffc00f08947 */ /* 0x008fea000383ffff */
[----:B------:R-:W-:Y:S05]  /*13a70*/  BRA `(.L_x_334) ;  /* 0xffffffc800787947 */ /* 0x000fea000383ffff */
.L_x_244:
[----:B0-----:R0:W1:Y:S02]  /*13a80*/  SYNCS.PHASECHK.TRANS64.TRYWAIT P0, [R2+URZ+0x34860], R3 ;  /* 0x03486003020075a7 */ /* 0x001064000800017f */
[----:B-1----:R-:W-:Y:S05]  /*13a90*/  @!P0 NANOSLEEP.SYNCS 0x989680 ;  /* 0x009896800000895d */ /* 0x002fea0003900000 */
[----:B------:R-:W1:Y:S02]  /*13aa0*/  @!P0 SYNCS.PHASECHK.TRANS64 P0, [R2+URZ+0x34860], R3 ;  /* 0x03486003020085a7 */ /* 0x000e64000800007f */
[----:B-1----:R-:W-:Y:S05]  /*13ab0*/  @!P0 BRA `(.L_x_244) ;  /* 0xfffffffc00f08947 */ /* 0x002fea000383ffff */
[----:B------:R-:W-:Y:S05]  /*13ac0*/  BRA `(.L_x_335) ;  /* 0xffffffcc00747947 */ /* 0x000fea000383ffff */
.L_x_255:
[----:B-1----:R1:W2:Y:S02]  /*13ad0*/  SYNCS.PHASECHK.TRANS64.TRYWAIT P0, [R3+URZ+0x34840], R2 ;  /* 0x03484002030075a7 */ /* 0x0022a4000800017f */
[----:B--2---:R-:W-:Y:S05]  /*13ae0*/  @!P0 NANOSLEEP.SYNCS 0x989680 ;  /* 0x009896800000895d */ /* 0x004fea0003900000 */
[----:B------:R-:W2:Y:S02]  /*13af0*/  @!P0 SYNCS.PHASECHK.TRANS64 P0, [R3+URZ+0x34840], R2 ;  /* 0x03484002030085a7 */ /* 0x000ea4000800007f */
[----:B--2---:R-:W-:Y:S05]  /*13b00*/  @!P0 BRA `(.L_x_255) ;  /* 0xfffffffc00f08947 */ /* 0x004fea000383ffff */
[----:B------:R-:W-:Y:S05]  /*13b10*/  BRA `(.L_x_336) ;  /* 0xffffffd400147947 */ /* 0x000fea000383ffff */
.L_x_262:
[----:B0-----:R0:W1:Y:S02]  /*13b20*/  SYNCS.PHASECHK.TRANS64.TRYWAIT P0, [R2+URZ+0x34860], R3 ;  /* 0x03486003020075a7 */ /* 0x001064000800017f */
[----:B-1----:R-:W-:Y:S05]  /*13b30*/  @!P0 NANOSLEEP.SYNCS 0x989680 ;  /* 0x009896800000895d */ /* 0x002fea0003900000 */
[----:B------:R-:W1:Y:S02]  /*13b40*/  @!P0 SYNCS.PHASECHK.TRANS64 P0, [R2+URZ+0x34860], R3 ;  /* 0x03486003020085a7 */ /* 0x000e64000800007f */
[----:B-1----:R-:W-:Y:S05]  /*13b50*/  @!P0 BRA `(.L_x_262) ;  /* 0xfffffffc00f08947 */ /* 0x002fea000383ffff */
[----:B------:R-:W-:Y:S05]  /*13b60*/  BRA `(.L_x_337) ;  /* 0xffffffd800107947 */ /* 0x000fea000383ffff */
.L_x_272:
[----:B--2---:R2:W3:Y:S02]  /*13b70*/  SYNCS.PHASECHK.TRANS64.TRYWAIT P0, [R3+URZ+0x34840], R2 ;  /* 0x03484002030075a7 */ /* 0x0044e4000800017f */
[----:B---3--:R-:W-:Y:S05]  /*13b80*/  @!P0 NANOSLEEP.SYNCS 0x989680 ;  /* 0x009896800000895d */ /* 0x008fea0003900000 */
[----:B------:R-:W3:Y:S02]  /*13b90*/  @!P0 SYNCS.PHASECHK.TRANS64 P0, [R3+URZ+0x34840], R2 ;  /* 0x03484002030085a7 */ /* 0x000ee4000800007f */
[----:B---3--:R-:W-:Y:S05]  /*13ba0*/  @!P0 BRA `(.L_x_272) ;  /* 0xfffffffc00f08947 */ /* 0x008fea000383ffff */
[----:B------:R-:W-:Y:S05]  /*13bb0*/  BRA `(.L_x_338) ;  /* 0xffffffdc00887947 */ /* 0x000fea000383ffff */
.L_x_279:
[----:B0-----:R0:W1:Y:S02]  /*13bc0*/  SYNCS.PHASECHK.TRANS64.TRYWAIT P0, [R2+URZ+0x34860], R5 ;  /* 0x03486005020075a7 */ /* 0x001064000800017f */
[----:B-1----:R-:W-:Y:S05]  /*13bd0*/  @!P0 NANOSLEEP.SYNCS 0x989680 ;  /* 0x009896800000895d */ /* 0x002fea0003900000 */
[----:B------:R-:W1:Y:S02]  /*13be0*/  @!P0 SYNCS.PHASECHK.TRANS64 P0, [R2+URZ+0x34860], R5 ;  /* 0x03486005020085a7 */ /* 0x000e64000800007f */
[----:B-1----:R-:W-:Y:S05]  /*13bf0*/  @!P0 BRA `(.L_x_279) ;  /* 0xfffffffc00f08947 */ /* 0x002fea000383ffff */
[----:B------:R-:W-:Y:S05]  /*13c00*/  BRA `(.L_x_339) ;  /* 0xffffffe000807947 */ /* 0x000fea000383ffff */
.L_x_289:
[----:B0-----:R0:W3:Y:S02]  /*13c10*/  SYNCS.PHASECHK.TRANS64.TRYWAIT P0, [R0+URZ+0x34860], R3 ;  /* 0x03486003000075a7 */ /* 0x0010e4000800017f */
[----:B---3--:R-:W-:Y:S05]  /*13c20*/  @!P0 NANOSLEEP.SYNCS 0x989680 ;  /* 0x009896800000895d */ /* 0x008fea0003900000 */
[----:B------:R-:W3:Y:S02]  /*13c30*/  @!P0 SYNCS.PHASECHK.TRANS64 P0, [R0+URZ+0x34860], R3 ;  /* 0x03486003000085a7 */ /* 0x000ee4000800007f */
[----:B---3--:R-:W-:Y:S05]  /*13c40*/  @!P0 BRA `(.L_x_289) ;  /* 0xfffffffc00f08947 */ /* 0x008fea000383ffff */
[----:B------:R-:W-:Y:S05]  /*13c50*/  BRA `(.L_x_340) ;  /* 0xffffffe400947947 */ /* 0x000fea000383ffff */
.L_x_297:
[----:B0-----:R0:W1:Y:S02]  /*13c60*/  SYNCS.PHASECHK.TRANS64.TRYWAIT P0, [R0+URZ+0x34820], R3 ;  /* 0x03482003000075a7 */ /* 0x001064000800017f */
[----:B-1----:R-:W-:Y:S05]  /*13c70*/  @!P0 NANOSLEEP.SYNCS 0x989680 ;  /* 0x009896800000895d */ /* 0x002fea0003900000 */
[----:B------:R-:W1:Y:S02]  /*13c80*/  @!P0 SYNCS.PHASECHK.TRANS64 P0, [R0+URZ+0x34820], R3 ;  /* 0x03482003000085a7 */ /* 0x000e64000800007f */
[----:B-1----:R-:W-:Y:S05]  /*13c90*/  @!P0 BRA `(.L_x_297) ;  /* 0xfffffffc00f08947 */ /* 0x002fea000383ffff */
[----:B------:R-:W-:Y:S05]  /*13ca0*/  BRA `(.L_x_341) ;  /* 0xffffffe800d87947 */ /* 0x000fea000383ffff */
.L_x_298:
[----:B------:R-:W1:Y:S01]  /*13cb0*/  S2R R2, SR_TID.X ;  /* 0x0000000000027919 */ /* 0x000e620000002100 */
[----:B------:R-:W-:Y:S01]  /*13cc0*/  BSSY B0, `(.L_x_342) ;  /* 0x000000a000007945 */ /* 0x000fe20003800000 */
[----:B------:R-:W-:Y:S02]  /*13cd0*/  IMAD.MOV.U32 R12, RZ, RZ, RZ ;  /* 0x000000ffff0c7224 */ /* 0x000fe400078e00ff */
[----:B------:R-:W-:Y:S02]  /*13ce0*/  IMAD.MOV.U32 R11, RZ, RZ, 0x1f ;  /* 0x0000001fff0b7424 */ /* 0x000fe400078e00ff */
[----:B------:R-:W-:Y:S01]  /*13cf0*/  IMAD.MOV.U32 R15, RZ, RZ, -0x1 ;  /* 0xffffffffff0f7424 */ /* 0x000fe200078e00ff */
[----:B-1----:R-:W-:-:S04]  /*13d00*/  SHF.R.U32.HI R2, RZ, 0x5, R2 ;  /* 0x00000005ff027819 */ /* 0x002fc80000011602 */
[----:B------:R-:W-:-:S05]  /*13d10*/  LOP3.LUT R2, R2, 0x3, RZ, 0xc0, !PT ;  /* 0x0000000302027812 */ /* 0x000fca00078ec0ff */
[----:B------:R-:W-:-:S07]  /*13d20*/  IMAD.MOV.U32 R13, RZ, RZ, R2 ;  /* 0x000000ffff0d7224 */ /* 0x000fce00078e0002 */
[----:B0-2---:R-:W-:Y:S05]  /*13d30*/  WARPSYNC.COLLECTIVE R15, `(.L_x_343) ;  /* 0x000000000f087348 */ /* 0x005fea0003c00000 */
[----:B------:R1:W3:Y:S02]  /*13d40*/  SHFL.IDX P6, R14, R13, R12, R11 ;  /* 0x0000000c0d0e7389 */ /* 0x0002e400000c000b */
[----:B0123--:R-:W-:Y:S01]  /*13d50*/  ENDCOLLECTIVE ;  /* 0x000000000000791b */ /* 0x00ffe20003800000 */
.L_x_343:
[----:B------:R-:W-:Y:S05]  /*13d60*/  BSYNC B0 ;  /* 0x0000000000007941 */ /* 0x000fea0003800000 */
.L_x_342:
[----:B------:R-:W-:Y:S05]  /*13d70*/  BRA `(.L_x_344) ;  /* 0xffffffe800c07947 */ /* 0x000fea000383ffff */
.L_x_301:
[----:B------:R-:W-:Y:S01]  /*13d80*/  BSSY B1, `(.L_x_345) ;  /* 0x0000006000017945 */ /* 0x000fe20003800000 */
[----:B------:R-:W-:-:S07]  /*13d90*/  IMAD.MOV.U32 R15, RZ, RZ, -0x1 ;  /* 0xffffffffff0f7424 */ /* 0x000fce00078e00ff */
[----:B012---:R-:W-:Y:S05]  /*13da0*/  WARPSYNC.COLLECTIVE R15, `(.L_x_346) ;  /* 0x000000000f0c7348 */ /* 0x007fea0003c00000 */
[----:B------:R-:W-:Y:S02]  /*13db0*/  ELECT P6, UR62, PT ;  /* 0x00000000003e782f */ /* 0x000fe400038c0000 */
[----:B------:R-:W-:Y:S01]  /*13dc0*/  MOV R14, UR62 ;  /* 0x0000003e000e7c02 */ /* 0x000fe20008000f00 */
[----:B012---:R-:W-:Y:S10]  /*13dd0*/  ENDCOLLECTIVE ;  /* 0x000000000000791b */ /* 0x007ff40003800000 */
.L_x_346:
[----:B------:R-:W-:Y:S05]  /*13de0*/  BSYNC B1 ;  /* 0x0000000000017941 */ /* 0x000fea0003800000 */
.L_x_345:
[----:B------:R-:W-:Y:S05]  /*13df0*/  BRA `(.L_x_347) ;  /* 0xffffffe800b87947 */ /* 0x000fea000383ffff */
.L_x_303:
[----:B0-----:R0:W1:Y:S02]  /*13e00*/  SYNCS.PHASECHK.TRANS64.TRYWAIT P0, [R6+URZ], R5 ;  /* 0x00000005060075a7 */ /* 0x001064000800017f */
[----:B-1----:R-:W-:Y:S05]  /*13e10*/  @!P0 NANOSLEEP.SYNCS 0x989680 ;  /* 0x009896800000895d */ /* 0x002fea0003900000 */
[----:B------:R-:W1:Y:S02]  /*13e20*/  @!P0 SYNCS.PHASECHK.TRANS64 P0, [R6+URZ], R5 ;  /* 0x00000005060085a7 */ /* 0x000e64000800007f */
[----:B-1----:R-:W-:Y:S05]  /*13e30*/  @!P0 BRA `(.L_x_303) ;  /* 0xfffffffc00f08947 */ /* 0x002fea000383ffff */
[----:B------:R-:W-:Y:S05]  /*13e40*/  BRA `(.L_x_348) ;  /* 0xffffffe800f07947 */ /* 0x000fea000383ffff */
.L_x_304:
[----:B-1----:R1:W3:Y:S02]  /*13e50*/  SYNCS.PHASECHK.TRANS64.TRYWAIT P0, [R7+URZ], R2 ;  /* 0x00000002070075a7 */ /* 0x0022e4000800017f */
[----:B---3--:R-:W-:Y:S05]  /*13e60*/  @!P0 NANOSLEEP.SYNCS 0x989680 ;  /* 0x009896800000895d */ /* 0x008fea0003900000 */
[----:B------:R-:W3:Y:S02]  /*13e70*/  @!P0 SYNCS.PHASECHK.TRANS64 P0, [R7+URZ], R2 ;  /* 0x00000002070085a7 */ /* 0x000ee4000800007f */
[----:B---3--:R-:W-:Y:S05]  /*13e80*/  @!P0 BRA `(.L_x_304) ;  /* 0xfffffffc00f08947 */ /* 0x008fea000383ffff */
[----:B------:R-:W-:Y:S05]  /*13e90*/  BRA `(.L_x_349) ;  /* 0xffffffe800e47947 */ /* 0x000fea000383ffff */
.L_x_306:
[----:B---3--:R3:W4:Y:S02]  /*13ea0*/  SYNCS.PHASECHK.TRANS64.TRYWAIT P0, [R4+URZ], R5 ;  /* 0x00000005040075a7 */ /* 0x008724000800017f */
[----:B----4-:R-:W-:Y:S05]  /*13eb0*/  @!P0 NANOSLEEP.SYNCS 0x989680 ;  /* 0x009896800000895d */ /* 0x010fea0003900000 */
[----:B------:R-:W4:Y:S02]  /*13ec0*/  @!P0 SYNCS.PHASECHK.TRANS64 P0, [R4+URZ], R5 ;  /* 0x00000005040085a7 */ /* 0x000f24000800007f */
[----:B----4-:R-:W-:Y:S05]  /*13ed0*/  @!P0 BRA `(.L_x_306) ;  /* 0xfffffffc00f08947 */ /* 0x010fea000383ffff */
[----:B------:R-:W-:Y:S05]  /*13ee0*/  BRA `(.L_x_350) ;  /* 0xffffffe800e87947 */ /* 0x000fea000383ffff */
.L_x_351:
        /* <DEDUP_REMOVED lines=9> */
.L_x_3218:


//--------------------- .text._ZN7cutlass13device_kernelIN5flash11enable_sm90INS1_16FlashAttnFwdSm90INS1_25CollectiveMainloopFwdSm90ILi2EN4cute5tupleIJNS5_1CILi1EEES8_S8_EEENS6_IJNS7_ILi128EEENS7_ILi176EEESA_EEELi128ENS_10bfloat16_tEfNS_4arch4Sm90ELb0ELb0ELb1ELb1ELb0ELb0ELb0ELb1ELb1ELb1ELb0ELb0EEENS1_21CollectiveEpilogueFwdINS6_IJSA_SA_SB_EEES9_SD_SF_Li256ELb1ELb1ELb0ELb0EEENS1_36VarlenDynamicPersistentTileSchedulerILi128ELi176ELi256ELi128ELb0ELb1ELb1ELb0ELb1ELb1EEEEEEEEEvNT_6ParamsE --------------------------
	.section	.text._ZN7cutlass13device_kernelIN5flash11enable_sm90INS1_16FlashAttnFwdSm90INS1_25CollectiveMainloopFwdSm90ILi2EN4cute5tupleIJNS5_1CILi1EEES8_S8_EEENS6_IJNS7_ILi128EEENS7_ILi176EEESA_EEELi128ENS_10bfloat16_tEfNS_4arch4Sm90ELb0ELb0ELb1ELb1ELb0ELb0ELb0ELb1ELb1ELb1ELb0ELb0EEENS1_21CollectiveEpilogueFwdINS6_IJSA_SA_SB_EEES9_SD_SF_Li256ELb1ELb1ELb0ELb0EEENS1_36VarlenDynamicPersistentTileSchedulerILi128ELi176ELi256ELi128ELb0ELb1ELb1ELb0ELb1ELb1EEEEEEEEEvNT_6ParamsE,"ax",@progbits
	.align	128
.text._ZN7cutlass13device_kernelIN5flash11enable_sm90INS1_16FlashAttnFwdSm90INS1_25CollectiveMainloopFwdSm90ILi2EN4cute5tupleIJNS5_1CILi1EEES8_S8_EEENS6_IJNS7_ILi128EEENS7_ILi176EEESA_EEELi128ENS_10bfloat16_tEfNS_4arch4Sm90ELb0ELb0ELb1ELb1ELb0ELb0ELb0ELb1ELb1ELb1ELb0ELb0EEENS1_21CollectiveEpilogueFwdINS6_IJSA_SA_SB_EEES9_SD_SF_Li256ELb1ELb1ELb0ELb0EEENS1_36VarlenDynamicPersistentTileSchedulerILi128ELi176ELi256ELi128ELb0ELb1ELb1ELb0ELb1ELb1EEEEEEEEEvNT_6ParamsE:
        .type           _ZN7cutlass13device_kernelIN5flash11enable_sm90INS1_16FlashAttnFwdSm90INS1_25CollectiveMainloopFwdSm90ILi2EN4cute5tupleIJNS5_1CILi1EEES8_S8_EEENS6_IJNS7_ILi128EEENS7_ILi176EEESA_EEELi128ENS_10bfloat16_tEfNS_4arch4Sm90ELb0ELb0ELb1ELb1ELb0ELb0ELb0ELb1ELb1ELb1ELb0ELb0EEENS1_21CollectiveEpilogueFwdINS6_IJSA_SA_SB_EEES9_SD_SF_Li256ELb1ELb1ELb0ELb0EEENS1_36VarlenDynamicPersistentTileSchedulerILi128ELi176ELi256ELi128ELb0ELb1ELb1ELb0ELb1ELb1EEEEEEEEEvNT_6ParamsE,@function
        .size           _ZN7cutlass13device_kernelIN5flash11enable_sm90INS1_16FlashAttnFwdSm90INS1_25CollectiveMainloopFwdSm90ILi2EN4cute5tupleIJNS5_1CILi1EEES8_S8_EEENS6_IJNS7_ILi128EEENS7_ILi176EEESA_EEELi128ENS_10bfloat16_tEfNS_4arch4Sm90ELb0ELb0ELb1ELb1ELb0ELb0ELb0ELb1ELb1ELb1ELb0ELb0EEENS1_21CollectiveEpilogueFwdINS6_IJSA_SA_SB_EEES9_SD_SF_Li256ELb1ELb1ELb0ELb0EEENS1_36VarlenDynamicPersistentTileSchedulerILi128ELi176ELi256ELi128ELb0ELb1ELb1ELb0ELb1ELb1EEEEEEEEEvNT_6ParamsE,(.L_x_3219 - _ZN7cutlass13device_kernelIN5flash11enable_sm90INS1_16FlashAttnFwdSm90INS1_25CollectiveMainloopFwdSm90ILi2EN4cute5tupleIJNS5_1CILi1EEES8_S8_EEENS6_IJNS7_ILi128EEENS7_ILi176EEESA_EEELi128ENS_10bfloat16_tEfNS_4arch4Sm90ELb0ELb0ELb1ELb1ELb0ELb0ELb0ELb1ELb1ELb1ELb0ELb0EEENS1_21CollectiveEpilogueFwdINS6_IJSA_SA_SB_EEES9_SD_SF_Li256ELb1ELb1ELb0ELb0EEENS1_36VarlenDynamicPersistentTileSchedulerILi128ELi176ELi256ELi128ELb0ELb1ELb1ELb0ELb1ELb1EEEEEEEEEvNT_6ParamsE)
        .other          _ZN7cutlass13device_kernelIN5flash11enable_sm90INS1_16FlashAttnFwdSm90INS1_25CollectiveMainloopFwdSm90ILi2EN4cute5tupleIJNS5_1CILi1EEES8_S8_EEENS6_IJNS7_ILi128EEENS7_ILi176EEESA_EEELi128ENS_10bfloat16_tEfNS_4arch4Sm90ELb0ELb0ELb1ELb1ELb0ELb0ELb0ELb1ELb1ELb1ELb0ELb0EEENS1_21CollectiveEpilogueFwdINS6_IJSA_SA_SB_EEES9_SD_SF_Li256ELb1ELb1ELb0ELb0EEENS1_36VarlenDynamicPersistentTileSchedulerILi128ELi176ELi256ELi128ELb0ELb1ELb1ELb0ELb1ELb1EEEEEEEEEvNT_6ParamsE,@"STO_CUDA_ENTRY STV_DEFAULT"
_ZN7cutlass13device_kernelIN5flash11enable_sm90INS1_16FlashAttnFwdSm90INS1_25CollectiveMainloopFwdSm90ILi2EN4cute5tupleIJNS5_1CILi1EEES8_S8_EEENS6_IJNS7_ILi128EEENS7_ILi176EEESA_EEELi128ENS_10bfloat16_tEfNS_4arch4Sm90ELb0ELb0ELb1ELb1ELb0ELb0ELb0ELb1ELb1ELb1ELb0ELb0EEENS1_21CollectiveEpilogueFwdINS6_IJSA_SA_SB_EEES9_SD_SF_Li256ELb1ELb1ELb0ELb0EEENS1_36VarlenDynamicPersistentTileSchedulerILi128ELi176ELi256ELi128ELb0ELb1ELb1ELb0ELb1ELb1EEEEEEEEEvNT_6ParamsE:
        /* <DEDUP_REMOVED lines=17> */
.L_x_353:
[----:B------:R-:W-:Y:S05]  /*0110*/  BSYNC B0 ;  /* 0x0000000000007941 */ /* 0x000fea0003800000 */
.L_x_352:
        /* <DEDUP_REMOVED lines=40> */
.L_x_354:
        /* <DEDUP_REMOVED lines=22> */
.L_x_355:
        /* <DEDUP_REMOVED lines=18> */
.L_x_356:
        /* <DEDUP_REMOVED lines=22> */
.L_x_357:
        /* <DEDUP_REMOVED lines=22> */
.L_x_358:
[----:B--2---:R-:W-:Y:S01]  /*08e0*/  ISETP.NE.AND P0, PT, R2, RZ, PT ;  /* 0x000000ff0200720c */ /* 0x004fe20003f05270 */
[----:B------:R-:W-:Y:S01]  /*08f0*/  IMAD.MOV.U32 R2, RZ, RZ, 0x1 ;  /* 0x00000001ff027424 */ /* 0x000fe200078e00ff */
[----:B------:R-:W-:-:S04]  /*0900*/  NOP ;  /* 0x0000000000007918 */ /* 0x000fc80000000000 */
[----:B------:R-:W-:-:S05]  /*0910*/  SEL R2, R2, 0x2, !P0 ;  /* 0x0000000202027807 */ /* 0x000fca0004000000 */
[----:B------:R2:W-:Y:S01]  /*0920*/  STL [R1+0x5c], R2 ;  /* 0x00005c0201007387 */ /* 0x0005e20000100800 */
[----:B01-34-:R-:W-:Y:S06]  /*0930*/  BAR.SYNC.DEFER_BLOCKING 0x0 ;  /* 0x0000000000007b1d */ /* 0x01bfec0000010000 */
[----:B------:R-:W-:Y:S05]  /*0940*/  @!P0 BRA `(.L_x_359) ;  /* 0x000000e800988947 */ /* 0x000fea0003800000 */
.L_x_360:
[----:B------:R-:W-:-:S08]  /*0950*/  NOP ;  /* 0x0000000000007918 */ /* 0x000fd00000000000 */
[----:B------:R-:W0:Y:S02]  /*0960*/  USETMAXREG.TRY_ALLOC.CTAPOOL UP0, 0xf0 ;  /* 0x000000f0000079c8 */ /* 0x000e240008000600 */
[----:B0-----:R-:W-:-:S13]  /*0970*/  PLOP3.LUT P0, PT, PT, PT, UP0, 0x80, 0x0 ;  /* 0x000000000000781c */ /* 0x001fda0003f0f008 */
[----:B------:R-:W-:Y:S05]  /*0980*/  @!P0 BRA `(.L_x_360) ;  /* 0xfffffffc00f08947 */ /* 0x000fea000383ffff */
[----:B--2---:R-:W0:Y:S01]  /*0990*/  S2R R2, SR_TID.X ;  /* 0x0000000000027919 */ /* 0x004e220000002100 */
[----:B------:R-:W1:Y:S01]  /*09a0*/  S2UR UR5, SR_CgaCtaId ;  /* 0x00000000000579c3 */ /* 0x000e620000008800 */
[----:B------:R-:W-:-:S07]  /*09b0*/  UMOV UR4, 0x400 ;  /* 0x0000040000047882 */ /* 0x000fce0000000000 */
[----:B------:R-:W-:Y:S06]  /*09c0*/  BAR.ARV 0x8, 0x180 ;  /* 0x0206000000007b1d */ /* 0x000fec0000002000 */
[----:B-1----:R-:W-:Y:S01]  /*09d0*/  ULEA UR4, UR5, UR4, 0x18 ;  /* 0x0000000405047291 */ /* 0x002fe2000f8ec03f */
[----:B0-----:R-:W-:-:S04]  /*09e0*/  LOP3.LUT R0, R2, 0xffffff80, RZ, 0xc0, !PT ;  /* 0xffffff8002007812 */ /* 0x001fc800078ec0ff */
[----:B------:R-:W-:-:S13]  /*09f0*/  ISETP.NE.AND P0, PT, R0, 0x80, PT ;  /* 0x000000800000780c */ /* 0x000fda0003f05270 */
[----:B------:R-:W-:Y:S08]  /*0a00*/  @!P0 BAR.ARV 0x9, 0x100 ;  /* 0x0244000000008b1d */ /* 0x000ff00000002000 */
[----:B------:R-:W-:Y:S06]  /*0a10*/  BAR.SYNC.DEFER_BLOCKING 0x5, 0x180 ;  /* 0x0146000000007b1d */ /* 0x000fec0000010000 */
[----:B------:R-:W0:Y:S01]  /*0a20*/  LDS.128 R48, [UR4+0x348d0] ;  /* 0x0348d004ff307984 */ /* 0x000e220008000c00 */
[----:B------:R-:W-:Y:S01]  /*0a30*/  ULDC UR4, c[0x0][0xc3c] ;  /* 0x00030f0000047ab9 */ /* 0x000fe20000000800 */
[----:B------:R-:W-:Y:S06]  /*0a40*/  BAR.ARV 0x4, 0x180 ;  /* 0x0106000000007b1d */ /* 0x000fec0000002000 */
[----:B0-----:R-:W-:-:S13]  /*0a50*/  ISETP.GE.AND P0, PT, R51, UR4, PT ;  /* 0x0000000433007c0c */ /* 0x001fda000bf06270 */
[----:B------:R-:W-:Y:S05]  /*0a60*/  @P0 EXIT ;  /* 0x000000000000094d */ /* 0x000fea0003800000 */
[----:B------:R-:W2:Y:S01]  /*0a70*/  LDL.LU R10, [R1+0x5c] ;  /* 0x00005c00010a7983 */ /* 0x000ea20000300800 */
[----:B------:R-:W-:-:S05]  /*0a80*/  VIADD R233, R2, 0xffffff80 ;  /* 0xffffff8002e97836 */ /* 0x000fca0000000000 */
[----:B------:R-:W-:-:S04]  /*0a90*/  SHF.R.S32.HI R0, RZ, 0x1f, R233 ;  /* 0x0000001fff007819 */ /* 0x000fc800000114e9 */
[----:B------:R-:W-:-:S04]  /*0aa0*/  LEA.HI R3, R0, R233, RZ, 0x7 ;  /* 0x000000e900037211 */ /* 0x000fc800078f38ff */
[----:B------:R-:W-:Y:S02]  /*0ab0*/  LOP3.LUT R2, R3, 0xffffff80, RZ, 0xc0, !PT ;  /* 0xffffff8003027812 */ /* 0x000fe400078ec0ff */
[----:B------:R-:W-:-:S03]  /*0ac0*/  LEA.HI R4, R0, R233, RZ, 0x5 ;  /* 0x000000e900047211 */ /* 0x000fc600078f28ff */
[----:B------:R-:W-:Y:S01]  /*0ad0*/  IMAD.IADD R225, R233, 0x1, -R2 ;  /* 0x00000001e9e17824 */ /* 0x000fe200078e0a02 */
[----:B------:R-:W-:Y:S01]  /*0ae0*/  LEA.HI R2, R0, R233, RZ, 0x4 ;  /* 0x000000e900027211 */ /* 0x000fe200078f20ff */
[----:B------:R-:W-:-:S03]  /*0af0*/  IMAD.SHL.U32 R6, R4, 0x20, RZ ;  /* 0x0000002004067824 */ /* 0x000fc600078e00ff */
[----:B------:R-:W-:Y:S02]  /*0b00*/  LOP3.LUT R4, R2, 0x3fffff0, RZ, 0xc0, !PT ;  /* 0x03fffff002047812 */ /* 0x000fe400078ec0ff */
[----:B------:R-:W-:Y:S02]  /*0b10*/  LOP3.LUT R7, R6, 0xfffffc00, RZ, 0xc0, !PT ;  /* 0xfffffc0006077812 */ /* 0x000fe400078ec0ff */
[----:B------:R-:W-:Y:S01]  /*0b20*/  SHF.R.S32.HI R5, RZ, 0x4, R2 ;  /* 0x00000004ff057819 */ /* 0x000fe20000011402 */
[----:B------:R-:W-:-:S03]  /*0b30*/  IMAD.IADD R4, R233, 0x1, -R4 ;  /* 0x00000001e9047824 */ /* 0x000fc600078e0a04 */
[----:B------:R-:W-:Y:S01]  /*0b40*/  LEA.HI R2, R2, R5, RZ, 0x1 ;  /* 0x0000000502027211 */ /* 0x000fe200078f08ff */
[----:B------:R-:W-:Y:S01]  /*0b50*/  IMAD R7, R4, 0x40, R7 ;  /* 0x0000004004077824 */ /* 0x000fe200078e0207 */
[----:B------:R-:W-:Y:S02]  /*0b60*/  LEA.HI R4, R0, R233, RZ, 0x2 ;  /* 0x000000e900047211 */ /* 0x000fe400078f10ff */
[----:B------:R-:W-:Y:S02]  /*0b70*/  SHF.R.S32.HI R8, RZ, 0x1f, R225 ;  /* 0x0000001fff087819 */ /* 0x000fe400000114e1 */
[----:B------:R-:W-:Y:S02]  /*0b80*/  LOP3.LUT R2, R2, 0x1ffffffe, RZ, 0xc0, !PT ;  /* 0x1ffffffe02027812 */ /* 0x000fe400078ec0ff */
[----:B------:R-:W-:Y:S02]  /*0b90*/  LOP3.LUT R4, R4, 0xfffffffc, RZ, 0xc0, !PT ;  /* 0xfffffffc04047812 */ /* 0x000fe400078ec0ff */
[----:B------:R-:W-:Y:S01]  /*0ba0*/  LEA.HI R9, R8, R225, RZ, 0x2 ;  /* 0x000000e108097211 */ /* 0x000fe200078f10ff */
[----:B------:R-:W-:-:S02]  /*0bb0*/  IMAD.IADD R2, R5, 0x1, -R2 ;  /* 0x0000000105027824 */ /* 0x000fc400078e0a02 */
[----:B------:R-:W-:Y:S01]  /*0bc0*/  IMAD.IADD R4, R233, 0x1, -R4 ;  /* 0x00000001e9047824 */ /* 0x000fe200078e0a04 */
[----:B------:R-:W-:Y:S01]  /*0bd0*/  SHF.R.S32.HI R6, RZ, 0x2, R9 ;  /* 0x00000002ff067819 */ /* 0x000fe20000011409 */
[----:B------:R-:W-:Y:S01]  /*0be0*/  IMAD R230, R2, 0x8, R7 ;  /* 0x0000000802e67824 */ /* 0x000fe200078e0207 */
[----:B------:R-:W-:Y:S02]  /*0bf0*/  SHF.R.S32.HI R11, RZ, 0x1f, R9 ;  /* 0x0000001fff0b7819 */ /* 0x000fe40000011409 */
[----:B------:R-:W-:Y:S02]  /*0c00*/  LEA.HI R2, R4, R4, RZ, 0x1 ;  /* 0x0000000404027211 */ /* 0x000fe400078f08ff */
[----:B------:R-:W-:Y:S02]  /*0c10*/  LEA.HI R0, R0, R233, RZ, 0x3 ;  /* 0x000000e900007211 */ /* 0x000fe400078f18ff */
[----:B------:R-:W-:Y:S02]  /*0c20*/  LEA.HI R11, R11, R6, RZ, 0x3 ;  /* 0x000000060b0b7211 */ /* 0x000fe400078f18ff */
[----:B------:R-:W-:-:S02]  /*0c30*/  SHF.R.S32.HI R226, RZ, 0x7, R3 ;  /* 0x00000007ffe27819 */ /* 0x000fc40000011403 */
[----:B------:R-:W-:Y:S02]  /*0c40*/  LOP3.LUT R5, R2, 0x1ffffffe, RZ, 0xc0, !PT ;  /* 0x1ffffffe02057812 */ /* 0x000fe400078ec0ff */
[----:B------:R-:W-:Y:S02]  /*0c50*/  LOP3.LUT R2, R0, 0xfffffff8, RZ, 0xc0, !PT ;  /* 0xfffffff800027812 */ /* 0x000fe400078ec0ff */
[----:B------:R-:W-:Y:S02]  /*0c60*/  LOP3.LUT R11, R11, 0xfffffff8, RZ, 0xc0, !PT ;  /* 0xfffffff80b0b7812 */ /* 0x000fe400078ec0ff */
[----:B------:R-:W-:Y:S02]  /*0c70*/  LEA.HI R8, R8, R225, RZ, 0x5 ;  /* 0x000000e108087211 */ /* 0x000fe400078f28ff */
[----:B------:R-:W-:Y:S01]  /*0c80*/  LEA.HI R3, R3, R226, RZ, 0x1 ;  /* 0x000000e203037211 */ /* 0x000fe200078f08ff */
[----:B------:R-:W-:Y:S01]  /*0c90*/  IMAD.IADD R23, R233, 0x1, -R2 ;  /* 0x00000001e9177824 */ /* 0x000fe200078e0a02 */
[----:B------:R-:W-:-:S02]  /*0ca0*/  IADD3 R11, R6, -R11, RZ ;  /* 0x8000000b060b7210 */ /* 0x000fc40007ffe0ff */
[----:B------:R-:W-:Y:S02]  /*0cb0*/  SHF.R.S32.HI R8, RZ, 0x5, R8 ;  /* 0x00000005ff087819 */ /* 0x000fe40000011408 */
[----:B------:R-:W-:Y:S01]  /*0cc0*/  LOP3.LUT R3, R3, 0x3fffffe, RZ, 0xc0, !PT ;  /* 0x03fffffe03037812 */ /* 0x000fe200078ec0ff */
[----:B------:R-:W-:Y:S01]  /*0cd0*/  IMAD.SHL.U32 R17, R23, 0x8, RZ ;  /* 0x0000000817117824 */ /* 0x000fe200078e00ff */
[----:B------:R-:W-:Y:S01]  /*0ce0*/  LOP3.LUT R6, R9, 0x7ffffffc, RZ, 0xc0, !PT ;  /* 0x7ffffffc09067812 */ /* 0x000fe200078ec0ff */
[----:B------:R-:W-:Y:S02]  /*0cf0*/  IMAD R8, R8, 0x10, R11 ;  /* 0x0000001008087824 */ /* 0x000fe400078e020b */
[----:B------:R-:W-:Y:S02]  /*0d00*/  IMAD.IADD R3, R226, 0x1, -R3 ;  /* 0x00000001e2037824 */ /* 0x000fe400078e0a03 */
[----:B------:R-:W-:Y:S02]  /*0d10*/  VIADD R19, R17, 0x40 ;  /* 0x0000004011137836 */ /* 0x000fe40000000000 */
[----:B------:R-:W-:-:S02]  /*0d20*/  IMAD.MOV.U32 R7, RZ, RZ, -0x2 ;  /* 0xfffffffeff077424 */ /* 0x000fc400078e00ff */
[----:B------:R-:W-:Y:S02]  /*0d30*/  IMAD.IADD R6, R225, 0x1, -R6 ;  /* 0x00000001e1067824 */ /* 0x000fe400078e0a06 */
[----:B------:R-:W-:Y:S02]  /*0d40*/  IMAD.IADD R4, R4, 0x1, -R5 ;  /* 0x0000000104047824 */ /* 0x000fe400078e0a05 */
[----:B------:R-:W-:Y:S01]  /*0d50*/  IMAD R227, R3, 0x40, R8 ;  /* 0x0000004003e37824 */ /* 0x000fe200078e0208 */
[----:B------:R-:W-:Y:S01]  /*0d60*/  MOV R224, RZ ;  /* 0x000000ff00e07202 */ /* 0x000fe20000000f00 */
[----:B------:R-:W-:Y:S01]  /*0d70*/  IMAD R228, R6, R7, 0xb0 ;  /* 0x000000b006e47424 */ /* 0x000fe200078e0207 */
[----:B------:R-:W-:Y:S01]  /*0d80*/  SHF.R.S32.HI R223, RZ, 0x3, R0 ;  /* 0x00000003ffdf7819 */ /* 0x000fe20000011400 */
[----:B------:R-:W-:Y:S01]  /*0d90*/  IMAD.MOV.U32 R16, RZ, RZ, RZ ;  /* 0x000000ffff107224 */ /* 0x000fe200078e00ff */
[----:B------:R-:W-:Y:S01]  /*0da0*/  SHF.R.S32.HI R232, RZ, 0x1f, R17 ;  /* 0x0000001fffe87819 */ /* 0x000fe20000011411 */
[----:B------:R-:W-:Y:S01]  /*0db0*/  IMAD.MOV.U32 R2, RZ, RZ, RZ ;  /* 0x000000ffff027224 */ /* 0x000fe200078e00ff */
[----:B------:R-:W-:Y:S01]  /*0dc0*/  SHF.R.S32.HI R231, RZ, 0x1f, R19 ;  /* 0x0000001fffe77819 */ /* 0x000fe20000011413 */
[----:B------:R-:W-:Y:S01]  /*0dd0*/  IMAD R229, R4, 0x8, R227 ;  /* 0x0000000804e57824 */ /* 0x000fe200078e02e3 */
[----:B--2---:R-:W-:-:S07]  /*0de0*/  LOP3.LUT R18, R10, 0x1, RZ, 0xfc, !PT ;  /* 0x000000010a127812 */ /* 0x004fce00078efcff */
.L_x_403:
[----:B0-2-4-:R-:W0:Y:S01]  /*0df0*/  LDC.64 R4, c[0x0][0xc88] ;  /* 0x00032200ff047b82 */ /* 0x015e220000000a00 */
[----:B------:R-:W-:Y:S01]  /*0e00*/  ULDC.64 UR8, c[0x0][0x208] ;  /* 0x0000820000087ab9 */ /* 0x000fe20000000a00 */
[----:B------:R-:W-:Y:S01]  /*0e10*/  ULDC.64 UR4, c[0x0][0xa28] ;  /* 0x00028a0000047ab9 */ /* 0x000fe20000000a00 */
[----:B------:R-:W-:Y:S01]  /*0e20*/  IMAD.MOV.U32 R0, RZ, RZ, RZ ;  /* 0x000000ffff007224 */ /* 0x000fe200078e00ff */
[----:B------:R-:W-:Y:S01]  /*0e30*/  ULDC.64 UR6, c[0x0][0xa20] ;  /* 0x0002880000067ab9 */ /* 0x000fe20000000a00 */
[----:B0-----:R-:W-:-:S05]  /*0e40*/  IMAD.WIDE R4, R51, 0x4, R4 ;  /* 0x0000000433047825 */ /* 0x001fca00078e0204 */
[----:B------:R-:W2:Y:S01]  /*0e50*/  LDG.E R22, desc[UR8][R4.64] ;  /* 0x0000000804167981 */ /* 0x000ea2000c1e1900 */
[----:B------:R-:W-:-:S04]  /*0e60*/  ISETP.NE.U32.AND P0, PT, RZ, UR4, PT ;  /* 0x00000004ff007c0c */ /* 0x000fc8000bf05070 */
[----:B------:R-:W-:Y:S02]  /*0e70*/  ISETP.NE.AND.EX P0, PT, RZ, UR5, PT, P0 ;  /* 0x00000005ff007c0c */ /* 0x000fe4000bf05300 */
[----:B--2---:R-:W-:-:S11]  /*0e80*/  SHF.R.S32.HI R222, RZ, 0x1f, R22 ;  /* 0x0000001fffde7819 */ /* 0x004fd60000011416 */
[----:B---3--:R-:W-:-:S04]  /*0e90*/  @P0 LEA R6, P1, R22, UR4, 0x2 ;  /* 0x0000000416060c11 */ /* 0x008fc8000f8210ff */
[----:B------:R-:W-:Y:S01]  /*0ea0*/  @P0 LEA.HI.X R7, R22, UR5, R222, 0x2, P1 ;  /* 0x0000000516070c11 */ /* 0x000fe200088f14de */
[----:B------:R-:W-:-:S04]  /*0eb0*/  ULDC.64 UR4, c[0x0][0x418] ;  /* 0x0001060000047ab9 */ /* 0x000fc80000000a00 */
[----:B------:R0:W5:Y:S01]  /*0ec0*/  @P0 LDG.E R0, desc[UR8][R6.64] ;  /* 0x0000000806000981 */ /* 0x000162000c1e1900 */
[----:B------:R-:W-:Y:S01]  /*0ed0*/  ISETP.NE.U32.AND P0, PT, RZ, UR6, PT ;  /* 0x00000006ff007c0c */ /* 0x000fe2000bf05070 */
[----:B------:R-:W-:-:S03]  /*0ee0*/  UISETP.NE.U32.AND UP0, UPT, UR4, URZ, UPT ;  /* 0x0000003f0400728c */ /* 0x000fc6000bf05070 */
[----:B------:R-:W-:Y:S01]  /*0ef0*/  ISETP.NE.AND.EX P0, PT, RZ, UR7, PT, P0 ;  /* 0x00000007ff007c0c */ /* 0x000fe2000bf05300 */
[----:B------:R-:W-:Y:S01]  /*0f00*/  UISETP.NE.AND.EX UP0, UPT, UR5, URZ, UPT, UP0 ;  /* 0x0000003f0500728c */ /* 0x000fe2000bf05300 */
[----:B------:R-:W-:Y:S02]  /*0f10*/  ULDC UR4, c[0x0][0x424] ;  /* 0x0001090000047ab9 */ /* 0x000fe40000000800 */
[----:B------:R-:W-:Y:S01]  /*0f20*/  ULDC UR5, c[0x0][0x2f0] ;  /* 0x0000bc0000057ab9 */ /* 0x000fe20000000800 */
[----:B------:R-:W-:-:S04]  /*0f30*/  USEL UR4, UR4, 0x1, UP0 ;  /* 0x0000000104047887 */ /* 0x000fc80008000000 */
[----:B------:R-:W-:-:S04]  /*0f40*/  UIMAD UR4, UR4, UR5, URZ ;  /* 0x00000005040472a4 */ /* 0x000fc8000f8e023f */
[C---:B------:R-:W-:Y:S02]  /*0f50*/  @P0 LEA R4, P1, R22.reuse, UR6, 0x2 ;  /* 0x0000000616040c11 */ /* 0x040fe4000f8210ff */
[----:B------:R-:W-:Y:S02]  /*0f60*/  IMAD.U32 R81, RZ, RZ, UR4 ;  /* 0x00000004ff517e24 */ /* 0x000fe4000f8e00ff */
[----:B------:R-:W-:-:S05]  /*0f70*/  @P0 LEA.HI.X R5, R22, UR7, R222, 0x2, P1 ;  /* 0x0000000716050c11 */ /* 0x000fca00088f14de */
[----:B------:R0:W5:Y:S01]  /*0f80*/  @P0 LDG.E R81, desc[UR8][R4.64] ;  /* 0x0000000804510981 */ /* 0x000162000c1e1900 */
[----:B------:R-:W-:Y:S05]  /*0f90*/  @P0 BRA `(.L_x_361) ;  /* 0x0000000000280947 */ /* 0x000fea0003800000 */
[----:B------:R-:W-:Y:S02]  /*0fa0*/  ULDC.64 UR4, c[0x0][0xa08] ;  /* 0x0002820000047ab9 */ /* 0x000fe40000000a00 */
[----:B------:R-:W-:-:S04]  /*0fb0*/  ISETP.NE.U32.AND P0, PT, RZ, UR4, PT ;  /* 0x00000004ff007c0c */ /* 0x000fc8000bf05070 */
[----:B------:R-:W-:-:S13]  /*0fc0*/  ISETP.NE.AND.EX P0, PT, RZ, UR5, PT, P0 ;  /* 0x00000005ff007c0c */ /* 0x000fda000bf05300 */
[----:B------:R-:W-:Y:S05]  /*0fd0*/  @!P0 BRA `(.L_x_361) ;  /* 0x0000000000188947 */ /* 0x000fea0003800000 */
[----:B0-----:R-:W0:Y:S01]  /*0fe0*/  LDC.64 R4, c[0x0][0xa08] ;  /* 0x00028200ff047b82 */ /* 0x001e220000000a00 */
[----:B------:R-:W-:Y:S01]  /*0ff0*/  ULDC.64 UR4, c[0x0][0x208] ;  /* 0x0000820000047ab9 */ /* 0x000fe20000000a00 */
[----:B0-----:R-:W-:-:S05]  /*1000*/  IMAD.WIDE R4, R22, 0x4, R4 ;  /* 0x0000000416047825 */ /* 0x001fca00078e0204 */
[----:B-----5:R-:W2:Y:S04]  /*1010*/  LDG.E R81, desc[UR4][R4.64] ;  /* 0x0000000404517981 */ /* 0x020ea8000c1e1900 */
[----:B------:R-:W2:Y:S02]  /*1020*/  LDG.E R6, desc[UR4][R4.64+0x4] ;  /* 0x0000040404067981 */ /* 0x000ea4000c1e1900 */
[----:B--2---:R-:W-:-:S07]  /*1030*/  IMAD.IADD R81, R6, 0x1, -R81 ;  /* 0x0000000106517824 */ /* 0x004fce00078e0a51 */
.L_x_361:
[----:B-----5:R-:W-:Y:S01]  /*1040*/  IMAD.IADD R81, R81, 0x1, -R0 ;  /* 0x0000000151517824 */ /* 0x020fe200078e0a00 */
[----:B------:R-:W-:Y:S01]  /*1050*/  MOV R221, R49 ;  /* 0x0000003100dd7202 */ /* 0x000fe20000000f00 */
[----:B------:R-:W-:Y:S01]  /*1060*/  IMAD.MOV.U32 R220, RZ, RZ, R50 ;  /* 0x000000ffffdc7224 */ /* 0x000fe200078e0032 */
[----:B------:R-:W-:Y:S01]  /*1070*/  PLOP3.LUT P0, PT, PT, PT, PT, 0x80, 0x0 ;  /* 0x000000000000781c */ /* 0x000fe20003f0f070 */
[C---:B------:R-:W-:Y:S01]  /*1080*/  VIADD R0, R81.reuse, 0xaf ;  /* 0x000000af51007836 */ /* 0x040fe20000000000 */
[----:B------:R-:W-:Y:S01]  /*1090*/  ISETP.GE.AND P1, PT, R81, 0x1, PT ;  /* 0x000000015100780c */ /* 0x000fe20003f26270 */
[----:B------:R-:W-:Y:S01]  /*10a0*/  IMAD.MOV.U32 R87, RZ, RZ, RZ ;  /* 0x000000ffff577224 */ /* 0x000fe200078e00ff */
[----:B------:R-:W-:Y:S01]  /*10b0*/  CS2R R36, SRZ ;  /* 0x0000000000247805 */ /* 0x000fe2000001ff00 */
[----:B------:R-:W-:Y:S01]  /*10c0*/  IMAD.HI R0, R0, 0x2e8ba2e9, RZ ;  /* 0x2e8ba2e900007827 */ /* 0x000fe200078e02ff */
[----:B------:R-:W-:Y:S02]  /*10d0*/  CS2R R40, SRZ ;  /* 0x0000000000287805 */ /* 0x000fe4000001ff00 */
[----:B------:R-:W-:-:S02]  /*10e0*/  CS2R R38, SRZ ;  /* 0x0000000000267805 */ /* 0x000fc4000001ff00 */
[----:B------:R-:W-:Y:S01]  /*10f0*/  CS2R R44, SRZ ;  /* 0x00000000002c7805 */ /* 0x000fe2000001ff00 */
[----:B------:R-:W-:Y:S01]  /*1100*/  IMAD.MOV.U32 R29, RZ, RZ, RZ ;  /* 0x000000ffff1d7224 */ /* 0x000fe200078e00ff */
[----:B------:R-:W-:Y:S02]  /*1110*/  SHF.R.U32.HI R3, RZ, 0x1f, R0 ;  /* 0x0000001fff037819 */ /* 0x000fe40000011600 */
[----:B------:R-:W-:Y:S02]  /*1120*/  CS2R R42, SRZ ;  /* 0x00000000002a7805 */ /* 0x000fe4000001ff00 */
[----:B------:R-:W-:Y:S02]  /*1130*/  CS2R R52, SRZ ;  /* 0x0000000000347805 */ /* 0x000fe4000001ff00 */
[----:B------:R-:W-:Y:S02]  /*1140*/  CS2R R46, SRZ ;  /* 0x00000000002e7805 */ /* 0x000fe4000001ff00 */
[----:B------:R-:W-:Y:S01]  /*1150*/  LEA.HI.SX32 R120, R0, R3, 0x1b ;  /* 0x0000000300787211 */ /* 0x000fe200078fdaff */
[----:B------:R-:W-:Y:S01]  /*1160*/  IMAD.MOV.U32 R3, RZ, RZ, RZ ;  /* 0x000000ffff037224 */ /* 0x000fe200078e00ff */
[----:B------:R-:W-:Y:S01]  /*1170*/  CS2R R56, SRZ ;  /* 0x0000000000387805 */ /* 0x000fe2000001ff00 */
[----:B------:R-:W-:Y:S01]  /*1180*/  IMAD.MOV.U32 R0, RZ, RZ, RZ ;  /* 0x000000ffff007224 */ /* 0x000fe200078e00ff */
[----:B------:R-:W-:-:S02]  /*1190*/  CS2R R34, SRZ ;  /* 0x0000000000227805 */ /* 0x000fc4000001ff00 */
[----:B------:R-:W-:Y:S02]  /*11a0*/  CS2R R54, SRZ ;  /* 0x0000000000367805 */ /* 0x000fe4000001ff00 */
[----:B------:R-:W-:Y:S02]  /*11b0*/  CS2R R60, SRZ ;  /* 0x00000000003c7805 */ /* 0x000fe4000001ff00 */
[----:B------:R-:W-:Y:S01]  /*11c0*/  CS2R R32, SRZ ;  /* 0x0000000000207805 */ /* 0x000fe2000001ff00 */
[----:B------:R-:W-:Y:S01]  /*11d0*/  IMAD.MOV.U32 R58, RZ, RZ, RZ ;  /* 0x000000ffff3a7224 */ /* 0x000fe200078e00ff */
        /* <DEDUP_REMOVED lines=8> */
[----:B------:R-:W-:Y:S01]  /*1260*/  CS2R R96, SRZ ;  /* 0x0000000000607805 */ /* 0x000fe2000001ff00 */
[----:B------:R-:W-:Y:S01]  /*1270*/  IMAD.MOV.U32 R80, RZ, RZ, RZ ;  /* 0x000000ffff507224 */ /* 0x000fe200078e00ff */
[----:B------:R-:W-:-:S02]  /*1280*/  CS2R R98, SRZ ;  /* 0x0000000000627805 */ /* 0x000fc4000001ff00 */
[----:B------:R-:W-:Y:S02]  /*1290*/  CS2R R84, SRZ ;  /* 0x0000000000547805 */ /* 0x000fe4000001ff00 */
[----:B------:R-:W-:Y:S02]  /*12a0*/  CS2R R100, SRZ ;  /* 0x0000000000647805 */ /* 0x000fe4000001ff00 */
[----:B------:R-:W-:Y:S02]  /*12b0*/  CS2R R102, SRZ ;  /* 0x0000000000667805 */ /* 0x000fe4000001ff00 */
[----:B------:R-:W-:Y:S02]  /*12c0*/  CS2R R104, SRZ ;  /* 0x0000000000687805 */ /* 0x000fe4000001ff00 */
[----:B0-----:R-:W-:Y:S01]  /*12d0*/  CS2R R6, SRZ ;  /* 0x0000000000067805 */ /* 0x001fe2000001ff00 */
[----:B------:R-:W-:Y:S01]  /*12e0*/  IMAD.MOV.U32 R8, RZ, RZ, RZ ;  /* 0x000000ffff087224 */ /* 0x000fe200078e00ff */
[----:B------:R-:W-:-:S02]  /*12f0*/  CS2R R106, SRZ ;  /* 0x00000000006a7805 */ /* 0x000fc4000001ff00 */
[----:B------:R-:W-:Y:S01]  /*1300*/  MOV R10, RZ ;  /* 0x000000ff000a7202 */ /* 0x000fe20000000f00 */
[----:B------:R-:W-:Y:S02]  /*1310*/  IMAD.MOV.U32 R109, RZ, RZ, RZ ;  /* 0x000000ffff6d7224 */ /* 0x000fe400078e00ff */
[----:B------:R-:W-:Y:S01]  /*1320*/  IMAD.MOV.U32 R111, RZ, RZ, RZ ;  /* 0x000000ffff6f7224 */ /* 0x000fe200078e00ff */
[----:B------:R-:W-:Y:S06]  /*1330*/  @!P1 BRA `(.L_x_362) ;  /* 0x000000bc00f89947 */ /* 0x000fec0003800000 */
[----:B------:R-:W0:Y:S01]  /*1340*/  SHFL.IDX PT, R0, R226, RZ, 0x1f ;  /* 0x00001fffe2007589 */ /* 0x000e2200000e0000 */
[----:B------:R-:W1:Y:S01]  /*1350*/  S2UR UR6, SR_CgaCtaId ;  /* 0x00000000000679c3 */ /* 0x000e620000008800 */
[----:B------:R-:W-:Y:S01]  /*1360*/  UMOV UR5, 0x400 ;  /* 0x0000040000057882 */ /* 0x000fe20000000000 */
[----:B0-----:R-:W-:Y:S01]  /*1370*/  R2UR UR61, R0 ;  /* 0x00000000003d72ca */ /* 0x001fe200000e0000 */
[----:B-1----:R-:W-:-:S04]  /*1380*/  ULEA UR5, UR6, UR5, 0x18 ;  /* 0x0000000506057291 */ /* 0x002fc8000f8ec03f */
[----:B------:R-:W-:-:S04]  /*1390*/  UIADD3 UR5, UR5, 0x16400, URZ ;  /* 0x0001640005057890 */ /* 0x000fc8000fffe03f */
[----:B------:R-:W-:-:S04]  /*13a0*/  ULOP3.LUT UP0, URZ, UR5, 0x9f, URZ, 0xc0, !UPT ;  /* 0x0000009f053f7892 */ /* 0x000fc8000f80c03f */
[----:B------:R-:W-:Y:S02]  /*13b0*/  ULEA.HI UR4, UR61, UR61, URZ, 0x1 ;  /* 0x0000003d3d047291 */ /* 0x000fe4000f8f083f */
[----:B------:R-:W-:Y:S02]  /*13c0*/  PLOP3.LUT P0, PT, PT, PT, UP0, 0x80, 0x0 ;  /* 0x000000000000781c */ /* 0x000fe40003f0f008 */
[----:B------:R-:W-:-:S04]  /*13d0*/  ULOP3.LUT UR4, UR4, 0x1e, URZ, 0xc0, !UPT ;  /* 0x0000001e04047892 */ /* 0x000fc8000f8ec03f */
[----:B------:R-:W-:-:S04]  /*13e0*/  UIADD3 UR4, UR61, -UR4, URZ ;  /* 0x800000043d047290 */ /* 0x000fc8000fffe03f */
[----:B------:R-:W-:-:S04]  /*13f0*/  ULEA UR4, UR4, UR5, 0xd ;  /* 0x0000000504047291 */ /* 0x000fc8000f8e683f */
[----:B------:R-:W-:-:S04]  /*1400*/  USHF.R.U32.HI UR4, URZ, 0x4, UR4 ;  /* 0x000000043f047899 */ /* 0x000fc80008011604 */
        /* <DEDUP_REMOVED lines=9> */
[----:B------:R-:W-:Y:S01]  /*14a0*/  IMAD.U32 R10, RZ, RZ, UR6 ;  /* 0x00000006ff0a7e24 */ /* 0x000fe2000f8e00ff */
[----:B------:R-:W-:Y:S01]  /*14b0*/  MOV R8, 0x70 ;  /* 0x0000007000087802 */ /* 0x000fe20000000f00 */
[----:B------:R-:W-:Y:S02]  /*14c0*/  IMAD.U32 R6, RZ, RZ, UR4 ;  /* 0x00000004ff067e24 */ /* 0x000fe4000f8e00ff */
[----:B------:R-:W-:-:S02]  /*14d0*/  IMAD.U32 R7, RZ, RZ, UR5 ;  /* 0x00000005ff077e24 */ /* 0x000fc4000f8e00ff */
[----:B------:R-:W-:Y:S02]  /*14e0*/  IMAD.U32 R11, RZ, RZ, UR7 ;  /* 0x00000007ff0b7e24 */ /* 0x000fe4000f8e00ff */
[----:B------:R-:W-:Y:S02]  /*14f0*/  IMAD.MOV.U32 R12, RZ, RZ, 0x1 ;  /* 0x00000001ff0c7424 */ /* 0x000fe400078e00ff */
[----:B0-----:R-:W-:-:S07]  /*1500*/  IMAD.MOV.U32 R13, RZ, RZ, RZ ;  /* 0x000000ffff0d7224 */ /* 0x001fce00078e00ff */
[----:B------:R-:W-:-:S07]  /*1510*/  LEPC R20, `(.L_x_363) ;  /* 0x000000001014794e */ /* 0x000fce0000000000 */
[----:B-1----:R-:W-:Y:S05]  /*1520*/  CALL.ABS.NOINC R14 ;  /* 0x000000000e007343 */ /* 0x002fea0003c00000 */
.L_x_363:
[----:B------:R-:W0:Y:S01]  /*1530*/  S2UR UR5, SR_CgaCtaId ;  /* 0x00000000000579c3 */ /* 0x000e220000008800 */
[----:B------:R-:W-:Y:S01]  /*1540*/  LEA.HI R0, R224, R224, RZ, 0x1 ;  /* 0x000000e0e0007211 */ /* 0x000fe200078f08ff */
[----:B------:R-:W-:Y:S01]  /*1550*/  UMOV UR4, 0x400 ;  /* 0x0000040000047882 */ /* 0x000fe20000000000 */
[----:B------:R-:W-:Y:S01]  /*1560*/  BSSY B0, `(.L_x_364) ;  /* 0x0000009000007945 */ /* 0x000fe20003800000 */
[----:B------:R-:W-:Y:S02]  /*1570*/  ISETP.NE.AND P0, PT, R18, 0x3, PT ;  /* 0x000000031200780c */ /* 0x000fe40003f05270 */
[----:B------:R-:W-:-:S05]  /*1580*/  LOP3.LUT R3, R0, 0xfffffffe, RZ, 0xc0, !PT ;  /* 0xfffffffe00037812 */ /* 0x000fca00078ec0ff */
[----:B------:R-:W-:-:S05]  /*1590*/  IMAD.IADD R3, R224, 0x1, -R3 ;  /* 0x00000001e0037824 */ /* 0x000fca00078e0a03 */
[----:B------:R-:W-:Y:S01]  /*15a0*/  SHF.L.U32 R3, R3, 0x1f, RZ ;  /* 0x0000001f03037819 */ /* 0x000fe200000006ff */
[----:B0-----:R-:W-:-:S06]  /*15b0*/  ULEA UR4, UR5, UR4, 0x18 ;  /* 0x0000000405047291 */ /* 0x001fcc000f8ec03f */
[----:B------:R-:W-:-:S04]  /*15c0*/  IMAD.U32 R0, RZ, RZ, UR4 ;  /* 0x00000004ff007e24 */ /* 0x000fc8000f8e00ff */
[----:B------:R-:W0:Y:S02]  /*15d0*/  SYNCS.PHASECHK.TRANS64.TRYWAIT P1, [R0+URZ+0x34800], R3 ;  /* 0x03480003000075a7 */ /* 0x000e24000802017f */
[----:B0-----:R-:W-:Y:S05]  /*15e0*/  @!P1 BRA `(.L_x_365) ;  /* 0x0000013800e89947 */ /* 0x001fea0003800000 */
.L_x_525:
[----:B------:R-:W-:Y:S05]  /*15f0*/  BSYNC B0 ;  /* 0x0000000000007941 */ /* 0x000fea0003800000 */
.L_x_364:
[----:B------:R-:W-:Y:S05]  /*1600*/  @!P0 BRA `(.L_x_366) ;  /* 0x0000000000048947 */ /* 0x000fea0003800000 */
[----:B------:R-:W-:Y:S01]  /*1610*/  BPT.TRAP 0x1 ;  /* 0x000000040000795c */ /* 0x000fe20000300000 */
.L_x_366:
[----:B------:R-:W-:Y:S01]  /*1620*/  IMAD R10, R2, 0x8, R0 ;  /* 0x00000008020a7824 */ /* 0x000fe200078e0200 */
[----:B0-----:R-:W-:-:S04]  /*1630*/  SHF.L.U32 R3, R16, 0x1f, RZ ;  /* 0x0000001f10037819 */ /* 0x001fc800000006ff */
[----:B------:R0:W1:Y:S01]  /*1640*/  SYNCS.PHASECHK.TRANS64.TRYWAIT P2, [R10+URZ+0x34830], R3 ;  /* 0x034830030a0075a7 */ /* 0x000062000804017f */
[----:B------:R-:W-:Y:S05]  /*1650*/  @!P0 BRA `(.L_x_367) ;  /* 0x0000000000048947 */ /* 0x000fea0003800000 */
[----:B------:R-:W-:Y:S01]  /*1660*/  BPT.TRAP 0x1 ;  /* 0x000000040000795c */ /* 0x000fe20000300000 */
.L_x_367:
[----:B------:R-:W2:Y:S01]  /*1670*/  S2R R4, SR_TID.X ;  /* 0x0000000000047919 */ /* 0x000ea20000002100 */
[----:B------:R-:W-:Y:S01]  /*1680*/  IMAD.MOV.U32 R87, RZ, RZ, RZ ;  /* 0x000000ffff577224 */ /* 0x000fe200078e00ff */
[----:B--2---:R-:W-:Y:S01]  /*1690*/  LOP3.LUT P1, RZ, R4, 0x7f, RZ, 0xc0, !PT ;  /* 0x0000007f04ff7812 */ /* 0x004fe2000782c0ff */
[----:B-1----:R-:W-:-:S12]  /*16a0*/  @P2 BRA `(.L_x_368) ;  /* 0x0000000000082947 */ /* 0x002fd80003800000 */
[----:B------:R-:W1:Y:S02]  /*16b0*/  SYNCS.PHASECHK.TRANS64.TRYWAIT P2, [R10+URZ+0x34830], R3 ;  /* 0x034830030a0075a7 */ /* 0x000e64000804017f */
[----:B-1----:R-:W-:Y:S05]  /*16c0*/  @!P2 BRA `(.L_x_369) ;  /* 0x0000013800c4a947 */ /* 0x002fea0003800000 */
.L_x_368:
[----:B------:R-:W-:Y:S05]  /*16d0*/  WARPSYNC.ALL ;  /* 0x0000000000007948 */ /* 0x000fea0003800000 */
[----:B01----:R-:W-:Y:S01]  /*16e0*/  VIADD R3, R0, 0x1e400 ;  /* 0x0001e40000037836 */ /* 0x003fe20000000000 */
[----:B------:R-:W-:Y:S01]  /*16f0*/  ULOP3.LUT UR25, UR36, 0x10000, URZ, 0xfc, !UPT ;  /* 0x0001000024197892 */ /* 0x000fe2000f8efc3f */
[----:B------:R-:W-:Y:S01]  /*1700*/  WARPGROUP.ARRIVE ;  /* 0x00000000000079c5 */ /* 0x000fe20000000000 */
[----:B------:R-:W-:Y:S01]  /*1710*/  UMOV UR5, 0x40000040 ;  /* 0x4000004000057882 */ /* 0x000fe20000000000 */
[----:B------:R-:W-:Y:S01]  /*1720*/  UMOV UR7, 0x40000040 ;  /* 0x4000004000077882 */ /* 0x000fe20000000000 */
[----:B------:R-:W-:Y:S01]  /*1730*/  SHF.R.U32.HI R3, RZ, 0x4, R3 ;  /* 0x00000004ff037819 */ /* 0x000fe20000011603 */
[----:B------:R-:W-:Y:S01]  /*1740*/  UMOV UR45, UR5 ;  /* 0x00000005002d7c82 */ /* 0x000fe20008000000 */
[----:B------:R-:W-:Y:S01]  /*1750*/  MOV R9, UR5 ;  /* 0x0000000500097c02 */ /* 0x000fe20008000f00 */
[----:B------:R-:W-:Y:S01]  /*1760*/  UMOV UR4, UR25 ;  /* 0x0000001900047c82 */ /* 0x000fe20008000000 */
[----:B------:R-:W-:Y:S01]  /*1770*/  LOP3.LUT R3, R3, 0x3fff, RZ, 0xc0, !PT ;  /* 0x00003fff03037812 */ /* 0x000fe200078ec0ff */
[----:B------:R-:W-:Y:S01]  /*1780*/  UMOV UR44, UR4 ;  /* 0x00000004002c7c82 */ /* 0x000fe20008000000 */
[----:B------:R-:W-:Y:S01]  /*1790*/  IMAD.U32 R8, RZ, RZ, UR4 ;  /* 0x00000004ff087e24 */ /* 0x000fe2000f8e00ff */
[----:B------:R-:W-:Y:S01]  /*17a0*/  UMOV UR8, UR44 ;  /* 0x0000002c00087c82 */ /* 0x000fe20008000000 */
[----:B------:R-:W-:Y:S01]  /*17b0*/  LOP3.LUT R3, R3, 0x10000, RZ, 0xfc, !PT ;  /* 0x0001000003037812 */ /* 0x000fe200078efcff */
[----:B------:R-:W-:Y:S01]  /*17c0*/  UMOV UR9, UR45 ;  /* 0x0000002d00097c82 */ /* 0x000fe20008000000 */
[----:B------:R-:W-:Y:S01]  /*17d0*/  UMOV UR11, 0x40000040 ;  /* 0x40000040000b7882 */ /* 0x000fe20000000000 */
[----:B------:R-:W-:Y:S01]  /*17e0*/  UMOV UR12, UR44 ;  /* 0x0000002c000c7c82 */ /* 0x000fe20008000000 */
[----:B------:R-:W-:Y:S01]  /*17f0*/  UMOV UR13, UR45 ;  /* 0x0000002d000d7c82 */ /* 0x000fe20008000000 */
[----:B------:R-:W-:Y:S01]  /*1800*/  IMAD R4, R2, 0xb00, R3 ;  /* 0x00000b0002047824 */ /* 0x000fe200078e0203 */
[----:B------:R-:W-:Y:S01]  /*1810*/  UMOV UR15, 0x40000040 ;  /* 0x40000040000f7882 */ /* 0x000fe20000000000 */
[----:B------:R-:W-:Y:S01]  /*1820*/  UMOV UR32, UR44 ;  /* 0x0000002c00207c82 */ /* 0x000fe20008000000 */
[----:B------:R-:W-:Y:S01]  /*1830*/  UMOV UR33, UR45 ;  /* 0x0000002d00217c82 */ /* 0x000fe20008000000 */
[----:B------:R-:W-:Y:S01]  /*1840*/  UMOV UR35, 0x40000040 ;  /* 0x4000004000237882 */ /* 0x000fe20000000000 */
[----:B------:R-:W-:Y:S01]  /*1850*/  R2UR UR24, R4 ;  /* 0x00000000041872ca */ /* 0x000fe200000e0000 */
[----:B------:R-:W-:Y:S01]  /*1860*/  UMOV UR28, UR44 ;  /* 0x0000002c001c7c82 */ /* 0x000fe20008000000 */
[----:B------:R-:W-:Y:S01]  /*1870*/  UMOV UR29, UR45 ;  /* 0x0000002d001d7c82 */ /* 0x000fe20008000000 */
[----:B------:R-:W-:Y:S01]  /*1880*/  UMOV UR31, 0x40000040 ;  /* 0x40000040001f7882 */ /* 0x000fe20000000000 */
        /* <DEDUP_REMOVED lines=10> */
[----:B------:R-:W-:Y:S01]  /*1930*/  UIADD3 UR10, UR24, 0x100, URZ ;  /* 0x00000100180a7890 */ /* 0x000fe2000fffe03f */
[----:B------:R-:W-:Y:S01]  /*1940*/  HGMMA.64x16x16.F32.BF16 R112, gdesc[UR4], RZ, !UPT, gsb0 ;  /* 0x00200000047079f0 */ /* 0x000fe2000c0018ff */
[----:B------:R-:W-:Y:S01]  /*1950*/  UIADD3 UR6, UR24, 0x80, URZ ;  /* 0x0000008018067890 */ /* 0x000fe2000fffe03f */
[----:B------:R-:W-:Y:S01]  /*1960*/  P2R R122, PR, RZ, 0x1 ;  /* 0x00000001ff7a7803 */ /* 0x000fe20000000000 */
[----:B------:R-:W-:Y:S01]  /*1970*/  UMOV UR4, UR44 ;  /* 0x0000002c00047c82 */ /* 0x000fe20008000000 */
[----:B------:R-:W-:Y:S01]  /*1980*/  UMOV UR5, UR45 ;  /* 0x0000002d00057c82 */ /* 0x000fe20008000000 */
[----:B------:R-:W-:Y:S01]  /*1990*/  UMOV UR7, 0x40000040 ;  /* 0x4000004000077882 */ /* 0x000fe20000000000 */
[----:B------:R-:W-:Y:S01]  /*19a0*/  UIADD3 UR14, UR24, 0x180, URZ ;  /* 0x00000180180e7890 */ /* 0x000fe2000fffe03f */
[----:B------:R-:W-:Y:S01]  /*19b0*/  @!P1 VIADD R10, R10, 0x34840 ;  /* 0x000348400a0a9836 */ /* 0x000fe20000000000 */
[----:B------:R-:W-:-:S02]  /*19c0*/  UIADD3 UR34, UR24, 0x200, URZ ;  /* 0x0000020018227890 */ /* 0x000fc4000fffe03f */
[----:B------:R-:W-:Y:S02]  /*19d0*/  UIADD3 UR30, UR24, 0x280, URZ ;  /* 0x00000280181e7890 */ /* 0x000fe4000fffe03f */
[----:B------:R-:W-:Y:S02]  /*19e0*/  UIADD3 UR22, UR24, 0x300, URZ ;  /* 0x0000030018167890 */ /* 0x000fe4000fffe03f */
[----:B------:R-:W-:Y:S02]  /*19f0*/  UIADD3 UR18, UR24, 0x380, URZ ;  /* 0x0000038018127890 */ /* 0x000fe4000fffe03f */
[----:B------:R-:W-:Y:S02]  /*1a00*/  UIADD3 UR38, UR24, 0x400, URZ ;  /* 0x0000040018267890 */ /* 0x000fe4000fffe03f */
[----:B------:R-:W-:Y:S01]  /*1a10*/  UIADD3 UR42, UR24, 0x480, URZ ;  /* 0x00000480182a7890 */ /* 0x000fe2000fffe03f */
[----:B------:R-:W-:Y:S01]  /*1a20*/  UMOV UR40, UR44 ;  /* 0x0000002c00287c82 */ /* 0x000fe20008000000 */
[----:B------:R-:W-:Y:S01]  /*1a30*/  UMOV UR41, UR45 ;  /* 0x0000002d00297c82 */ /* 0x000fe20008000000 */
[----:B------:R-:W-:Y:S01]  /*1a40*/  UMOV UR43, 0x40000040 ;  /* 0x40000040002b7882 */ /* 0x000fe20000000000 */
[----:B------:R-:W-:-:S02]  /*1a50*/  UIADD3 UR26, UR25, 0x2, URZ ;  /* 0x00000002191a7890 */ /* 0x000fc4000fffe03f */
[----:B------:R-:W-:Y:S01]  /*1a60*/  UIADD3 UR46, UR24, 0xa00, URZ ;  /* 0x00000a00182e7890 */ /* 0x000fe2000fffe03f */
[----:B------:R-:W-:Y:S01]  /*1a70*/  UMOV UR47, 0x40000040 ;  /* 0x40000040002f7882 */ /* 0x000fe20000000000 */
[----:B------:R-:W-:Y:S01]  /*1a80*/  UIADD3 UR50, UR24, 0x602, URZ ;  /* 0x0000060218327890 */ /* 0x000fe2000fffe03f */
[----:B------:R-:W-:Y:S01]  /*1a90*/  UMOV UR51, 0x40000040 ;  /* 0x4000004000337882 */ /* 0x000fe20000000000 */
[----:B------:R-:W-:Y:S01]  /*1aa0*/  UIADD3 UR54, UR24, 0x604, URZ ;  /* 0x0000060418367890 */ /* 0x000fe2000fffe03f */
        /* <DEDUP_REMOVED lines=517> */
[----:B------:R-:W-:Y:S08]  /*3b00*/  MUFU.TANH R13, R13 ;  /* 0x0000000d000d7308 */ /* 0x000ff00000002400 */
[----:B------:R-:W1:Y:S08]  /*3b10*/  MUFU.TANH R20, R20 ;  /* 0x0000001400147308 */ /* 0x000e700000002400 */
[----:B------:R-:W2:Y:S08]  /*3b20*/  MUFU.TANH R14, R14 ;  /* 0x0000000e000e7308 */ /* 0x000eb00000002400 */
[----:B------:R-:W3:Y:S08]  /*3b30*/  MUFU.TANH R11, R11 ;  /* 0x0000000b000b7308 */ /* 0x000ef00000002400 */
        /* <DEDUP_REMOVED lines=11> */
[----:B------:R-:W4:Y:S01]  /*3bf0*/  MUFU.TANH R82, R82 ;  /* 0x0000005200527308 */ /* 0x000f220000002400 */
[----:B------:R-:W-:Y:S01]  /*3c00*/  UMOV UR23, 0x40000040 ;  /* 0x4000004000177882 */ /* 0x000fe20000000000 */
[----:B------:R-:W-:Y:S01]  /*3c10*/  FMUL.FTZ R84, R109, UR6 ;  /* 0x000000066d547c20 */ /* 0x000fe20008410000 */
[----:B------:R-:W-:Y:S01]  /*3c20*/  FMUL.FTZ R104, R106, UR6 ;  /* 0x000000066a687c20 */ /* 0x000fe20008410000 */
[----:B------:R-:W-:-:S04]  /*3c30*/  FMUL.FTZ R106, R111, UR6 ;  /* 0x000000066f6a7c20 */ /* 0x000fc80008410000 */
[----:B------:R-:W5:Y:S08]  /*3c40*/  MUFU.TANH R80, R80 ;  /* 0x0000005000507308 */ /* 0x000f700000002400 */
[----:B------:R-:W-:Y:S08]  /*3c50*/  MUFU.TANH R107, R107 ;  /* 0x0000006b006b7308 */ /* 0x000ff00000002400 */
[----:B------:R-:W-:Y:S08]  /*3c60*/  MUFU.TANH R85, R85 ;  /* 0x0000005500557308 */ /* 0x000ff00000002400 */
[----:B------:R-:W5:Y:S08]  /*3c70*/  MUFU.TANH R83, R83 ;  /* 0x0000005300537308 */ /* 0x000f700000002400 */
        /* <DEDUP_REMOVED lines=16> */
[----:B------:R-:W-:Y:S08]  /*3d80*/  MUFU.TANH R110, R103 ;  /* 0x00000067006e7308 */ /* 0x000ff00000002400 */
        /* <DEDUP_REMOVED lines=35> */
[----:B------:R-:W-:Y:S01]  /*3fc0*/  MUFU.TANH R77, R78 ;  /* 0x0000004e004d7308 */ /* 0x000fe20000002400 */
[----:B------:R-:W-:Y:S01]  /*3fd0*/  FMUL.FTZ R75, R75, UR6 ;  /* 0x000000064b4b7c20 */ /* 0x000fe20008410000 */
[----:B------:R-:W-:-:S06]  /*3fe0*/  FMUL.FTZ R79, R79, UR6 ;  /* 0x000000064f4f7c20 */ /* 0x000fcc0008410000 */
[----:B------:R-:W-:Y:S08]  /*3ff0*/  MUFU.TANH R116, R91 ;  /* 0x0000005b00747308 */ /* 0x000ff00000002400 */
[----:B------:R0:W-:Y:S08]  /*4000*/  MUFU.TANH R118, R75 ;  /* 0x0000004b00767308 */ /* 0x0001f00000002400 */
[----:B------:R-:W5:Y:S08]  /*4010*/  MUFU.TANH R88, R88 ;  /* 0x0000005800587308 */ /* 0x000f700000002400 */
        /* <DEDUP_REMOVED lines=8> */
[----:B------:R-:W0:Y:S01]  /*40a0*/  MUFU.TANH R89, R89 ;  /* 0x0000005900597308 */ /* 0x000e220000002400 */
        /* <DEDUP_REMOVED lines=8> */
[----:B------:R-:W0:Y:S08]  /*4130*/  MUFU.TANH R92, R92 ;  /* 0x0000005c005c7308 */ /* 0x000e300000002400 */
[----:B------:R-:W-:Y:S08]  /*4140*/  MUFU.TANH R126, R67 ;  /* 0x00000043007e7308 */ /* 0x000ff00000002400 */
[----:B------:R-:W0:Y:S08]  /*4150*/  MUFU.TANH R72, R72 ;  /* 0x0000004800487308 */ /* 0x000e300000002400 */
[----:B------:R-:W0:Y:S08]  /*4160*/  MUFU.TANH R94, R94 ;  /* 0x0000005e005e7308 */ /* 0x000e300000002400 */
[----:B------:R-:W0:Y:S01]  /*4170*/  MUFU.TANH R74, R74 ;  /* 0x0000004a004a7308 */ /* 0x000e220000002400 */
        /* <DEDUP_REMOVED lines=9> */
[----:B------:R-:W-:Y:S01]  /*4210*/  IMAD.IADD R63, R228, 0x1, R81 ;  /* 0x00000001e43f7824 */ /* 0x000fe200078e0251 */
[----:B------:R-:W-:Y:S01]  /*4220*/  UMOV UR23, 0x40000040 ;  /* 0x4000004000177882 */ /* 0x000fe20000000000 */
[----:B------:R-:W-:Y:S01]  /*4230*/  MUFU.TANH R132, R57 ;  /* 0x0000003900847308 */ /* 0x000fe20000002400 */
[----:B------:R-:W-:Y:S01]  /*4240*/  FMUL.FTZ R58, R61, UR6 ;  /* 0x000000063d3a7c20 */ /* 0x000fe20008410000 */
[----:B------:R-:W-:-:S06]  /*4250*/  FMUL.FTZ R60, R60, UR6 ;  /* 0x000000063c3c7c20 */ /* 0x000fcc0008410000 */
[----:B------:R-:W0:Y:S08]  /*4260*/  MUFU.TANH R64, R64 ;  /* 0x0000004000407308 */ /* 0x000e300000002400 */
[----:B------:R-:W0:Y:S08]  /*4270*/  MUFU.TANH R73, R73 ;  /* 0x0000004900497308 */ /* 0x000e300000002400 */
[----:B------:R1:W-:Y:S08]  /*4280*/  MUFU.TANH R128, R70 ;  /* 0x0000004600807308 */ /* 0x0003f00000002400 */
[----:B------:R-:W0:Y:S01]  /*4290*/  MUFU.TANH R75, R75 ;  /* 0x0000004b004b7308 */ /* 0x000e220000002400 */
[----:B-1----:R-:W-:-:S07]  /*42a0*/  FMUL.FTZ R70, R59, UR6 ;  /* 0x000000063b467c20 */ /* 0x002fce0008410000 */
[----:B------:R-:W1:Y:S01]  /*42b0*/  MUFU.TANH R76, R76 ;  /* 0x0000004c004c7308 */ /* 0x000e620000002400 */
[----:B------:R-:W-:Y:S02]  /*42c0*/  WARPGROUP.DEPBAR.LE gsb0, 0x0 ;  /* 0x00008000000079c5 */ /* 0x000fe40000010000 */
[----:B------:R-:W-:Y:S01]  /*42d0*/  WARPGROUP.ARRIVE ;  /* 0x00000000000079c5 */ /* 0x000fe20000000000 */
[----:B------:R-:W-:Y:S01]  /*42e0*/  FMUL.FTZ R57, R48, UR6 ;  /* 0x0000000630397c20 */ /* 0x000fe20008410000 */
        /* <DEDUP_REMOVED lines=10> */
[----:B------:R-:W-:Y:S01]  /*4390*/  MUFU.TANH R165, R53 ;  /* 0x0000003500a57308 */ /* 0x000fe20000002400 */
[----:B------:R-:W-:Y:S01]  /*43a0*/  ISETP.GT.AND P2, PT, R48, 0x8, PT ;  /* 0x000000083000780c */ /* 0x000fe20003f44270 */
[----:B------:R-:W-:Y:S01]  /*43b0*/  FMUL.FTZ R61, R55, UR6 ;  /* 0x00000006373d7c20 */ /* 0x000fe20008410000 */
[----:B------:R-:W-:Y:S01]  /*43c0*/  FSEL R91, R12, -INF , P5 ;  /* 0xff8000000c5b7808 */ /* 0x000fe20002800000 */
[----:B------:R-:W-:Y:S01]  /*43d0*/  FMUL.FTZ R59, R50, UR6 ;  /* 0x00000006323b7c20 */ /* 0x000fe20008410000 */
[----:B------:R-:W-:Y:S01]  /*43e0*/  FSEL R101, R20, -INF , P3 ;  /* 0xff80000014657808 */ /* 0x000fe20001800000 */
[----:B------:R-:W-:Y:S01]  /*43f0*/  FMUL.FTZ R52, R52, UR6 ;  /* 0x0000000634347c20 */ /* 0x000fe20008410000 */
[----:B--2---:R-:W-:Y:S01]  /*4400*/  FSEL R95, R14, -INF , P2 ;  /* 0xff8000000e5f7808 */ /* 0x004fe20001000000 */
[----:B------:R-:W-:Y:S01]  /*4410*/  MUFU.TANH R50, R57 ;  /* 0x0000003900327308 */ /* 0x000fe20000002400 */
[----:B------:R-:W-:Y:S01]  /*4420*/  ISETP.GT.AND P6, PT, R48, 0x10, PT ;  /* 0x000000103000780c */ /* 0x000fe20003fc4270 */
[----:B------:R-:W-:Y:S01]  /*4430*/  FMUL.FTZ R54, R54, UR6 ;  /* 0x0000000636367c20 */ /* 0x000fe20008410000 */
[----:B---3--:R-:W-:-:S02]  /*4440*/  FSEL R11, R11, -INF , P5 ;  /* 0xff8000000b0b7808 */ /* 0x008fc40002800000 */
[----:B------:R-:W-:Y:S02]  /*4450*/  ISETP.GT.AND P5, PT, R48, 0x11, PT ;  /* 0x000000113000780c */ /* 0x000fe40003fa4270 */
[----:B----4-:R-:W-:Y:S01]  /*4460*/  FSEL R103, R82, -INF , P6 ;  /* 0xff80000052677808 */ /* 0x010fe20003000000 */
[----:B------:R-:W-:Y:S01]  /*4470*/  MUFU.TANH R14, R61 ;  /* 0x0000003d000e7308 */ /* 0x000fe20000002400 */
[----:B------:R-:W-:Y:S01]  /*4480*/  FSEL R12, R15, -INF , P4 ;  /* 0xff8000000f0c7808 */ /* 0x000fe20002000000 */
[--C-:B------:R-:W-:Y:S01]  /*4490*/  IMAD.MOV.U32 R82, RZ, RZ, R87.reuse ;  /* 0x000000ffff527224 */ /* 0x100fe200078e0057 */
[----:B-----5:R-:W-:Y:S01]  /*44a0*/  FSEL R109, R80, -INF , P5 ;  /* 0xff800000506d7808 */ /* 0x020fe20002800000 */
[----:B------:R-:W-:Y:S01]  /*44b0*/  IMAD.MOV.U32 R80, RZ, RZ, R87 ;  /* 0x000000ffff507224 */ /* 0x000fe200078e0057 */
[----:B------:R-:W-:Y:S02]  /*44c0*/  FSEL R15, R83, -INF , P3 ;  /* 0xff800000530f7808 */ /* 0x000fe40001800000 */
[----:B------:R-:W-:Y:S01]  /*44d0*/  ISETP.GT.AND P3, PT, R48, 0x20, PT ;  /* 0x000000203000780c */ /* 0x000fe20003f64270 */
[----:B------:R-:W2:Y:S03]  /*44e0*/  MUFU.TANH R79, R79 ;  /* 0x0000004f004f7308 */ /* 0x000ea60000002400 */
[----:B------:R-:W-:-:S05]  /*44f0*/  FSEL R113, R105, -INF , P3 ;  /* 0xff80000069717808 */ /* 0x000fca0001800000 */
[----:B------:R-:W3:Y:S08]  /*4500*/  MUFU.TANH R66, R66 ;  /* 0x0000004200427308 */ /* 0x000ef00000002400 */
[----:B------:R-:W-:Y:S01]  /*4510*/  MUFU.TANH R60, R60 ;  /* 0x0000003c003c7308 */ /* 0x000fe20000002400 */
[----:B------:R-:W-:Y:S02]  /*4520*/  WARPGROUP.DEPBAR.LE gsb0, 0x0 ;  /* 0x00008000000079c5 */ /* 0x000fe40000010000 */
[----:B------:R-:W-:Y:S01]  /*4530*/  FMUL.FTZ R63, R40, UR6 ;  /* 0x00000006283f7c20 */ /* 0x000fe20008410000 */
[----:B------:R-:W-:Y:S01]  /*4540*/  FSEL R40, R13, -INF , P4 ;  /* 0xff8000000d287808 */ /* 0x000fe20002000000 */
[----:B------:R-:W-:Y:S01]  /*4550*/  WARPGROUP.ARRIVE ;  /* 0x00000000000079c5 */ /* 0x000fe20000000000 */
[----:B------:R-:W-:Y:S01]  /*4560*/  ISETP.GT.AND P4, PT, R48, 0x18, PT ;  /* 0x000000183000780c */ /* 0x000fe20003f84270 */
[----:B------:R-:W-:Y:S01]  /*4570*/  FMUL.FTZ R69, R43, UR6 ;  /* 0x000000062b457c20 */ /* 0x000fe20008410000 */
[----:B------:R-:W-:Y:S01]  /*4580*/  FMNMX.FTZ R20, R91, R40, !PT ;  /* 0x000000285b147209 */ /* 0x000fe20007810000 */
[----:B------:R-:W-:Y:S01]  /*4590*/  FMUL.FTZ R65, R41, UR6 ;  /* 0x0000000629417c20 */ /* 0x000fe20008410000 */
[----:B------:R-:W-:Y:S01]  /*45a0*/  FSEL R13, R21, -INF , P2 ;  /* 0xff800000150d7808 */ /* 0x000fe20001000000 */
[----:B------:R-:W-:Y:S01]  /*45b0*/  HGMMA.64x16x16.F32.BF16 R32, gdesc[UR20], R32, gsb0 ;  /* 0x00200000142079f0 */ /* 0x000fe20008001820 */
[----:B------:R-:W-:Y:S01]  /*45c0*/  FMNMX.FTZ R20, R95, R20, !PT ;  /* 0x000000145f147209 */ /* 0x000fe20007810000 */
[----:B------:R-:W-:Y:S01]  /*45d0*/  FMUL.FTZ R135, R45, UR6 ;  /* 0x000000062d877c20 */ /* 0x000fe20008410000 */
[----:B------:R-:W-:Y:S01]  /*45e0*/  FSEL R43, R107, -INF , P4 ;  /* 0xff8000006b2b7808 */ /* 0x000fe20002000000 */
[----:B------:R-:W-:Y:S01]  /*45f0*/  FMUL.FTZ R138, R47, UR6 ;  /* 0x000000062f8a7c20 */ /* 0x000fe20008410000 */
[----:B------:R-:W-:Y:S01]  /*4600*/  FMNMX.FTZ R20, R101, R20, !PT ;  /* 0x0000001465147209 */ /* 0x000fe20007810000 */
[----:B------:R-:W-:Y:S01]  /*4610*/  FMUL.FTZ R67, R42, UR6 ;  /* 0x000000062a437c20 */ /* 0x000fe20008410000 */
[----:B------:R-:W-:Y:S01]  /*4620*/  ISETP.GT.AND P2, PT, R48, 0x19, PT ;  /* 0x000000193000780c */ /* 0x000fe20003f44270 */
[----:B------:R4:W-:Y:S01]  /*4630*/  MUFU.TANH R42, R49 ;  /* 0x00000031002a7308 */ /* 0x0009e20000002400 */
[----:B------:R-:W-:Y:S01]  /*4640*/  FMNMX.FTZ R20, R103, R20, !PT ;  /* 0x0000001467147209 */ /* 0x000fe20007810000 */
[----:B------:R-:W-:Y:S01]  /*4650*/  FMUL.FTZ R136, R46, UR6 ;  /* 0x000000062e887c20 */ /* 0x000fe20008410000 */
[----:B------:R-:W-:Y:S01]  /*4660*/  FSEL R107, R85, -INF , P4 ;  /* 0xff800000556b7808 */ /* 0x000fe20002000000 */
[----:B------:R-:W-:Y:S01]  /*4670*/  FMUL.FTZ R134, R44, UR6 ;  /* 0x000000062c867c20 */ /* 0x000fe20008410000 */
[----:B------:R-:W-:Y:S01]  /*4680*/  FMNMX.FTZ R20, R109, R20, !PT ;  /* 0x000000146d147209 */ /* 0x000fe20007810000 */
[----:B------:R-:W-:Y:S01]  /*4690*/  UIADD3 UR22, UR24, 0xa86, URZ ;  /* 0x00000a8618167890 */ /* 0x000fe2000fffe03f */
[----:B------:R-:W-:Y:S01]  /*46a0*/  FSEL R111, R84, -INF , P2 ;  /* 0xff800000546f7808 */ /* 0x000fe20001000000 */
[----:B------:R5:W-:Y:S01]  /*46b0*/  MUFU.TANH R46, R51 ;  /* 0x00000033002e7308 */ /* 0x000be20000002400 */
[----:B------:R-:W-:Y:S01]  /*46c0*/  FMNMX.FTZ R20, R107, R20, !PT ;  /* 0x000000146b147209 */ /* 0x000fe20007810000 */
[----:B------:R-:W-:Y:S01]  /*46d0*/  UMOV UR23, 0x40000040 ;  /* 0x4000004000177882 */ /* 0x000fe20000000000 */
[----:B------:R-:W-:Y:S01]  /*46e0*/  FSEL R21, R104, -INF , P6 ;  /* 0xff80000068157808 */ /* 0x000fe20003000000 */
[----:B------:R-:W-:Y:S01]  /*46f0*/  IMAD.MOV.U32 R84, RZ, RZ, R87 ;  /* 0x000000ffff547224 */ /* 0x000fe200078e0057 */
[----:B------:R-:W-:-:S02]  /*4700*/  ISETP.GT.AND P6, PT, R48, 0x21, PT ;  /* 0x000000213000780c */ /* 0x000fc40003fc4270 */
[----:B------:R-:W-:Y:S01]  /*4710*/  FMNMX.FTZ R20, R111, R20, !PT ;  /* 0x000000146f147209 */ /* 0x000fe20007810000 */
[----:B------:R1:W-:Y:S01]  /*4720*/  MUFU.TANH R44, R59 ;  /* 0x0000003b002c7308 */ /* 0x0003e20000002400 */
[----:B------:R-:W-:Y:S01]  /*4730*/  FSEL R41, R86, -INF , P5 ;  /* 0xff80000056297808 */ /* 0x000fe20002800000 */
[----:B------:R-:W-:Y:S01]  /*4740*/  IMAD.MOV.U32 R86, RZ, RZ, R87 ;  /* 0x000000ffff567224 */ /* 0x000fe200078e0057 */
[----:B------:R-:W-:Y:S02]  /*4750*/  ISETP.GT.AND P5, PT, R48, 0x28, PT ;  /* 0x000000283000780c */ /* 0x000fe40003fa4270 */
[----:B------:R-:W-:Y:S02]  /*4760*/  FSEL R115, R96, -INF , P6 ;  /* 0xff80000060737808 */ /* 0x000fe40003000000 */
[----:B------:R-:W-:Y:S01]  /*4770*/  FMNMX.FTZ R20, R113, R20, !PT ;  /* 0x0000001471147209 */ /* 0x000fe20007810000 */
[----:B------:R-:W3:Y:S01]  /*4780*/  MUFU.TANH R78, R78 ;  /* 0x0000004e004e7308 */ /* 0x000ee20000002400 */
[----:B------:R-:W-:-:S02]  /*4790*/  ISETP.GT.AND P4, PT, R48, 0x29, PT ;  /* 0x000000293000780c */ /* 0x000fc40003f84270 */
[----:B------:R-:W-:Y:S02]  /*47a0*/  FSEL R117, R98, -INF , P5 ;  /* 0xff80000062757808 */ /* 0x000fe40002800000 */
[----:B------:R-:W-:Y:S02]  /*47b0*/  FMNMX.FTZ R20, R115, R20, !PT ;  /* 0x0000001473147209 */ /* 0x000fe40007810000 */
[----:B------:R-:W-:Y:S01]  /*47c0*/  FSEL R45, R106, -INF , P2 ;  /* 0xff8000006a2d7808 */ /* 0x000fe20001000000 */
[----:B------:R2:W-:Y:S01]  /*47d0*/  MUFU.TANH R167, R63 ;  /* 0x0000003f00a77308 */ /* 0x0005e20000002400 */
[----:B------:R-:W-:Y:S02]  /*47e0*/  ISETP.GT.AND P2, PT, R48, 0x30, PT ;  /* 0x000000303000780c */ /* 0x000fe40003f44270 */
[----:B------:R-:W-:Y:S02]  /*47f0*/  FSEL R119, R97, -INF , P4 ;  /* 0xff80000061777808 */ /* 0x000fe40002000000 */
[----:B------:R-:W-:-:S02]  /*4800*/  FMNMX.FTZ R20, R117, R20, !PT ;  /* 0x0000001475147209 */ /* 0x000fc40007810000 */
[----:B------:R-:W-:Y:S01]  /*4810*/  FSEL R47, R108, -INF , P3 ;  /* 0xff8000006c2f7808 */ /* 0x000fe20001800000 */
[----:B------:R-:W3:Y:S01]  /*4820*/  MUFU.TANH R68, R68 ;  /* 0x0000004400447308 */ /* 0x000ee20000002400 */
[----:B------:R-:W-:Y:S02]  /*4830*/  ISETP.GT.AND P3, PT, R48, 0x31, PT ;  /* 0x000000313000780c */ /* 0x000fe40003f64270 */
[----:B------:R-:W-:Y:S01]  /*4840*/  FSEL R121, R100, -INF , P2 ;  /* 0xff80000064797808 */ /* 0x000fe20001000000 */
[----:B------:R-:W-:Y:S02]  /*4850*/  WARPGROUP.DEPBAR.LE gsb0, 0x0 ;  /* 0x00008000000079c5 */ /* 0x000fe40000010000 */
[----:B------:R-:W-:Y:S01]  /*4860*/  FMNMX.FTZ R20, R119, R20, !PT ;  /* 0x0000001477147209 */ /* 0x000fe20007810000 */
[----:B------:R-:W-:Y:S01]  /*4870*/  WARPGROUP.ARRIVE ;  /* 0x00000000000079c5 */ /* 0x000fe20000000000 */
[----:B----4-:R-:W-:Y:S01]  /*4880*/  FSEL R49, R99, -INF , P6 ;  /* 0xff80000063317808 */ /* 0x010fe20003000000 */
[----:B------:R-:W-:Y:S01]  /*4890*/  FMUL.FTZ R32, R32, UR6 ;  /* 0x0000000620207c20 */ /* 0x000fe20008410000 */
[----:B------:R-:W-:Y:S01]  /*48a0*/  ISETP.GT.AND P6, PT, R48, 0x38, PT ;  /* 0x000000383000780c */ /* 0x000fe20003fc4270 */
[----:B------:R4:W-:Y:S01]  /*48b0*/  MUFU.TANH R169, R65 ;  /* 0x0000004100a97308 */ /* 0x0009e20000002400 */
[----:B------:R-:W-:Y:S01]  /*48c0*/  FSEL R123, R88, -INF , P3 ;  /* 0xff800000587b7808 */ /* 0x000fe20001800000 */
[----:B------:R-:W-:Y:S01]  /*48d0*/  HGMMA.64x16x16.F32.BF16 R24, gdesc[UR20], R24, gsb0 ;  /* 0x00200000141879f0 */ /* 0x000fe20008001818 */
[----:B------:R-:W-:Y:S01]  /*48e0*/  FMNMX.FTZ R20, R121, R20, !PT ;  /* 0x0000001479147209 */ /* 0x000fe20007810000 */
[----:B------:R-:W-:Y:S01]  /*48f0*/  FMUL.FTZ R36, R36, UR6 ;  /* 0x0000000624247c20 */ /* 0x000fe20008410000 */
[----:B-----5:R-:W-:Y:S01]  /*4900*/  FSEL R51, R102, -INF , P5 ;  /* 0xff80000066337808 */ /* 0x020fe20002800000 */
[----:B------:R-:W-:Y:S01]  /*4910*/  FMUL.FTZ R34, R34, UR6 ;  /* 0x0000000622227c20 */ /* 0x000fe20008410000 */
[----:B------:R-:W-:Y:S01]  /*4920*/  ISETP.GT.AND P5, PT, R48, 0x39, PT ;  /* 0x000000393000780c */ /* 0x000fe20003fa4270 */
[----:B------:R-:W5:Y:S01]  /*4930*/  MUFU.TANH R56, R56 ;  /* 0x0000003800387308 */ /* 0x000f620000002400 */
[----:B------:R-:W-:Y:S01]  /*4940*/  FSEL R125, R90, -INF , P6 ;  /* 0xff8000005a7d7808 */ /* 0x000fe20003000000 */
[----:B------:R-:W-:Y:S01]  /*4950*/  FMUL.FTZ R38, R38, UR6 ;  /* 0x0000000626267c20 */ /* 0x000fe20008410000 */
[----:B------:R-:W-:Y:S01]  /*4960*/  FMNMX.FTZ R20, R123, R20, !PT ;  /* 0x000000147b147209 */ /* 0x000fe20007810000 */
[----:B------:R-:W-:Y:S01]  /*4970*/  FMUL.FTZ R39, R39, UR6 ;  /* 0x0000000627277c20 */ /* 0x000fe20008410000 */
[----:B------:R-:W-:Y:S01]  /*4980*/  FSEL R53, R110, -INF , P4 ;  /* 0xff8000006e357808 */ /* 0x000fe20002000000 */
[----:B------:R-:W-:Y:S01]  /*4990*/  IMAD.U32 R88, RZ, RZ, UR7 ;  /* 0x00000007ff587e24 */ /* 0x000fe2000f8e00ff */
[----:B------:R-:W-:Y:S01]  /*49a0*/  ISETP.GT.AND P4, PT, R48, 0x40, PT ;  /* 0x000000403000780c */ /* 0x000fe20003f84270 */
[----:B------:R-:W5:Y:S01]  /*49b0*/  MUFU.TANH R32, R32 ;  /* 0x0000002000207308 */ /* 0x000f620000002400 */
[----:B0-----:R-:W-:-:S02]  /*49c0*/  FSEL R127, R89, -INF , P5 ;  /* 0xff800000597f7808 */ /* 0x001fc40002800000 */
[----:B------:R-:W-:Y:S02]  /*49d0*/  FMNMX.FTZ R20, R125, R20, !PT ;  /* 0x000000147d147209 */ /* 0x000fe40007810000 */
[----:B------:R-:W-:Y:S02]  /*49e0*/  FSEL R55, R112, -INF , P2 ;  /* 0xff80000070377808 */ /* 0x000fe40001000000 */
[----:B------:R-:W-:Y:S01]  /*49f0*/  ISETP.GT.AND P2, PT, R48, 0x41, PT ;  /* 0x000000413000780c */ /* 0x000fe20003f44270 */
[----:B------:R0:W-:Y:S01]  /*4a00*/  MUFU.TANH R99, R67 ;  /* 0x0000004300637308 */ /* 0x0001e20000002400 */
[----:B------:R-:W-:Y:S02]  /*4a10*/  FSEL R129, R92, -INF , P4 ;  /* 0xff8000005c817808 */ /* 0x000fe40002000000 */
[----:B------:R-:W-:Y:S02]  /*4a20*/  FMNMX.FTZ R20, R127, R20, !PT ;  /* 0x000000147f147209 */ /* 0x000fe40007810000 */
[----:B------:R-:W-:-:S02]  /*4a30*/  FSEL R57, R114, -INF , P3 ;  /* 0xff80000072397808 */ /* 0x000fc40001800000 */
[----:B------:R-:W-:Y:S01]  /*4a40*/  ISETP.GT.AND P3, PT, R48, 0x48, PT ;  /* 0x000000483000780c */ /* 0x000fe20003f64270 */
[----:B------:R-:W5:Y:S01]  /*4a50*/  MUFU.TANH R130, R71 ;  /* 0x0000004700827308 */ /* 0x000f620000002400 */
[----:B------:R-:W-:Y:S01]  /*4a60*/  FSEL R131, R72, -INF , P2 ;  /* 0xff80000048837808 */ /* 0x000fe20001000000 */
[----:B------:R-:W-:Y:S01]  /*4a70*/  IMAD.MOV.U32 R72, RZ, RZ, R87 ;  /* 0x000000ffff487224 */ /* 0x000fe200078e0057 */
[----:B------:R-:W-:Y:S02]  /*4a80*/  FMNMX.FTZ R20, R129, R20, !PT ;  /* 0x0000001481147209 */ /* 0x000fe40007810000 */
[----:B------:R-:W-:Y:S02]  /*4a90*/  FSEL R61, R93, -INF , P5 ;  /* 0xff8000005d3d7808 */ /* 0x000fe40002800000 */
[----:B-1----:R-:W-:Y:S01]  /*4aa0*/  FSEL R59, R94, -INF , P6 ;  /* 0xff8000005e3b7808 */ /* 0x002fe20003000000 */
[----:B------:R1:W-:Y:S01]  /*4ab0*/  MUFU.TANH R105, R69 ;  /* 0x0000004500697308 */ /* 0x0003e20000002400 */
[----:B------:R-:W-:-:S02]  /*4ac0*/  ISETP.GT.AND P5, PT, R48, 0x50, PT ;  /* 0x000000503000780c */ /* 0x000fc40003fa4270 */
[----:B------:R-:W-:Y:S02]  /*4ad0*/  ISETP.GT.AND P6, PT, R48, 0x49, PT ;  /* 0x000000493000780c */ /* 0x000fe40003fc4270 */
[----:B------:R-:W-:Y:S01]  /*4ae0*/  FSEL R133, R74, -INF , P3 ;  /* 0xff8000004a857808 */ /* 0x000fe20001800000 */
[----:B------:R-:W-:Y:S01]  /*4af0*/  IMAD.MOV.U32 R74, RZ, RZ, R87 ;  /* 0x000000ffff4a7224 */ /* 0x000fe200078e0057 */
[----:B------:R-:W-:Y:S01]  /*4b00*/  FMNMX.FTZ R20, R131, R20, !PT ;  /* 0x0000001483147209 */ /* 0x000fe20007810000 */
[----:B------:R-:W5:Y:S01]  /*4b10*/  MUFU.TANH R58, R58 ;  /* 0x0000003a003a7308 */ /* 0x000f620000002400 */
[----:B------:R-:W-:Y:S02]  /*4b20*/  FSEL R141, R64, -INF , P5 ;  /* 0xff800000408d7808 */ /* 0x000fe40002800000 */
[----:B------:R-:W-:Y:S02]  /*4b30*/  FSEL R137, R73, -INF , P6 ;  /* 0xff80000049897808 */ /* 0x000fe40003000000 */
[----:B------:R-:W-:Y:S01]  /*4b40*/  FMNMX.FTZ R64, R133, R20, !PT ;  /* 0x0000001485407209 */ /* 0x000fe20007810000 */
[----:B------:R-:W-:Y:S01]  /*4b50*/  FMUL.FTZ R20, R33, UR6 ;  /* 0x0000000621147c20 */ /* 0x000fe20008410000 */
[----:B--2---:R-:W-:Y:S01]  /*4b60*/  FSEL R63, R116, -INF , P4 ;  /* 0xff800000743f7808 */ /* 0x004fe20002000000 */
[----:B------:R-:W2:Y:S01]  /*4b70*/  MUFU.TANH R70, R70 ;  /* 0x0000004600467308 */ /* 0x000ea20000002400 */
[----:B------:R-:W-:Y:S01]  /*4b80*/  ISETP.GT.AND P4, PT, R48, 0x51, PT ;  /* 0x000000513000780c */ /* 0x000fe20003f84270 */
[----:B------:R-:W-:-:S02]  /*4b90*/  WARPGROUP.DEPBAR.LE gsb0, 0x0 ;  /* 0x00008000000079c5 */ /* 0x000fc40000010000 */
[----:B------:R-:W-:Y:S01]  /*4ba0*/  FMNMX.FTZ R64, R137, R64, !PT ;  /* 0x0000004089407209 */ /* 0x000fe20007810000 */
[----:B------:R-:W-:Y:S01]  /*4bb0*/  FMUL.FTZ R24, R24, UR6 ;  /* 0x0000000618187c20 */ /* 0x000fe20008410000 */
[----:B----4-:R-:W-:Y:S01]  /*4bc0*/  FSEL R65, R118, -INF , P2 ;  /* 0xff80000076417808 */ /* 0x010fe20001000000 */
[----:B------:R-:W-:Y:S01]  /*4bd0*/  FMUL.FTZ R28, R28, UR6 ;  /* 0x000000061c1c7c20 */ /* 0x000fe20008410000 */
[----:B------:R-:W-:Y:S01]  /*4be0*/  ISETP.GT.AND P2, PT, R48, 0x58, PT ;  /* 0x000000583000780c */ /* 0x000fe20003f44270 */
[----:B------:R-:W4:Y:S01]  /*4bf0*/  MUFU.TANH R52, R52 ;  /* 0x0000003400347308 */ /* 0x000f220000002400 */
[----:B------:R-:W-:Y:S01]  /*4c00*/  FSEL R143, R75, -INF , P4 ;  /* 0xff8000004b8f7808 */ /* 0x000fe20002000000 */
[----:B------:R-:W-:Y:S01]  /*4c10*/  FMUL.FTZ R26, R26, UR6 ;  /* 0x000000061a1a7c20 */ /* 0x000fe20008410000 */
[----:B------:R-:W-:Y:S01]  /*4c20*/  FMNMX.FTZ R64, R141, R64, !PT ;  /* 0x000000408d407209 */ /* 0x000fe20007810000 */
[----:B------:R-:W-:Y:S01]  /*4c30*/  FMUL.FTZ R30, R30, UR6 ;  /* 0x000000061e1e7c20 */ /* 0x000fe20008410000 */
[----:B0-----:R-:W-:-:S02]  /*4c40*/  FSEL R67, R77, -INF , P3 ;  /* 0xff8000004d437808 */ /* 0x001fc40001800000 */
[----:B------:R-:W-:Y:S01]  /*4c50*/  FSEL R73, R126, -INF , P4 ;  /* 0xff8000007e497808 */ /* 0x000fe20002000000 */
[----:B------:R-:W0:Y:S01]  /*4c60*/  MUFU.TANH R62, R62 ;  /* 0x0000003e003e7308 */ /* 0x000e220000002400 */
[C---:B------:R-:W-:Y:S02]  /*4c70*/  ISETP.GT.AND P3, PT, R48.reuse, 0x59, PT ;  /* 0x000000593000780c */ /* 0x040fe40003f64270 */
[----:B------:R-:W-:Y:S02]  /*4c80*/  ISETP.GT.AND P4, PT, R48, 0x68, PT ;  /* 0x000000683000780c */ /* 0x000fe40003f84270 */
[----:B------:R-:W-:Y:S02]  /*4c90*/  FSEL R147, R76, -INF , P2 ;  /* 0xff8000004c937808 */ /* 0x000fe40001000000 */
[----:B------:R-:W-:Y:S01]  /*4ca0*/  FMNMX.FTZ R64, R143, R64, !PT ;  /* 0x000000408f407209 */ /* 0x000fe20007810000 */
[----:B------:R-:W0:Y:S01]  /*4cb0*/  MUFU.TANH R54, R54 ;  /* 0x0000003600367308 */ /* 0x000e220000002400 */
[----:B-1----:R-:W-:-:S02]  /*4cc0*/  FSEL R69, R79, -INF , P6 ;  /* 0xff8000004f457808 */ /* 0x002fc40003000000 */
[----:B------:R-:W-:Y:S02]  /*4cd0*/  ISETP.GT.AND P6, PT, R48, 0x60, PT ;  /* 0x000000603000780c */ /* 0x000fe40003fc4270 */
[----:B---3--:R-:W-:Y:S01]  /*4ce0*/  FSEL R149, R66, -INF , P3 ;  /* 0xff80000042957808 */ /* 0x008fe20001800000 */
[--C-:B------:R-:W-:Y:S01]  /*4cf0*/  IMAD.MOV.U32 R66, RZ, RZ, R87.reuse ;  /* 0x000000ffff427224 */ /* 0x100fe200078e0057 */
[----:B------:R-:W-:Y:S01]  /*4d00*/  FSEL R83, R78, -INF , P4 ;  /* 0xff8000004e537808 */ /* 0x000fe20002000000 */
[----:B------:R-:W1:Y:S01]  /*4d10*/  MUFU.TANH R134, R134 ;  /* 0x0000008600867308 */ /* 0x000e620000002400 */
[----:B------:R-:W-:Y:S01]  /*4d20*/  FSEL R155, R60, -INF , P4 ;  /* 0xff8000003c9b7808 */ /* 0x000fe20002000000 */
[----:B------:R-:W-:Y:S01]  /*4d30*/  IMAD.MOV.U32 R78, RZ, RZ, R87 ;  /* 0x000000ffff4e7224 */ /* 0x000fe200078e0057 */
[----:B------:R-:W-:Y:S02]  /*4d40*/  FMNMX.FTZ R64, R147, R64, !PT ;  /* 0x0000004093407209 */ /* 0x000fe40007810000 */
[----:B------:R-:W-:-:S02]  /*4d50*/  ISETP.GT.AND P4, PT, R48, 0x79, PT ;  /* 0x000000793000780c */ /* 0x000fc40003f84270 */
[----:B------:R-:W-:Y:S01]  /*4d60*/  FSEL R71, R124, -INF , P5 ;  /* 0xff8000007c477808 */ /* 0x000fe20002800000 */
[----:B------:R-:W3:Y:S01]  /*4d70*/  MUFU.TANH R135, R135 ;  /* 0x0000008700877308 */ /* 0x000ee20000002400 */
[----:B------:R-:W-:Y:S02]  /*4d80*/  ISETP.GT.AND P5, PT, R48, 0x61, PT ;  /* 0x000000613000780c */ /* 0x000fe40003fa4270 */
[----:B------:R-:W-:Y:S01]  /*4d90*/  FSEL R151, R68, -INF , P6 ;  /* 0xff80000044977808 */ /* 0x000fe20003000000 */
[----:B------:R-:W-:Y:S01]  /*4da0*/  IMAD.MOV.U32 R68, RZ, RZ, R87 ;  /* 0x000000ffff447224 */ /* 0x000fe200078e0057 */
[----:B------:R-:W-:Y:S02]  /*4db0*/  FMNMX.FTZ R64, R149, R64, !PT ;  /* 0x0000004095407209 */ /* 0x000fe40007810000 */
[----:B------:R-:W-:Y:S01]  /*4dc0*/  FSEL R97, R14, -INF , P4 ;  /* 0xff8000000e617808 */ /* 0x000fe20002000000 */
[----:B------:R-:W3:Y:S01]  /*4dd0*/  MUFU.TANH R20, R20 ;  /* 0x0000001400147308 */ /* 0x000ee20000002400 */
[----:B------:R-:W-:Y:S01]  /*4de0*/  FSEL R165, R165, -INF , P4 ;  /* 0xff800000a5a57808 */ /* 0x000fe20002000000 */
[----:B------:R-:W-:Y:S01]  /*4df0*/  FMUL.FTZ R14, R25, UR6 ;  /* 0x00000006190e7c20 */ /* 0x000fe20008410000 */
[----:B------:R-:W-:-:S02]  /*4e00*/  ISETP.GT.AND P4, PT, R48, 0x90, PT ;  /* 0x000000903000780c */ /* 0x000fc40003f84270 */
[----:B-----5:R-:W-:Y:S01]  /*4e10*/  FSEL R153, R56, -INF , P5 ;  /* 0xff80000038997808 */ /* 0x020fe20002800000 */
[----:B------:R-:W-:Y:S01]  /*4e20*/  FMUL.FTZ R56, R35, UR6 ;  /* 0x0000000623387c20 */ /* 0x000fe20008410000 */
[----:B------:R-:W-:Y:S01]  /*4e30*/  FMNMX.FTZ R64, R151, R64, !PT ;  /* 0x0000004097407209 */ /* 0x000fe20007810000 */
[----:B------:R-:W5:Y:S01]  /*4e40*/  MUFU.TANH R136, R136 ;  /* 0x0000008800887308 */ /* 0x000f620000002400 */
[----:B------:R-:W-:Y:S02]  /*4e50*/  FSEL R175, R32, -INF , P4 ;  /* 0xff80000020af7808 */ /* 0x000fe40002000000 */
[----:B------:R-:W-:Y:S02]  /*4e60*/  FSEL R75, R128, -INF , P2 ;  /* 0xff800000804b7808 */ /* 0x000fe40001000000 */
[----:B------:R-:W-:Y:S02]  /*4e70*/  FMNMX.FTZ R32, R11, R12, !PT ;  /* 0x0000000c0b207209 */ /* 0x000fe40007810000 */
[----:B------:R-:W-:Y:S01]  /*4e80*/  ISETP.GT.AND P2, PT, R48, 0x69, PT ;  /* 0x000000693000780c */ /* 0x000fe20003f44270 */
[----:B------:R-:W5:Y:S01]  /*4e90*/  MUFU.TANH R36, R36 ;  /* 0x0000002400247308 */ /* 0x000f620000002400 */
[----:B------:R-:W-:-:S02]  /*4ea0*/  FMNMX.FTZ R64, R153, R64, !PT ;  /* 0x0000004099407209 */ /* 0x000fc40007810000 */
[----:B------:R-:W-:Y:S02]  /*4eb0*/  FSEL R77, R130, -INF , P3 ;  /* 0xff800000824d7808 */ /* 0x000fe40001800000 */
[----:B------:R-:W-:Y:S02]  /*4ec0*/  FMNMX.FTZ R32, R13, R32, !PT ;  /* 0x000000200d207209 */ /* 0x000fe40007810000 */
[----:B------:R-:W-:Y:S01]  /*4ed0*/  ISETP.GT.AND P3, PT, R48, 0x70, PT ;  /* 0x000000703000780c */ /* 0x000fe20003f64270 */
[----:B------:R-:W5:Y:S01]  /*4ee0*/  MUFU.TANH R138, R138 ;  /* 0x0000008a008a7308 */ /* 0x000f620000002400 */
[----:B------:R-:W-:Y:S02]  /*4ef0*/  FSEL R157, R58, -INF , P2 ;  /* 0xff8000003a9d7808 */ /* 0x000fe40001000000 */
[----:B------:R-:W-:Y:S02]  /*4f00*/  FMNMX.FTZ R64, R155, R64, !PT ;  /* 0x000000409b407209 */ /* 0x000fe40007810000 */
[----:B------:R-:W-:-:S02]  /*4f10*/  FSEL R79, R132, -INF , P6 ;  /* 0xff800000844f7808 */ /* 0x000fc40003000000 */
[----:B------:R-:W-:Y:S01]  /*4f20*/  FMNMX.FTZ R32, R15, R32, !PT ;  /* 0x000000200f207209 */ /* 0x000fe20007810000 */
[----:B------:R-:W-:Y:S01]  /*4f30*/  MUFU.TANH R34, R34 ;  /* 0x0000002200227308 */ /* 0x000fe20000002400 */
[----:B------:R-:W-:Y:S02]  /*4f40*/  ISETP.GT.AND P6, PT, R48, 0x71, PT ;  /* 0x000000713000780c */ /* 0x000fe40003fc4270 */
[----:B------:R-:W-:Y:S02]  /*4f50*/  FSEL R159, R50, -INF , P3 ;  /* 0xff800000329f7808 */ /* 0x000fe40001800000 */
[----:B------:R-:W-:Y:S02]  /*4f60*/  FMNMX.FTZ R64, R157, R64, !PT ;  /* 0x000000409d407209 */ /* 0x000fe40007810000 */
[----:B--2---:R-:W-:Y:S01]  /*4f70*/  FSEL R33, R70, -INF , P5 ;  /* 0xff80000046217808 */ /* 0x004fe20002800000 */
[----:B------:R-:W-:Y:S01]  /*4f80*/  MUFU.TANH R24, R24 ;  /* 0x0000001800187308 */ /* 0x000fe20000002400 */
[----:B------:R-:W-:Y:S01]  /*4f90*/  FMNMX.FTZ R32, R21, R32, !PT ;  /* 0x0000002015207209 */ /* 0x000fe20007810000 */
[----:B------:R-:W-:Y:S01]  /*4fa0*/  IMAD.MOV.U32 R70, RZ, RZ, R87 ;  /* 0x000000ffff467224 */ /* 0x000fe200078e0057 */
[----:B------:R-:W-:-:S02]  /*4fb0*/  ISETP.GT.AND P5, PT, R48, 0x78, PT ;  /* 0x000000783000780c */ /* 0x000fc40003fa4270 */
[----:B------:R-:W-:Y:S02]  /*4fc0*/  FSEL R161, R42, -INF , P6 ;  /* 0xff8000002aa17808 */ /* 0x000fe40003000000 */
[----:B------:R-:W-:Y:S01]  /*4fd0*/  FMNMX.FTZ R64, R159, R64, !PT ;  /* 0x000000409f407209 */ /* 0x000fe20007810000 */
[----:B------:R-:W-:Y:S01]  /*4fe0*/  MUFU.TANH R56, R56 ;  /* 0x0000003800387308 */ /* 0x000fe20000002400 */
[----:B------:R-:W-:Y:S02]  /*4ff0*/  FMNMX.FTZ R32, R41, R32, !PT ;  /* 0x0000002029207209 */ /* 0x000fe40007810000 */
[----:B----4-:R-:W-:Y:S02]  /*5000*/  FSEL R163, R52, -INF , P5 ;  /* 0xff80000034a37808 */ /* 0x010fe40002800000 */
[----:B------:R-:W-:Y:S02]  /*5010*/  FMNMX.FTZ R64, R161, R64, !PT ;  /* 0x00000040a1407209 */ /* 0x000fe40007810000 */
[----:B0-----:R-:W-:Y:S01]  /*5020*/  FSEL R35, R62, -INF , P2 ;  /* 0xff8000003e237808 */ /* 0x001fe20001000000 */
[----:B------:R-:W-:Y:S01]  /*5030*/  MUFU.TANH R14, R14 ;  /* 0x0000000e000e7308 */ /* 0x000fe20000002400 */
[----:B------:R-:W-:Y:S01]  /*5040*/  FMNMX.FTZ R32, R43, R32, !PT ;  /* 0x000000202b207209 */ /* 0x000fe20007810000 */
[----:B------:R-:W-:Y:S01]  /*5050*/  IMAD.MOV.U32 R62, RZ, RZ, R87 ;  /* 0x000000ffff3e7224 */ /* 0x000fe200078e0057 */
[----:B------:R-:W-:-:S02]  /*5060*/  ISETP.GT.AND P2, PT, R48, 0x80, PT ;  /* 0x000000803000780c */ /* 0x000fc40003f44270 */
[----:B------:R-:W-:Y:S02]  /*5070*/  FMNMX.FTZ R64, R163, R64, !PT ;  /* 0x00000040a3407209 */ /* 0x000fe40007810000 */
[----:B------:R-:W-:Y:S01]  /*5080*/  FSEL R85, R44, -INF , P3 ;  /* 0xff8000002c557808 */ /* 0x000fe20001800000 */
[----:B------:R-:W-:Y:S01]  /*5090*/  FMUL.FTZ R44, R37, UR6 ;  /* 0x00000006252c7c20 */ /* 0x000fe20008410000 */
[----:B------:R-:W-:Y:S01]  /*50a0*/  FMNMX.FTZ R32, R45, R32, !PT ;  /* 0x000000202d207209 */ /* 0x000fe20007810000 */
[----:B------:R-:W-:Y:S01]  /*50b0*/  MUFU.TANH R38, R38 ;  /* 0x0000002600267308 */ /* 0x000fe20000002400 */
[----:B------:R-:W-:Y:S02]  /*50c0*/  ISETP.GT.AND P3, PT, R48, 0x81, PT ;  /* 0x000000813000780c */ /* 0x000fe40003f64270 */
[----:B------:R-:W-:Y:S02]  /*50d0*/  FSEL R167, R167, -INF , P2 ;  /* 0xff800000a7a77808 */ /* 0x000fe40001000000 */
[----:B------:R-:W-:-:S02]  /*50e0*/  FMNMX.FTZ R64, R165, R64, !PT ;  /* 0x00000040a5407209 */ /* 0x000fc40007810000 */
[----:B------:R-:W-:Y:S01]  /*50f0*/  FSEL R37, R46, -INF , P6 ;  /* 0xff8000002e257808 */ /* 0x000fe20003000000 */
[----:B------:R-:W0:Y:S01]  /*5100*/  MUFU.TANH R44, R44 ;  /* 0x0000002c002c7308 */ /* 0x000e220000002400 */
[----:B------:R-:W-:Y:S02]  /*5110*/  FMNMX.FTZ R32, R47, R32, !PT ;  /* 0x000000202f207209 */ /* 0x000fe40007810000 */
[----:B------:R-:W-:Y:S02]  /*5120*/  ISETP.GT.AND P6, PT, R48, 0x88, PT ;  /* 0x000000883000780c */ /* 0x000fe40003fc4270 */
[----:B------:R-:W-:Y:S02]  /*5130*/  FSEL R169, R169, -INF , P3 ;  /* 0xff800000a9a97808 */ /* 0x000fe40001800000 */
[----:B------:R-:W-:Y:S01]  /*5140*/  FMNMX.FTZ R64, R167, R64, !PT ;  /* 0x00000040a7407209 */ /* 0x000fe20007810000 */
[----:B------:R-:W2:Y:S01]  /*5150*/  MUFU.TANH R28, R28 ;  /* 0x0000001c001c7308 */ /* 0x000ea20000002400 */
[----:B------:R-:W-:-:S02]  /*5160*/  FSEL R93, R54, -INF , P5 ;  /* 0xff800000365d7808 */ /* 0x000fc40002800000 */
[----:B------:R-:W-:Y:S02]  /*5170*/  FMNMX.FTZ R32, R49, R32, !PT ;  /* 0x0000002031207209 */ /* 0x000fe40007810000 */
[----:B------:R-:W-:Y:S02]  /*5180*/  ISETP.GT.AND P5, PT, R48, 0x89, PT ;  /* 0x000000893000780c */ /* 0x000fe40003fa4270 */
[----:B-1----:R-:W-:Y:S01]  /*5190*/  FSEL R171, R134, -INF , P6 ;  /* 0xff80000086ab7808 */ /* 0x002fe20003000000 */
[----:B------:R-:W-:Y:S01]  /*51a0*/  MUFU.TANH R26, R26 ;  /* 0x0000001a001a7308 */ /* 0x000fe20000002400 */
[----:B------:R-:W-:Y:S02]  /*51b0*/  FMNMX.FTZ R64, R169, R64, !PT ;  /* 0x00000040a9407209 */ /* 0x000fe40007810000 */
[----:B------:R-:W-:Y:S02]  /*51c0*/  FMNMX.FTZ R32, R51, R32, !PT ;  /* 0x0000002033207209 */ /* 0x000fe40007810000 */
[----:B---3--:R-:W-:-:S02]  /*51d0*/  FSEL R173, R135, -INF , P5 ;  /* 0xff80000087ad7808 */ /* 0x008fc40002800000 */
[----:B------:R-:W-:Y:S01]  /*51e0*/  FMNMX.FTZ R64, R171, R64, !PT ;  /* 0x00000040ab407209 */ /* 0x000fe20007810000 */
[----:B------:R-:W-:Y:S01]  /*51f0*/  MUFU.TANH R30, R30 ;  /* 0x0000001e001e7308 */ /* 0x000fe20000002400 */
[----:B------:R-:W-:Y:S02]  /*5200*/  FSEL R105, R105, -INF , P3 ;  /* 0xff80000069697808 */ /* 0x000fe40001800000 */
[----:B------:R-:W-:Y:S02]  /*5210*/  FMNMX.FTZ R32, R53, R32, !PT ;  /* 0x0000002035207209 */ /* 0x000fe40007810000 */
[----:B------:R-:W-:Y:S02]  /*5220*/  ISETP.GT.AND P3, PT, R48, 0x91, PT ;  /* 0x000000913000780c */ /* 0x000fe40003f64270 */
[----:B------:R-:W-:Y:S02]  /*5230*/  FMNMX.FTZ R64, R173, R64, !PT ;  /* 0x00000040ad407209 */ /* 0x000fe40007810000 */
[----:B------:R-:W-:-:S02]  /*5240*/  FSEL R99, R99, -INF , P2 ;  /* 0xff80000063637808 */ /* 0x000fc40001000000 */
[----:B------:R-:W-:Y:S02]  /*5250*/  FMNMX.FTZ R32, R55, R32, !PT ;  /* 0x0000002037207209 */ /* 0x000fe40007810000 */
[----:B------:R-:W-:Y:S02]  /*5260*/  ISETP.GT.AND P2, PT, R48, 0x98, PT ;  /* 0x000000983000780c */ /* 0x000fe40003f44270 */
[----:B------:R-:W-:Y:S01]  /*5270*/  FSEL R177, R20, -INF , P3 ;  /* 0xff80000014b17808 */ /* 0x000fe20001800000 */
[----:B------:R-:W-:Y:S01]  /*5280*/  FMUL.FTZ R20, R29, UR6 ;  /* 0x000000061d147c20 */ /* 0x000fe20008410000 */
[----:B------:R-:W-:Y:S02]  /*5290*/  FMNMX.FTZ R64, R175, R64, !PT ;  /* 0x00000040af407209 */ /* 0x000fe40007810000 */
[----:B-----5:R-:W-:Y:S02]  /*52a0*/  FSEL R25, R136, -INF , P6 ;  /* 0xff80000088197808 */ /* 0x020fe40003000000 */
[----:B------:R-:W-:Y:S01]  /*52b0*/  FMNMX.FTZ R32, R57, R32, !PT ;  /* 0x0000002039207209 */ /* 0x000fe20007810000 */
[----:B------:R-:W1:Y:S01]  /*52c0*/  MUFU.TANH R20, R20 ;  /* 0x0000001400147308 */ /* 0x000e620000002400 */
[----:B------:R-:W-:-:S02]  /*52d0*/  ISETP.GT.AND P6, PT, R48, 0x99, PT ;  /* 0x000000993000780c */ /* 0x000fc40003fc4270 */
[----:B------:R-:W-:Y:S02]  /*52e0*/  FSEL R179, R36, -INF , P2 ;  /* 0xff80000024b37808 */ /* 0x000fe40001000000 */
[----:B------:R-:W-:Y:S02]  /*52f0*/  FMNMX.FTZ R64, R177, R64, !PT ;  /* 0x00000040b1407209 */ /* 0x000fe40007810000 */
[----:B------:R-:W-:Y:S02]  /*5300*/  FSEL R29, R138, -INF , P5 ;  /* 0xff8000008a1d7808 */ /* 0x000fe40002800000 */
[----:B------:R-:W-:Y:S02]  /*5310*/  FMNMX.FTZ R32, R59, R32, !PT ;  /* 0x000000203b207209 */ /* 0x000fe40007810000 */
[----:B------:R-:W-:Y:S02]  /*5320*/  ISETP.GT.AND P5, PT, R48, 0xa0, PT ;  /* 0x000000a03000780c */ /* 0x000fe40003fa4270 */
[----:B0-----:R-:W-:-:S02]  /*5330*/  FSEL R181, R44, -INF , P6 ;  /* 0xff8000002cb57808 */ /* 0x001fc40003000000 */
[----:B------:R-:W-:Y:S02]  /*5340*/  FMNMX.FTZ R64, R179, R64, !PT ;  /* 0x00000040b3407209 */ /* 0x000fe40007810000 */
[----:B------:R-:W-:Y:S02]  /*5350*/  FSEL R135, R34, -INF , P4 ;  /* 0xff80000022877808 */ /* 0x000fe40002000000 */
[----:B------:R-:W-:Y:S02]  /*5360*/  FMNMX.FTZ R32, R61, R32, !PT ;  /* 0x000000203d207209 */ /* 0x000fe40007810000 */
[----:B------:R-:W-:Y:S02]  /*5370*/  ISETP.GT.AND P4, PT, R48, 0xa1, PT ;  /* 0x000000a13000780c */ /* 0x000fe40003f84270 */
[----:B------:R-:W-:Y:S02]  /*5380*/  FSEL R183, R24, -INF , P5 ;  /* 0xff80000018b77808 */ /* 0x000fe40002800000 */
[----:B------:R-:W-:-:S02]  /*5390*/  FMNMX.FTZ R64, R181, R64, !PT ;  /* 0x00000040b5407209 */ /* 0x000fc40007810000 */
[----:B------:R-:W-:Y:S02]  /*53a0*/  FSEL R139, R56, -INF , P3 ;  /* 0xff800000388b7808 */ /* 0x000fe40001800000 */
[----:B------:R-:W-:Y:S02]  /*53b0*/  FMNMX.FTZ R32, R63, R32, !PT ;  /* 0x000000203f207209 */ /* 0x000fe40007810000 */
[----:B------:R-:W-:Y:S02]  /*53c0*/  ISETP.GT.AND P3, PT, R48, 0xa8, PT ;  /* 0x000000a83000780c */ /* 0x000fe40003f64270 */
[----:B------:R-:W-:Y:S02]  /*53d0*/  FSEL R185, R14, -INF , P4 ;  /* 0xff8000000eb97808 */ /* 0x000fe40002000000 */
[----:B------:R-:W-:Y:S02]  /*53e0*/  FMNMX.FTZ R64, R183, R64, !PT ;  /* 0x00000040b7407209 */ /* 0x000fe40007810000 */
[----:B------:R-:W-:-:S02]  /*53f0*/  FSEL R145, R38, -INF , P2 ;  /* 0xff80000026917808 */ /* 0x000fc40001000000 */
[----:B------:R-:W-:Y:S02]  /*5400*/  FMNMX.FTZ R32, R65, R32, !PT ;  /* 0x0000002041207209 */ /* 0x000fe40007810000 */
[----:B------:R-:W-:Y:S02]  /*5410*/  ISETP.GT.AND P2, PT, R48, 0xa9, PT ;  /* 0x000000a93000780c */ /* 0x000fe40003f44270 */
[----:B--2---:R-:W-:Y:S01]  /*5420*/  FSEL R187, R28, -INF , P3 ;  /* 0xff8000001cbb7808 */ /* 0x004fe20001800000 */
[----:B------:R-:W-:Y:S01]  /*5430*/  FMUL.FTZ R28, R31, UR6 ;  /* 0x000000061f1c7c20 */ /* 0x000fe20008410000 */
[----:B------:R-:W-:Y:S02]  /*5440*/  FMNMX.FTZ R64, R185, R64, !PT ;  /* 0x00000040b9407209 */ /* 0x000fe40007810000 */
[----:B------:R-:W-:Y:S02]  /*5450*/  FMNMX.FTZ R32, R67, R32, !PT ;  /* 0x0000002043207209 */ /* 0x000fe40007810000 */
[----:B-1----:R-:W-:Y:S01]  /*5460*/  FSEL R189, R20, -INF , P2 ;  /* 0xff80000014bd7808 */ /* 0x002fe20001000000 */
[----:B------:R-:W-:Y:S01]  /*5470*/  MUFU.TANH R28, R28 ;  /* 0x0000001c001c7308 */ /* 0x000fe20000002400 */
[----:B------:R-:W-:-:S02]  /*5480*/  FMNMX.FTZ R64, R187, R64, !PT ;  /* 0x00000040bb407209 */ /* 0x000fc40007810000 */
[----:B------:R-:W-:Y:S02]  /*5490*/  FMNMX.FTZ R32, R69, R32, !PT ;  /* 0x0000002045207209 */ /* 0x000fe40007810000 */
[----:B------:R-:W-:Y:S02]  /*54a0*/  FMNMX.FTZ R64, R189, R64, !PT ;  /* 0x00000040bd407209 */ /* 0x000fe40007810000 */
[----:B------:R-:W-:Y:S01]  /*54b0*/  FMNMX.FTZ R32, R71, R32, !PT ;  /* 0x0000002047207209 */ /* 0x000fe20007810000 */
[----:B------:R-:W0:Y:S01]  /*54c0*/  MUFU.TANH R20, R39 ;  /* 0x0000002700147308 */ /* 0x000e220000002400 */
[----:B------:R-:W-:Y:S01]  /*54d0*/  MOV R76, R87 ;  /* 0x00000057004c7202 */ /* 0x000fe20000000f00 */
[----:B------:R-:W1:Y:S01]  /*54e0*/  SHFL.BFLY PT, R89, R64, 0x2, 0x1f ;  /* 0x0c401f0040597f89 */ /* 0x000e6200000e0000 */
[----:B------:R-:W-:-:S04]  /*54f0*/  FMNMX.FTZ R32, R73, R32, !PT ;  /* 0x0000002049207209 */ /* 0x000fc80007810000 */
[----:B------:R-:W-:-:S04]  /*5500*/  FMNMX.FTZ R32, R75, R32, !PT ;  /* 0x000000204b207209 */ /* 0x000fc80007810000 */
[----:B------:R-:W-:-:S04]  /*5510*/  FMNMX.FTZ R32, R77, R32, !PT ;  /* 0x000000204d207209 */ /* 0x000fc80007810000 */
[----:B------:R-:W-:-:S04]  /*5520*/  FMNMX.FTZ R32, R79, R32, !PT ;  /* 0x000000204f207209 */ /* 0x000fc80007810000 */
[----:B------:R-:W-:-:S04]  /*5530*/  FMNMX.FTZ R32, R33, R32, !PT ;  /* 0x0000002021207209 */ /* 0x000fc80007810000 */
[----:B------:R-:W-:Y:S02]  /*5540*/  FMNMX.FTZ R32, R83, R32, !PT ;  /* 0x0000002053207209 */ /* 0x000fe40007810000 */
[----:B-1----:R-:W-:Y:S01]  /*5550*/  FMNMX.FTZ R24, R64, R89, !PT ;  /* 0x0000005940187209 */ /* 0x002fe20007810000 */
[----:B------:R-:W-:Y:S01]  /*5560*/  IMAD.MOV.U32 R64, RZ, RZ, R87 ;  /* 0x000000ffff407224 */ /* 0x000fe200078e0057 */
[----:B------:R-:W-:-:S03]  /*5570*/  FMNMX.FTZ R32, R35, R32, !PT ;  /* 0x0000002023207209 */ /* 0x000fc60007810000 */
        /* <DEDUP_REMOVED lines=8> */
[----:B------:R-:W-:Y:S01]  /*5600*/  FMUL.FTZ R24, R27, UR6 ;  /* 0x000000061b187c20 */ /* 0x000fe20008410000 */
[----:B------:R-:W-:Y:S02]  /*5610*/  FMNMX.FTZ R32, R25, R32, !PT ;  /* 0x0000002019207209 */ /* 0x000fe40007810000 */
[C---:B------:R-:W-:Y:S01]  /*5620*/  FSETP.NEU.FTZ.AND P0, PT, R89.reuse, -INF , PT ;  /* 0xff8000005900780b */ /* 0x040fe20003f1d000 */
[----:B------:R-:W-:Y:S01]  /*5630*/  FMUL.FTZ R14, R89, R88 ;  /* 0x00000058590e7220 */ /* 0x000fe20000410000 */
[----:B------:R-:W-:Y:S01]  /*5640*/  FMNMX.FTZ R32, R29, R32, !PT ;  /* 0x000000201d207209 */ /* 0x000fe20007810000 */
[----:B------:R-:W1:Y:S03]  /*5650*/  MUFU.TANH R24, R24 ;  /* 0x0000001800187308 */ /* 0x000e660000002400 */
[----:B------:R-:W-:-:S02]  /*5660*/  FMNMX.FTZ R32, R135, R32, !PT ;  /* 0x0000002087207209 */ /* 0x000fc40007810000 */
[----:B------:R-:W-:Y:S02]  /*5670*/  FSEL R14, R14, RZ, P0 ;  /* 0x000000ff0e0e7208 */ /* 0x000fe40000000000 */
[----:B------:R-:W-:Y:S02]  /*5680*/  FMNMX.FTZ R32, R139, R32, !PT ;  /* 0x000000208b207209 */ /* 0x000fe40007810000 */
[----:B------:R-:W-:Y:S01]  /*5690*/  ISETP.NE.AND P0, PT, R122, RZ, PT ;  /* 0x000000ff7a00720c */ /* 0x000fe20003f05270 */
        /* <DEDUP_REMOVED lines=29> */
[----:B------:R-:W0:Y:S01]  /*5870*/  SHFL.BFLY PT, R133, R32, 0x2, 0x1f ;  /* 0x0c401f0020857f89 */ /* 0x000e2200000e0000 */
        /* <DEDUP_REMOVED lines=8> */
[----:B------:R-:W2:Y:S01]  /*5900*/  MUFU.EX2 R178, R178 ;  /* 0x000000b200b27308 */ /* 0x000ea20000000800 */
        /* <DEDUP_REMOVED lines=19> */
[----:B------:R-:W4:Y:S01]  /*5a40*/  SHFL.BFLY PT, R133, R20, 0x1, 0x1f ;  /* 0x0c201f0014857f89 */ /* 0x000f2200000e0000 */
[-CC-:B------:R-:W-:Y:S01]  /*5a50*/  FFMA.FTZ R216, R183, R88.reuse, -R14.reuse ;  /* 0x00000058b7d87223 */ /* 0x180fe2000001080e */
[-CC-:B------:R-:W-:Y:S01]  /*5a60*/  FFMA.FTZ R151, R185, R88.reuse, -R14.reuse ;  /* 0x00000058b9977223 */ /* 0x180fe2000001080e */
[-CC-:B------:R-:W-:Y:S01]  /*5a70*/  FFMA.FTZ R218, R187, R88.reuse, -R14.reuse ;  /* 0x00000058bbda7223 */ /* 0x180fe2000001080e */
[----:B------:R-:W5:Y:S01]  /*5a80*/  MUFU.EX2 R39, R39 ;  /* 0x0000002700277308 */ /* 0x000f620000000800 */
[----:B------:R-:W-:-:S07]  /*5a90*/  FFMA.FTZ R153, R189, R88, -R14 ;  /* 0x00000058bd997223 */ /* 0x000fce000001080e */
[----:B------:R-:W5:Y:S08]  /*5aa0*/  MUFU.EX2 R182, R182 ;  /* 0x000000b600b67308 */ /* 0x000f700000000800 */
[----:B------:R-:W5:Y:S01]  /*5ab0*/  MUFU.EX2 R91, R91 ;  /* 0x0000005b005b7308 */ /* 0x000f620000000800 */
[----:B----4-:R-:W-:-:S04]  /*5ac0*/  FMNMX.FTZ R133, R20, R133, !PT ;  /* 0x0000008514857209 */ /* 0x010fc80007810000 */
[C---:B------:R-:W-:Y:S01]  /*5ad0*/  FSETP.NEU.FTZ.AND P2, PT, R133.reuse, -INF , PT ;  /* 0xff8000008500780b */ /* 0x040fe20003f5d000 */
[-C--:B------:R-:W-:Y:S02]  /*5ae0*/  FMUL.FTZ R38, R133, R88.reuse ;  /* 0x0000005885267220 */ /* 0x080fe40000410000 */
[----:B------:R-:W4:Y:S03]  /*5af0*/  MUFU.EX2 R184, R184 ;  /* 0x000000b800b87308 */ /* 0x000f260000000800 */
[----:B------:R-:W-:Y:S02]  /*5b00*/  FSEL R38, R38, RZ, P2 ;  /* 0x000000ff26267208 */ /* 0x000fe40001000000 */
[----:B------:R-:W-:Y:S01]  /*5b10*/  ISETP.GE.AND P2, PT, R81, 0xb1, PT ;  /* 0x000000b15100780c */ /* 0x000fe20003f46270 */
[----:B------:R-:W-:Y:S02]  /*5b20*/  IMAD.MOV.U32 R81, RZ, RZ, R87 ;  /* 0x000000ffff517224 */ /* 0x000fe400078e0057 */
[----:B------:R-:W-:Y:S01]  /*5b30*/  MUFU.EX2 R95, R95 ;  /* 0x0000005f005f7308 */ /* 0x000fe20000000800 */
[-CC-:B------:R-:W-:Y:S01]  /*5b40*/  FFMA.FTZ R177, R11, R88.reuse, -R38.reuse ;  /* 0x000000580bb17223 */ /* 0x180fe20000010826 */
[----:B-1----:R-:W-:Y:S01]  /*5b50*/  FADD.FTZ R11, R176, R27 ;  /* 0x0000001bb00b7221 */ /* 0x002fe20000010000 */
[-CC-:B------:R-:W-:Y:S01]  /*5b60*/  FFMA.FTZ R12, R12, R88.reuse, -R38.reuse ;  /* 0x000000580c0c7223 */ /* 0x180fe20000010826 */
[-CC-:B------:R-:W-:Y:S01]  /*5b70*/  FFMA.FTZ R179, R13, R88.reuse, -R38.reuse ;  /* 0x000000580db37223 */ /* 0x180fe20000010826 */
[-CC-:B------:R-:W-:Y:S01]  /*5b80*/  FFMA.FTZ R14, R15, R88.reuse, -R38.reuse ;  /* 0x000000580f0e7223 */ /* 0x180fe20000010826 */
[----:B--2---:R-:W-:Y:S01]  /*5b90*/  FADD.FTZ R42, R178, R11 ;  /* 0x0000000bb22a7221 */ /* 0x004fe20000010000 */
[-CC-:B------:R-:W-:Y:S01]  /*5ba0*/  FFMA.FTZ R181, R21, R88.reuse, -R38.reuse ;  /* 0x0000005815b57223 */ /* 0x180fe20000010826 */
[----:B------:R-:W-:Y:S01]  /*5bb0*/  MUFU.EX2 R177, R177 ;  /* 0x000000b100b17308 */ /* 0x000fe20000000800 */
[-C--:B------:R-:W-:Y:S01]  /*5bc0*/  FFMA.FTZ R20, R41, R88.reuse, -R38 ;  /* 0x0000005829147223 */ /* 0x080fe20000010826 */
[----:B---3--:R-:W-:Y:S01]  /*5bd0*/  FADD.FTZ R11, R31, R42 ;  /* 0x0000002a1f0b7221 */ /* 0x008fe20000010000 */
[-CC-:B------:R-:W-:Y:S01]  /*5be0*/  FFMA.FTZ R183, R43, R88.reuse, -R38.reuse ;  /* 0x000000582bb77223 */ /* 0x180fe20000010826 */
[-CC-:B------:R-:W-:Y:S01]  /*5bf0*/  FFMA.FTZ R24, R45, R88.reuse, -R38.reuse ;  /* 0x000000582d187223 */ /* 0x180fe20000010826 */
[-CC-:B------:R-:W-:Y:S01]  /*5c00*/  FFMA.FTZ R185, R47, R88.reuse, -R38.reuse ;  /* 0x000000582fb97223 */ /* 0x180fe20000010826 */
[----:B0-----:R-:W-:Y:S01]  /*5c10*/  FADD.FTZ R42, R180, R11 ;  /* 0x0000000bb42a7221 */ /* 0x001fe20000010000 */
[-CC-:B------:R-:W-:Y:S01]  /*5c20*/  FFMA.FTZ R26, R49, R88.reuse, -R38.reuse ;  /* 0x00000058311a7223 */ /* 0x180fe20000010826 */
[----:B------:R-:W0:Y:S01]  /*5c30*/  MUFU.EX2 R12, R12 ;  /* 0x0000000c000c7308 */ /* 0x000e220000000800 */
[-C--:B------:R-:W-:Y:S01]  /*5c40*/  FFMA.FTZ R187, R51, R88.reuse, -R38 ;  /* 0x0000005833bb7223 */ /* 0x080fe20000010826 */
[----:B-----5:R-:W-:Y:S01]  /*5c50*/  FADD.FTZ R11, R39, R42 ;  /* 0x0000002a270b7221 */ /* 0x020fe20000010000 */
[-CC-:B------:R-:W-:Y:S01]  /*5c60*/  FFMA.FTZ R28, R53, R88.reuse, -R38.reuse ;  /* 0x00000058351c7223 */ /* 0x180fe20000010826 */
[-CC-:B------:R-:W-:Y:S01]  /*5c70*/  FFMA.FTZ R189, R55, R88.reuse, -R38.reuse ;  /* 0x0000005837bd7223 */ /* 0x180fe20000010826 */
[-CC-:B------:R-:W-:Y:S01]  /*5c80*/  FFMA.FTZ R30, R57, R88.reuse, -R38.reuse ;  /* 0x00000058391e7223 */ /* 0x180fe20000010826 */
[----:B------:R-:W-:Y:S01]  /*5c90*/  FADD.FTZ R44, R182, R11 ;  /* 0x0000000bb62c7221 */ /* 0x000fe20000010000 */
[-CC-:B------:R-:W-:Y:S01]  /*5ca0*/  FFMA.FTZ R191, R59, R88.reuse, -R38.reuse ;  /* 0x000000583bbf7223 */ /* 0x180fe20000010826 */
[----:B------:R-:W1:Y:S01]  /*5cb0*/  MUFU.EX2 R179, R179 ;  /* 0x000000b300b37308 */ /* 0x000e620000000800 */
[-C--:B------:R-:W-:Y:S01]  /*5cc0*/  FFMA.FTZ R32, R61, R88.reuse, -R38 ;  /* 0x000000583d207223 */ /* 0x080fe20000010826 */
[----:B------:R-:W-:Y:S01]  /*5cd0*/  FADD.FTZ R11, R91, R44 ;  /* 0x0000002c5b0b7221 */ /* 0x000fe20000010000 */
[-CC-:B------:R-:W-:Y:S01]  /*5ce0*/  FFMA.FTZ R193, R63, R88.reuse, -R38.reuse ;  /* 0x000000583fc17223 */ /* 0x180fe20000010826 */
[-CC-:B------:R-:W-:Y:S01]  /*5cf0*/  FFMA.FTZ R34, R65, R88.reuse, -R38.reuse ;  /* 0x0000005841227223 */ /* 0x180fe20000010826 */
[-CC-:B------:R-:W-:Y:S01]  /*5d00*/  FFMA.FTZ R195, R67, R88.reuse, -R38.reuse ;  /* 0x0000005843c37223 */ /* 0x180fe20000010826 */
[----:B----4-:R-:W-:Y:S01]  /*5d10*/  FADD.FTZ R44, R184, R11 ;  /* 0x0000000bb82c7221 */ /* 0x010fe20000010000 */
[-C--:B------:R-:W-:Y:S01]  /*5d20*/  FFMA.FTZ R36, R69, R88.reuse, -R38 ;  /* 0x0000005845247223 */ /* 0x080fe20000010826 */
[----:B------:R-:W2:Y:S01]  /*5d30*/  MUFU.EX2 R186, R186 ;  /* 0x000000ba00ba7308 */ /* 0x000ea20000000800 */
[----:B0-----:R-:W-:Y:S01]  /*5d40*/  FADD.FTZ R46, R177, R12 ;  /* 0x0000000cb12e7221 */ /* 0x001fe20000010000 */
[----:B------:R-:W-:Y:S01]  /*5d50*/  FADD.FTZ R13, R95, R44 ;  /* 0x0000002c5f0d7221 */ /* 0x000fe20000010000 */
[-CC-:B------:R-:W-:Y:S01]  /*5d60*/  FFMA.FTZ R197, R71, R88.reuse, -R38.reuse ;  /* 0x0000005847c57223 */ /* 0x180fe20000010826 */
[-CC-:B------:R-:W-:Y:S01]  /*5d70*/  FFMA.FTZ R40, R73, R88.reuse, -R38.reuse ;  /* 0x0000005849287223 */ /* 0x180fe20000010826 */
[-CC-:B------:R-:W-:Y:S01]  /*5d80*/  FFMA.FTZ R199, R75, R88.reuse, -R38.reuse ;  /* 0x000000584bc77223 */ /* 0x180fe20000010826 */
[-CC-:B------:R-:W-:Y:S01]  /*5d90*/  FFMA.FTZ R42, R77, R88.reuse, -R38.reuse ;  /* 0x000000584d2a7223 */ /* 0x180fe20000010826 */
[-C--:B------:R-:W-:Y:S01]  /*5da0*/  FFMA.FTZ R201, R79, R88.reuse, -R38 ;  /* 0x000000584fc97223 */ /* 0x080fe20000010826 */
[----:B------:R-:W0:Y:S01]  /*5db0*/  MUFU.EX2 R14, R14 ;  /* 0x0000000e000e7308 */ /* 0x000e220000000800 */
[----:B-1----:R-:W-:Y:S01]  /*5dc0*/  FADD.FTZ R11, R179, R46 ;  /* 0x0000002eb30b7221 */ /* 0x002fe20000010000 */
[-CC-:B------:R-:W-:Y:S01]  /*5dd0*/  FFMA.FTZ R44, R33, R88.reuse, -R38.reuse ;  /* 0x00000058212c7223 */ /* 0x180fe20000010826 */
[-CC-:B------:R-:W-:Y:S01]  /*5de0*/  FFMA.FTZ R203, R83, R88.reuse, -R38.reuse ;  /* 0x0000005853cb7223 */ /* 0x180fe20000010826 */
[-CC-:B------:R-:W-:Y:S01]  /*5df0*/  FFMA.FTZ R205, R85, R88.reuse, -R38.reuse ;  /* 0x0000005855cd7223 */ /* 0x180fe20000010826 */
[-CC-:B------:R-:W-:Y:S01]  /*5e00*/  FFMA.FTZ R37, R37, R88.reuse, -R38.reuse ;  /* 0x0000005825257223 */ /* 0x180fe20000010826 */
[-CC-:B------:R-:W-:Y:S01]  /*5e10*/  FFMA.FTZ R207, R93, R88.reuse, -R38.reuse ;  /* 0x000000585dcf7223 */ /* 0x180fe20000010826 */
[-CC-:B------:R-:W-:Y:S01]  /*5e20*/  FFMA.FTZ R97, R97, R88.reuse, -R38.reuse ;  /* 0x0000005861617223 */ /* 0x180fe20000010826 */
[----:B------:R-:W1:Y:S01]  /*5e30*/  MUFU.EX2 R101, R101 ;  /* 0x0000006500657308 */ /* 0x000e620000000800 */
[----:B--2---:R-:W-:Y:S01]  /*5e40*/  FADD.FTZ R48, R186, R13 ;  /* 0x0000000dba307221 */ /* 0x004fe20000010000 */
[-CC-:B------:R-:W-:Y:S01]  /*5e50*/  FFMA.FTZ R99, R99, R88.reuse, -R38.reuse ;  /* 0x0000005863637223 */ /* 0x180fe20000010826 */
[-CC-:B------:R-:W-:Y:S01]  /*5e60*/  FFMA.FTZ R105, R105, R88.reuse, -R38.reuse ;  /* 0x0000005869697223 */ /* 0x180fe20000010826 */
[-CC-:B------:R-:W-:Y:S01]  /*5e70*/  FFMA.FTZ R25, R25, R88.reuse, -R38.reuse ;  /* 0x0000005819197223 */ /* 0x180fe20000010826 */
[-CC-:B------:R-:W-:Y:S01]  /*5e80*/  FFMA.FTZ R29, R29, R88.reuse, -R38.reuse ;  /* 0x000000581d1d7223 */ /* 0x180fe20000010826 */
[-CC-:B------:R-:W-:Y:S01]  /*5e90*/  FFMA.FTZ R135, R135, R88.reuse, -R38.reuse ;  /* 0x0000005887877223 */ /* 0x180fe20000010826 */
[-CC-:B------:R-:W-:Y:S01]  /*5ea0*/  FFMA.FTZ R139, R139, R88.reuse, -R38.reuse ;  /* 0x000000588b8b7223 */ /* 0x180fe20000010826 */
[----:B------:R-:W2:Y:S01]  /*5eb0*/  MUFU.EX2 R181, R181 ;  /* 0x000000b500b57308 */ /* 0x000ea20000000800 */
[----:B0-----:R-:W-:Y:S01]  /*5ec0*/  FADD.FTZ R46, R14, R11 ;  /* 0x0000000b0e2e7221 */ /* 0x001fe20000010000 */
[-CC-:B------:R-:W-:Y:S01]  /*5ed0*/  FFMA.FTZ R145, R145, R88.reuse, -R38.reuse ;  /* 0x0000005891917223 */ /* 0x180fe20000010826 */
[-CC-:B------:R-:W-:Y:S01]  /*5ee0*/  FFMA.FTZ R123, R123, R88.reuse, -R38.reuse ;  /* 0x000000587b7b7223 */ /* 0x180fe20000010826 */
[-CC-:B------:R-:W-:Y:S01]  /*5ef0*/  FFMA.FTZ R125, R125, R88.reuse, -R38.reuse ;  /* 0x000000587d7d7223 */ /* 0x180fe20000010826 */
[-CC-:B------:R-:W-:Y:S01]  /*5f00*/  FFMA.FTZ R129, R129, R88.reuse, -R38.reuse ;  /* 0x0000005881817223 */ /* 0x180fe20000010826 */
[-CC-:B------:R-:W-:Y:S01]  /*5f10*/  FFMA.FTZ R137, R137, R88.reuse, -R38.reuse ;  /* 0x0000005889897223 */ /* 0x180fe20000010826 */
[----:B------:R-:W-:Y:S01]  /*5f20*/  FFMA.FTZ R147, R147, R88, -R38 ;  /* 0x0000005893937223 */ /* 0x000fe20000010826 */
[----:B------:R-:W0:Y:S01]  /*5f30*/  MUFU.EX2 R188, R188 ;  /* 0x000000bc00bc7308 */ /* 0x000e220000000800 */
[----:B-1----:R-:W-:Y:S01]  /*5f40*/  FADD.FTZ R13, R101, R48 ;  /* 0x00000030650d7221 */ /* 0x002fe20000010000 */
[----:B------:R-:W-:Y:S01]  /*5f50*/  F2FP.BF16.F32.PACK_AB R177, R12, R177 ;  /* 0x000000b10cb1723e */ /* 0x000fe200000010ff */
[--C-:B------:R-:W-:Y:S01]  /*5f60*/  IMAD.MOV.U32 R83, RZ, RZ, R87.reuse ;  /* 0x000000ffff537224 */ /* 0x100fe200078e0057 */
[----:B------:R-:W-:Y:S01]  /*5f70*/  F2FP.BF16.F32.PACK_AB R179, R14, R179 ;  /* 0x000000b30eb3723e */ /* 0x000fe200000010ff */
[--C-:B------:R-:W-:Y:S01]  /*5f80*/  IMAD.MOV.U32 R79, RZ, RZ, R87.reuse ;  /* 0x000000ffff4f7224 */ /* 0x100fe200078e0057 */
[----:B------:R-:W-:Y:S01]  /*5f90*/  F2FP.BF16.F32.PACK_AB R176, R27, R176 ;  /* 0x000000b01bb0723e */ /* 0x000fe200000010ff */
[--C-:B------:R-:W-:Y:S01]  /*5fa0*/  IMAD.MOV.U32 R77, RZ, RZ, R87.reuse ;  /* 0x000000ffff4d7224 */ /* 0x100fe200078e0057 */
[----:B------:R-:W1:Y:S01]  /*5fb0*/  MUFU.EX2 R20, R20 ;  /* 0x0000001400147308 */ /* 0x000e620000000800 */
[----:B--2---:R-:W-:Y:S01]  /*5fc0*/  FADD.FTZ R11, R181, R46 ;  /* 0x0000002eb50b7221 */ /* 0x004fe20000010000 */
[----:B------:R-:W-:Y:S01]  /*5fd0*/  F2FP.BF16.F32.PACK_AB R178, R31, R178 ;  /* 0x000000b21fb2723e */ /* 0x000fe200000010ff */
[--C-:B------:R-:W-:Y:S01]  /*5fe0*/  IMAD.MOV.U32 R75, RZ, RZ, R87.reuse ;  /* 0x000000ffff4b7224 */ /* 0x100fe200078e0057 */
[----:B------:R-:W-:Y:S01]  /*5ff0*/  F2FP.BF16.F32.PACK_AB R180, R39, R180 ;  /* 0x000000b427b4723e */ /* 0x000fe200000010ff */
[--C-:B------:R-:W-:Y:S01]  /*6000*/  IMAD.MOV.U32 R73, RZ, RZ, R87.reuse ;  /* 0x000000ffff497224 */ /* 0x100fe200078e0057 */
[----:B------:R-:W-:Y:S01]  /*6010*/  F2FP.BF16.F32.PACK_AB R182, R91, R182 ;  /* 0x000000b65bb6723e */ /* 0x000fe200000010ff */
[----:B------:R-:W-:Y:S01]  /*6020*/  IMAD.MOV.U32 R71, RZ, RZ, R87 ;  /* 0x000000ffff477224 */ /* 0x000fe200078e0057 */
[----:B------:R-:W2:Y:S01]  /*6030*/  MUFU.EX2 R103, R103 ;  /* 0x0000006700677308 */ /* 0x000ea20000000800 */
[----:B0-----:R-:W-:Y:S01]  /*6040*/  FADD.FTZ R46, R188, R13 ;  /* 0x0000000dbc2e7221 */ /* 0x001fe20000010000 */
[----:B------:R-:W-:Y:S01]  /*6050*/  F2FP.BF16.F32.PACK_AB R184, R95, R184 ;  /* 0x000000b85fb8723e */ /* 0x000fe200000010ff */
[--C-:B------:R-:W-:Y:S01]  /*6060*/  IMAD.MOV.U32 R69, RZ, RZ, R87.reuse ;  /* 0x000000ffff457224 */ /* 0x100fe200078e0057 */
[----:B------:R-:W-:Y:S01]  /*6070*/  F2FP.BF16.F32.PACK_AB R186, R101, R186 ;  /* 0x000000ba65ba723e */ /* 0x000fe200000010ff */
[--C-:B------:R-:W-:Y:S01]  /*6080*/  IMAD.MOV.U32 R65, RZ, RZ, R87.reuse ;  /* 0x000000ffff417224 */ /* 0x100fe200078e0057 */
[----:B------:R-:W-:Y:S01]  /*6090*/  MOV R85, R87 ;  /* 0x0000005700557202 */ /* 0x000fe20000000f00 */
[----:B------:R-:W-:Y:S01]  /*60a0*/  IMAD.MOV.U32 R63, RZ, RZ, R87 ;  /* 0x000000ffff3f7224 */ /* 0x000fe200078e0057 */
[----:B------:R-:W0:Y:S01]  /*60b0*/  MUFU.EX2 R183, R183 ;  /* 0x000000b700b77308 */ /* 0x000e220000000800 */
[C---:B-1----:R-:W-:Y:S01]  /*60c0*/  FADD.FTZ R48, R20.reuse, R11 ;  /* 0x0000000b14307221 */ /* 0x042fe20000010000 */
[----:B------:R-:W-:Y:S01]  /*60d0*/  F2FP.BF16.F32.PACK_AB R181, R20, R181 ;  /* 0x000000b514b5723e */ /* 0x000fe200000010ff */
[--C-:B------:R-:W-:Y:S01]  /*60e0*/  IMAD.MOV.U32 R61, RZ, RZ, R87.reuse ;  /* 0x000000ffff3d7224 */ /* 0x100fe200078e0057 */
[-C--:B------:R-:W-:Y:S01]  /*60f0*/  MOV R67, R87.reuse ;  /* 0x0000005700437202 */ /* 0x080fe20000000f00 */
[--C-:B------:R-:W-:Y:S01]  /*6100*/  IMAD.MOV.U32 R59, RZ, RZ, R87.reuse ;  /* 0x000000ffff3b7224 */ /* 0x100fe200078e0057 */
[-C--:B------:R-:W-:Y:S01]  /*6110*/  MOV R49, R87.reuse ;  /* 0x0000005700317202 */ /* 0x080fe20000000f00 */
[--C-:B------:R-:W-:Y:S01]  /*6120*/  IMAD.MOV.U32 R57, RZ, RZ, R87.reuse ;  /* 0x000000ffff397224 */ /* 0x100fe200078e0057 */
[----:B------:R-:W1:Y:S01]  /*6130*/  MUFU.EX2 R190, R190 ;  /* 0x000000be00be7308 */ /* 0x000e620000000800 */
[----:B--2---:R-:W-:Y:S01]  /*6140*/  FADD.FTZ R13, R103, R46 ;  /* 0x0000002e670d7221 */ /* 0x004fe20000010000 */
[----:B------:R-:W-:Y:S01]  /*6150*/  FFMA.FTZ R46, R35, R88, -R38 ;  /* 0x00000058232e7223 */ /* 0x000fe20000010826 */
        /* <DEDUP_REMOVED lines=10> */
[----:B-1----:R-:W-:Y:S01]  /*6200*/  FADD.FTZ R50, R190, R13 ;  /* 0x0000000dbe327221 */ /* 0x002fe20000010000 */
[----:B------:R-:W-:-:S02]  /*6210*/  IMAD.MOV.U32 R43, RZ, RZ, R87 ;  /* 0x000000ffff2b7224 */ /* 0x000fc400078e0057 */
[--C-:B------:R-:W-:Y:S02]  /*6220*/  IMAD.MOV.U32 R41, RZ, RZ, R87.reuse ;  /* 0x000000ffff297224 */ /* 0x100fe400078e0057 */
[----:B------:R-:W-:Y:S02]  /*6230*/  IMAD.MOV.U32 R39, RZ, RZ, R87 ;  /* 0x000000ffff277224 */ /* 0x000fe400078e0057 */
[----:B------:R-:W1:Y:S01]  /*6240*/  MUFU.EX2 R185, R185 ;  /* 0x000000b900b97308 */ /* 0x000e620000000800 */
[C---:B--2---:R-:W-:Y:S01]  /*6250*/  FADD.FTZ R48, R24.reuse, R11 ;  /* 0x0000000b18307221 */ /* 0x044fe20000010000 */
[----:B------:R-:W-:Y:S01]  /*6260*/  F2FP.BF16.F32.PACK_AB R183, R24, R183 ;  /* 0x000000b718b7723e */ /* 0x000fe200000010ff */
[--C-:B------:R-:W-:Y:S02]  /*6270*/  IMAD.MOV.U32 R35, RZ, RZ, R87.reuse ;  /* 0x000000ffff237224 */ /* 0x100fe400078e0057 */
[--C-:B------:R-:W-:Y:S02]  /*6280*/  IMAD.MOV.U32 R33, RZ, RZ, R87.reuse ;  /* 0x000000ffff217224 */ /* 0x100fe400078e0057 */
[--C-:B------:R-:W-:Y:S01]  /*6290*/  IMAD.MOV.U32 R27, RZ, RZ, R87.reuse ;  /* 0x000000ffff1b7224 */ /* 0x100fe200078e0057 */
        /* <DEDUP_REMOVED lines=10> */
[----:B------:R-:W-:Y:S01]  /*6340*/  F2FP.BF16.F32.PACK_AB R185, R26, R185 ;  /* 0x000000b91ab9723e */ /* 0x000fe200000010ff */
[----:B------:R-:W-:-:S05]  /*6350*/  IMAD.MOV.U32 R26, RZ, RZ, R87 ;  /* 0x000000ffff1a7224 */ /* 0x000fca00078e0057 */
[----:B------:R-:W0:Y:S01]  /*6360*/  MUFU.EX2 R194, R194 ;  /* 0x000000c200c27308 */ /* 0x000e220000000800 */
[C---:B-1----:R-:W-:Y:S01]  /*6370*/  FADD.FTZ R11, R109.reuse, R50 ;  /* 0x000000326d0b7221 */ /* 0x042fe20000010000 */
[----:B------:R-:W-:-:S06]  /*6380*/  F2FP.BF16.F32.PACK_AB R192, R109, R192 ;  /* 0x000000c06dc0723e */ /* 0x000fcc00000010ff */
[----:B------:R-:W1:Y:S01]  /*6390*/  MUFU.EX2 R28, R28 ;  /* 0x0000001c001c7308 */ /* 0x000e620000000800 */
[----:B--2---:R-:W-:-:S07]  /*63a0*/  FADD.FTZ R13, R187, R48 ;  /* 0x00000030bb0d7221 */ /* 0x004fce0000010000 */
[----:B------:R-:W2:Y:S01]  /*63b0*/  MUFU.EX2 R189, R189 ;  /* 0x000000bd00bd7308 */ /* 0x000ea20000000800 */
[----:B0-----:R-:W-:Y:S01]  /*63c0*/  FADD.FTZ R50, R194, R11 ;  /* 0x0000000bc2327221 */ /* 0x001fe20000010000 */
[----:B------:R-:W-:-:S04]  /*63d0*/  @!P1 PRMT R11, RZ, 0x654, R10 ;  /* 0x00000654ff0b9816 */ /* 0x000fc8000000000a */
[----:B------:R2:W-:Y:S02]  /*63e0*/  @!P1 SYNCS.ARRIVE.TRANS64.RED.A1T0 RZ, [R11+URZ], RZ ;  /* 0x000000ff0bff99a7 */ /* 0x0005e4000810043f */
        /* <DEDUP_REMOVED lines=8> */
[----:B------:R-:W-:-:S06]  /*6470*/  F2FP.BF16.F32.PACK_AB R194, R111, R194 ;  /* 0x000000c26fc2723e */ /* 0x000fcc00000010ff */
        /* <DEDUP_REMOVED lines=46> */
[----:B------:R-:W-:Y:S02]  /*6760*/  F2FP.BF16.F32.PACK_AB R197, R40, R197 ;  /* 0x000000c528c5723e */ /* 0x000fe400000010ff */
[----:B------:R-:W-:-:S04]  /*6770*/  MOV R40, R87 ;  /* 0x0000005700287202 */ /* 0x000fc80000000f00 */
        /* <DEDUP_REMOVED lines=35> */
[----:B------:R0:W3:Y:S01]  /*69b0*/  MUFU.EX2 R10, R37 ;  /* 0x00000025000a7308 */ /* 0x0000e20000000800 */
[----:B-1----:R-:W-:-:S07]  /*69c0*/  FADD.FTZ R11, R205, R54 ;  /* 0x00000036cd0b7221 */ /* 0x002fce0000010000 */
[----:B------:R-:W1:Y:S01]  /*69d0*/  MUFU.EX2 R212, R212 ;  /* 0x000000d400d47308 */ /* 0x000e620000000800 */
[C---:B--2---:R-:W-:Y:S01]  /*69e0*/  FADD.FTZ R13, R141.reuse, R56 ;  /* 0x000000388d0d7221 */ /* 0x044fe20000010000 */
[----:B------:R-:W-:Y:S01]  /*69f0*/  F2FP.BF16.F32.PACK_AB R210, R141, R210 ;  /* 0x000000d28dd2723e */ /* 0x000fe200000010ff */
[----:B0-----:R-:W-:-:S05]  /*6a00*/  IMAD.MOV.U32 R37, RZ, RZ, R87 ;  /* 0x000000ffff257224 */ /* 0x001fca00078e0057 */
[----:B------:R-:W0:Y:S01]  /*6a10*/  MUFU.EX2 R207, R207 ;  /* 0x000000cf00cf7308 */ /* 0x000e220000000800 */
[C---:B---3--:R-:W-:Y:S01]  /*6a20*/  FADD.FTZ R54, R10.reuse, R11 ;  /* 0x0000000b0a367221 */ /* 0x048fe20000010000 */
[----:B------:R-:W-:-:S06]  /*6a30*/  F2FP.BF16.F32.PACK_AB R205, R10, R205 ;  /* 0x000000cd0acd723e */ /* 0x000fcc00000010ff */
[----:B------:R-:W2:Y:S01]  /*6a40*/  MUFU.EX2 R143, R143 ;  /* 0x0000008f008f7308 */ /* 0x000ea20000000800 */
[----:B-1----:R-:W-:-:S07]  /*6a50*/  FADD.FTZ R56, R212, R13 ;  /* 0x0000000dd4387221 */ /* 0x002fce0000010000 */
[----:B------:R-:W1:Y:S01]  /*6a60*/  MUFU.EX2 R48, R97 ;  /* 0x0000006100307308 */ /* 0x000e620000000800 */
[----:B0-----:R-:W-:-:S07]  /*6a70*/  FADD.FTZ R11, R207, R54 ;  /* 0x00000036cf0b7221 */ /* 0x001fce0000010000 */
[----:B------:R-:W0:Y:S01]  /*6a80*/  MUFU.EX2 R214, R214 ;  /* 0x000000d600d67308 */ /* 0x000e220000000800 */
[C---:B--2---:R-:W-:Y:S01]  /*6a90*/  FADD.FTZ R13, R143.reuse, R56 ;  /* 0x000000388f0d7221 */ /* 0x044fe20000010000 */
[----:B------:R-:W-:-:S06]  /*6aa0*/  F2FP.BF16.F32.PACK_AB R212, R143, R212 ;  /* 0x000000d48fd4723e */ /* 0x000fcc00000010ff */
[----:B------:R-:W2:Y:S01]  /*6ab0*/  MUFU.EX2 R99, R99 ;  /* 0x0000006300637308 */ /* 0x000ea20000000800 */
[C---:B-1----:R-:W-:Y:S01]  /*6ac0*/  FADD.FTZ R56, R48.reuse, R11 ;  /* 0x0000000b30387221 */ /* 0x042fe20000010000 */
[----:B------:R-:W-:Y:S01]  /*6ad0*/  F2FP.BF16.F32.PACK_AB R207, R48, R207 ;  /* 0x000000cf30cf723e */ /* 0x000fe200000010ff */
[----:B------:R-:W-:-:S05]  /*6ae0*/  IMAD.MOV.U32 R48, RZ, RZ, R87 ;  /* 0x000000ffff307224 */ /* 0x000fca00078e0057 */
        /* <DEDUP_REMOVED lines=9> */
[----:B------:R-:W-:Y:S01]  /*6b80*/  F2FP.BF16.F32.PACK_AB R209, R50, R99 ;  /* 0x0000006332d1723e */ /* 0x000fe200000010ff */
[----:B------:R-:W-:-:S05]  /*6b90*/  IMAD.MOV.U32 R50, RZ, RZ, R87 ;  /* 0x000000ffff327224 */ /* 0x000fca00078e0057 */
[----:B------:R-:W0:Y:S01]  /*6ba0*/  MUFU.EX2 R151, R151 ;  /* 0x0000009700977308 */ /* 0x000e220000000800 */
[----:B--2---:R-:W-:-:S07]  /*6bb0*/  FADD.FTZ R58, R216, R13 ;  /* 0x0000000dd83a7221 */ /* 0x004fce0000010000 */
[----:B------:R2:W3:Y:S01]  /*6bc0*/  MUFU.EX2 R38, R29 ;  /* 0x0000001d00267308 */ /* 0x0004e20000000800 */
[----:B-1----:R-:W-:-:S07]  /*6bd0*/  FADD.FTZ R11, R25, R56 ;  /* 0x00000038190b7221 */ /* 0x002fce0000010000 */
[----:B------:R-:W1:Y:S01]  /*6be0*/  MUFU.EX2 R218, R218 ;  /* 0x000000da00da7308 */ /* 0x000e620000000800 */
[C---:B0-----:R-:W-:Y:S01]  /*6bf0*/  FADD.FTZ R13, R151.reuse, R58 ;  /* 0x0000003a970d7221 */ /* 0x041fe20000010000 */
[----:B------:R-:W-:Y:S01]  /*6c00*/  F2FP.BF16.F32.PACK_AB R216, R151, R216 ;  /* 0x000000d897d8723e */ /* 0x000fe200000010ff */
[----:B--2---:R-:W-:-:S05]  /*6c10*/  IMAD.MOV.U32 R29, RZ, RZ, R87 ;  /* 0x000000ffff1d7224 */ /* 0x004fca00078e0057 */
[----:B------:R-:W0:Y:S01]  /*6c20*/  MUFU.EX2 R135, R135 ;  /* 0x0000008700877308 */ /* 0x000e220000000800 */
[C---:B---3--:R-:W-:Y:S01]  /*6c30*/  FADD.FTZ R58, R38.reuse, R11 ;  /* 0x0000000b263a7221 */ /* 0x048fe20000010000 */
[----:B------:R-:W-:Y:S01]  /*6c40*/  F2FP.BF16.F32.PACK_AB R211, R38, R25 ;  /* 0x0000001926d3723e */ /* 0x000fe200000010ff */
[--C-:B------:R-:W-:Y:S02]  /*6c50*/  IMAD.MOV.U32 R38, RZ, RZ, R87.reuse ;  /* 0x000000ffff267224 */ /* 0x100fe400078e0057 */
[----:B------:R-:W-:-:S03]  /*6c60*/  IMAD.MOV.U32 R25, RZ, RZ, R87 ;  /* 0x000000ffff197224 */ /* 0x000fc600078e0057 */
[----:B------:R-:W2:Y:S01]  /*6c70*/  MUFU.EX2 R52, R139 ;  /* 0x0000008b00347308 */ /* 0x000ea20000000800 */
[----:B-1----:R-:W-:-:S07]  /*6c80*/  FADD.FTZ R60, R218, R13 ;  /* 0x0000000dda3c7221 */ /* 0x002fce0000010000 */
[----:B------:R-:W1:Y:S01]  /*6c90*/  MUFU.EX2 R145, R145 ;  /* 0x0000009100917308 */ /* 0x000e620000000800 */
[----:B0-----:R-:W-:Y:S01]  /*6ca0*/  FADD.FTZ R13, R135, R58 ;  /* 0x0000003a870d7221 */ /* 0x001fe20000010000 */
[----:B------:R-:W-:-:S06]  /*6cb0*/  MOV R58, R87 ;  /* 0x00000057003a7202 */ /* 0x000fcc0000000f00 */
[----:B------:R-:W0:Y:S01]  /*6cc0*/  MUFU.EX2 R54, R123 ;  /* 0x0000007b00367308 */ /* 0x000e220000000800 */
[C---:B--2---:R-:W-:Y:S01]  /*6cd0*/  FADD.FTZ R12, R52.reuse, R13 ;  /* 0x0000000d340c7221 */ /* 0x044fe20000010000 */
[----:B------:R-:W-:Y:S01]  /*6ce0*/  F2FP.BF16.F32.PACK_AB R213, R52, R135 ;  /* 0x0000008734d5723e */ /* 0x000fe200000010ff */
[----:B------:R-:W-:-:S05]  /*6cf0*/  IMAD.MOV.U32 R52, RZ, RZ, R87 ;  /* 0x000000ffff347224 */ /* 0x000fca00078e0057 */
[----:B------:R-:W2:Y:S01]  /*6d00*/  MUFU.EX2 R125, R125 ;  /* 0x0000007d007d7308 */ /* 0x000ea20000000800 */
[----:B-1----:R-:W-:-:S07]  /*6d10*/  FADD.FTZ R13, R145, R12 ;  /* 0x0000000c910d7221 */ /* 0x002fce0000010000 */
[----:B------:R-:W1:Y:S01]  /*6d20*/  MUFU.EX2 R56, R129 ;  /* 0x0000008100387308 */ /* 0x000e620000000800 */
[C---:B0-----:R-:W-:Y:S01]  /*6d30*/  FADD.FTZ R14, R54.reuse, R13 ;  /* 0x0000000d360e7221 */ /* 0x041fe20000010000 */
[----:B------:R-:W-:Y:S01]  /*6d40*/  F2FP.BF16.F32.PACK_AB R215, R54, R145 ;  /* 0x0000009136d7723e */ /* 0x000fe200000010ff */
[----:B------:R-:W-:-:S05]  /*6d50*/  IMAD.MOV.U32 R54, RZ, RZ, R87 ;  /* 0x000000ffff367224 */ /* 0x000fca00078e0057 */
[----:B------:R-:W0:Y:S01]  /*6d60*/  MUFU.EX2 R137, R137 ;  /* 0x0000008900897308 */ /* 0x000e220000000800 */
[----:B--2---:R-:W-:-:S07]  /*6d70*/  FADD.FTZ R13, R125, R14 ;  /* 0x0000000e7d0d7221 */ /* 0x004fce0000010000 */
[----:B------:R-:W2:Y:S01]  /*6d80*/  MUFU.EX2 R153, R153 ;  /* 0x0000009900997308 */ /* 0x000ea20000000800 */
[C---:B-1----:R-:W-:Y:S01]  /*6d90*/  FADD.FTZ R10, R56.reuse, R13 ;  /* 0x0000000d380a7221 */ /* 0x042fe20000010000 */
[----:B------:R-:W-:Y:S01]  /*6da0*/  F2FP.BF16.F32.PACK_AB R217, R56, R125 ;  /* 0x0000007d38d9723e */ /* 0x000fe200000010ff */
[----:B------:R-:W-:-:S05]  /*6db0*/  IMAD.MOV.U32 R56, RZ, RZ, R87 ;  /* 0x000000ffff387224 */ /* 0x000fca00078e0057 */
[----:B------:R-:W1:Y:S01]  /*6dc0*/  MUFU.EX2 R12, R147 ;  /* 0x00000093000c7308 */ /* 0x000e620000000800 */
[----:B0-----:R-:W-:Y:S01]  /*6dd0*/  FADD.FTZ R13, R137, R10 ;  /* 0x0000000a890d7221 */ /* 0x001fe20000010000 */
[C---:B--2---:R-:W-:Y:S01]  /*6de0*/  FADD.FTZ R11, R153.reuse, R60 ;  /* 0x0000003c990b7221 */ /* 0x044fe20000010000 */
[----:B------:R-:W-:Y:S01]  /*6df0*/  F2FP.BF16.F32.PACK_AB R218, R153, R218 ;  /* 0x000000da99da723e */ /* 0x000fe200000010ff */
[----:B------:R-:W-:Y:S02]  /*6e00*/  IMAD.MOV.U32 R60, RZ, RZ, R87 ;  /* 0x000000ffff3c7224 */ /* 0x000fe400078e0057 */
[C---:B-1----:R-:W-:Y:S01]  /*6e10*/  FADD.FTZ R10, R12.reuse, R13 ;  /* 0x0000000d0c0a7221 */ /* 0x042fe20000010000 */
[----:B------:R-:W-:Y:S01]  /*6e20*/  F2FP.BF16.F32.PACK_AB R219, R12, R137 ;  /* 0x000000890cdb723e */ /* 0x000fe200000010ff */
[----:B------:R-:W-:Y:S06]  /*6e30*/  @!P2 BRA `(.L_x_370) ;  /* 0x00000058003ca947 */ /* 0x000fec0003800000 */
[----:B------:R-:W-:Y:S01]  /*6e40*/  R2UR UR60, R2 ;  /* 0x00000000023c72ca */ /* 0x000fe200000e0000 */
[----:B------:R-:W-:Y:S01]  /*6e50*/  VIADD R14, R120, 0xfffffffe ;  /* 0xfffffffe780e7836 */ /* 0x000fe20000000000 */
[----:B------:R-:W-:Y:S01]  /*6e60*/  MOV R13, R133 ;  /* 0x00000085000d7202 */ /* 0x000fe20000000f00 */
        /* <DEDUP_REMOVED lines=34> */
[----:B------:R-:W-:-:S06]  /*7090*/  ULDC UR7, c[0x0][0x9d8] ;  /* 0x0002760000077ab9 */ /* 0x000fcc0000000800 */
.L_x_379:
[----:B------:R-:W-:Y:S01]  /*70a0*/  UIADD3 UR6, UR60, 0x1, URZ ;  /* 0x000000013c067890 */ /* 0x000fe2000fffe03f */
[----:B------:R-:W-:-:S03]  /*70b0*/  ISETP.NE.AND P3, PT, RZ, UR61, PT ;  /* 0x0000003dff007c0c */ /* 0x000fc6000bf65270 */
[----:B------:R-:W-:-:S04]  /*70c0*/  UISETP.NE.AND UP0, UPT, UR6, 0x2, UPT ;  /* 0x000000020600788c */ /* 0x000fc8000bf05270 */
[----:B------:R-:W-:Y:S02]  /*70d0*/  USEL UR10, URZ, 0x1, UP0 ;  /* 0x000000013f0a7887 */ /* 0x000fe40008000000 */
[----:B------:R-:W-:-:S04]  /*70e0*/  USEL UR6, UR6, URZ, UP0 ;  /* 0x0000003f06067287 */ /* 0x000fc80008000000 */
[----:B------:R-:W-:Y:S02]  /*70f0*/  LOP3.LUT R16, R15, UR10, RZ, 0x3c, !PT ;  /* 0x0000000a0f107c12 */ /* 0x000fe4000f8e3cff */
[----:B------:R-:W-:Y:S01]  /*7100*/  IMAD.U32 R2, RZ, RZ, UR6 ;  /* 0x00000006ff027e24 */ /* 0x000fe2000f8e00ff */
[----:B------:R-:W-:Y:S06]  /*7110*/  @P3 BRA `(.L_x_371) ;  /* 0x0000000000343947 */ /* 0x000fec0003800000 */
[----:B------:R-:W-:Y:S05]  /*7120*/  @!P0 BRA `(.L_x_372) ;  /* 0x0000000000048947 */ /* 0x000fea0003800000 */
[----:B------:R-:W-:Y:S01]  /*7130*/  BPT.TRAP 0x1 ;  /* 0x000000040000795c */ /* 0x000fe20000300000 */
.L_x_372:
[----:B------:R-:W0:Y:S01]  /*7140*/  S2UR UR10, SR_CgaCtaId ;  /* 0x00000000000a79c3 */ /* 0x000e220000008800 */
[----:B------:R-:W-:Y:S01]  /*7150*/  UMOV UR6, 0x400 ;  /* 0x0000040000067882 */ /* 0x000fe20000000000 */
[----:B------:R-:W-:Y:S01]  /*7160*/  SHF.L.U32 R21, R16, 0x1f, RZ ;  /* 0x0000001f10157819 */ /* 0x000fe200000006ff */
[----:B0-----:R-:W-:-:S06]  /*7170*/  ULEA UR6, UR10, UR6, 0x18 ;  /* 0x000000060a067291 */ /* 0x001fcc000f8ec03f */
[----:B------:R-:W-:-:S04]  /*7180*/  LEA R0, R2, UR6, 0x3 ;  /* 0x0000000602007c11 */ /* 0x000fc8000f8e18ff */
[----:B------:R0:W1:Y:S01]  /*7190*/  SYNCS.PHASECHK.TRANS64.TRYWAIT P2, [R0+URZ+0x34830], R21 ;  /* 0x03483015000075a7 */ /* 0x000062000804017f */
[----:B------:R-:W-:Y:S05]  /*71a0*/  @!P0 BRA `(.L_x_373) ;  /* 0x0000000000048947 */ /* 0x000fea0003800000 */
[----:B------:R-:W-:Y:S01]  /*71b0*/  BPT.TRAP 0x1 ;  /* 0x000000040000795c */ /* 0x000fe20000300000 */
.L_x_373:
[----:B-1----:R-:W-:Y:S05]  /*71c0*/  @P2 BRA `(.L_x_371) ;  /* 0x0000000000082947 */ /* 0x002fea0003800000 */
[----:B------:R-:W1:Y:S02]  /*71d0*/  SYNCS.PHASECHK.TRANS64.TRYWAIT P2, [R0+URZ+0x34830], R21 ;  /* 0x03483015000075a7 */ /* 0x000e64000804017f */
[----:B-1----:R-:W-:Y:S05]  /*71e0*/  @!P2 BRA `(.L_x_374) ;  /* 0x000000e00010a947 */ /* 0x002fea0003800000 */
.L_x_371:
[----:B------:R-:W2:Y:S01]  /*71f0*/  S2R R20, SR_TID.X ;  /* 0x0000000000147919 */ /* 0x000ea20000002100 */
[----:B01----:R-:W-:Y:S01]  /*7200*/  IMAD R0, R2, 0xb00, R3 ;  /* 0x00000b0002007824 */ /* 0x003fe200078e0203 */
        /* <DEDUP_REMOVED lines=8> */
[----:B------:R-:W-:Y:S01]  /*7290*/  R2UR UR18, R6 ;  /* 0x00000000061272ca */ /* 0x000fe200000e0000 */
[----:B------:R-:W-:Y:S01]  /*72a0*/  UMOV UR59, 0x40000040 ;  /* 0x40000040003b7882 */ /* 0x000fe20000000000 */
[----:B------:R-:W-:Y:S01]  /*72b0*/  R2UR UR19, R7 ;  /* 0x00000000071372ca */ /* 0x000fe200000e0000 */
[----:B------:R-:W-:Y:S01]  /*72c0*/  UMOV UR47, 0x40000040 ;  /* 0x40000040002f7882 */ /* 0x000fe20000000000 */
[----:B------:R-:W-:Y:S01]  /*72d0*/  UMOV UR51, 0x40000040 ;  /* 0x4000004000337882 */ /* 0x000fe20000000000 */
[----:B------:R-:W-:Y:S01]  /*72e0*/  UMOV UR40, UR10 ;  /* 0x0000000a00287c82 */ /* 0x000fe20008000000 */
[----:B------:R-:W-:Y:S01]  /*72f0*/  UMOV UR36, UR10 ;  /* 0x0000000a00247c82 */ /* 0x000fe20008000000 */
[----:B------:R-:W-:Y:S01]  /*7300*/  UMOV UR41, UR11 ;  /* 0x0000000b00297c82 */ /* 0x000fe20008000000 */
[----:B------:R-:W-:Y:S01]  /*7310*/  UMOV UR37, UR11 ;  /* 0x0000000b00257c82 */ /* 0x000fe20008000000 */
[----:B------:R-:W-:Y:S01]  /*7320*/  UMOV UR42, UR6 ;  /* 0x00000006002a7c82 */ /* 0x000fe20008000000 */
[----:B------:R-:W-:Y:S01]  /*7330*/  UIADD3 UR38, UR6, 0x80, URZ ;  /* 0x0000008006267890 */ /* 0x000fe2000fffe03f */
[----:B------:R-:W-:Y:S01]  /*7340*/  R2UR UR14, R4 ;  /* 0x00000000040e72ca */ /* 0x000fe200000e0000 */
[----:B------:R-:W-:Y:S01]  /*7350*/  UIADD3 UR26, UR6, 0x100, URZ ;  /* 0x00000100061a7890 */ /* 0x000fe2000fffe03f */
[----:B------:R-:W-:Y:S01]  /*7360*/  R2UR UR15, R5 ;  /* 0x00000000050f72ca */ /* 0x000fe200000e0000 */
        /* <DEDUP_REMOVED lines=10> */
[----:B------:R-:W-:Y:S01]  /*7410*/  VIADD R0, R20, 0x8 ;  /* 0x0000000814007836 */ /* 0x000fe20000000000 */
        /* <DEDUP_REMOVED lines=579> */
.L_x_376:
[----:B------:R-:W0:Y:S01]  /*9850*/  S2UR UR10, SR_CgaCtaId ;  /* 0x00000000000a79c3 */ /* 0x000e220000008800 */
[----:B------:R-:W-:Y:S01]  /*9860*/  UMOV UR6, 0x400 ;  /* 0x0000040000067882 */ /* 0x000fe20000000000 */
[----:B------:R-:W-:Y:S01]  /*9870*/  SHF.L.U32 R0, R15, 0x1f, RZ ;  /* 0x0000001f0f007819 */ /* 0x000fe200000006ff */
[----:B0-----:R-:W-:-:S04]  /*9880*/  ULEA UR6, UR10, UR6, 0x18 ;  /* 0x000000060a067291 */ /* 0x001fc8000f8ec03f */
[----:B------:R-:W-:-:S09]  /*9890*/  ULEA UR6, UR60, UR6, 0x3 ;  /* 0x000000063c067291 */ /* 0x000fd2000f8e183f */
[----:B------:R0:W1:Y:S01]  /*98a0*/  SYNCS.PHASECHK.TRANS64.TRYWAIT P2, [UR6+0x34850], R0 ;  /* 0x03485000ff0075a7 */ /* 0x0000620008040146 */
[----:B------:R-:W-:Y:S05]  /*98b0*/  @!P0 BRA `(.L_x_377) ;  /* 0x0000000000048947 */ /* 0x000fea0003800000 */
[----:B------:R-:W-:Y:S01]  /*98c0*/  BPT.TRAP 0x1 ;  /* 0x000000040000795c */ /* 0x000fe20000300000 */
.L_x_377:
[----:B-1----:R-:W-:Y:S05]  /*98d0*/  @P2 BRA `(.L_x_375) ;  /* 0x0000000000082947 */ /* 0x002fea0003800000 */
[----:B------:R-:W1:Y:S02]  /*98e0*/  SYNCS.PHASECHK.TRANS64.TRYWAIT P2, [UR6+0x34850], R0 ;  /* 0x03485000ff0075a7 */ /* 0x000e640008040146 */
[----:B-1----:R-:W-:Y:S05]  /*98f0*/  @!P2 BRA `(.L_x_378) ;  /* 0x000000b80060a947 */ /* 0x002fea0003800000 */
.L_x_375:
[----:B------:R-:W2:Y:S01]  /*9900*/  S2UR UR10, SR_CgaCtaId ;  /* 0x00000000000a79c3 */ /* 0x000ea20000008800 */
[----:B------:R-:W-:Y:S01]  /*9910*/  UMOV UR6, 0x400 ;  /* 0x0000040000067882 */ /* 0x000fe20000000000 */
[----:B------:R-:W-:Y:S01]  /*9920*/  WARPGROUP.ARRIVE ;  /* 0x00000000000079c5 */ /* 0x000fe20000000000 */
[----:B------:R-:W-:Y:S01]  /*9930*/  UMOV UR11, 0x40000040 ;  /* 0x40000040000b7882 */ /* 0x000fe20000000000 */
[----:B-1----:R-:W-:Y:S01]  /*9940*/  FMUL.FTZ R15, R168, UR7 ;  /* 0x00000007a80f7c20 */ /* 0x002fe20008410000 */
        /* <DEDUP_REMOVED lines=13> */
[----:B------:R-:W3:Y:S01]  /*9a20*/  MUFU.TANH R20, R20 ;  /* 0x0000001400147308 */ /* 0x000ee20000002400 */
[----:B------:R-:W-:Y:S01]  /*9a30*/  FMUL.FTZ R156, R156, UR7 ;  /* 0x000000079c9c7c20 */ /* 0x000fe20008410000 */
[----:B------:R-:W-:Y:S01]  /*9a40*/  FMUL.FTZ R157, R157, UR7 ;  /* 0x000000079d9d7c20 */ /* 0x000fe20008410000 */
[----:B------:R-:W-:Y:S01]  /*9a50*/  FMUL.FTZ R144, R144, UR7 ;  /* 0x0000000790907c20 */ /* 0x000fe20008410000 */
[----:B------:R-:W-:Y:S01]  /*9a60*/  FMUL.FTZ R145, R145, UR7 ;  /* 0x0000000791917c20 */ /* 0x000fe20008410000 */
[----:B------:R-:W-:Y:S01]  /*9a70*/  FMUL.FTZ R148, R148, UR7 ;  /* 0x0000000794947c20 */ /* 0x000fe20008410000 */
[----:B--2---:R-:W-:Y:S01]  /*9a80*/  ULEA UR6, UR10, UR6, 0x18 ;  /* 0x000000060a067291 */ /* 0x004fe2000f8ec03f */
[----:B------:R-:W-:Y:S01]  /*9a90*/  FMUL.FTZ R149, R149, UR7 ;  /* 0x0000000795957c20 */ /* 0x000fe20008410000 */
[----:B------:R-:W2:Y:S01]  /*9aa0*/  MUFU.TANH R169, R169 ;  /* 0x000000a900a97308 */ /* 0x000ea20000002400 */
[----:B-1----:R-:W-:Y:S01]  /*9ab0*/  FMNMX.FTZ R173, R15, R12, !PT ;  /* 0x0000000c0fad7209 */ /* 0x002fe20007810000 */
[----:B------:R-:W-:Y:S01]  /*9ac0*/  FMUL.FTZ R136, R136, UR7 ;  /* 0x0000000788887c20 */ /* 0x000fe20008410000 */
[----:B------:R-:W-:Y:S01]  /*9ad0*/  FMUL.FTZ R137, R137, UR7 ;  /* 0x0000000789897c20 */ /* 0x000fe20008410000 */
[----:B0-----:R-:W-:-:S02]  /*9ae0*/  IMAD.U32 R0, RZ, RZ, UR6 ;  /* 0x00000006ff007e24 */ /* 0x001fc4000f8e00ff */
[----:B------:R-:W-:Y:S01]  /*9af0*/  FMUL.FTZ R140, R140, UR7 ;  /* 0x000000078c8c7c20 */ /* 0x000fe20008410000 */
[----:B------:R-:W-:Y:S01]  /*9b00*/  FMUL.FTZ R172, R175, UR7 ;  /* 0x00000007afac7c20 */ /* 0x000fe20008410000 */
[----:B------:R-:W-:Y:S01]  /*9b10*/  FMUL.FTZ R141, R141, UR7 ;  /* 0x000000078d8d7c20 */ /* 0x000fe20008410000 */
[----:B------:R-:W0:Y:S01]  /*9b20*/  MUFU.TANH R170, R170 ;  /* 0x000000aa00aa7308 */ /* 0x000e220000002400 */
[----:B------:R-:W-:Y:S01]  /*9b30*/  R2UR UR6, R0 ;  /* 0x00000000000672ca */ /* 0x000fe200000e0000 */
[----:B------:R-:W-:Y:S01]  /*9b40*/  FMUL.FTZ R128, R128, UR7 ;  /* 0x0000000780807c20 */ /* 0x000fe20008410000 */
[----:B---3--:R-:W-:Y:S01]  /*9b50*/  FMNMX.FTZ R174, R20, R173, !PT ;  /* 0x000000ad14ae7209 */ /* 0x008fe20007810000 */
        /* <DEDUP_REMOVED lines=10> */
[----:B------:R-:W-:Y:S01]  /*9c00*/  UIADD3 UR6, UR6, 0x400, URZ ;  /* 0x0000040006067890 */ /* 0x000fe2000fffe03f */
[----:B------:R-:W-:Y:S01]  /*9c10*/  FMUL.FTZ R113, R113, UR7 ;  /* 0x0000000771717c20 */ /* 0x000fe20008410000 */
[----:B------:R-:W2:Y:S01]  /*9c20*/  MUFU.TANH R161, R161 ;  /* 0x000000a100a17308 */ /* 0x000ea20000002400 */
[----:B0-----:R-:W-:Y:S01]  /*9c30*/  FMNMX.FTZ R173, R170, R173, !PT ;  /* 0x000000adaaad7209 */ /* 0x001fe20007810000 */
[----:B------:R-:W-:Y:S01]  /*9c40*/  USHF.R.U32.HI UR6, URZ, 0x4, UR6 ;  /* 0x000000043f067899 */ /* 0x000fe20008011606 */
[----:B------:R-:W-:Y:S01]  /*9c50*/  FMUL.FTZ R116, R116, UR7 ;  /* 0x0000000774747c20 */ /* 0x000fe20008410000 */
[----:B------:R-:W-:Y:S01]  /*9c60*/  FMUL.FTZ R117, R117, UR7 ;  /* 0x0000000775757c20 */ /* 0x000fe20008410000 */
[----:B------:R-:W-:Y:S01]  /*9c70*/  FMUL.FTZ R105, R105, UR7 ;  /* 0x0000000769697c20 */ /* 0x000fe20008410000 */
[----:B------:R-:W-:Y:S01]  /*9c80*/  ULOP3.LUT UR6, UR6, 0x3fff, URZ, 0xc0, !UPT ;  /* 0x00003fff06067892 */ /* 0x000fe2000f8ec03f */
[----:B------:R-:W-:Y:S01]  /*9c90*/  FMUL.FTZ R109, R109, UR7 ;  /* 0x000000076d6d7c20 */ /* 0x000fe20008410000 */
[----:B------:R-:W0:Y:S01]  /*9ca0*/  MUFU.TANH R164, R164 ;  /* 0x000000a400a47308 */ /* 0x000e220000002400 */
[----:B-1----:R-:W-:Y:S01]  /*9cb0*/  FMNMX.FTZ R174, R160, R173, !PT ;  /* 0x000000ada0ae7209 */ /* 0x002fe20007810000 */
[----:B------:R-:W-:Y:S01]  /*9cc0*/  ULOP3.LUT UR6, UR6, 0x5800000, URZ, 0xfc, !UPT ;  /* 0x0580000006067892 */ /* 0x000fe2000f8efc3f */
[----:B------:R-:W-:Y:S01]  /*9cd0*/  FMUL.FTZ R97, R97, UR7 ;  /* 0x0000000761617c20 */ /* 0x000fe20008410000 */
[----:B------:R-:W-:Y:S01]  /*9ce0*/  FMUL.FTZ R101, R101, UR7 ;  /* 0x0000000765657c20 */ /* 0x000fe20008410000 */
[----:B------:R-:W-:Y:S01]  /*9cf0*/  FMUL.FTZ R93, R93, UR7 ;  /* 0x000000075d5d7c20 */ /* 0x000fe20008410000 */
[----:B------:R-:W-:Y:S01]  /*9d00*/  UIMAD UR6, UR60, 0xb00, UR6 ;  /* 0x00000b003c0678a4 */ /* 0x000fe2000f8e0206 */
[----:B------:R-:W-:Y:S01]  /*9d10*/  FMUL.FTZ R162, R162, UR7 ;  /* 0x00000007a2a27c20 */ /* 0x000fe20008410000 */
[----:B------:R-:W1:Y:S01]  /*9d20*/  MUFU.TANH R165, R165 ;  /* 0x000000a500a57308 */ /* 0x000e620000002400 */
[----:B--2---:R-:W-:Y:S01]  /*9d30*/  FMNMX.FTZ R173, R161, R174, !PT ;  /* 0x000000aea1ad7209 */ /* 0x004fe20007810000 */
[----:B------:R-:W-:Y:S01]  /*9d40*/  FMUL.FTZ R163, R163, UR7 ;  /* 0x00000007a3a37c20 */ /* 0x000fe20008410000 */
[----:B------:R-:W-:Y:S01]  /*9d50*/  FMUL.FTZ R166, R166, UR7 ;  /* 0x00000007a6a67c20 */ /* 0x000fe20008410000 */
[----:B------:R-:W-:Y:S01]  /*9d60*/  FMUL.FTZ R167, R167, UR7 ;  /* 0x00000007a7a77c20 */ /* 0x000fe20008410000 */
[----:B------:R-:W-:Y:S01]  /*9d70*/  UMOV UR10, UR6 ;  /* 0x00000006000a7c82 */ /* 0x000fe20008000000 */
[----:B------:R-:W-:Y:S01]  /*9d80*/  FMUL.FTZ R154, R154, UR7 ;  /* 0x000000079a9a7c20 */ /* 0x000fe20008410000 */
[----:B------:R-:W-:Y:S01]  /*9d90*/  HGMMA.64x128x16.F32.BF16 R24, R176, gdesc[UR8].tnspB, R24, gsb0 ;  /* 0x41e00008b0187df0 */ /* 0x000fe20008001818 */
[----:B------:R-:W-:Y:S01]  /*9da0*/  UIADD3 UR10, UR6, 0x80, URZ ;  /* 0x00000080060a7890 */ /* 0x000fe2000fffe03f */
[----:B------:R-:W2:Y:S01]  /*9db0*/  MUFU.TANH R152, R152 ;  /* 0x0000009800987308 */ /* 0x000ea20000002400 */
[----:B------:R-:W-:Y:S01]  /*9dc0*/  UMOV UR11, 0x40000040 ;  /* 0x40000040000b7882 */ /* 0x000fe20000000000 */
[----:B0-----:R-:W-:Y:S01]  /*9dd0*/  FMNMX.FTZ R174, R164, R173, !PT ;  /* 0x000000ada4ae7209 */ /* 0x001fe20007810000 */
        /* <DEDUP_REMOVED lines=36> */
[----:B------:R-:W1:Y:S01]  /*a020*/  S2R R234, SR_TID.X ;  /* 0x0000000000ea7919 */ /* 0x000e620000002100 */
[----:B------:R-:W3:Y:S01]  /*a030*/  MUFU.TANH R145, R145 ;  /* 0x0000009100917308 */ /* 0x000ee20000002400 */
[----:B--2---:R-:W-:-:S02]  /*a040*/  FMNMX.FTZ R173, R157, R174, !PT ;  /* 0x000000ae9dad7209 */ /* 0x004fc40007810000 */
[C---:B------:R-:W-:Y:S01]  /*a050*/  ISETP.GT.AND P2, PT, R14.reuse, RZ, PT ;  /* 0x000000ff0e00720c */ /* 0x040fe20003f44270 */
[----:B------:R-:W-:-:S04]  /*a060*/  VIADD R14, R14, 0xffffffff ;  /* 0xffffffff0e0e7836 */ /* 0x000fc80000000000 */
        /* <DEDUP_REMOVED lines=13> */
[----:B------:R-:W5:Y:S08]  /*a140*/  MUFU.TANH R129, R129 ;  /* 0x0000008100817308 */ /* 0x000f700000002400 */
[----:B------:R-:W5:Y:S08]  /*a150*/  MUFU.TANH R132, R132 ;  /* 0x0000008400847308 */ /* 0x000f700000002400 */
[----:B------:R-:W5:Y:S08]  /*a160*/  MUFU.TANH R133, R133 ;  /* 0x0000008500857308 */ /* 0x000f700000002400 */
[----:B------:R-:W5:Y:S08]  /*a170*/  MUFU.TANH R120, R120 ;  /* 0x0000007800787308 */ /* 0x000f700000002400 */
[----:B------:R-:W5:Y:S01]  /*a180*/  MUFU.TANH R121, R121 ;  /* 0x0000007900797308 */ /* 0x000f620000002400 */
[----:B------:R-:W-:-:S02]  /*a190*/  WARPGROUP.DEPBAR.LE gsb0, 0x0 ;  /* 0x00008000000079c5 */ /* 0x000fc40000010000 */
[----:B------:R-:W-:Y:S01]  /*a1a0*/  WARPGROUP.ARRIVE ;  /* 0x00000000000079c5 */ /* 0x000fe20000000000 */
[----:B0-----:R-:W-:-:S04]  /*a1b0*/  FMNMX.FTZ R177, R149, R118, !PT ;  /* 0x0000007695b17209 */ /* 0x001fc80007810000 */
[----:B------:R-:W0:Y:S01]  /*a1c0*/  MUFU.TANH R124, R124 ;  /* 0x0000007c007c7308 */ /* 0x000e220000002400 */
[----:B---3--:R-:W-:Y:S01]  /*a1d0*/  FMNMX.FTZ R104, R136, R177, !PT ;  /* 0x000000b188687209 */ /* 0x008fe20007810000 */
[----:B------:R-:W-:Y:S01]  /*a1e0*/  HGMMA.64x128x16.F32.BF16 R24, R180, gdesc[UR8].tnspB, R24, gsb0 ;  /* 0x41e00008b4187df0 */ /* 0x000fe20008001818 */
[----:B------:R-:W-:Y:S01]  /*a1f0*/  UIADD3 UR10, UR6, 0x100, URZ ;  /* 0x00000100060a7890 */ /* 0x000fe2000fffe03f */
[----:B------:R-:W-:Y:S01]  /*a200*/  UMOV UR11, 0x40000040 ;  /* 0x40000040000b7882 */ /* 0x000fe20000000000 */
[----:B-1----:R-:W-:-:S03]  /*a210*/  FMNMX.FTZ R177, R137, R104, !PT ;  /* 0x0000006889b17209 */ /* 0x002fc60007810000 */
[----:B------:R-:W1:Y:S01]  /*a220*/  MUFU.TANH R125, R125 ;  /* 0x0000007d007d7308 */ /* 0x000e620000002400 */
[----:B--2---:R-:W-:Y:S01]  /*a230*/  FMNMX.FTZ R104, R140, R177, !PT ;  /* 0x000000b18c687209 */ /* 0x004fe20007810000 */
[----:B------:R-:W-:-:S03]  /*a240*/  FMUL.FTZ R177, R108, UR7 ;  /* 0x000000076cb17c20 */ /* 0x000fc60008410000 */
[----:B----4-:R-:W-:-:S03]  /*a250*/  FMNMX.FTZ R179, R141, R104, !PT ;  /* 0x000000688db37209 */ /* 0x010fc60007810000 */
[----:B------:R-:W2:Y:S01]  /*a260*/  MUFU.TANH R112, R112 ;  /* 0x0000007000707308 */ /* 0x000ea20000002400 */
[----:B-----5:R-:W-:-:S04]  /*a270*/  FMNMX.FTZ R104, R128, R179, !PT ;  /* 0x000000b380687209 */ /* 0x020fc80007810000 */
[----:B------:R-:W-:-:S03]  /*a280*/  FMNMX.FTZ R179, R129, R104, !PT ;  /* 0x0000006881b37209 */ /* 0x000fc60007810000 */
[----:B------:R-:W3:Y:S01]  /*a290*/  MUFU.TANH R113, R113 ;  /* 0x0000007100717308 */ /* 0x000ee20000002400 */
[----:B------:R-:W-:Y:S01]  /*a2a0*/  FMNMX.FTZ R104, R132, R179, !PT ;  /* 0x000000b384687209 */ /* 0x000fe20007810000 */
[----:B------:R-:W-:-:S06]  /*a2b0*/  FMUL.FTZ R179, R96, UR7 ;  /* 0x0000000760b37c20 */ /* 0x000fcc0008410000 */
        /* <DEDUP_REMOVED lines=17> */
[----:B------:R-:W-:-:S04]  /*a3d0*/  FMNMX.FTZ R181, R133, R104, !PT ;  /* 0x0000006885b57209 */ /* 0x000fc80007810000 */
[----:B------:R-:W-:Y:S01]  /*a3e0*/  FMNMX.FTZ R96, R120, R181, !PT ;  /* 0x000000b578607209 */ /* 0x000fe20007810000 */
[----:B------:R-:W-:Y:S01]  /*a3f0*/  HGMMA.64x128x16.F32.BF16 R24, R184, gdesc[UR8].tnspB, R24, gsb0 ;  /* 0x41e00008b8187df0 */ /* 0x000fe20008001818 */
[----:B------:R-:W-:Y:S01]  /*a400*/  UIADD3 UR10, UR6, 0x180, URZ ;  /* 0x00000180060a7890 */ /* 0x000fe2000fffe03f */
[----:B------:R-:W-:Y:S01]  /*a410*/  MUFU.TANH R163, R163 ;  /* 0x000000a300a37308 */ /* 0x000fe20000002400 */
[----:B------:R-:W-:Y:S01]  /*a420*/  UMOV UR11, 0x40000040 ;  /* 0x40000040000b7882 */ /* 0x000fe20000000000 */
[----:B------:R-:W-:-:S04]  /*a430*/  FMNMX.FTZ R181, R121, R96, !PT ;  /* 0x0000006079b57209 */ /* 0x000fc80007810000 */
[----:B0-----:R-:W-:Y:S01]  /*a440*/  FMNMX.FTZ R96, R124, R181, !PT ;  /* 0x000000b57c607209 */ /* 0x001fe20007810000 */
[----:B------:R-:W-:Y:S01]  /*a450*/  FMUL.FTZ R181, R100, UR7 ;  /* 0x0000000764b57c20 */ /* 0x000fe20008410000 */
[----:B------:R-:W-:Y:S02]  /*a460*/  MUFU.TANH R166, R166 ;  /* 0x000000a600a67308 */ /* 0x000fe40000002400 */
[----:B-1----:R-:W-:-:S04]  /*a470*/  FMNMX.FTZ R183, R125, R96, !PT ;  /* 0x000000607db77209 */ /* 0x002fc80007810000 */
[----:B--2---:R-:W-:Y:S02]  /*a480*/  FMNMX.FTZ R96, R112, R183, !PT ;  /* 0x000000b770607209 */ /* 0x004fe40007810000 */
[----:B------:R-:W0:Y:S02]  /*a490*/  MUFU.TANH R181, R181 ;  /* 0x000000b500b57308 */ /* 0x000e240000002400 */
[----:B---3--:R-:W-:-:S04]  /*a4a0*/  FMNMX.FTZ R183, R113, R96, !PT ;  /* 0x0000006071b77209 */ /* 0x008fc80007810000 */
[----:B----4-:R-:W-:Y:S01]  /*a4b0*/  FMNMX.FTZ R96, R116, R183, !PT ;  /* 0x000000b774607209 */ /* 0x010fe20007810000 */
[----:B------:R-:W-:Y:S01]  /*a4c0*/  FMUL.FTZ R183, R88, UR7 ;  /* 0x0000000758b77c20 */ /* 0x000fe20008410000 */
[----:B------:R-:W-:Y:S01]  /*a4d0*/  MUFU.TANH R167, R167 ;  /* 0x000000a700a77308 */ /* 0x000fe20000002400 */
[----:B------:R-:W1:Y:S01]  /*a4e0*/  LDC R88, c[0x0][0x988] ;  /* 0x00026200ff587b82 */ /* 0x000e620000000800 */
[----:B-----5:R-:W-:-:S04]  /*a4f0*/  FMNMX.FTZ R96, R117, R96, !PT ;  /* 0x0000006075607209 */ /* 0x020fc80007810000 */
[----:B------:R-:W-:Y:S02]  /*a500*/  FMNMX.FTZ R96, R175, R96, !PT ;  /* 0x00000060af607209 */ /* 0x000fe40007810000 */
[----:B------:R-:W2:Y:S02]  /*a510*/  MUFU.TANH R183, R183 ;  /* 0x000000b700b77308 */ /* 0x000ea40000002400 */
[----:B------:R-:W-:-:S04]  /*a520*/  FMNMX.FTZ R96, R105, R96, !PT ;  /* 0x0000006069607209 */ /* 0x000fc80007810000 */
[----:B------:R-:W-:Y:S02]  /*a530*/  FMNMX.FTZ R96, R177, R96, !PT ;  /* 0x00000060b1607209 */ /* 0x000fe40007810000 */
[----:B------:R-:W-:Y:S02]  /*a540*/  MUFU.TANH R154, R154 ;  /* 0x0000009a009a7308 */ /* 0x000fe40000002400 */
[----:B------:R-:W-:-:S04]  /*a550*/  FMNMX.FTZ R96, R109, R96, !PT ;  /* 0x000000606d607209 */ /* 0x000fc80007810000 */
[----:B------:R-:W-:Y:S02]  /*a560*/  FMNMX.FTZ R96, R179, R96, !PT ;  /* 0x00000060b3607209 */ /* 0x000fe40007810000 */
[----:B------:R-:W-:Y:S02]  /*a570*/  MUFU.TANH R155, R155 ;  /* 0x0000009b009b7308 */ /* 0x000fe40000002400 */
[----:B------:R-:W-:-:S04]  /*a580*/  FMNMX.FTZ R96, R97, R96, !PT ;  /* 0x0000006061607209 */ /* 0x000fc80007810000 */
[----:B0-----:R-:W-:Y:S02]  /*a590*/  FMNMX.FTZ R96, R181, R96, !PT ;  /* 0x00000060b5607209 */ /* 0x001fe40007810000 */
[----:B------:R-:W-:Y:S02]  /*a5a0*/  MUFU.TANH R158, R158 ;  /* 0x0000009e009e7308 */ /* 0x000fe40000002400 */
[----:B------:R-:W-:-:S04]  /*a5b0*/  FMNMX.FTZ R96, R101, R96, !PT ;  /* 0x0000006065607209 */ /* 0x000fc80007810000 */
[----:B--2---:R-:W-:Y:S02]  /*a5c0*/  FMNMX.FTZ R96, R183, R96, !PT ;  /* 0x00000060b7607209 */ /* 0x004fe40007810000 */
        /* <DEDUP_REMOVED lines=37> */
[----:B------:R-:W-:-:S04]  /*a820*/  FADD.FTZ R235, -R89, R12 ;  /* 0x0000000c59eb7221 */ /* 0x000fc80000010100 */
[-C--:B-1----:R-:W-:Y:S01]  /*a830*/  FMUL.FTZ R12, R235, R88.reuse ;  /* 0x00000058eb0c7220 */ /* 0x082fe20000410000 */
[-C--:B------:R-:W-:Y:S02]  /*a840*/  FMUL.FTZ R235, R89, R88.reuse ;  /* 0x0000005859eb7220 */ /* 0x080fe40000410000 */
[----:B------:R-:W-:Y:S02]  /*a850*/  MUFU.TANH R107, R107 ;  /* 0x0000006b006b7308 */ /* 0x000fe40000002400 */
[-CC-:B------:R-:W-:Y:S01]  /*a860*/  FFMA.FTZ R176, R20, R88.reuse, -R235.reuse ;  /* 0x0000005814b07223 */ /* 0x180fe200000108eb */
[----:B------:R-:W-:Y:S01]  /*a870*/  FMNMX.FTZ R20, R168, R13, !PT ;  /* 0x0000000da8147209 */ /* 0x000fe20007810000 */
[-CC-:B------:R-:W-:Y:S01]  /*a880*/  FFMA.FTZ R178, R169, R88.reuse, -R235.reuse ;  /* 0x00000058a9b27223 */ /* 0x180fe200000108eb */
[-CC-:B------:R-:W-:Y:S01]  /*a890*/  FFMA.FTZ R15, R15, R88.reuse, -R235.reuse ;  /* 0x000000580f0f7223 */ /* 0x180fe200000108eb */
[--C-:B------:R-:W-:Y:S01]  /*a8a0*/  FFMA.FTZ R169, R170, R88, -R235.reuse ;  /* 0x00000058aaa97223 */ /* 0x100fe200000108eb */
[----:B------:R-:W-:Y:S01]  /*a8b0*/  FMNMX.FTZ R20, R21, R20, !PT ;  /* 0x0000001415147209 */ /* 0x000fe20007810000 */
        /* <DEDUP_REMOVED lines=20> */
[----:B------:R-:W-:-:S04]  /*aa00*/  FFMA.FTZ R187, R187, R88, -R235 ;  /* 0x00000058bbbb7223 */ /* 0x000fc800000108eb */
        /* <DEDUP_REMOVED lines=19> */
[C---:B-1----:R-:W-:Y:S01]  /*ab40*/  FADD.FTZ R11, R176.reuse, R11 ;  /* 0x0000000bb00b7221 */ /* 0x042fe20000010000 */
[----:B------:R-:W-:-:S06]  /*ab50*/  F2FP.BF16.F32.PACK_AB R176, R176, R15 ;  /* 0x0000000fb0b0723e */ /* 0x000fcc00000010ff */
        /* <DEDUP_REMOVED lines=35> */
[-CC-:B------:R-:W-:Y:S01]  /*ad90*/  FFMA.FTZ R90, R157, R88.reuse, -R235.reuse ;  /* 0x000000589d5a7223 */ /* 0x180fe200000108eb */
[----:B------:R-:W-:Y:S01]  /*ada0*/  FMUL.FTZ R199, R94, UR7 ;  /* 0x000000075ec77c20 */ /* 0x000fe20008410000 */
[-CC-:B------:R-:W-:Y:S01]  /*adb0*/  FFMA.FTZ R196, R128, R88.reuse, -R235.reuse ;  /* 0x0000005880c47223 */ /* 0x180fe200000108eb */
[----:B------:R-:W-:Y:S01]  /*adc0*/  FFMA.FTZ R198, R132, R88, -R235 ;  /* 0x0000005884c67223 */ /* 0x000fe200000108eb */
[----:B------:R-:W-:Y:S01]  /*add0*/  HGMMA.64x128x16.F32.BF16 R24, R200, gdesc[UR8].tnspB, R24, gsb0 ;  /* 0x41e00008c8187df0 */ /* 0x000fe20008001818 */
[----:B------:R-:W-:Y:S01]  /*ade0*/  UIADD3 UR10, UR6, 0x380, URZ ;  /* 0x00000380060a7890 */ /* 0x000fe2000fffe03f */
[----:B------:R-:W2:Y:S01]  /*adf0*/  MUFU.TANH R197, R197 ;  /* 0x000000c500c57308 */ /* 0x000ea20000002400 */
[----:B------:R-:W-:-:S07]  /*ae00*/  UMOV UR11, 0x40000040 ;  /* 0x40000040000b7882 */ /* 0x000fce0000000000 */
[----:B------:R-:W3:Y:S08]  /*ae10*/  MUFU.TANH R199, R199 ;  /* 0x000000c700c77308 */ /* 0x000ef00000002400 */
[----:B------:R-:W-:Y:S08]  /*ae20*/  MUFU.EX2 R196, R196 ;  /* 0x000000c400c47308 */ /* 0x000ff00000000800 */
[----:B------:R-:W-:Y:S01]  /*ae30*/  MUFU.EX2 R198, R198 ;  /* 0x000000c600c67308 */ /* 0x000fe20000000800 */
[----:B------:R-:W-:-:S02]  /*ae40*/  WARPGROUP.DEPBAR.LE gsb0, 0x0 ;  /* 0x00008000000079c5 */ /* 0x000fc40000010000 */
        /* <DEDUP_REMOVED lines=10> */
[----:B------:R4:W-:Y:S01]  /*aef0*/  MUFU.EX2 R153, R90 ;  /* 0x0000005a00997308 */ /* 0x0009e20000000800 */
[----:B------:R-:W-:Y:S01]  /*af00*/  FFMA.FTZ R202, R124, R88, -R235 ;  /* 0x000000587cca7223 */ /* 0x000fe200000108eb */
[----:B------:R-:W-:Y:S01]  /*af10*/  FMNMX.FTZ R20, R162, R157, !PT ;  /* 0x0000009da2147209 */ /* 0x000fe20007810000 */
[----:B------:R-:W-:Y:S01]  /*af20*/  @!P1 IMAD R120, R2, 0x8, R0 ;  /* 0x0000000802789824 */ /* 0x000fe200078e0200 */
[----:B------:R-:W-:-:S02]  /*af30*/  IADD3 R124, -R234, 0xb, RZ ;  /* 0x0000000bea7c7810 */ /* 0x000fc40007ffe1ff */
[----:B------:R-:W-:Y:S01]  /*af40*/  FMNMX.FTZ R157, R163, R20, !PT ;  /* 0x00000014a39d7209 */ /* 0x000fe20007810000 */
[----:B------:R-:W-:Y:S01]  /*af50*/  @!P1 VIADD R120, R120, 0x34840 ;  /* 0x0003484078789836 */ /* 0x000fe20000000000 */
[----:B------:R-:W-:Y:S02]  /*af60*/  MUFU.EX2 R201, R201 ;  /* 0x000000c900c97308 */ /* 0x000fe40000000800 */
[----:B------:R-:W-:Y:S02]  /*af70*/  FMNMX.FTZ R20, R166, R157, !PT ;  /* 0x0000009da6147209 */ /* 0x000fe40007810000 */
[----:B------:R-:W-:Y:S02]  /*af80*/  @!P1 PRMT R128, RZ, 0x654, R120 ;  /* 0x00000654ff809816 */ /* 0x000fe40000000078 */
[----:B------:R-:W-:Y:S02]  /*af90*/  FMNMX.FTZ R157, R167, R20, !PT ;  /* 0x00000014a79d7209 */ /* 0x000fe40007810000 */
[----:B------:R-:W-:Y:S02]  /*afa0*/  MUFU.EX2 R161, R161 ;  /* 0x000000a100a17308 */ /* 0x000fe40000000800 */
[----:B------:R-:W-:-:S04]  /*afb0*/  FMNMX.FTZ R20, R154, R157, !PT ;  /* 0x0000009d9a147209 */ /* 0x000fc80007810000 */
        /* <DEDUP_REMOVED lines=34> */
[----:B0-----:R-:W-:-:S04]  /*b1e0*/  FMNMX.FTZ R20, R193, R20, !PT ;  /* 0x00000014c1147209 */ /* 0x001fc80007810000 */
[----:B------:R-:W-:Y:S01]  /*b1f0*/  FMNMX.FTZ R20, R99, R20, !PT ;  /* 0x0000001463147209 */ /* 0x000fe20007810000 */
[----:B------:R-:W-:Y:S02]  /*b200*/  WARPGROUP.DEPBAR.LE gsb0, 0x0 ;  /* 0x00008000000079c5 */ /* 0x000fe40000010000 */
[----:B------:R-:W-:Y:S01]  /*b210*/  WARPGROUP.ARRIVE ;  /* 0x00000000000079c5 */ /* 0x000fe20000000000 */
[----:B-1----:R-:W-:Y:S01]  /*b220*/  FMNMX.FTZ R20, R195, R20, !PT ;  /* 0x00000014c3147209 */ /* 0x002fe20007810000 */
[-CC-:B------:R-:W-:Y:S01]  /*b230*/  FFMA.FTZ R204, R112, R88.reuse, -R235.reuse ;  /* 0x0000005870cc7223 */ /* 0x180fe200000108eb */
[----:B------:R-:W-:Y:S02]  /*b240*/  FFMA.FTZ R206, R116, R88, -R235 ;  /* 0x0000005874ce7223 */ /* 0x000fe400000108eb */
[----:B------:R-:W-:Y:S01]  /*b250*/  FMNMX.FTZ R20, R103, R20, !PT ;  /* 0x0000001467147209 */ /* 0x000fe20007810000 */
[----:B------:R-:W-:Y:S01]  /*b260*/  HGMMA.64x128x16.F32.BF16 R24, R208, gdesc[UR8].tnspB, R24, gsb0 ;  /* 0x41e00008d0187df0 */ /* 0x000fe20008001818 */
[----:B------:R-:W-:Y:S01]  /*b270*/  UIADD3 UR10, UR6, 0x480, URZ ;  /* 0x00000480060a7890 */ /* 0x000fe2000fffe03f */
[----:B------:R-:W-:Y:S01]  /*b280*/  MUFU.EX2 R204, R204 ;  /* 0x000000cc00cc7308 */ /* 0x000fe20000000800 */
[----:B------:R-:W-:Y:S01]  /*b290*/  UMOV UR11, 0x40000040 ;  /* 0x40000040000b7882 */ /* 0x000fe20000000000 */
[----:B------:R-:W-:Y:S01]  /*b2a0*/  UIADD3 UR6, UR6, 0x500, URZ ;  /* 0x0000050006067890 */ /* 0x000fe2000fffe03f */
[----:B--2---:R-:W-:-:S04]  /*b2b0*/  FMNMX.FTZ R20, R197, R20, !PT ;  /* 0x00000014c5147209 */ /* 0x004fc80007810000 */
[----:B------:R-:W-:Y:S01]  /*b2c0*/  FMNMX.FTZ R20, R91, R20, !PT ;  /* 0x000000145b147209 */ /* 0x000fe20007810000 */
[----:B------:R-:W-:Y:S03]  /*b2d0*/  MUFU.EX2 R206, R206 ;  /* 0x000000ce00ce7308 */ /* 0x000fe60000000800 */
[----:B---3--:R-:W-:-:S04]  /*b2e0*/  FMNMX.FTZ R20, R199, R20, !PT ;  /* 0x00000014c7147209 */ /* 0x008fc80007810000 */
[----:B----4-:R-:W-:Y:S01]  /*b2f0*/  FMNMX.FTZ R90, R95, R20, !PT ;  /* 0x000000145f5a7209 */ /* 0x010fe20007810000 */
        /* <DEDUP_REMOVED lines=19> */
[----:B------:R-:W-:Y:S01]  /*b430*/  FFMA.FTZ R118, R167, R88, -R181 ;  /* 0x00000058a7767223 */ /* 0x000fe200000108b5 */
[----:B------:R-:W-:-:S02]  /*b440*/  IMAD.U32 R135, RZ, RZ, UR60 ;  /* 0x0000003cff877e24 */ /* 0x000fc4000f8e00ff */
[-CC-:B------:R-:W-:Y:S01]  /*b450*/  FFMA.FTZ R122, R122, R88.reuse, -R181.reuse ;  /* 0x000000587a7a7223 */ /* 0x180fe200000108b5 */
[-CC-:B------:R-:W-:Y:S01]  /*b460*/  FFMA.FTZ R110, R155, R88.reuse, -R181.reuse ;  /* 0x000000589b6e7223 */ /* 0x180fe200000108b5 */
[-CC-:B0-----:R-:W-:Y:S01]  /*b470*/  FFMA.FTZ R187, R158, R88.reuse, -R181.reuse ;  /* 0x000000589ebb7223 */ /* 0x181fe200000108b5 */
        /* <DEDUP_REMOVED lines=18> */
[----:B------:R-:W-:Y:S01]  /*b5a0*/  FFMA.FTZ R95, R95, R88, -R181 ;  /* 0x000000585f5f7223 */ /* 0x000fe200000108b5 */
[----:B------:R-:W-:-:S05]  /*b5b0*/  R2UR UR60, R2 ;  /* 0x00000000023c72ca */ /* 0x000fca00000e0000 */
[----:B------:R-:W-:Y:S08]  /*b5c0*/  MUFU.EX2 R163, R163 ;  /* 0x000000a300a37308 */ /* 0x000ff00000000800 */
[----:B------:R-:W-:Y:S08]  /*b5d0*/  MUFU.EX2 R183, R183 ;  /* 0x000000b700b77308 */ /* 0x000ff00000000800 */
[----:B------:R-:W-:Y:S01]  /*b5e0*/  MUFU.EX2 R118, R118 ;  /* 0x0000007600767308 */ /* 0x000fe20000000800 */
[----:B------:R-:W-:-:S02]  /*b5f0*/  WARPGROUP.DEPBAR.LE gsb0, 0x0 ;  /* 0x00008000000079c5 */ /* 0x000fc40000010000 */
[----:B------:R-:W-:Y:S01]  /*b600*/  WARPGROUP.ARRIVE ;  /* 0x00000000000079c5 */ /* 0x000fe20000000000 */
[-CC-:B------:R-:W-:Y:S01]  /*b610*/  FFMA.FTZ R208, R175, R88.reuse, -R235.reuse ;  /* 0x00000058afd07223 */ /* 0x180fe200000108eb */
[-CC-:B------:R-:W-:Y:S01]  /*b620*/  FFMA.FTZ R210, R177, R88.reuse, -R235.reuse ;  /* 0x00000058b1d27223 */ /* 0x180fe200000108eb */
[-CC-:B------:R-:W-:Y:S01]  /*b630*/  FFMA.FTZ R175, R185, R88.reuse, -R235.reuse ;  /* 0x00000058b9af7223 */ /* 0x180fe200000108eb */
[-C--:B------:R-:W-:Y:S01]  /*b640*/  FFMA.FTZ R235, R93, R88.reuse, -R235 ;  /* 0x000000585deb7223 */ /* 0x080fe200000108eb */
[----:B------:R-:W-:Y:S01]  /*b650*/  FADD.FTZ R93, -R133, R13 ;  /* 0x0000000d855d7221 */ /* 0x000fe20000010100 */
[----:B------:R-:W-:Y:S01]  /*b660*/  HGMMA.64x128x16.F32.BF16 R24, R212, gdesc[UR8].tnspB, R24, gsb0 ;  /* 0x41e00008d4187df0 */ /* 0x000fe20008001818 */
[----:B------:R-:W-:Y:S01]  /*b670*/  UMOV UR10, UR6 ;  /* 0x00000006000a7c82 */ /* 0x000fe20008000000 */
[----:B------:R-:W-:Y:S01]  /*b680*/  UMOV UR11, 0x40000040 ;  /* 0x40000040000b7882 */ /* 0x000fe20000000000 */
[-C--:B------:R-:W-:Y:S01]  /*b690*/  FMUL.FTZ R93, R93, R88.reuse ;  /* 0x000000585d5d7220 */ /* 0x080fe20000410000 */
[-CC-:B------:R-:W-:Y:S01]  /*b6a0*/  FFMA.FTZ R177, R21, R88.reuse, -R181.reuse ;  /* 0x0000005815b17223 */ /* 0x180fe200000108b5 */
[-CC-:B------:R-:W-:Y:S01]  /*b6b0*/  FFMA.FTZ R185, R154, R88.reuse, -R181.reuse ;  /* 0x000000589ab97223 */ /* 0x180fe200000108b5 */
[--C-:B------:R-:W-:Y:S01]  /*b6c0*/  FFMA.FTZ R21, R130, R88, -R181.reuse ;  /* 0x0000005882157223 */ /* 0x100fe200000108b5 */
[----:B------:R-:W-:Y:S01]  /*b6d0*/  @!P1 LEA R130, R135, R0, 0x3 ;  /* 0x0000000087829211 */ /* 0x000fe200078e18ff */
[----:B------:R-:W-:Y:S01]  /*b6e0*/  MUFU.EX2 R110, R110 ;  /* 0x0000006e006e7308 */ /* 0x000fe20000000800 */
[-CC-:B------:R-:W-:Y:S01]  /*b6f0*/  FFMA.FTZ R209, R189, R88.reuse, -R181.reuse ;  /* 0x00000058bdd17223 */ /* 0x180fe200000108b5 */
[----:B------:R-:W-:-:S02]  /*b700*/  FFMA.FTZ R211, R191, R88, -R181 ;  /* 0x00000058bfd37223 */ /* 0x000fc400000108b5 */
[----:B------:R-:W-:-:S04]  /*b710*/  @!P1 VIADD R130, R130, 0x34860 ;  /* 0x0003486082829836 */ /* 0x000fc80000000000 */
[----:B------:R-:W-:Y:S01]  /*b720*/  MUFU.EX2 R93, R93 ;  /* 0x0000005d005d7308 */ /* 0x000fe20000000800 */
[----:B------:R-:W-:-:S07]  /*b730*/  @!P1 PRMT R130, RZ, 0x654, R130 ;  /* 0x00000654ff829816 */ /* 0x000fce0000000082 */
[----:B------:R-:W-:Y:S08]  /*b740*/  MUFU.EX2 R177, R177 ;  /* 0x000000b100b17308 */ /* 0x000ff00000000800 */
        /* <DEDUP_REMOVED lines=14> */
[----:B------:R-:W-:Y:S08]  /*b830*/  MUFU.EX2 R116, R116 ;  /* 0x0000007400747308 */ /* 0x000ff00000000800 */
[----:B------:R-:W-:Y:S01]  /*b840*/  MUFU.EX2 R120, R134 ;  /* 0x0000008600787308 */ /* 0x000fe20000000800 */
[----:B------:R-:W-:-:S02]  /*b850*/  WARPGROUP.DEPBAR.LE gsb0, 0x0 ;  /* 0x00008000000079c5 */ /* 0x000fc40000010000 */
[----:B------:R-:W-:-:S05]  /*b860*/  WARPGROUP.ARRIVE ;  /* 0x00000000000079c5 */ /* 0x000fca0000000000 */
[----:B------:R-:W-:Y:S01]  /*b870*/  MUFU.EX2 R131, R131 ;  /* 0x0000008300837308 */ /* 0x000fe20000000800 */
[----:B------:R-:W-:Y:S02]  /*b880*/  F2FP.BF16.F32.PACK_AB R212, R97, R20 ;  /* 0x0000001461d4723e */ /* 0x000fe400000010ff */
[----:B------:R-:W-:Y:S01]  /*b890*/  F2FP.BF16.F32.PACK_AB R214, R101, R90 ;  /* 0x0000005a65d6723e */ /* 0x000fe200000010ff */
[----:B------:R-:W-:Y:S04]  /*b8a0*/  HGMMA.64x128x16.F32.BF16 R24, R216, gdesc[UR8].tnspB, R24, gsb0 ;  /* 0x41e00008d8187df0 */ /* 0x000fe80008001818 */
        /* <DEDUP_REMOVED lines=9> */
[----:B------:R-:W0:Y:S08]  /*b940*/  MUFU.EX2 R13, R235 ;  /* 0x000000eb000d7308 */ /* 0x000e300000000800 */
[----:B------:R-:W-:Y:S01]  /*b950*/  MUFU.EX2 R95, R95 ;  /* 0x0000005f005f7308 */ /* 0x000fe20000000800 */
[----:B------:R-:W-:-:S02]  /*b960*/  WARPGROUP.DEPBAR.LE gsb0, 0x0 ;  /* 0x00008000000079c5 */ /* 0x000fc40000010000 */
[----:B------:R1:W-:Y:S06]  /*b970*/  BAR.ARV R124, 0x100 ;  /* 0x0004007c0000751d */ /* 0x0003ec0000002000 */
[----:B------:R2:W-:Y:S01]  /*b980*/  @!P1 SYNCS.ARRIVE.TRANS64.RED.A1T0 RZ, [R128+URZ], RZ ;  /* 0x000000ff80ff99a7 */ /* 0x0005e2000810043f */
[----:B0-----:R-:W-:Y:S01]  /*b990*/  F2FP.BF16.F32.PACK_AB R218, R13, R94 ;  /* 0x0000005e0dda723e */ /* 0x001fe200000010ff */
[----:B-1----:R-:W-:Y:S01]  /*b9a0*/  FADD.FTZ R124, R178, R11 ;  /* 0x0000000bb27c7221 */ /* 0x002fe20000010000 */
[----:B------:R-:W-:Y:S01]  /*b9b0*/  FFMA.FTZ R11, R123, R88, -R181 ;  /* 0x000000587b0b7223 */ /* 0x000fe200000108b5 */
[-C--:B------:R-:W-:Y:S01]  /*b9c0*/  FMUL.FTZ R24, R24, R12.reuse ;  /* 0x0000000c18187220 */ /* 0x080fe20000410000 */
[-C--:B------:R-:W-:Y:S01]  /*b9d0*/  FMUL.FTZ R25, R25, R12.reuse ;  /* 0x0000000c19197220 */ /* 0x080fe20000410000 */
[----:B------:R-:W-:Y:S01]  /*b9e0*/  FADD.FTZ R135, R169, R124 ;  /* 0x0000007ca9877221 */ /* 0x000fe20000010000 */
[----:B------:R-:W-:Y:S01]  /*b9f0*/  FMUL.FTZ R28, R28, R12 ;  /* 0x0000000c1c1c7220 */ /* 0x000fe20000410000 */
[----:B--2---:R-:W-:Y:S01]  /*ba00*/  FFMA.FTZ R128, R93, R10, R96 ;  /* 0x0000000a5d807223 */ /* 0x004fe20000010060 */
[----:B------:R0:W-:Y:S01]  /*ba10*/  @!P1 SYNCS.ARRIVE.TRANS64.RED.A1T0 RZ, [R130+URZ], RZ ;  /* 0x000000ff82ff99a7 */ /* 0x0001e2000810043f */
[----:B------:R1:W-:Y:S01]  /*ba20*/  MUFU.EX2 R10, R122 ;  /* 0x0000007a000a7308 */ /* 0x0003e20000000800 */
[----:B------:R-:W-:Y:S01]  /*ba30*/  FMUL.FTZ R29, R29, R12 ;  /* 0x0000000c1d1d7220 */ /* 0x000fe20000410000 */
[C---:B------:R-:W-:Y:S01]  /*ba40*/  FADD.FTZ R128, R177.reuse, R128 ;  /* 0x00000080b1807221 */ /* 0x040fe20000010000 */
[----:B------:R-:W-:Y:S01]  /*ba50*/  F2FP.BF16.F32.PACK_AB R177, R177, R96 ;  /* 0x00000060b1b1723e */ /* 0x000fe200000010ff */
[-C--:B------:R-:W-:Y:S01]  /*ba60*/  FMUL.FTZ R32, R32, R12.reuse ;  /* 0x0000000c20207220 */ /* 0x080fe20000410000 */
[----:B------:R-:W-:Y:S01]  /*ba70*/  FMUL.FTZ R33, R33, R12 ;  /* 0x0000000c21217220 */ /* 0x000fe20000410000 */
[----:B------:R-:W-:Y:S01]  /*ba80*/  FADD.FTZ R123, R179, R128 ;  /* 0x00000080b37b7221 */ /* 0x000fe20000010000 */
[----:B------:R-:W-:Y:S01]  /*ba90*/  F2FP.BF16.F32.PACK_AB R179, R98, R179 ;  /* 0x000000b362b3723e */ /* 0x000fe200000010ff */
[----:B------:R-:W2:Y:S01]  /*baa0*/  MUFU.EX2 R11, R11 ;  /* 0x0000000b000b7308 */ /* 0x000ea20000000800 */
[----:B-1----:R-:W-:Y:S01]  /*bab0*/  FADD.FTZ R122, R180, R135 ;  /* 0x00000087b47a7221 */ /* 0x002fe20000010000 */
[----:B------:R-:W-:Y:S01]  /*bac0*/  FADD.FTZ R123, R98, R123 ;  /* 0x0000007b627b7221 */ /* 0x000fe20000010000 */
[----:B------:R-:W-:Y:S01]  /*bad0*/  F2FP.BF16.F32.PACK_AB R180, R201, R180 ;  /* 0x000000b4c9b4723e */ /* 0x000fe200000010ff */
[-C--:B------:R-:W-:Y:S01]  /*bae0*/  FMUL.FTZ R36, R36, R12.reuse ;  /* 0x0000000c24247220 */ /* 0x080fe20000410000 */
[----:B------:R-:W-:Y:S01]  /*baf0*/  FMUL.FTZ R37, R37, R12 ;  /* 0x0000000c25257220 */ /* 0x000fe20000410000 */
[----:B------:R-:W-:Y:S01]  /*bb00*/  FADD.FTZ R124, R108, R123 ;  /* 0x0000007b6c7c7221 */ /* 0x000fe20000010000 */
[----:B------:R-:W-:Y:S01]  /*bb10*/  FADD.FTZ R123, R201, R122 ;  /* 0x0000007ac97b7221 */ /* 0x000fe20000010000 */
[----:B------:R-:W-:Y:S01]  /*bb20*/  FFMA.FTZ R122, R115, R88, -R181 ;  /* 0x00000058737a7223 */ /* 0x000fe200000108b5 */
[-C--:B------:R-:W-:Y:S01]  /*bb30*/  FMUL.FTZ R40, R40, R12.reuse ;  /* 0x0000000c28287220 */ /* 0x080fe20000410000 */
        /* <DEDUP_REMOVED lines=17> */
[----:B------:R-:W-:Y:S01]  /*bc50*/  FFMA.FTZ R115, R193, R88, -R181 ;  /* 0x00000058c1737223 */ /* 0x000fe200000108b5 */
[----:B0-----:R-:W-:Y:S01]  /*bc60*/  FADD.FTZ R130, R186, R107 ;  /* 0x0000006bba827221 */ /* 0x001fe20000010000 */
[----:B------:R-:W0:Y:S01]  /*bc70*/  MUFU.EX2 R122, R122 ;  /* 0x0000007a007a7308 */ /* 0x000e220000000800 */
[----:B------:R-:W-:Y:S01]  /*bc80*/  FADD.FTZ R107, R187, R128 ;  /* 0x00000080bb6b7221 */ /* 0x000fe20000010000 */
[----:B------:R-:W-:Y:S01]  /*bc90*/  F2FP.BF16.F32.PACK_AB R193, R139, R102 ;  /* 0x000000668bc1723e */ /* 0x000fe200000010ff */
[----:B------:R-:W-:Y:S01]  /*bca0*/  FADD.FTZ R111, R153, R130 ;  /* 0x00000082996f7221 */ /* 0x000fe20000010000 */
[----:B--2---:R-:W-:Y:S01]  /*bcb0*/  F2FP.BF16.F32.PACK_AB R201, R11, R10 ;  /* 0x0000000a0bc9723e */ /* 0x004fe200000010ff */
[----:B-1----:R-:W-:Y:S01]  /*bcc0*/  FADD.FTZ R127, R112, R107 ;  /* 0x0000006b707f7221 */ /* 0x002fe20000010000 */
[-C--:B------:R-:W-:Y:S01]  /*bcd0*/  FFMA.FTZ R107, R195, R88.reuse, -R181 ;  /* 0x00000058c36b7223 */ /* 0x080fe200000108b5 */
[----:B------:R-:W-:Y:S01]  /*bce0*/  FADD.FTZ R128, R188, R111 ;  /* 0x0000006fbc807221 */ /* 0x000fe20000010000 */
[----:B------:R-:W-:Y:S01]  /*bcf0*/  FFMA.FTZ R111, R197, R88, -R181 ;  /* 0x00000058c56f7223 */ /* 0x000fe200000108b5 */
[----:B------:R-:W-:Y:S01]  /*bd00*/  FADD.FTZ R130, R106, R127 ;  /* 0x0000007f6a827221 */ /* 0x000fe20000010000 */
[----:B------:R-:W1:Y:S01]  /*bd10*/  MUFU.EX2 R124, R124 ;  /* 0x0000007c007c7308 */ /* 0x000e620000000800 */
[----:B------:R-:W-:Y:S01]  /*bd20*/  FADD.FTZ R99, R145, R128 ;  /* 0x0000008091637221 */ /* 0x000fe20000010000 */
[----:B------:R-:W-:Y:S01]  /*bd30*/  F2FP.BF16.F32.PACK_AB R195, R143, R100 ;  /* 0x000000648fc3723e */ /* 0x000fe200000010ff */
[----:B------:R-:W-:Y:S01]  /*bd40*/  FADD.FTZ R127, R155, R130 ;  /* 0x000000829b7f7221 */ /* 0x000fe20000010000 */
[----:B------:R-:W-:Y:S01]  /*bd50*/  F2FP.BF16.F32.PACK_AB R197, R116, R21 ;  /* 0x0000001574c5723e */ /* 0x000fe200000010ff */
[----:B------:R-:W-:Y:S01]  /*bd60*/  FADD.FTZ R128, R190, R99 ;  /* 0x00000063be807221 */ /* 0x000fe20000010000 */
[-C--:B------:R-:W-:Y:S01]  /*bd70*/  FFMA.FTZ R99, R91, R88.reuse, -R181 ;  /* 0x000000585b637223 */ /* 0x080fe200000108b5 */
[----:B------:R-:W-:Y:S01]  /*bd80*/  FADD.FTZ R130, R104, R127 ;  /* 0x0000007f68827221 */ /* 0x000fe20000010000 */
[----:B------:R-:W-:Y:S01]  /*bd90*/  FFMA.FTZ R91, R199, R88, -R181 ;  /* 0x00000058c75b7223 */ /* 0x000fe200000108b5 */
[----:B------:R-:W-:Y:S01]  /*bda0*/  FADD.FTZ R127, R149, R128 ;  /* 0x00000080957f7221 */ /* 0x000fe20000010000 */
[----:B------:R-:W-:Y:S01]  /*bdb0*/  F2FP.BF16.F32.PACK_AB R181, R163, R108 ;  /* 0x0000006ca3b5723e */ /* 0x000fe200000010ff */
        /* <DEDUP_REMOVED lines=33> */
[----:B------:R4:W5:Y:S01]  /*bfd0*/  MUFU.EX2 R98, R123 ;  /* 0x0000007b00627308 */ /* 0x0009620000000800 */
[----:B------:R-:W-:Y:S01]  /*bfe0*/  FADD.FTZ R108, R200, R15 ;  /* 0x0000000fc86c7221 */ /* 0x000fe20000010000 */
[-C--:B------:R-:W-:Y:S01]  /*bff0*/  FMUL.FTZ R69, R69, R12.reuse ;  /* 0x0000000c45457220 */ /* 0x080fe20000410000 */
[----:B------:R-:W-:Y:S01]  /*c000*/  FADD.FTZ R110, R10, R127 ;  /* 0x0000007f0a6e7221 */ /* 0x000fe20000010000 */
[-C--:B------:R-:W-:Y:S01]  /*c010*/  FMUL.FTZ R72, R72, R12.reuse ;  /* 0x0000000c48487220 */ /* 0x080fe20000410000 */
[----:B------:R-:W-:Y:S01]  /*c020*/  FADD.FTZ R15, R121, R108 ;  /* 0x0000006c790f7221 */ /* 0x000fe20000010000 */
[-C--:B------:R-:W-:Y:S01]  /*c030*/  FMUL.FTZ R73, R73, R12.reuse ;  /* 0x0000000c49497220 */ /* 0x080fe20000410000 */
[----:B------:R-:W-:Y:S01]  /*c040*/  FADD.FTZ R110, R11, R110 ;  /* 0x0000006e0b6e7221 */ /* 0x000fe20000010000 */
[----:B------:R-:W5:Y:S01]  /*c050*/  MUFU.EX2 R111, R111 ;  /* 0x0000006f006f7308 */ /* 0x000f620000000800 */
[----:B------:R-:W-:Y:S01]  /*c060*/  FADD.FTZ R106, R202, R15 ;  /* 0x0000000fca6a7221 */ /* 0x000fe20000010000 */
[-C--:B------:R-:W-:Y:S01]  /*c070*/  FMUL.FTZ R76, R76, R12.reuse ;  /* 0x0000000c4c4c7220 */ /* 0x080fe20000410000 */
[----:B------:R-:W-:Y:S01]  /*c080*/  FADD.FTZ R15, R203, R110 ;  /* 0x0000006ecb0f7221 */ /* 0x000fe20000010000 */
[-C--:B------:R-:W-:Y:S01]  /*c090*/  FMUL.FTZ R77, R77, R12.reuse ;  /* 0x0000000c4d4d7220 */ /* 0x080fe20000410000 */
[----:B----4-:R-:W-:Y:S01]  /*c0a0*/  FADD.FTZ R123, R125, R106 ;  /* 0x0000006a7d7b7221 */ /* 0x010fe20000010000 */
[-C--:B------:R-:W-:Y:S01]  /*c0b0*/  FMUL.FTZ R80, R80, R12.reuse ;  /* 0x0000000c50507220 */ /* 0x080fe20000410000 */
[----:B---3--:R-:W-:Y:S01]  /*c0c0*/  FADD.FTZ R104, R114, R15 ;  /* 0x0000000f72687221 */ /* 0x008fe20000010000 */
[----:B------:R-:W3:Y:S01]  /*c0d0*/  MUFU.EX2 R99, R99 ;  /* 0x0000006300637308 */ /* 0x000ee20000000800 */
[----:B------:R-:W-:Y:S01]  /*c0e0*/  FADD.FTZ R102, R204, R123 ;  /* 0x0000007bcc667221 */ /* 0x000fe20000010000 */
[-C--:B------:R-:W-:Y:S01]  /*c0f0*/  FMUL.FTZ R81, R81, R12.reuse ;  /* 0x0000000c51517220 */ /* 0x080fe20000410000 */
[----:B------:R-:W-:Y:S01]  /*c100*/  FADD.FTZ R15, R205, R104 ;  /* 0x00000068cd0f7221 */ /* 0x000fe20000010000 */
[-C--:B------:R-:W-:Y:S01]  /*c110*/  FMUL.FTZ R84, R84, R12.reuse ;  /* 0x0000000c54547220 */ /* 0x080fe20000410000 */
[----:B------:R-:W-:Y:S01]  /*c120*/  FADD.FTZ R123, R113, R102 ;  /* 0x00000066717b7221 */ /* 0x000fe20000010000 */
[----:B------:R-:W-:Y:S01]  /*c130*/  FMUL.FTZ R85, R85, R12 ;  /* 0x0000000c55557220 */ /* 0x000fe20000410000 */
[----:B0-----:R-:W-:Y:S01]  /*c140*/  FADD.FTZ R100, R122, R15 ;  /* 0x0000000f7a647221 */ /* 0x001fe20000010000 */
[----:B------:R-:W0:Y:S01]  /*c150*/  MUFU.EX2 R91, R91 ;  /* 0x0000005b005b7308 */ /* 0x000e220000000800 */
[----:B------:R-:W-:Y:S01]  /*c160*/  FADD.FTZ R102, R206, R123 ;  /* 0x0000007bce667221 */ /* 0x000fe20000010000 */
[----:B------:R-:W-:Y:S01]  /*c170*/  F2FP.BF16.F32.PACK_AB R178, R169, R178 ;  /* 0x000000b2a9b2723e */ /* 0x000fe200000010ff */
[----:B------:R-:W-:Y:S01]  /*c180*/  FADD.FTZ R15, R207, R100 ;  /* 0x00000064cf0f7221 */ /* 0x000fe20000010000 */
[----:B------:R-:W-:Y:S01]  /*c190*/  F2FP.BF16.F32.PACK_AB R182, R161, R182 ;  /* 0x000000b6a1b6723e */ /* 0x000fe200000010ff */
[----:B------:R-:W-:Y:S01]  /*c1a0*/  FADD.FTZ R21, R117, R102 ;  /* 0x0000006675157221 */ /* 0x000fe20000010000 */
[----:B------:R-:W-:Y:S01]  /*c1b0*/  F2FP.BF16.F32.PACK_AB R183, R118, R183 ;  /* 0x000000b776b7723e */ /* 0x000fe200000010ff */
[----:B-1----:R-:W-:Y:S01]  /*c1c0*/  FADD.FTZ R100, R124, R15 ;  /* 0x0000000f7c647221 */ /* 0x002fe20000010000 */
[----:B------:R-:W-:Y:S01]  /*c1d0*/  F2FP.BF16.F32.PACK_AB R184, R165, R184 ;  /* 0x000000b8a5b8723e */ /* 0x000fe200000010ff */
[----:B------:R-:W-:Y:S01]  /*c1e0*/  FADD.FTZ R102, R208, R21 ;  /* 0x00000015d0667221 */ /* 0x000fe20000010000 */
[----:B------:R-:W-:Y:S01]  /*c1f0*/  F2FP.BF16.F32.PACK_AB R186, R153, R186 ;  /* 0x000000ba99ba723e */ /* 0x000fe200000010ff */
[----:B------:R-:W-:Y:S01]  /*c200*/  FADD.FTZ R15, R209, R100 ;  /* 0x00000064d10f7221 */ /* 0x000fe20000010000 */
[----:B--2---:R-:W-:Y:S01]  /*c210*/  F2FP.BF16.F32.PACK_AB R209, R96, R209 ;  /* 0x000000d160d1723e */ /* 0x004fe200000010ff */
[----:B------:R-:W-:Y:S01]  /*c220*/  FADD.FTZ R11, R105, R102 ;  /* 0x00000066690b7221 */ /* 0x000fe20000010000 */
[----:B------:R-:W-:Y:S01]  /*c230*/  F2FP.BF16.F32.PACK_AB R187, R112, R187 ;  /* 0x000000bb70bb723e */ /* 0x000fe200000010ff */
        /* <DEDUP_REMOVED lines=8> */
[----:B-----5:R-:W-:Y:S01]  /*c2c0*/  FADD.FTZ R10, R98, R11 ;  /* 0x0000000b620a7221 */ /* 0x020fe20000010000 */
        /* <DEDUP_REMOVED lines=23> */
[----:B---3--:R-:W-:Y:S01]  /*c440*/  FADD.FTZ R10, R99, R10 ;  /* 0x0000000a630a7221 */ /* 0x008fe20000010000 */
[----:B------:R-:W-:Y:S01]  /*c450*/  F2FP.BF16.F32.PACK_AB R211, R98, R211 ;  /* 0x000000d362d3723e */ /* 0x000fe200000010ff */
[----:B------:R-:W-:Y:S01]  /*c460*/  FADD.FTZ R20, R94, R11 ;  /* 0x0000000b5e147221 */ /* 0x000fe20000010000 */
[----:B------:R-:W-:Y:S01]  /*c470*/  F2FP.BF16.F32.PACK_AB R213, R119, R115 ;  /* 0x0000007377d5723e */ /* 0x000fe200000010ff */
[----:B0-----:R-:W-:Y:S01]  /*c480*/  FADD.FTZ R10, R91, R10 ;  /* 0x0000000a5b0a7221 */ /* 0x001fe20000010000 */
[----:B------:R-:W-:Y:S01]  /*c490*/  F2FP.BF16.F32.PACK_AB R215, R103, R107 ;  /* 0x0000006b67d7723e */ /* 0x000fe200000010ff */
[----:B------:R-:W-:Y:S01]  /*c4a0*/  FADD.FTZ R11, R13, R20 ;  /* 0x000000140d0b7221 */ /* 0x000fe20000010000 */
[----:B------:R-:W-:Y:S01]  /*c4b0*/  F2FP.BF16.F32.PACK_AB R216, R175, R92 ;  /* 0x0000005cafd8723e */ /* 0x000fe200000010ff */
[----:B------:R-:W-:Y:S01]  /*c4c0*/  FADD.FTZ R10, R95, R10 ;  /* 0x0000000a5f0a7221 */ /* 0x000fe20000010000 */
        /* <DEDUP_REMOVED lines=34> */
[----:B------:R-:W-:-:S02]  /*c6f0*/  IMAD.MOV.U32 R15, RZ, RZ, R16 ;  /* 0x000000ffff0f7224 */ /* 0x000fc400078e0010 */
[----:B------:R-:W-:Y:S02]  /*c700*/  IMAD.MOV.U32 R13, RZ, RZ, R133 ;  /* 0x000000ffff0d7224 */ /* 0x000fe400078e0085 */
[----:B------:R-:W-:Y:S01]  /*c710*/  IMAD.MOV.U32 R12, RZ, RZ, R89 ;  /* 0x000000ffff0c7224 */ /* 0x000fe200078e0059 */
[----:B------:R-:W-:Y:S06]  /*c720*/  @P2 BRA `(.L_x_379) ;  /* 0xffffffa8005c2947 */ /* 0x000fec000383ffff */
.L_x_370:
[----:B------:R-:W-:Y:S06]  /*c730*/  BAR.ARV 0x8, 0x180 ;  /* 0x0206000000007b1d */ /* 0x000fec0000002000 */
[----:B------:R-:W-:Y:S05]  /*c740*/  @!P0 BRA `(.L_x_380) ;  /* 0x0000000000048947 */ /* 0x000fea0003800000 */
[----:B------:R-:W-:Y:S01]  /*c750*/  BPT.TRAP 0x1 ;  /* 0x000000040000795c */ /* 0x000fe20000300000 */
.L_x_380:
[----:B------:R-:W-:Y:S01]  /*c760*/  IMAD R8, R2, 0x8, R0 ;  /* 0x0000000802087824 */ /* 0x000fe200078e0200 */
[----:B------:R-:W-:-:S04]  /*c770*/  SHF.L.U32 R3, R16, 0x1f, RZ ;  /* 0x0000001f10037819 */ /* 0x000fc800000006ff */
[----:B------:R0:W1:Y:S01]  /*c780*/  SYNCS.PHASECHK.TRANS64.TRYWAIT P2, [R8+URZ+0x34850], R3 ;  /* 0x03485003080075a7 */ /* 0x000062000804017f */
[----:B------:R-:W-:Y:S05]  /*c790*/  @!P0 BRA `(.L_x_381) ;  /* 0x0000000000048947 */ /* 0x000fea0003800000 */
[----:B------:R-:W-:Y:S01]  /*c7a0*/  BPT.TRAP 0x1 ;  /* 0x000000040000795c */ /* 0x000fe20000300000 */
.L_x_381:
[----:B-1----:R-:W-:Y:S05]  /*c7b0*/  @P2 BRA `(.L_x_382) ;  /* 0x0000000000082947 */ /* 0x002fea0003800000 */
[----:B------:R-:W1:Y:S02]  /*c7c0*/  SYNCS.PHASECHK.TRANS64.TRYWAIT P0, [R8+URZ+0x34850], R3 ;  /* 0x03485003080075a7 */ /* 0x000e64000800017f */
[----:B-1----:R-:W-:Y:S05]  /*c7d0*/  @!P0 BRA `(.L_x_383) ;  /* 0x0000008800c08947 */ /* 0x002fea0003800000 */
.L_x_382:
[----:B------:R-:W-:Y:S05]  /*c7e0*/  WARPSYNC.ALL ;  /* 0x0000000000007948 */ /* 0x000fea0003800000 */
[----:B------:R-:W-:Y:S01]  /*c7f0*/  VIADD R0, R0, 0x400 ;  /* 0x0000040000007836 */ /* 0x000fe20000000000 */
[----:B------:R-:W-:Y:S01]  /*c800*/  WARPGROUP.ARRIVE ;  /* 0x00000000000079c5 */ /* 0x000fe20000000000 */
[----:B------:R-:W-:Y:S01]  /*c810*/  IMAD.MOV.U32 R7, RZ, RZ, 0x40000040 ;  /* 0x40000040ff077424 */ /* 0x000fe200078e00ff */
[----:B01----:R-:W-:Y:S01]  /*c820*/  SHFL.BFLY PT, R3, R10, 0x2, 0x1f ;  /* 0x0c401f000a037f89 */ /* 0x003fe200000e0000 */
[----:B------:R-:W-:Y:S01]  /*c830*/  IMAD.MOV.U32 R9, RZ, RZ, RZ ;  /* 0x000000ffff097224 */ /* 0x000fe200078e00ff */
[----:B------:R-:W-:Y:S01]  /*c840*/  SHF.R.U32.HI R0, RZ, 0x4, R0 ;  /* 0x00000004ff007819 */ /* 0x000fe20000011600 */
[----:B------:R-:W-:-:S03]  /*c850*/  VIADD R224, R224, 0x1 ;  /* 0x00000001e0e07836 */ /* 0x000fc60000000000 */
[----:B------:R-:W-:-:S04]  /*c860*/  LOP3.LUT R0, R0, 0x3fff, RZ, 0xc0, !PT ;  /* 0x00003fff00007812 */ /* 0x000fc800078ec0ff */
[----:B------:R-:W-:Y:S02]  /*c870*/  LOP3.LUT R5, R0, 0x5800000, RZ, 0xfc, !PT ;  /* 0x0580000000057812 */ /* 0x000fe400078efcff */
[----:B------:R-:W0:Y:S03]  /*c880*/  SHFL.BFLY PT, R0, R11, 0x2, 0x1f ;  /* 0x0c401f000b007f89 */ /* 0x000e2600000e0000 */
[----:B------:R-:W-:Y:S02]  /*c890*/  IMAD R4, R2, 0xb00, R5 ;  /* 0x00000b0002047824 */ /* 0x000fe400078e0205 */
[----:B------:R-:W-:-:S03]  /*c8a0*/  IMAD.MOV.U32 R5, RZ, RZ, 0x40000040 ;  /* 0x40000040ff057424 */ /* 0x000fc600078e00ff */
[C---:B------:R-:W-:Y:S02]  /*c8b0*/  R2UR UR6, R4.reuse ;  /* 0x00000000040672ca */ /* 0x040fe400000e0000 */
[----:B------:R-:W-:Y:S01]  /*c8c0*/  R2UR UR7, R5 ;  /* 0x00000000050772ca */ /* 0x000fe200000e0000 */
[----:B------:R-:W-:Y:S01]  /*c8d0*/  IMAD.MOV.U32 R5, RZ, RZ, 0x40000040 ;  /* 0x40000040ff057424 */ /* 0x000fe200078e00ff */
[----:B------:R-:W-:-:S11]  /*c8e0*/  IADD3 R6, R4, 0x80, RZ ;  /* 0x0000008004067810 */ /* 0x000fd60007ffe0ff */
[----:B------:R-:W-:Y:S01]  /*c8f0*/  HGMMA.64x128x16.F32.BF16 R24, R176, gdesc[UR4].tnspB, R24, gsb0 ;  /* 0x41e00004b0187df0 */ /* 0x000fe20008001818 */
[----:B------:R-:W-:Y:S01]  /*c900*/  R2UR UR6, R6 ;  /* 0x00000000060672ca */ /* 0x000fe200000e0000 */
[----:B------:R-:W-:Y:S01]  /*c910*/  VIADD R6, R4, 0x100 ;  /* 0x0000010004067836 */ /* 0x000fe20000000000 */
[----:B------:R-:W-:Y:S01]  /*c920*/  R2UR UR7, R7 ;  /* 0x00000000070772ca */ /* 0x000fe200000e0000 */
[----:B------:R-:W-:Y:S02]  /*c930*/  IMAD.MOV.U32 R7, RZ, RZ, 0x40000040 ;  /* 0x40000040ff077424 */ /* 0x000fe400078e00ff */
[----:B0-----:R-:W-:Y:S01]  /*c940*/  FADD.FTZ R0, R0, R11 ;  /* 0x0000000b00007221 */ /* 0x001fe20000010000 */
[----:B------:R-:W-:Y:S02]  /*c950*/  VIADD R11, R2, 0x1 ;  /* 0x00000001020b7836 */ /* 0x000fe40000000000 */
[----:B------:R-:W-:-:S03]  /*c960*/  IMAD.MOV.U32 R2, RZ, RZ, RZ ;  /* 0x000000ffff027224 */ /* 0x000fc600078e00ff */
[----:B------:R-:W-:Y:S01]  /*c970*/  ISETP.NE.AND P2, PT, R11, 0x2, PT ;  /* 0x000000020b00780c */ /* 0x000fe20003f45270 */
[----:B------:R-:W-:Y:S02]  /*c980*/  WARPGROUP.DEPBAR.LE gsb0, 0x0 ;  /* 0x00008000000079c5 */ /* 0x000fe40000010000 */
[----:B------:R-:W-:-:S06]  /*c990*/  WARPGROUP.ARRIVE ;  /* 0x00000000000079c5 */ /* 0x000fcc0000000000 */
[----:B------:R-:W-:Y:S01]  /*c9a0*/  HGMMA.64x128x16.F32.BF16 R24, R180, gdesc[UR4].tnspB, R24, gsb0 ;  /* 0x41e00004b4187df0 */ /* 0x000fe20008001818 */
[----:B------:R-:W-:Y:S01]  /*c9b0*/  R2UR UR6, R6 ;  /* 0x00000000060672ca */ /* 0x000fe200000e0000 */
[----:B------:R-:W-:Y:S01]  /*c9c0*/  VIADD R6, R4, 0x180 ;  /* 0x0000018004067836 */ /* 0x000fe20000000000 */
[----:B------:R-:W-:Y:S01]  /*c9d0*/  R2UR UR7, R7 ;  /* 0x00000000070772ca */ /* 0x000fe200000e0000 */
[----:B------:R-:W-:Y:S01]  /*c9e0*/  IMAD.MOV.U32 R7, RZ, RZ, 0x40000040 ;  /* 0x40000040ff077424 */ /* 0x000fe200078e00ff */
[----:B------:R-:W-:Y:S02]  /*c9f0*/  WARPGROUP.DEPBAR.LE gsb0, 0x0 ;  /* 0x00008000000079c5 */ /* 0x000fe40000010000 */
[----:B------:R-:W-:-:S09]  /*ca00*/  WARPGROUP.ARRIVE ;  /* 0x00000000000079c5 */ /* 0x000fd20000000000 */
        /* <DEDUP_REMOVED lines=10> */
[----:B------:R-:W-:Y:S02]  /*cab0*/  R2UR UR7, R7 ;  /* 0x00000000070772ca */ /* 0x000fe400000e0000 */
[----:B------:R-:W-:Y:S01]  /*cac0*/  MOV R7, 0x40000040 ;  /* 0x4000004000077802 */ /* 0x000fe20000000f00 */
[----:B------:R-:W-:Y:S02]  /*cad0*/  WARPGROUP.DEPBAR.LE gsb0, 0x0 ;  /* 0x00008000000079c5 */ /* 0x000fe40000010000 */
[----:B------:R-:W-:-:S08]  /*cae0*/  WARPGROUP.ARRIVE ;  /* 0x00000000000079c5 */ /* 0x000fd00000000000 */
        /* <DEDUP_REMOVED lines=23> */
[C---:B------:R-:W-:Y:S01]  /*cc60*/  VIADD R6, R4.reuse, 0x480 ;  /* 0x0000048004067836 */ /* 0x040fe20000000000 */
[----:B------:R-:W-:Y:S01]  /*cc70*/  R2UR UR7, R7 ;  /* 0x00000000070772ca */ /* 0x000fe200000e0000 */
[----:B------:R-:W-:Y:S01]  /*cc80*/  IMAD.MOV.U32 R7, RZ, RZ, 0x40000040 ;  /* 0x40000040ff077424 */ /* 0x000fe200078e00ff */
[----:B------:R-:W-:Y:S01]  /*cc90*/  IADD3 R4, R4, 0x500, RZ ;  /* 0x0000050004047810 */ /* 0x000fe20007ffe0ff */
[----:B------:R-:W-:Y:S02]  /*cca0*/  WARPGROUP.DEPBAR.LE gsb0, 0x0 ;  /* 0x00008000000079c5 */ /* 0x000fe40000010000 */
[----:B------:R-:W-:-:S08]  /*ccb0*/  WARPGROUP.ARRIVE ;  /* 0x00000000000079c5 */ /* 0x000fd00000000000 */
[----:B------:R-:W-:Y:S01]  /*ccc0*/  HGMMA.64x128x16.F32.BF16 R24, R208, gdesc[UR4].tnspB, R24, gsb0 ;  /* 0x41e00004d0187df0 */ /* 0x000fe20008001818 */
[----:B------:R-:W-:Y:S02]  /*ccd0*/  R2UR UR6, R6 ;  /* 0x00000000060672ca */ /* 0x000fe400000e0000 */
[----:B------:R-:W-:Y:S01]  /*cce0*/  R2UR UR7, R7 ;  /* 0x00000000070772ca */ /* 0x000fe200000e0000 */
[----:B------:R-:W-:-:S05]  /*ccf0*/  @!P1 VIADD R7, R8, 0x34860 ;  /* 0x0003486008079836 */ /* 0x000fca0000000000 */
[----:B------:R-:W-:Y:S01]  /*cd00*/  @!P1 PRMT R7, RZ, 0x654, R7 ;  /* 0x00000654ff079816 */ /* 0x000fe20000000007 */
[----:B------:R-:W-:Y:S02]  /*cd10*/  WARPGROUP.DEPBAR.LE gsb0, 0x0 ;  /* 0x00008000000079c5 */ /* 0x000fe40000010000 */
[----:B------:R-:W-:-:S06]  /*cd20*/  WARPGROUP.ARRIVE ;  /* 0x00000000000079c5 */ /* 0x000fcc0000000000 */
[----:B------:R-:W-:Y:S01]  /*cd30*/  HGMMA.64x128x16.F32.BF16 R24, R212, gdesc[UR4].tnspB, R24, gsb0 ;  /* 0x41e00004d4187df0 */ /* 0x000fe20008001818 */
[----:B------:R-:W-:Y:S01]  /*cd40*/  R2UR UR6, R4 ;  /* 0x00000000040672ca */ /* 0x000fe200000e0000 */
[----:B------:R-:W-:Y:S01]  /*cd50*/  FADD.FTZ R4, R3, R10 ;  /* 0x0000000a03047221 */ /* 0x000fe20000010000 */
[----:B------:R-:W-:Y:S01]  /*cd60*/  R2UR UR7, R5 ;  /* 0x00000000050772ca */ /* 0x000fe200000e0000 */
[----:B------:R-:W0:Y:S04]  /*cd70*/  SHFL.BFLY PT, R3, R0, 0x1, 0x1f ;  /* 0x0c201f0000037f89 */ /* 0x000e2800000e0000 */
[----:B------:R-:W1:Y:S01]  /*cd80*/  SHFL.BFLY PT, R5, R4, 0x1, 0x1f ;  /* 0x0c201f0004057f89 */ /* 0x000e6200000e0000 */
[----:B0-----:R-:W-:Y:S01]  /*cd90*/  FADD.FTZ R12, R0, R3 ;  /* 0x00000003000c7221 */ /* 0x001fe20000010000 */
[----:B------:R-:W-:Y:S01]  /*cda0*/  SEL R3, RZ, 0x1, P2 ;  /* 0x00000001ff037807 */ /* 0x000fe20001000000 */
[----:B------:R-:W-:-:S02]  /*cdb0*/  IMAD.MOV.U32 R0, RZ, RZ, -0x800000 ;  /* 0xff800000ff007424 */ /* 0x000fc400078e00ff */
[----:B-1----:R-:W-:Y:S01]  /*cdc0*/  FADD.FTZ R13, R4, R5 ;  /* 0x00000005040d7221 */ /* 0x002fe20000010000 */
[----:B------:R-:W-:Y:S02]  /*cdd0*/  FSETP.NE.FTZ.AND P0, PT, R12, RZ, PT ;  /* 0x000000ff0c00720b */ /* 0x000fe40003f15000 */
[----:B------:R-:W-:Y:S01]  /*cde0*/  LOP3.LUT R16, R16, R3, RZ, 0x3c, !PT ;  /* 0x0000000310107212 */ /* 0x000fe200078e3cff */
[----:B------:R-:W-:Y:S01]  /*cdf0*/  IMAD.MOV.U32 R3, RZ, RZ, -0x800000 ;  /* 0xff800000ff037424 */ /* 0x000fe200078e00ff */
[----:B------:R-:W-:-:S09]  /*ce00*/  FSETP.NE.FTZ.AND P3, PT, R13, RZ, PT ;  /* 0x000000ff0d00720b */ /* 0x000fd20003f75000 */
[----:B------:R-:W0:Y:S01]  /*ce10*/  @P0 MUFU.LG2 R5, R12 ;  /* 0x0000000c00050308 */ /* 0x000e220000000c00 */
[----:B------:R-:W-:-:S03]  /*ce20*/  @P0 FMUL.FTZ R4, R88, 0.69314718246459960938 ;  /* 0x3f31721858040820 */ /* 0x000fc60000410000 */
[----:B------:R-:W-:-:S04]  /*ce30*/  @P3 FMUL.FTZ R15, R88, 0.69314718246459960938 ;  /* 0x3f317218580f3820 */ /* 0x000fc80000410000 */
[----:B------:R-:W1:Y:S08]  /*ce40*/  @P3 MUFU.LG2 R6, R13 ;  /* 0x0000000d00063308 */ /* 0x000e700000000c00 */
[----:B------:R-:W2:Y:S01]  /*ce50*/  @P0 MUFU.RCP R2, R12 ;  /* 0x0000000c00020308 */ /* 0x000ea20000001000 */
[----:B0-----:R-:W-:-:S04]  /*ce60*/  @P0 FMUL.FTZ R5, R5, 0.69314718246459960938 ;  /* 0x3f31721805050820 */ /* 0x001fc80000410000 */
[----:B------:R-:W-:Y:S01]  /*ce70*/  @P0 FFMA.FTZ R0, R4, R89, R5 ;  /* 0x0000005904000223 */ /* 0x000fe20000010005 */
[----:B------:R-:W-:Y:S02]  /*ce80*/  PLOP3.LUT P0, PT, PT, PT, PT, 0x8, 0x0 ;  /* 0x000000000000781c */ /* 0x000fe40003f0e170 */
[----:B------:R-:W0:Y:S01]  /*ce90*/  @P3 MUFU.RCP R9, R13 ;  /* 0x0000000d00093308 */ /* 0x000e220000001000 */
[----:B-1----:R-:W-:-:S04]  /*cea0*/  @P3 FMUL.FTZ R6, R6, 0.69314718246459960938 ;  /* 0x3f31721806063820 */ /* 0x002fc80000410000 */
[----:B------:R-:W-:Y:S01]  /*ceb0*/  @P3 FFMA.FTZ R3, R15, R133, R6 ;  /* 0x000000850f033223 */ /* 0x000fe20000010006 */
[----:B------:R-:W-:Y:S02]  /*cec0*/  WARPGROUP.DEPBAR.LE gsb0, 0x0 ;  /* 0x00008000000079c5 */ /* 0x000fe40000010000 */
[----:B------:R-:W-:-:S06]  /*ced0*/  WARPGROUP.ARRIVE ;  /* 0x00000000000079c5 */ /* 0x000fcc0000000000 */
[----:B------:R-:W-:Y:S03]  /*cee0*/  HGMMA.64x128x16.F32.BF16 R24, R216, gdesc[UR4].tnspB, R24, gsb0 ;  /* 0x41e00004d8187df0 */ /* 0x000fe60008001818 */
[----:B------:R-:W-:Y:S02]  /*cef0*/  WARPGROUP.DEPBAR.LE gsb0, 0x0 ;  /* 0x00008000000079c5 */ /* 0x000fe40000010000 */
[-C--:B--2---:R-:W-:Y:S01]  /*cf00*/  FMUL.FTZ R6, R29, R2.reuse ;  /* 0x000000021d067220 */ /* 0x084fe20000410000 */
        /* <DEDUP_REMOVED lines=20> */
[----:B------:R1:W-:Y:S01]  /*d050*/  @!P1 SYNCS.ARRIVE.TRANS64.RED.A1T0 RZ, [R7+URZ], RZ ;  /* 0x000000ff07ff99a7 */ /* 0x0003e2000810043f */
        /* <DEDUP_REMOVED lines=25> */
[-C--:B-1----:R-:W-:Y:S01]  /*d1f0*/  FMUL.FTZ R7, R31, R9.reuse ;  /* 0x000000091f077220 */ /* 0x082fe20000410000 */
        /* <DEDUP_REMOVED lines=17> */
[----:B------:R-:W-:-:S07]  /*d310*/  SEL R2, R11, RZ, P2 ;  /* 0x000000ff0b027207 */ /* 0x000fce0001000000 */
.L_x_362:
[----:B------:R-:W0:Y:S01]  /*d320*/  S2R R5, SR_CgaCtaId ;  /* 0x0000000000057919 */ /* 0x000e220000008800 */
[----:B------:R-:W-:Y:S01]  /*d330*/  MOV R28, 0x400 ;  /* 0x00000400001c7802 */ /* 0x000fe20000000f00 */
[----:B------:R-:W-:Y:S01]  /*d340*/  BSSY B0, `(.L_x_384) ;  /* 0x0000202000007945 */ /* 0x000fe20003800000 */
[----:B------:R-:W-:Y:S02]  /*d350*/  BAR.SYNC.DEFER_BLOCKING 0x5, 0x180 ;  /* 0x0146000000007b1d */ /* 0x000fe40000010000 */
[----:B0-----:R-:W-:-:S05]  /*d360*/  LEA R28, R5, R28, 0x18 ;  /* 0x0000001c051c7211 */ /* 0x001fca00078ec0ff */
[----:B------:R0:W1:Y:S01]  /*d370*/  LDS.128 R48, [R28+0x348d0] ;  /* 0x0348d0001c307984 */ /* 0x0000620000000c00 */
[----:B------:R-:W-:Y:S06]  /*d380*/  BAR.ARV 0x4, 0x180 ;  /* 0x0106000000007b1d */ /* 0x000fec0000002000 */
[----:B------:R-:W-:Y:S05]  /*d390*/  @P0 BRA `(.L_x_385) ;  /* 0x0000001400240947 */ /* 0x000fea0003800000 */
[----:B------:R-:W2:Y:S01]  /*d3a0*/  S2R R5, SR_SWINHI ;  /* 0x0000000000057919 */ /* 0x000ea20000002f00 */
[----:B------:R-:W-:Y:S01]  /*d3b0*/  F2FP.BF16.F32.PACK_AB R6, R6, R107 ;  /* 0x0000006b0606723e */ /* 0x000fe200000010ff */
[----:B------:R-:W-:Y:S01]  /*d3c0*/  ULDC.64 UR4, c[0x0][0xc08] ;  /* 0x0003020000047ab9 */ /* 0x000fe20000000a00 */
[----:B------:R-:W-:Y:S01]  /*d3d0*/  F2FP.BF16.F32.PACK_AB R7, R7, R8 ;  /* 0x000000080707723e */ /* 0x000fe200000010ff */
[----:B------:R-:W-:Y:S01]  /*d3e0*/  ULDC.64 UR6, c[0x0][0x208] ;  /* 0x0000820000067ab9 */ /* 0x000fe20000000a00 */
[----:B------:R-:W-:Y:S02]  /*d3f0*/  F2FP.BF16.F32.PACK_AB R33, R33, R34 ;  /* 0x000000222121723e */ /* 0x000fe400000010ff */
[----:B------:R-:W-:Y:S02]  /*d400*/  F2FP.BF16.F32.PACK_AB R34, R57, R60 ;  /* 0x0000003c3922723e */ /* 0x000fe400000010ff */
[----:B------:R-:W3:Y:S01]  /*d410*/  LDC R60, c[0x0][0xbe8] ;  /* 0x0002fa00ff3c7b82 */ /* 0x000ee20000000800 */
[----:B------:R-:W-:-:S02]  /*d420*/  F2FP.BF16.F32.PACK_AB R32, R32, R61 ;  /* 0x0000003d2020723e */ /* 0x000fc400000010ff */
[----:B------:R-:W-:Y:S02]  /*d430*/  F2FP.BF16.F32.PACK_AB R35, R35, R54 ;  /* 0x000000362323723e */ /* 0x000fe400000010ff */
[----:B------:R-:W-:Y:S02]  /*d440*/  F2FP.BF16.F32.PACK_AB R56, R53, R56 ;  /* 0x000000383538723e */ /* 0x000fe400000010ff */
[----:B------:R-:W-:Y:S02]  /*d450*/  F2FP.BF16.F32.PACK_AB R57, R43, R46 ;  /* 0x0000002e2b39723e */ /* 0x000fe400000010ff */
[----:B------:R-:W-:Y:S02]  /*d460*/  F2FP.BF16.F32.PACK_AB R44, R41, R44 ;  /* 0x0000002c292c723e */ /* 0x000fe400000010ff */
[----:B------:R-:W-:Y:S02]  /*d470*/  F2FP.BF16.F32.PACK_AB R46, R29, R40 ;  /* 0x000000281d2e723e */ /* 0x000fe400000010ff */
[----:B------:R-:W-:-:S02]  /*d480*/  MOV R20, R28 ;  /* 0x0000001c00147202 */ /* 0x000fc40000000f00 */
[----:B--2---:R-:W-:-:S03]  /*d490*/  MOV R21, R5 ;  /* 0x0000000500157202 */ /* 0x004fc60000000f00 */
[----:B------:R-:W-:-:S03]  /*d4a0*/  IMAD.WIDE R4, R230, 0x2, R20 ;  /* 0x00000002e6047825 */ /* 0x000fc600078e0214 */
[C---:B------:R-:W-:Y:S02]  /*d4b0*/  LOP3.LUT R9, R4.reuse, 0x380, RZ, 0xc0, !PT ;  /* 0x0000038004097812 */ /* 0x040fe400078ec0ff */
[C---:B------:R-:W-:Y:S02]  /*d4c0*/  IADD3 R63, P5, R4.reuse, 0x40, RZ ;  /* 0x00000040043f7810 */ /* 0x040fe40007fbe0ff */
[----:B------:R-:W-:Y:S02]  /*d4d0*/  SHF.R.U64 R9, R9, 0x3, RZ ;  /* 0x0000000309097819 */ /* 0x000fe400000012ff */
[C---:B------:R-:W-:Y:S01]  /*d4e0*/  IADD3 R59, P6, R4.reuse, 0x20, RZ ;  /* 0x00000020043b7810 */ /* 0x040fe20007fde0ff */
[----:B------:R-:W-:Y:S01]  /*d4f0*/  IMAD.X R25, RZ, RZ, R5, P5 ;  /* 0x000000ffff197224 */ /* 0x000fe200028e0605 */
[C---:B------:R-:W-:Y:S02]  /*d500*/  IADD3 R67, P4, R4.reuse, 0x60, RZ ;  /* 0x0000006004437810 */ /* 0x040fe40007f9e0ff */
[----:B------:R-:W-:-:S02]  /*d510*/  IADD3 R71, P3, R4, 0x4000, RZ ;  /* 0x0000400004477810 */ /* 0x000fc40007f7e0ff */
[C---:B------:R-:W-:Y:S01]  /*d520*/  IADD3 R75, P2, R4.reuse, 0x4020, RZ ;  /* 0x00004020044b7810 */ /* 0x040fe20007f5e0ff */
[--C-:B------:R-:W-:Y:S01]  /*d530*/  IMAD.X R15, RZ, RZ, R5.reuse, P4 ;  /* 0x000000ffff0f7224 */ /* 0x100fe200020e0605 */
[C---:B------:R-:W-:Y:S01]  /*d540*/  IADD3 R79, P1, R4.reuse, 0x4040, RZ ;  /* 0x00004040044f7810 */ /* 0x040fe20007f3e0ff */
[--C-:B------:R-:W-:Y:S01]  /*d550*/  IMAD.X R13, RZ, RZ, R5.reuse, P3 ;  /* 0x000000ffff0d7224 */ /* 0x100fe200018e0605 */
[----:B------:R-:W-:Y:S01]  /*d560*/  BAR.SYNC.DEFER_BLOCKING 0x1, 0x100 ;  /* 0x0044000000007b1d */ /* 0x000fe20000010000 */
[----:B------:R-:W-:Y:S01]  /*d570*/  IADD3 R81, P0, R4, 0x4060, RZ ;  /* 0x0000406004517810 */ /* 0x000fe20007f1e0ff */
[--C-:B------:R-:W-:Y:S01]  /*d580*/  IMAD.X R11, RZ, RZ, R5.reuse, P2 ;  /* 0x000000ffff0b7224 */ /* 0x100fe200010e0605 */
[----:B------:R-:W-:Y:S01]  /*d590*/  LOP3.LUT R4, R9, R4, RZ, 0x3c, !PT ;  /* 0x0000000409047212 */ /* 0x000fe200078e3cff */
[--C-:B------:R-:W-:Y:S01]  /*d5a0*/  IMAD.X R9, RZ, RZ, R5.reuse, P1 ;  /* 0x000000ffff097224 */ /* 0x100fe200008e0605 */
[----:B------:R-:W-:Y:S01]  /*d5b0*/  LOP3.LUT R14, R63, 0x380, RZ, 0xc0, !PT ;  /* 0x000003803f0e7812 */ /* 0x000fe200078ec0ff */
[----:B------:R-:W-:Y:S01]  /*d5c0*/  IMAD.X R31, RZ, RZ, R5, P0 ;  /* 0x000000ffff1f7224 */ /* 0x000fe200000e0605 */
[----:B------:R-:W-:-:S02]  /*d5d0*/  LOP3.LUT R12, R59, 0x380, RZ, 0xc0, !PT ;  /* 0x000003803b0c7812 */ /* 0x000fc400078ec0ff */
[----:B------:R-:W-:Y:S02]  /*d5e0*/  LOP3.LUT R30, R67, 0x380, RZ, 0xc0, !PT ;  /* 0x00000380431e7812 */ /* 0x000fe400078ec0ff */
[----:B-1----:R-:W-:Y:S02]  /*d5f0*/  LOP3.LUT R48, R71, 0x380, RZ, 0xc0, !PT ;  /* 0x0000038047307812 */ /* 0x002fe400078ec0ff */
[-C--:B------:R-:W-:Y:S02]  /*d600*/  IADD3.X R27, RZ, R5.reuse, RZ, P6, !PT ;  /* 0x00000005ff1b7210 */ /* 0x080fe400037fe4ff */
[----:B------:R-:W-:Y:S02]  /*d610*/  SHF.R.U64 R14, R14, 0x3, RZ ;  /* 0x000000030e0e7819 */ /* 0x000fe400000012ff */
[----:B------:R-:W-:Y:S02]  /*d620*/  MOV R70, R4 ;  /* 0x0000000400467202 */ /* 0x000fe40000000f00 */
[----:B------:R-:W-:-:S02]  /*d630*/  SHF.R.U64 R12, R12, 0x3, RZ ;  /* 0x000000030c0c7819 */ /* 0x000fc400000012ff */
[----:B------:R-:W-:Y:S02]  /*d640*/  SHF.R.U64 R30, R30, 0x3, RZ ;  /* 0x000000031e1e7819 */ /* 0x000fe400000012ff */
[----:B------:R-:W-:Y:S02]  /*d650*/  F2FP.BF16.F32.PACK_AB R4, R106, R111 ;  /* 0x0000006f6a04723e */ /* 0x000fe400000010ff */
[----:B------:R-:W-:Y:S02]  /*d660*/  F2FP.BF16.F32.PACK_AB R5, R10, R109 ;  /* 0x0000006d0a05723e */ /* 0x000fe400000010ff */
[----:B------:R-:W-:Y:S02]  /*d670*/  SHF.R.U64 R48, R48, 0x3, RZ ;  /* 0x0000000330307819 */ /* 0x000fe400000012ff */
[----:B------:R-:W-:Y:S01]  /*d680*/  LOP3.LUT R24, R14, R63, RZ, 0x3c, !PT ;  /* 0x0000003f0e187212 */ /* 0x000fe200078e3cff */
[----:B------:R1:W-:Y:S01]  /*d690*/  STSM.16.M88.4 [R70], R4 ;  /* 0x0000000446007844 */ /* 0x0003e20000000200 */
[----:B------:R-:W-:-:S02]  /*d6a0*/  LOP3.LUT R26, R12, R59, RZ, 0x3c, !PT ;  /* 0x0000003b0c1a7212 */ /* 0x000fc400078e3cff */
[----:B------:R-:W-:Y:S02]  /*d6b0*/  LOP3.LUT R14, R30, R67, RZ, 0x3c, !PT ;  /* 0x000000431e0e7212 */ /* 0x000fe400078e3cff */
[----:B------:R-:W-:Y:S02]  /*d6c0*/  LOP3.LUT R12, R48, R71, RZ, 0x3c, !PT ;  /* 0x00000047300c7212 */ /* 0x000fe400078e3cff */
[----:B------:R-:W-:Y:S02]  /*d6d0*/  LOP3.LUT R10, R75, 0x380, RZ, 0xc0, !PT ;  /* 0x000003804b0a7812 */ /* 0x000fe400078ec0ff */
[----:B------:R-:W-:Y:S02]  /*d6e0*/  LOP3.LUT R30, R79, 0x380, RZ, 0xc0, !PT ;  /* 0x000003804f1e7812 */ /* 0x000fe400078ec0ff */
[----:B------:R-:W-:Y:S02]  /*d6f0*/  LOP3.LUT R48, R81, 0x380, RZ, 0xc0, !PT ;  /* 0x0000038051307812 */ /* 0x000fe400078ec0ff */
[----:B------:R-:W-:-:S02]  /*d700*/  SHF.R.U64 R10, R10, 0x3, RZ ;  /* 0x000000030a0a7819 */ /* 0x000fc400000012ff */
[----:B------:R-:W-:Y:S01]  /*d710*/  SHF.R.U64 R30, R30, 0x3, RZ ;  /* 0x000000031e1e7819 */ /* 0x000fe200000012ff */
[----:B-1----:R-:W1:Y:S01]  /*d720*/  LDC.64 R70, c[0x0][0xc00] ;  /* 0x00030000ff467b82 */ /* 0x002e620000000a00 */
[----:B------:R-:W-:Y:S02]  /*d730*/  SHF.R.U64 R48, R48, 0x3, RZ ;  /* 0x0000000330307819 */ /* 0x000fe400000012ff */
[----:B------:R-:W-:Y:S02]  /*d740*/  LOP3.LUT R10, R10, R75, RZ, 0x3c, !PT ;  /* 0x0000004b0a0a7212 */ /* 0x000fe400078e3cff */
[----:B------:R-:W-:Y:S02]  /*d750*/  LOP3.LUT R8, R30, R79, RZ, 0x3c, !PT ;  /* 0x0000004f1e087212 */ /* 0x000fe400078e3cff */
[----:B------:R-:W-:Y:S02]  /*d760*/  LOP3.LUT R30, R48, R81, RZ, 0x3c, !PT ;  /* 0x00000051301e7212 */ /* 0x000fe400078e3cff */
[----:B------:R-:W-:-:S02]  /*d770*/  MOV R62, R10 ;  /* 0x0000000a003e7202 */ /* 0x000fc40000000f00 */
[----:B------:R-:W-:Y:S02]  /*d780*/  MOV R48, R8 ;  /* 0x0000000800307202 */ /* 0x000fe40000000f00 */
[----:B------:R-:W-:Y:S02]  /*d790*/  MOV R67, R26 ;  /* 0x0000001a00437202 */ /* 0x000fe40000000f00 */
[----:B------:R-:W-:Y:S02]  /*d7a0*/  F2FP.BF16.F32.PACK_AB R8, R104, R105 ;  /* 0x000000696808723e */ /* 0x000fe400000010ff */
[----:B------:R-:W-:Y:S02]  /*d7b0*/  F2FP.BF16.F32.PACK_AB R9, R102, R103 ;  /* 0x000000676609723e */ /* 0x000fe400000010ff */
[----:B------:R-:W-:Y:S02]  /*d7c0*/  F2FP.BF16.F32.PACK_AB R10, R100, R101 ;  /* 0x00000065640a723e */ /* 0x000fe400000010ff */
[----:B------:R-:W-:-:S02]  /*d7d0*/  F2FP.BF16.F32.PACK_AB R11, R84, R85 ;  /* 0x00000055540b723e */ /* 0x000fc400000010ff */
[----:B------:R-:W-:Y:S02]  /*d7e0*/  MOV R59, R24 ;  /* 0x00000018003b7202 */ /* 0x000fe40000000f00 */
[----:B------:R-:W-:Y:S01]  /*d7f0*/  F2FP.BF16.F32.PACK_AB R4, R98, R99 ;  /* 0x000000636204723e */ /* 0x000fe200000010ff */
[----:B------:R2:W-:Y:S01]  /*d800*/  STSM.16.M88.4 [R67], R8 ;  /* 0x0000000843007844 */ /* 0x0005e20000000200 */
[----:B------:R-:W-:Y:S02]  /*d810*/  F2FP.BF16.F32.PACK_AB R5, R77, R80 ;  /* 0x000000504d05723e */ /* 0x000fe400000010ff */
[----:B------:R-:W-:Y:S02]  /*d820*/  F2FP.BF16.F32.PACK_AB R6, R96, R97 ;  /* 0x000000616006723e */ /* 0x000fe400000010ff */
[----:B------:R-:W-:Y:S02]  /*d830*/  F2FP.BF16.F32.PACK_AB R7, R73, R76 ;  /* 0x0000004c4907723e */ /* 0x000fe400000010ff */
[----:B------:R-:W-:-:S02]  /*d840*/  MOV R66, R14 ;  /* 0x0000000e00427202 */ /* 0x000fc40000000f00 */
[----:B------:R-:W-:Y:S01]  /*d850*/  MOV R63, R12 ;  /* 0x0000000c003f7202 */ /* 0x000fe20000000f00 */
[----:B------:R4:W-:Y:S01]  /*d860*/  STSM.16.M88.4 [R59], R4 ;  /* 0x000000043b007844 */ /* 0x0009e20000000200 */
[----:B------:R-:W-:Y:S02]  /*d870*/  F2FP.BF16.F32.PACK_AB R12, R94, R95 ;  /* 0x0000005f5e0c723e */ /* 0x000fe400000010ff */
[----:B------:R-:W-:Y:S02]  /*d880*/  F2FP.BF16.F32.PACK_AB R13, R69, R72 ;  /* 0x00000048450d723e */ /* 0x000fe400000010ff */
[----:B------:R-:W-:Y:S02]  /*d890*/  F2FP.BF16.F32.PACK_AB R14, R92, R93 ;  /* 0x0000005d5c0e723e */ /* 0x000fe400000010ff */
[----:B--2---:R-:W-:Y:S02]  /*d8a0*/  SHF.L.U64.HI R10, R22, 0x2, R222 ;  /* 0x00000002160a7819 */ /* 0x004fe400000102de */
[----:B------:R-:W-:-:S02]  /*d8b0*/  F2FP.BF16.F32.PACK_AB R15, R65, R68 ;  /* 0x00000044410f723e */ /* 0x000fc400000010ff */
[----:B------:R-:W-:Y:S02]  /*d8c0*/  F2FP.BF16.F32.PACK_AB R24, R90, R91 ;  /* 0x0000005b5a18723e */ /* 0x000fe400000010ff */
[----:B------:R-:W-:Y:S01]  /*d8d0*/  F2FP.BF16.F32.PACK_AB R25, R55, R64 ;  /* 0x000000403719723e */ /* 0x000fe200000010ff */
[----:B------:R2:W-:Y:S01]  /*d8e0*/  STSM.16.M88.4 [R66], R12 ;  /* 0x0000000c42007844 */ /* 0x0005e20000000200 */
[----:B------:R-:W-:Y:S01]  /*d8f0*/  F2FP.BF16.F32.PACK_AB R26, R88, R89 ;  /* 0x00000059581a723e */ /* 0x000fe200000010ff */
[----:B----4-:R-:W-:Y:S01]  /*d900*/  IMAD.SHL.U32 R5, R22, 0x4, RZ ;  /* 0x0000000416057824 */ /* 0x010fe200078e00ff */
[----:B------:R-:W-:Y:S02]  /*d910*/  F2FP.BF16.F32.PACK_AB R27, R47, R58 ;  /* 0x0000003a2f1b723e */ /* 0x000fe400000010ff */
[----:B------:R-:W-:Y:S02]  /*d920*/  F2FP.BF16.F32.PACK_AB R58, R45, R52 ;  /* 0x000000342d3a723e */ /* 0x000fe400000010ff */
[----:B-1----:R-:W-:Y:S01]  /*d930*/  IADD3 R6, P1, R5, R70, RZ ;  /* 0x0000004605067210 */ /* 0x002fe20007f3e0ff */
[----:B------:R2:W-:Y:S01]  /*d940*/  STSM.16.M88.4 [R63], R24 ;  /* 0x000000183f007844 */ /* 0x0005e20000000200 */
[----:B------:R-:W-:-:S02]  /*d950*/  F2FP.BF16.F32.PACK_AB R59, R39, R42 ;  /* 0x0000002a273b723e */ /* 0x000fc400000010ff */
[----:B------:R-:W-:Y:S01]  /*d960*/  MOV R31, R30 ;  /* 0x0000001e001f7202 */ /* 0x000fe20000000f00 */
[----:B------:R-:W-:Y:S01]  /*d970*/  IMAD.X R7, R10, 0x1, R71, P1 ;  /* 0x000000010a077824 */ /* 0x000fe200008e0647 */
[----:B------:R-:W-:Y:S01]  /*d980*/  F2FP.BF16.F32.PACK_AB R45, R37, R38 ;  /* 0x00000026252d723e */ /* 0x000fe200000010ff */
[----:B------:R2:W-:Y:S01]  /*d990*/  STSM.16.M88.4 [R62], R32 ;  /* 0x000000203e007844 */ /* 0x0005e20000000200 */
[----:B------:R-:W-:Y:S02]  /*d9a0*/  F2FP.BF16.F32.PACK_AB R47, R87, R36 ;  /* 0x00000024572f723e */ /* 0x000fe400000010ff */
[----:B---3--:R-:W-:Y:S01]  /*d9b0*/  ISETP.NE.AND P1, PT, R60, 0x1, PT ;  /* 0x000000013c00780c */ /* 0x008fe20003f25270 */
[----:B------:R2:W-:Y:S01]  /*d9c0*/  STSM.16.M88.4 [R48], R56 ;  /* 0x0000003830007844 */ /* 0x0005e20000000200 */
[----:B------:R-:W-:Y:S02]  /*d9d0*/  ISETP.NE.U32.AND P2, PT, RZ, UR4, PT ;  /* 0x00000004ff007c0c */ /* 0x000fe4000bf45070 */
[----:B------:R-:W-:Y:S01]  /*d9e0*/  ISETP.NE.U32.AND P0, PT, R70, RZ, PT ;  /* 0x000000ff4600720c */ /* 0x000fe20003f05070 */
[----:B------:R2:W-:Y:S01]  /*d9f0*/  STSM.16.M88.4 [R31], R44 ;  /* 0x0000002c1f007844 */ /* 0x0005e20000000200 */
[----:B------:R-:W-:Y:S01]  /*da00*/  BAR.SYNC.DEFER_BLOCKING 0x1, 0x100 ;  /* 0x0044000000007b1d */ /* 0x000fe20000010000 */
[----:B------:R-:W-:-:S02]  /*da10*/  ISETP.NE.AND.EX P2, PT, RZ, UR5, PT, P2 ;  /* 0x00000005ff007c0c */ /* 0x000fc4000bf45320 */
[----:B------:R-:W-:Y:S02]  /*da20*/  ISETP.NE.AND.EX P0, PT, R71, RZ, PT, P0 ;  /* 0x000000ff4700720c */ /* 0x000fe40003f05300 */
[----:B------:R-:W-:-:S03]  /*da30*/  MOV R30, RZ ;  /* 0x000000ff001e7202 */ /* 0x000fc60000000f00 */
[----:B------:R-:W1:Y:S08]  /*da40*/  @P1 LDC R8, c[0x0][0xbec] ;  /* 0x0002fb00ff081b82 */ /* 0x000e700000000800 */
[----:B------:R-:W3:Y:S01]  /*da50*/  @P1 LDC R11, c[0x0][0xbf0] ;  /* 0x0002fc00ff0b1b82 */ /* 0x000ee20000000800 */
[----:B------:R-:W-:Y:S01]  /*da60*/  @P2 IADD3 R4, P3, R5, UR4, RZ ;  /* 0x0000000405042c10 */ /* 0x000fe2000ff7e0ff */
[----:B------:R-:W-:-:S02]  /*da70*/  ULDC UR4, c[0x0][0xa88] ;  /* 0x0002a20000047ab9 */ /* 0x000fc40000000800 */
[----:B------:R-:W-:Y:S01]  /*da80*/  IMAD.U32 R9, RZ, RZ, UR4 ;  /* 0x00000004ff097e24 */ /* 0x000fe2000f8e00ff */
[----:B------:R-:W-:Y:S01]  /*da90*/  @P2 IADD3.X R5, R10, UR5, RZ, P3, !PT ;  /* 0x000000050a052c10 */ /* 0x000fe20009ffe4ff */
[----:B------:R2:W5:Y:S04]  /*daa0*/  @P0 LDG.E R30, desc[UR6][R6.64] ;  /* 0x00000006061e0981 */ /* 0x000568000c1e1900 */
[----:B------:R2:W5:Y:S01]  /*dab0*/  @P2 LDG.E R9, desc[UR6][R4.64] ;  /* 0x0000000604092981 */ /* 0x000562000c1e1900 */
[----:B------:R-:W-:Y:S05]  /*dac0*/  @P2 BRA `(.L_x_386) ;  /* 0x0000000000142947 */ /* 0x000fea0003800000 */
[----:B------:R-:W-:Y:S05]  /*dad0*/  @!P0 BRA `(.L_x_386) ;  /* 0x0000000000108947 */ /* 0x000fea0003800000 */
[----:B------:R-:W-:Y:S02]  /*dae0*/  ULDC.64 UR4, c[0x0][0x208] ;  /* 0x0000820000047ab9 */ /* 0x000fe40000000a00 */
[----:B--2---:R-:W2:Y:S04]  /*daf0*/  LDG.E R4, desc[UR4][R6.64] ;  /* 0x0000000406047981 */ /* 0x004ea8000c1e1900 */
[----:B-----5:R-:W2:Y:S02]  /*db00*/  LDG.E R9, desc[UR4][R6.64+0x4] ;  /* 0x0000040406097981 */ /* 0x020ea4000c1e1900 */
[----:B--2---:R-:W-:-:S07]  /*db10*/  IMAD.IADD R9, R9, 0x1, -R4 ;  /* 0x0000000109097824 */ /* 0x004fce00078e0a04 */
.L_x_386:
[----:B------:R-:W-:Y:S01]  /*db20*/  SHF.R.S32.HI R29, RZ, 0x1f, R220 ;  /* 0x0000001fff1d7819 */ /* 0x000fe200000114dc */
[----:B--2---:R-:W-:Y:S01]  /*db30*/  IMAD R15, R221, 0x80, R229 ;  /* 0x00000080dd0f7824 */ /* 0x004fe200078e02e5 */
[----:B------:R-:W-:Y:S01]  /*db40*/  ULDC.64 UR4, c[0x0][0xb90] ;  /* 0x0002e40000047ab9 */ /* 0x000fe20000000a00 */
[----:B-----5:R-:W-:Y:S01]  /*db50*/  SHF.R.S32.HI R31, RZ, 0x1f, R30 ;  /* 0x0000001fff1f7819 */ /* 0x020fe2000001141e */
[----:B------:R-:W-:Y:S01]  /*db60*/  IMAD R59, R9, R60, RZ ;  /* 0x0000003c093b7224 */ /* 0x000fe200078e02ff */
[----:B------:R-:W-:Y:S01]  /*db70*/  SEL R222, R222, RZ, !P0 ;  /* 0x000000ffdede7207 */ /* 0x000fe20004000000 */
[----:B------:R-:W-:Y:S01]  /*db80*/  IMAD R5, R29, UR4, RZ ;  /* 0x000000041d057c24 */ /* 0x000fe2000f8e02ff */
[----:B------:R-:W-:Y:S01]  /*db90*/  SEL R57, R22, RZ, !P0 ;  /* 0x000000ff16397207 */ /* 0x000fe20004000000 */
[----:B-1----:R-:W-:Y:S01]  /*dba0*/  @P1 IMAD.HI.U32 R6, R15, R8, RZ ;  /* 0x000000080f061227 */ /* 0x002fe200078e00ff */
[----:B------:R-:W-:Y:S01]  /*dbb0*/  LEA R22, R221, R227, 0x7 ;  /* 0x000000e3dd167211 */ /* 0x000fe200078e38ff */
[----:B------:R-:W-:-:S02]  /*dbc0*/  ULDC.64 UR6, c[0x0][0x208] ;  /* 0x0000820000067ab9 */ /* 0x000fc40000000a00 */
[----:B------:R-:W-:Y:S01]  /*dbd0*/  IMAD.MOV.U32 R7, RZ, RZ, R15 ;  /* 0x000000ffff077224 */ /* 0x000fe200078e000f */
[----:B---3--:R-:W-:Y:S01]  /*dbe0*/  @P1 SHF.R.U32.HI R7, RZ, R11, R6 ;  /* 0x0000000bff071219 */ /* 0x008fe20000011606 */
[C---:B------:R-:W-:Y:S02]  /*dbf0*/  IMAD R13, R220.reuse, UR5, R5 ;  /* 0x00000005dc0d7c24 */ /* 0x040fe4000f8e0205 */
[----:B------:R-:W-:Y:S01]  /*dc00*/  IMAD.WIDE.U32 R4, R220, UR4, R30 ;  /* 0x00000004dc047c25 */ /* 0x000fe2000f8e001e */
[----:B------:R-:W-:-:S03]  /*dc10*/  ULDC.64 UR4, c[0x0][0xb98] ;  /* 0x0002e60000047ab9 */ /* 0x000fc60000000a00 */
[----:B------:R-:W-:Y:S02]  /*dc20*/  IMAD R11, R223, 0x40, R17 ;  /* 0x00000040df0b7824 */ /* 0x000fe400078e0211 */
[----:B------:R-:W-:Y:S02]  /*dc30*/  IMAD.IADD R5, R5, 0x1, R13 ;  /* 0x0000000105057824 */ /* 0x000fe400078e020d */
[----:B------:R-:W-:Y:S02]  /*dc40*/  IMAD.MOV R13, RZ, RZ, -R7 ;  /* 0x000000ffff0d7224 */ /* 0x000fe400078e0a07 */
[----:B------:R-:W-:-:S04]  /*dc50*/  IMAD.WIDE R20, R11, 0x2, R20 ;  /* 0x000000020b147825 */ /* 0x000fc800078e0214 */
[----:B------:R-:W-:Y:S01]  /*dc60*/  IMAD R6, R222, UR4, RZ ;  /* 0x00000004de067c24 */ /* 0x000fe2000f8e02ff */
[C---:B------:R-:W-:Y:S01]  /*dc70*/  IADD3 R25, P0, R20.reuse, 0x1000, RZ ;  /* 0x0000100014197810 */ /* 0x040fe20007f1e0ff */
[C---:B------:R-:W-:Y:S01]  /*dc80*/  IMAD.WIDE.U32 R4, R57.reuse, UR4, R4 ;  /* 0x0000000439047c25 */ /* 0x040fe2000f8e0004 */
[C---:B------:R-:W-:Y:S02]  /*dc90*/  IADD3 R45, P6, R20.reuse, 0x4000, RZ ;  /* 0x00004000142d7810 */ /* 0x040fe40007fde0ff */
[----:B------:R-:W-:Y:S01]  /*dca0*/  IADD3 R41, P5, R20, 0x5000, RZ ;  /* 0x0000500014297810 */ /* 0x000fe20007fbe0ff */
[----:B------:R-:W-:Y:S01]  /*dcb0*/  IMAD R11, R60, R13, R15 ;  /* 0x0000000d3c0b7224 */ /* 0x000fe200078e020f */
[----:B------:R-:W-:Y:S01]  /*dcc0*/  SHF.R.S32.HI R13, RZ, 0x1f, R7 ;  /* 0x0000001fff0d7819 */ /* 0x000fe20000011407 */
[----:B------:R-:W-:Y:S01]  /*dcd0*/  IMAD R8, R57, UR5, R6 ;  /* 0x0000000539087c24 */ /* 0x000fe2000f8e0206 */
[----:B------:R-:W-:Y:S01]  /*dce0*/  IADD3 R4, P2, R7, R4, RZ ;  /* 0x0000000407047210 */ /* 0x000fe20007f5e0ff */
[----:B------:R-:W-:Y:S01]  /*dcf0*/  ULDC.64 UR4, c[0x0][0xb88] ;  /* 0x0002e20000047ab9 */ /* 0x000fe20000000a00 */
[----:B------:R-:W-:-:S02]  /*dd00*/  SHF.R.S32.HI R6, RZ, 0x1f, R11 ;  /* 0x0000001fff067819 */ /* 0x000fc4000001140b */
[----:B------:R-:W-:Y:S02]  /*dd10*/  IADD3.X R5, R13, R5, R8, P2, !PT ;  /* 0x000000050d057210 */ /* 0x000fe400017fe408 */
[----:B------:R-:W-:Y:S01]  /*dd20*/  IADD3 R15, P3, R20, 0x2000, RZ ;  /* 0x00002000140f7810 */ /* 0x000fe20007f7e0ff */
[----:B------:R-:W-:Y:S01]  /*dd30*/  IMAD R8, R6, UR4, RZ ;  /* 0x0000000406087c24 */ /* 0x000fe2000f8e02ff */
[----:B------:R-:W-:Y:S01]  /*dd40*/  LOP3.LUT R12, R25, 0x380, RZ, 0xc0, !PT ;  /* 0x00000380190c7812 */ /* 0x000fe200078ec0ff */
[----:B------:R-:W-:Y:S01]  /*dd50*/  IMAD.WIDE.U32 R4, R11, UR4, R4 ;  /* 0x000000040b047c25 */ /* 0x000fe2000f8e0004 */
[----:B------:R-:W-:Y:S02]  /*dd60*/  LOP3.LUT R7, R15, 0x380, RZ, 0xc0, !PT ;  /* 0x000003800f077812 */ /* 0x000fe400078ec0ff */
[----:B------:R-:W-:Y:S01]  /*dd70*/  LOP3.LUT R44, R45, 0x380, RZ, 0xc0, !PT ;  /* 0x000003802d2c7812 */ /* 0x000fe200078ec0ff */
[----:B------:R-:W-:Y:S01]  /*dd80*/  IMAD R13, R11, UR5, R8 ;  /* 0x000000050b0d7c24 */ /* 0x000fe2000f8e0208 */
[----:B------:R-:W-:Y:S01]  /*dd90*/  ULDC.64 UR4, c[0x0][0xb50] ;  /* 0x0002d40000047ab9 */ /* 0x000fe20000000a00 */
[----:B------:R-:W-:-:S02]  /*dda0*/  SHF.R.U64 R6, R7, 0x3, RZ ;  /* 0x0000000307067819 */ /* 0x000fc400000012ff */
[----:B------:R-:W-:Y:S01]  /*ddb0*/  IMAD.IADD R5, R5, 0x1, R13 ;  /* 0x0000000105057824 */ /* 0x000fe200078e020d */
[----:B------:R-:W-:Y:S01]  /*ddc0*/  LEA R10, P4, R4, UR4, 0x2 ;  /* 0x00000004040a7c11 */ /* 0x000fe2000f8810ff */
[----:B------:R-:W-:Y:S01]  /*ddd0*/  IMAD.X R13, RZ, RZ, R21, P0 ;  /* 0x000000ffff0d7224 */ /* 0x000fe200000e0615 */
[----:B------:R-:W-:Y:S02]  /*dde0*/  IADD3 R7, P2, R20, 0x3000, RZ ;  /* 0x0000300014077810 */ /* 0x000fe40007f5e0ff */
[----:B------:R-:W-:Y:S01]  /*ddf0*/  LEA.HI.X R14, R4, UR5, R5, 0x2, P4 ;  /* 0x00000005040e7c11 */ /* 0x000fe2000a0f1405 */
[----:B------:R-:W-:Y:S01]  /*de00*/  SHFL.IDX PT, R52, R10, RZ, 0x1c1f ;  /* 0x001c1fff0a347589 */ /* 0x000fe200000e0000 */
[----:B------:R-:W-:Y:S01]  /*de10*/  LOP3.LUT P0, RZ, R225, 0x3, RZ, 0xc0, !PT ;  /* 0x00000003e1ff7812 */ /* 0x000fe2000780c0ff */
[C---:B------:R-:W-:Y:S01]  /*de20*/  VIADD R4, R22.reuse, 0x8 ;  /* 0x0000000816047836 */ /* 0x040fe20000000000 */
[----:B------:R-:W-:Y:S01]  /*de30*/  LOP3.LUT R8, R7, 0x380, RZ, 0xc0, !PT ;  /* 0x0000038007087812 */ /* 0x000fe200078ec0ff */
[----:B------:R-:W1:Y:S01]  /*de40*/  SHFL.IDX PT, R53, R14, RZ, 0x1c1f ;  /* 0x001c1fff0e357589 */ /* 0x000e6200000e0000 */
[----:B------:R-:W-:Y:S01]  /*de50*/  IMAD.X R9, RZ, RZ, R21, P2 ;  /* 0x000000ffff097224 */ /* 0x000fe200010e0615 */
[-C--:B------:R-:W-:Y:S01]  /*de60*/  ISETP.GE.OR P2, PT, R22, R59.reuse, P0 ;  /* 0x0000003b1600720c */ /* 0x080fe20000746670 */
[----:B------:R-:W-:Y:S01]  /*de70*/  ULDC.64 UR4, c[0x0][0xaa0] ;  /* 0x0002a80000047ab9 */ /* 0x000fe20000000a00 */
[----:B------:R-:W-:Y:S01]  /*de80*/  SHFL.IDX PT, R54, R10, 0x1, 0x1c1f ;  /* 0x003c1f000a367f89 */ /* 0x000fe200000e0000 */
[----:B------:R-:W-:-:S02]  /*de90*/  ISETP.GE.OR P0, PT, R4, R59, P0 ;  /* 0x0000003b0400720c */ /* 0x000fc40000706670 */
[C---:B------:R-:W-:Y:S01]  /*dea0*/  IADD3 R37, P4, R20.reuse, 0x6000, RZ ;  /* 0x0000600014257810 */ /* 0x040fe20007f9e0ff */
[----:B------:R-:W2:Y:S01]  /*deb0*/  SHFL.IDX PT, R55, R14, 0x1, 0x1c1f ;  /* 0x003c1f000e377f89 */ /* 0x000ea200000e0000 */
[----:B------:R-:W-:Y:S02]  /*dec0*/  LOP3.LUT R11, R20, 0x380, RZ, 0xc0, !PT ;  /* 0x00000380140b7812 */ /* 0x000fe400078ec0ff */
[----:B------:R-:W-:Y:S02]  /*ded0*/  SHF.R.U64 R8, R8, 0x3, RZ ;  /* 0x0000000308087819 */ /* 0x000fe400000012ff */
[----:B------:R-:W-:Y:S02]  /*dee0*/  LOP3.LUT R40, R41, 0x380, RZ, 0xc0, !PT ;  /* 0x0000038029287812 */ /* 0x000fe400078ec0ff */
[----:B------:R-:W-:Y:S02]  /*def0*/  LOP3.LUT R36, R37, 0x380, RZ, 0xc0, !PT ;  /* 0x0000038025247812 */ /* 0x000fe400078ec0ff */
[----:B------:R-:W-:-:S02]  /*df00*/  SHF.R.U64 R11, R11, 0x3, RZ ;  /* 0x000000030b0b7819 */ /* 0x000fc400000012ff */
[----:B------:R-:W-:Y:S01]  /*df10*/  LOP3.LUT R8, R8, R7, RZ, 0x3c, !PT ;  /* 0x0000000708087212 */ /* 0x000fe200078e3cff */
[--C-:B------:R-:W-:Y:S01]  /*df20*/  IMAD.X R7, RZ, RZ, R21.reuse, P3 ;  /* 0x000000ffff077224 */ /* 0x100fe200018e0615 */
[----:B------:R-:W-:Y:S02]  /*df30*/  IADD3 R5, P3, R20, 0x7000, RZ ;  /* 0x0000700014057810 */ /* 0x000fe40007f7e0ff */
[----:B------:R-:W-:Y:S01]  /*df40*/  SHF.R.U64 R12, R12, 0x3, RZ ;  /* 0x000000030c0c7819 */ /* 0x000fe200000012ff */
[----:B-1----:R1:W-:Y:S01]  /*df50*/  @!P2 ST.E desc[UR6][R52.64], R0 ;  /* 0x000000003400a985 */ /* 0x0023e2000c101906 */
[----:B------:R-:W-:Y:S01]  /*df60*/  SHF.R.U64 R44, R44, 0x3, RZ ;  /* 0x000000032c2c7819 */ /* 0x000fe200000012ff */
[----:B------:R-:W-:Y:S01]  /*df70*/  IMAD.X R33, RZ, RZ, R21, P3 ;  /* 0x000000ffff217224 */ /* 0x000fe200018e0615 */
[----:B------:R-:W-:Y:S02]  /*df80*/  SHF.R.U64 R40, R40, 0x3, RZ ;  /* 0x0000000328287819 */ /* 0x000fe400000012ff */
[----:B------:R-:W-:-:S02]  /*df90*/  SHF.R.U64 R36, R36, 0x3, RZ ;  /* 0x0000000324247819 */ /* 0x000fc400000012ff */
[----:B------:R-:W-:Y:S01]  /*dfa0*/  LOP3.LUT R20, R11, R20, RZ, 0x3c, !PT ;  /* 0x000000140b147212 */ /* 0x000fe200078e3cff */
[----:B--2---:R2:W-:Y:S01]  /*dfb0*/  @!P0 ST.E desc[UR6][R54.64], R3 ;  /* 0x0000000336008985 */ /* 0x0045e2000c101906 */
[----:B------:R-:W-:Y:S02]  /*dfc0*/  LOP3.LUT R12, R12, R25, RZ, 0x3c, !PT ;  /* 0x000000190c0c7212 */ /* 0x000fe400078e3cff */
[----:B------:R-:W-:Y:S01]  /*dfd0*/  LOP3.LUT R44, R44, R45, RZ, 0x3c, !PT ;  /* 0x0000002d2c2c7212 */ /* 0x000fe200078e3cff */
[----:B-1----:R-:W1:Y:S01]  /*dfe0*/  @P1 LDC R53, c[0x0][0xbec] ;  /* 0x0002fb00ff351b82 */ /* 0x002e620000000800 */
[----:B------:R-:W-:Y:S01]  /*dff0*/  LOP3.LUT R40, R40, R41, RZ, 0x3c, !PT ;  /* 0x0000002928287212 */ /* 0x000fe200078e3cff */
[--C-:B------:R-:W-:Y:S01]  /*e000*/  IMAD.X R45, RZ, RZ, R21.reuse, P6 ;  /* 0x000000ffff2d7224 */ /* 0x100fe200030e0615 */
[----:B------:R-:W-:Y:S01]  /*e010*/  LOP3.LUT R36, R36, R37, RZ, 0x3c, !PT ;  /* 0x0000002524247212 */ /* 0x000fe200078e3cff */
[--C-:B------:R-:W-:Y:S01]  /*e020*/  IMAD.X R41, RZ, RZ, R21.reuse, P5 ;  /* 0x000000ffff297224 */ /* 0x100fe200028e0615 */
[----:B------:R3:W5:Y:S01]  /*e030*/  LD.E.128 R24, desc[UR6][R20.64] ;  /* 0x0000000614187980 */ /* 0x000762000c101d00 */
[----:B------:R-:W-:Y:S01]  /*e040*/  IMAD.X R37, RZ, RZ, R21, P4 ;  /* 0x000000ffff257224 */ /* 0x000fe200020e0615 */
[----:B------:R-:W-:Y:S01]  /*e050*/  LOP3.LUT R4, R5, 0x380, RZ, 0xc0, !PT ;  /* 0x0000038005047812 */ /* 0x000fe200078ec0ff */
[----:B--2---:R-:W-:Y:S01]  /*e060*/  IMAD R3, R31, UR4, RZ ;  /* 0x000000041f037c24 */ /* 0x004fe2000f8e02ff */
[----:B------:R-:W-:Y:S01]  /*e070*/  LOP3.LUT R6, R6, R15, RZ, 0x3c, !PT ;  /* 0x0000000f06067212 */ /* 0x000fe200078e3cff */
[----:B------:R-:W2:Y:S01]  /*e080*/  @P1 LDC R31, c[0x0][0xbf0] ;  /* 0x0002fc00ff1f1b82 */ /* 0x000ea20000000800 */
[----:B------:R-:W-:Y:S01]  /*e090*/  IMAD R0, R23, 0x20, R223 ;  /* 0x0000002017007824 */ /* 0x000fe200078e02df */
[----:B------:R-:W-:Y:S01]  /*e0a0*/  SHF.R.U64 R4, R4, 0x3, RZ ;  /* 0x0000000304047819 */ /* 0x000fe200000012ff */
[C---:B------:R-:W-:Y:S01]  /*e0b0*/  IMAD R3, R30.reuse, UR5, R3 ;  /* 0x000000051e037c24 */ /* 0x040fe2000f8e0203 */
[----:B------:R-:W5:Y:S01]  /*e0c0*/  LD.E.128 R12, desc[UR6][R12.64] ;  /* 0x000000060c0c7980 */ /* 0x000f62000c101d00 */
[----:B---3--:R-:W-:Y:S01]  /*e0d0*/  IMAD.WIDE.U32 R20, R30, UR4, RZ ;  /* 0x000000041e147c25 */ /* 0x008fe2000f8e00ff */
[----:B------:R-:W-:Y:S01]  /*e0e0*/  ULDC.64 UR4, c[0x0][0xae8] ;  /* 0x0002ba0000047ab9 */ /* 0x000fe20000000a00 */
[----:B------:R-:W-:Y:S01]  /*e0f0*/  LOP3.LUT R32, R4, R5, RZ, 0x3c, !PT ;  /* 0x0000000504207212 */ /* 0x000fe200078e3cff */
[----:B------:R-:W5:Y:S02]  /*e100*/  LD.E.128 R8, desc[UR6][R8.64] ;  /* 0x0000000608087980 */ /* 0x000f64000c101d00 */
[----:B------:R-:W-:Y:S01]  /*e110*/  IADD3 R21, R21, R3, RZ ;  /* 0x0000000315157210 */ /* 0x000fe20007ffe0ff */
[----:B------:R-:W-:Y:S01]  /*e120*/  IMAD R3, R29, UR4, RZ ;  /* 0x000000041d037c24 */ /* 0x000fe2000f8e02ff */
[----:B------:R-:W5:Y:S01]  /*e130*/  LD.E.128 R4, desc[UR6][R6.64] ;  /* 0x0000000606047980 */ /* 0x000f62000c101d00 */
[----:B------:R-:W-:-:S02]  /*e140*/  IMAD R30, R221, 0x80, R0 ;  /* 0x00000080dd1e7824 */ /* 0x000fc400078e0200 */
[C---:B------:R-:W-:Y:S01]  /*e150*/  IMAD R3, R220.reuse, UR5, R3 ;  /* 0x00000005dc037c24 */ /* 0x040fe2000f8e0203 */
[----:B------:R-:W5:Y:S01]  /*e160*/  LD.E.128 R44, desc[UR6][R44.64] ;  /* 0x000000062c2c7980 */ /* 0x000f62000c101d00 */
[----:B------:R-:W-:Y:S01]  /*e170*/  IMAD.WIDE.U32 R20, R220, UR4, R20 ;  /* 0x00000004dc147c25 */ /* 0x000fe2000f8e0014 */
[----:B------:R-:W-:Y:S02]  /*e180*/  ULDC.64 UR4, c[0x0][0xaf0] ;  /* 0x0002bc0000047ab9 */ /* 0x000fe40000000a00 */
[----:B------:R-:W5:Y:S01]  /*e190*/  LD.E.128 R40, desc[UR6][R40.64] ;  /* 0x0000000628287980 */ /* 0x000f62000c101d00 */
[----:B-1----:R-:W-:-:S03]  /*e1a0*/  @P1 IMAD.HI.U32 R0, R30, R53, RZ ;  /* 0x000000351e001227 */ /* 0x002fc600078e00ff */
[----:B------:R-:W5:Y:S01]  /*e1b0*/  LD.E.128 R36, desc[UR6][R36.64] ;  /* 0x0000000624247980 */ /* 0x000f62000c101d00 */
[----:B------:R-:W-:Y:S02]  /*e1c0*/  IMAD.IADD R21, R21, 0x1, R3 ;  /* 0x0000000115157824 */ /* 0x000fe400078e0203 */
[----:B------:R-:W-:Y:S01]  /*e1d0*/  IMAD.MOV.U32 R3, RZ, RZ, R30 ;  /* 0x000000ffff037224 */ /* 0x000fe200078e001e */
[----:B--2---:R-:W-:Y:S01]  /*e1e0*/  @P1 SHF.R.U32.HI R3, RZ, R31, R0 ;  /* 0x0000001fff031219 */ /* 0x004fe20000011600 */
[----:B------:R-:W-:Y:S01]  /*e1f0*/  IMAD R22, R222, UR4, RZ ;  /* 0x00000004de167c24 */ /* 0x000fe2000f8e02ff */
[----:B------:R-:W5:Y:S01]  /*e200*/  LD.E.128 R32, desc[UR6][R32.64] ;  /* 0x0000000620207980 */ /* 0x000f62000c101d00 */
[C---:B------:R-:W-:Y:S01]  /*e210*/  IMAD.WIDE.U32 R20, R57.reuse, UR4, R20 ;  /* 0x0000000439147c25 */ /* 0x040fe2000f8e0014 */
[--C-:B------:R-:W-:Y:S01]  /*e220*/  SHF.R.S32.HI R0, RZ, 0x1f, R3.reuse ;  /* 0x0000001fff007819 */ /* 0x100fe20000011403 */
[----:B------:R-:W-:Y:S01]  /*e230*/  @!PT LDS RZ, [RZ] ;  /* 0x00000000fffff984 */ /* 0x000fe20000000800 */
[----:B------:R-:W-:Y:S01]  /*e240*/  @!PT LDS RZ, [RZ] ;  /* 0x00000000fffff984 */ /* 0x000fe20000000800 */
[----:B------:R-:W-:Y:S01]  /*e250*/  @!PT LDS RZ, [RZ] ;  /* 0x00000000fffff984 */ /* 0x000fe20000000800 */
[----:B------:R-:W-:Y:S01]  /*e260*/  @!PT LDS RZ, [RZ] ;  /* 0x00000000fffff984 */ /* 0x000fe20000000800 */
[----:B------:R1:W-:Y:S06]  /*e270*/  MEMBAR.ALL.CTA ;  /* 0x0000000000007992 */ /* 0x0003ec0000008000 */
[----:B-1----:R-:W1:Y:S01]  /*e280*/  FENCE.VIEW.ASYNC.S ;  /* 0x00000000000073c6 */ /* 0x002e620000000000 */
[----:B------:R-:W-:Y:S01]  /*e290*/  IMAD R29, R57, UR5, R22 ;  /* 0x00000005391d7c24 */ /* 0x000fe2000f8e0216 */
[----:B------:R-:W-:Y:S01]  /*e2a0*/  ULDC.64 UR4, c[0x0][0xae0] ;  /* 0x0002b80000047ab9 */ /* 0x000fe20000000a00 */
[----:B------:R-:W-:-:S02]  /*e2b0*/  IMAD.MOV R31, RZ, RZ, -R3 ;  /* 0x000000ffff1f7224 */ /* 0x000fc400078e0a03 */
[----:B------:R-:W-:Y:S02]  /*e2c0*/  IMAD.IADD R21, R21, 0x1, R29 ;  /* 0x0000000115157824 */ /* 0x000fe400078e021d */
[----:B------:R-:W-:Y:S02]  /*e2d0*/  IMAD R0, R0, UR4, RZ ;  /* 0x0000000400007c24 */ /* 0x000fe4000f8e02ff */
[----:B------:R-:W-:Y:S02]  /*e2e0*/  IMAD R29, R60, R31, R30 ;  /* 0x0000001f3c1d7224 */ /* 0x000fe400078e021e */
[C---:B------:R-:W-:Y:S02]  /*e2f0*/  IMAD R31, R3.reuse, UR5, R0 ;  /* 0x00000005031f7c24 */ /* 0x040fe4000f8e0200 */
[----:B------:R-:W-:Y:S01]  /*e300*/  IMAD.WIDE.U32 R20, R3, UR4, R20 ;  /* 0x0000000403147c25 */ /* 0x000fe2000f8e0014 */
[----:B------:R-:W-:Y:S01]  /*e310*/  SHF.R.S32.HI R0, RZ, 0x1f, R29 ;  /* 0x0000001fff007819 */ /* 0x000fe2000001141d */
[----:B------:R-:W-:-:S02]  /*e320*/  ULDC.64 UR4, c[0x0][0xad8] ;  /* 0x0002b60000047ab9 */ /* 0x000fc40000000a00 */
[----:B------:R-:W-:Y:S02]  /*e330*/  IMAD.IADD R21, R21, 0x1, R31 ;  /* 0x0000000115157824 */ /* 0x000fe400078e021f */
[----:B------:R-:W-:Y:S02]  /*e340*/  IMAD R22, R0, UR4, RZ ;  /* 0x0000000400167c24 */ /* 0x000fe4000f8e02ff */
[----:B------:R-:W-:Y:S02]  /*e350*/  IMAD R30, R221, 0x80, R223 ;  /* 0x00000080dd1e7824 */ /* 0x000fe400078e02df */
[C---:B------:R-:W-:Y:S02]  /*e360*/  IMAD R3, R29.reuse, UR5, R22 ;  /* 0x000000051d037c24 */ /* 0x040fe4000f8e0216 */
[----:B------:R-:W-:Y:S01]  /*e370*/  IMAD.WIDE.U32 R20, R29, UR4, R20 ;  /* 0x000000041d147c25 */ /* 0x000fe2000f8e0014 */
[CC--:B------:R-:W-:Y:S01]  /*e380*/  ISETP.GE.AND P2, PT, R30.reuse, R59.reuse, PT ;  /* 0x0000003b1e00720c */ /* 0x0c0fe20003f46270 */
[----:B------:R-:W-:Y:S01]  /*e390*/  ULDC.64 UR4, c[0x0][0xa80] ;  /* 0x0002a00000047ab9 */ /* 0x000fe20000000a00 */
[----:B------:R-:W-:Y:S01]  /*e3a0*/  IADD3 R0, R30, 0x20, RZ ;  /* 0x000000201e007810 */ /* 0x000fe20007ffe0ff */
[----:B0-----:R-:W-:Y:S01]  /*e3b0*/  VIADD R28, R28, 0x34820 ;  /* 0x000348201c1c7836 */ /* 0x001fe20000000000 */
[----:B------:R-:W-:Y:S01]  /*e3c0*/  LEA R22, P3, R20, UR4, 0x1 ;  /* 0x0000000414167c11 */ /* 0x000fe2000f8608ff */
[----:B------:R-:W-:Y:S01]  /*e3d0*/  IMAD.IADD R3, R21, 0x1, R3 ;  /* 0x0000000115037824 */ /* 0x000fe200078e0203 */
[----:B------:R-:W-:Y:S01]  /*e3e0*/  ISETP.GE.AND P0, PT, R0, R59, PT ;  /* 0x0000003b0000720c */ /* 0x000fe20003f06270 */
[----:B------:R-:W-:Y:S01]  /*e3f0*/  VIADD R0, R30, 0x40 ;  /* 0x000000401e007836 */ /* 0x000fe20000000000 */
[----:B------:R-:W-:-:S02]  /*e400*/  PRMT R28, RZ, 0x654, R28 ;  /* 0x00000654ff1c7816 */ /* 0x000fc4000000001c */
[----:B------:R-:W-:Y:S01]  /*e410*/  LEA.HI.X R3, R20, UR5, R3, 0x1, P3 ;  /* 0x0000000514037c11 */ /* 0x000fe200098f0c03 */
[----:B------:R-:W-:Y:S01]  /*e420*/  BSSY B1, `(.L_x_387) ;  /* 0x0000010000017945 */ /* 0x000fe20003800000 */
[----:B------:R-:W-:Y:S01]  /*e430*/  ISETP.GE.AND P1, PT, R0, R59, PT ;  /* 0x0000003b0000720c */ /* 0x000fe20003f26270 */
[----:B-1----:R0:W-:Y:S02]  /*e440*/  SYNCS.ARRIVE.TRANS64.RED.A1T0 RZ, [R28+URZ], RZ ;  /* 0x000000ff1cff79a7 */ /* 0x0021e4000810043f */
[----:B------:R1:W2:Y:S04]  /*e450*/  SHFL.IDX PT, R0, R3, RZ, 0x181f ;  /* 0x00181fff03007589 */ /* 0x0002a800000e0000 */
[----:B0-----:R1:W0:Y:S01]  /*e460*/  SHFL.IDX PT, R28, R22, RZ, 0x181f ;  /* 0x00181fff161c7589 */ /* 0x00122200000e0000 */
[----:B------:R-:W-:Y:S05]  /*e470*/  @P2 BRA `(.L_x_388) ;  /* 0x0000000000282947 */ /* 0x000fea0003800000 */
[----:B------:R-:W-:Y:S01]  /*e480*/  ULDC UR4, c[0x0][0xac8] ;  /* 0x0002b20000047ab9 */ /* 0x000fe20000000800 */
[----:B------:R-:W-:Y:S01]  /*e490*/  ULDC.64 UR6, c[0x0][0x208] ;  /* 0x0000820000067ab9 */ /* 0x000fe20000000a00 */
[----:B------:R-:W-:Y:S02]  /*e4a0*/  ISETP.GE.AND P2, PT, R17, UR4, PT ;  /* 0x0000000411007c0c */ /* 0x000fe4000bf46270 */
[----:B------:R-:W-:-:S11]  /*e4b0*/  ISETP.GE.AND P3, PT, R19, UR4, PT ;  /* 0x0000000413007c0c */ /* 0x000fd6000bf66270 */
[-C--:B0-----:R-:W-:Y:S02]  /*e4c0*/  @!P2 LEA R20, P4, R17, R28.reuse, 0x1 ;  /* 0x0000001c1114a211 */ /* 0x081fe400078808ff */
[----:B------:R-:W-:Y:S02]  /*e4d0*/  @!P3 LEA R28, P5, R19, R28, 0x1 ;  /* 0x0000001c131cb211 */ /* 0x000fe400078a08ff */
[-C--:B--2---:R-:W-:Y:S02]  /*e4e0*/  @!P2 LEA.HI.X R21, R17, R0.reuse, R232, 0x1, P4 ;  /* 0x000000001115a211 */ /* 0x084fe400020f0ce8 */
[----:B------:R-:W-:-:S03]  /*e4f0*/  @!P3 LEA.HI.X R29, R19, R0, R231, 0x1, P5 ;  /* 0x00000000131db211 */ /* 0x000fc600028f0ce7 */
[----:B-----5:R3:W-:Y:S04]  /*e500*/  @!P2 ST.E.128 desc[UR6][R20.64], R24 ;  /* 0x000000181400a985 */ /* 0x0207e8000c101d06 */
[----:B------:R3:W-:Y:S02]  /*e510*/  @!P3 ST.E.128 desc[UR6][R28.64], R44 ;  /* 0x0000002c1c00b985 */ /* 0x0007e4000c101d06 */
.L_x_388:
[----:B------:R-:W-:Y:S05]  /*e520*/  BSYNC B1 ;  /* 0x0000000000017941 */ /* 0x000fea0003800000 */
.L_x_387:
[----:B--2---:R2:W4:Y:S01]  /*e530*/  SHFL.IDX PT, R0, R3, 0x1, 0x181f ;  /* 0x00381f0003007f89 */ /* 0x00452200000e0000 */
[----:B------:R-:W-:Y:S03]  /*e540*/  BSSY B1, `(.L_x_389) ;  /* 0x000000d000017945 */ /* 0x000fe60003800000 */
[----:B---3-5:R2:W3:Y:S01]  /*e550*/  SHFL.IDX PT, R24, R22, 0x1, 0x181f ;  /* 0x00381f0016187f89 */ /* 0x0284e200000e0000 */
[----:B------:R-:W-:Y:S05]  /*e560*/  @P0 BRA `(.L_x_390) ;  /* 0x0000000000280947 */ /* 0x000fea0003800000 */
[----:B------:R-:W-:Y:S01]  /*e570*/  ULDC UR4, c[0x0][0xac8] ;  /* 0x0002b20000047ab9 */ /* 0x000fe20000000800 */
[----:B------:R-:W-:Y:S01]  /*e580*/  ULDC.64 UR6, c[0x0][0x208] ;  /* 0x0000820000067ab9 */ /* 0x000fe20000000a00 */
[----:B------:R-:W-:Y:S02]  /*e590*/  ISETP.GE.AND P3, PT, R17, UR4, PT ;  /* 0x0000000411007c0c */ /* 0x000fe4000bf66270 */
[----:B------:R-:W-:-:S11]  /*e5a0*/  ISETP.GE.AND P4, PT, R19, UR4, PT ;  /* 0x0000000413007c0c */ /* 0x000fd6000bf86270 */
[-C--:B---3--:R-:W-:Y:S02]  /*e5b0*/  @!P3 LEA R20, P0, R17, R24.reuse, 0x1 ;  /* 0x000000181114b211 */ /* 0x088fe400078008ff */
[----:B------:R-:W-:Y:S02]  /*e5c0*/  @!P4 LEA R24, P2, R19, R24, 0x1 ;  /* 0x000000181318c211 */ /* 0x000fe400078408ff */
[-C--:B----4-:R-:W-:Y:S02]  /*e5d0*/  @!P3 LEA.HI.X R21, R17, R0.reuse, R232, 0x1, P0 ;  /* 0x000000001115b211 */ /* 0x090fe400000f0ce8 */
[----:B------:R-:W-:-:S03]  /*e5e0*/  @!P4 LEA.HI.X R25, R19, R0, R231, 0x1, P2 ;  /* 0x000000001319c211 */ /* 0x000fc600010f0ce7 */
[----:B------:R3:W-:Y:S04]  /*e5f0*/  @!P3 ST.E.128 desc[UR6][R20.64], R12 ;  /* 0x0000000c1400b985 */ /* 0x0007e8000c101d06 */
[----:B------:R3:W-:Y:S02]  /*e600*/  @!P4 ST.E.128 desc[UR6][R24.64], R40 ;  /* 0x000000281800c985 */ /* 0x0007e4000c101d06 */
.L_x_390:
[----:B------:R-:W-:Y:S05]  /*e610*/  BSYNC B1 ;  /* 0x0000000000017941 */ /* 0x000fea0003800000 */
.L_x_389:
[----:B----4-:R4:W0:Y:S01]  /*e620*/  SHFL.IDX PT, R0, R3, 0x2, 0x181f ;  /* 0x00581f0003007f89 */ /* 0x01082200000e0000 */
[----:B------:R-:W-:Y:S03]  /*e630*/  BSSY B1, `(.L_x_391) ;  /* 0x000000d000017945 */ /* 0x000fe60003800000 */
[----:B---3--:R4:W3:Y:S01]  /*e640*/  SHFL.IDX PT, R14, R22, 0x2, 0x181f ;  /* 0x00581f00160e7f89 */ /* 0x0088e200000e0000 */
[----:B------:R-:W-:Y:S05]  /*e650*/  @P1 BRA `(.L_x_392) ;  /* 0x0000000000281947 */ /* 0x000fea0003800000 */
[----:B------:R-:W-:Y:S01]  /*e660*/  ULDC UR4, c[0x0][0xac8] ;  /* 0x0002b20000047ab9 */ /* 0x000fe20000000800 */
[----:B------:R-:W-:Y:S01]  /*e670*/  ULDC.64 UR6, c[0x0][0x208] ;  /* 0x0000820000067ab9 */ /* 0x000fe20000000a00 */
[----:B------:R-:W-:Y:S02]  /*e680*/  ISETP.GE.AND P2, PT, R17, UR4, PT ;  /* 0x0000000411007c0c */ /* 0x000fe4000bf46270 */
[----:B------:R-:W-:-:S11]  /*e690*/  ISETP.GE.AND P3, PT, R19, UR4, PT ;  /* 0x0000000413007c0c */ /* 0x000fd6000bf66270 */
[-C--:B---3--:R-:W-:Y:S02]  /*e6a0*/  @!P2 LEA R12, P0, R17, R14.reuse, 0x1 ;  /* 0x0000000e110ca211 */ /* 0x088fe400078008ff */
[----:B------:R-:W-:Y:S02]  /*e6b0*/  @!P3 LEA R14, P1, R19, R14, 0x1 ;  /* 0x0000000e130eb211 */ /* 0x000fe400078208ff */
[-C--:B0-----:R-:W-:Y:S02]  /*e6c0*/  @!P2 LEA.HI.X R13, R17, R0.reuse, R232, 0x1, P0 ;  /* 0x00000000110da211 */ /* 0x081fe400000f0ce8 */
[----:B------:R-:W-:-:S03]  /*e6d0*/  @!P3 LEA.HI.X R15, R19, R0, R231, 0x1, P1 ;  /* 0x00000000130fb211 */ /* 0x000fc600008f0ce7 */
[----:B------:R0:W-:Y:S04]  /*e6e0*/  @!P2 ST.E.128 desc[UR6][R12.64], R4 ;  /* 0x000000040c00a985 */ /* 0x0001e8000c101d06 */
[----:B------:R0:W-:Y:S02]  /*e6f0*/  @!P3 ST.E.128 desc[UR6][R14.64], R36 ;  /* 0x000000240e00b985 */ /* 0x0001e4000c101d06 */
.L_x_392:
[----:B------:R-:W-:Y:S05]  /*e700*/  BSYNC B1 ;  /* 0x0000000000017941 */ /* 0x000fea0003800000 */
.L_x_391:
[----:B0-----:R-:W-:Y:S01]  /*e710*/  VIADD R0, R30, 0x60 ;  /* 0x000000601e007836 */ /* 0x001fe20000000000 */
[----:B------:R0:W0:Y:S04]  /*e720*/  SHFL.IDX PT, R6, R3, 0x3, 0x181f ;  /* 0x00781f0003067f89 */ /* 0x00002800000e0000 */
[----:B------:R-:W-:Y:S01]  /*e730*/  ISETP.GE.AND P0, PT, R0, R59, PT ;  /* 0x0000003b0000720c */ /* 0x000fe20003f06270 */
[----:B-12-4-:R-:W1:-:S12]  /*e740*/  SHFL.IDX PT, R22, R22, 0x3, 0x181f ;  /* 0x00781f0016167f89 */ /* 0x016e5800000e0000 */
[----:B------:R-:W-:Y:S05]  /*e750*/  @P0 BRA `(.L_x_393) ;  /* 0x0000000c00000947 */ /* 0x000fea0003800000 */
[----:B------:R-:W-:Y:S01]  /*e760*/  ULDC UR4, c[0x0][0xac8] ;  /* 0x0002b20000047ab9 */ /* 0x000fe20000000800 */
[----:B------:R-:W-:Y:S01]  /*e770*/  ULDC.64 UR6, c[0x0][0x208] ;  /* 0x0000820000067ab9 */ /* 0x000fe20000000a00 */
[----:B------:R-:W-:-:S13]  /*e780*/  ISETP.GE.AND P1, PT, R17, UR4, PT ;  /* 0x0000000411007c0c */ /* 0x000fda000bf26270 */
[----:B-1----:R-:W-:-:S04]  /*e790*/  @!P1 LEA R4, P0, R17, R22, 0x1 ;  /* 0x0000001611049211 */ /* 0x002fc800078008ff */
[----:B0-----:R-:W-:Y:S02]  /*e7a0*/  @!P1 LEA.HI.X R5, R17, R6, R232, 0x1, P0 ;  /* 0x0000000611059211 */ /* 0x001fe400000f0ce8 */
[----:B------:R-:W-:-:S03]  /*e7b0*/  ISETP.GE.AND P0, PT, R19, UR4, PT ;  /* 0x0000000413007c0c */ /* 0x000fc6000bf06270 */
[----:B------:R2:W-:Y:S10]  /*e7c0*/  @!P1 ST.E.128 desc[UR6][R4.64], R8 ;  /* 0x0000000804009985 */ /* 0x0005f4000c101d06 */
[----:B------:R-:W-:Y:S05]  /*e7d0*/  @P0 BRA `(.L_x_393) ;  /* 0x0000000800e00947 */ /* 0x000fea0003800000 */
[----:B--2---:R-:W-:Y:S01]  /*e7e0*/  LEA R4, P0, R19, R22, 0x1 ;  /* 0x0000001613047211 */ /* 0x004fe200078008ff */
[----:B------:R-:W-:-:S03]  /*e7f0*/  ULDC.64 UR4, c[0x0][0x208] ;  /* 0x0000820000047ab9 */ /* 0x000fc60000000a00 */
[----:B------:R-:W-:-:S05]  /*e800*/  LEA.HI.X R5, R19, R6, R231, 0x1, P0 ;  /* 0x0000000613057211 */ /* 0x000fca00000f0ce7 */
[----:B------:R4:W-:Y:S01]  /*e810*/  ST.E.128 desc[UR4][R4.64], R32 ;  /* 0x0000002004007985 */ /* 0x0009e2000c101d04 */
[----:B------:R-:W-:Y:S05]  /*e820*/  BRA `(.L_x_393) ;  /* 0x0000000800cc7947 */ /* 0x000fea0003800000 */
.L_x_385:
[----:B------:R-:W2:Y:S01]  /*e830*/  LDC.64 R6, c[0x0][0xc00] ;  /* 0x00030000ff067b82 */ /* 0x000ea20000000a00 */
[----:B------:R-:W-:Y:S01]  /*e840*/  ULDC.64 UR4, c[0x0][0xc08] ;  /* 0x0003020000047ab9 */ /* 0x000fe20000000a00 */
[----:B------:R-:W-:Y:S01]  /*e850*/  IMAD.MOV.U32 R3, RZ, RZ, RZ ;  /* 0x000000ffff037224 */ /* 0x000fe200078e00ff */
[----:B------:R-:W-:-:S05]  /*e860*/  ULDC.64 UR6, c[0x0][0x208] ;  /* 0x0000820000067ab9 */ /* 0x000fca0000000a00 */
[----:B------:R-:W3:Y:S08]  /*e870*/  LDC.64 R4, c[0x0][0xc00] ;  /* 0x00030000ff047b82 */ /* 0x000ef00000000a00 */
[----:B------:R-:W4:Y:S01]  /*e880*/  LDC R25, c[0x0][0xbe8] ;  /* 0x0002fa00ff197b82 */ /* 0x000f220000000800 */
[----:B------:R-:W-:-:S04]  /*e890*/  ISETP.NE.U32.AND P1, PT, RZ, UR4, PT ;  /* 0x00000004ff007c0c */ /* 0x000fc8000bf25070 */
[----:B------:R-:W-:Y:S02]  /*e8a0*/  ISETP.NE.AND.EX P1, PT, RZ, UR5, PT, P1 ;  /* 0x00000005ff007c0c */ /* 0x000fe4000bf25310 */
[----:B--2---:R-:W-:-:S04]  /*e8b0*/  ISETP.NE.U32.AND P0, PT, R6, RZ, PT ;  /* 0x000000ff0600720c */ /* 0x004fc80003f05070 */
[----:B------:R-:W-:Y:S01]  /*e8c0*/  ISETP.NE.AND.EX P0, PT, R7, RZ, PT, P0 ;  /* 0x000000ff0700720c */ /* 0x000fe20003f05300 */
[----:B---3--:R-:W-:-:S06]  /*e8d0*/  IMAD.WIDE R6, R22, 0x4, R4 ;  /* 0x0000000416067825 */ /* 0x008fcc00078e0204 */
[----:B------:R-:W2:Y:S01]  /*e8e0*/  @P1 LDC.64 R4, c[0x0][0xc08] ;  /* 0x00030200ff041b82 */ /* 0x000ea20000000a00 */
[----:B----4-:R-:W-:Y:S01]  /*e8f0*/  ISETP.NE.AND P2, PT, R25, 0x1, PT ;  /* 0x000000011900780c */ /* 0x010fe20003f45270 */
[----:B------:R-:W-:-:S04]  /*e900*/  ULDC UR4, c[0x0][0xa88] ;  /* 0x0002a20000047ab9 */ /* 0x000fc80000000800 */
[----:B------:R3:W5:Y:S01]  /*e910*/  @P0 LDG.E R3, desc[UR6][R6.64] ;  /* 0x0000000606030981 */ /* 0x000762000c1e1900 */
[----:B------:R-:W-:-:S07]  /*e920*/  IMAD.U32 R0, RZ, RZ, UR4 ;  /* 0x00000004ff007e24 */ /* 0x000fce000f8e00ff */
[----:B------:R-:W4:Y:S01]  /*e930*/  @P2 LDC R14, c[0x0][0xbec] ;  /* 0x0002fb00ff0e2b82 */ /* 0x000f220000000800 */
[----:B--2---:R-:W-:-:S07]  /*e940*/  @P1 IMAD.WIDE R4, R22, 0x4, R4 ;  /* 0x0000000416041825 */ /* 0x004fce00078e0204 */
[----:B------:R-:W2:Y:S01]  /*e950*/  @P2 LDC R27, c[0x0][0xbf0] ;  /* 0x0002fc00ff1b2b82 */ /* 0x000ea20000000800 */
[----:B------:R3:W5:Y:S01]  /*e960*/  @P1 LDG.E R0, desc[UR6][R4.64] ;  /* 0x0000000604001981 */ /* 0x000762000c1e1900 */
[----:B------:R-:W-:Y:S01]  /*e970*/  ISETP.GE.AND P3, PT, R233, 0x80, PT ;  /* 0x00000080e900780c */ /* 0x000fe20003f66270 */
[----:B------:R-:W-:-:S12]  /*e980*/  @P1 BRA `(.L_x_394) ;  /* 0x0000000000141947 */ /* 0x000fd80003800000 */
[----:B------:R-:W-:Y:S05]  /*e990*/  @!P0 BRA `(.L_x_394) ;  /* 0x0000000000108947 */ /* 0x000fea0003800000 */
[----:B------:R-:W-:Y:S02]  /*e9a0*/  ULDC.64 UR4, c[0x0][0x208] ;  /* 0x0000820000047ab9 */ /* 0x000fe40000000a00 */
[----:B---3--:R-:W3:Y:S04]  /*e9b0*/  LDG.E R5, desc[UR4][R6.64] ;  /* 0x0000000406057981 */ /* 0x008ee8000c1e1900 */
[----:B-----5:R-:W3:Y:S02]  /*e9c0*/  LDG.E R0, desc[UR4][R6.64+0x4] ;  /* 0x0000040406007981 */ /* 0x020ee4000c1e1900 */
[----:B---3--:R-:W-:-:S07]  /*e9d0*/  IMAD.IADD R0, R0, 0x1, -R5 ;  /* 0x0000000100007824 */ /* 0x008fce00078e0a05 */
.L_x_394:
[----:B------:R-:W-:Y:S01]  /*e9e0*/  BSSY B1, `(.L_x_395) ;  /* 0x000002f000017945 */ /* 0x000fe20003800000 */
[----:B------:R-:W-:Y:S02]  /*e9f0*/  SHF.R.S32.HI R12, RZ, 0x1f, R220 ;  /* 0x0000001fff0c7819 */ /* 0x000fe400000114dc */
[----:B------:R-:W-:Y:S02]  /*ea00*/  SEL R13, R22, RZ, !P0 ;  /* 0x000000ff160d7207 */ /* 0x000fe40004000000 */
[----:B------:R-:W-:Y:S02]  /*ea10*/  SEL R222, R222, RZ, !P0 ;  /* 0x000000ffdede7207 */ /* 0x000fe40004000000 */
[----:B-----5:R-:W-:Y:S01]  /*ea20*/  SHF.R.S32.HI R10, RZ, 0x1f, R3 ;  /* 0x0000001fff0a7819 */ /* 0x020fe20000011403 */
[----:B------:R-:W-:Y:S06]  /*ea30*/  @P3 BRA `(.L_x_396) ;  /* 0x0000000000a43947 */ /* 0x000fec0003800000 */
[----:B---3--:R-:W3:Y:S01]  /*ea40*/  S2R R4, SR_TID.X ;  /* 0x0000000000047919 */ /* 0x008ee20000002100 */
[----:B------:R-:W5:Y:S02]  /*ea50*/  LDC R11, c[0x0][0xbe8] ;  /* 0x0002fa00ff0b7b82 */ /* 0x000f640000000800 */
[----:B-----5:R-:W-:Y:S02]  /*ea60*/  IMAD R5, R0, R11, RZ ;  /* 0x0000000b00057224 */ /* 0x020fe400078e02ff */
[----:B---3--:R-:W-:-:S05]  /*ea70*/  IMAD R4, R221, 0x80, R4 ;  /* 0x00000080dd047824 */ /* 0x008fca00078e0204 */
[----:B------:R-:W-:-:S04]  /*ea80*/  IADD3 R8, R4, -0x80, RZ ;  /* 0xffffff8004087810 */ /* 0x000fc80007ffe0ff */
[----:B------:R-:W-:-:S13]  /*ea90*/  ISETP.GE.AND P0, PT, R8, R5, PT ;  /* 0x000000050800720c */ /* 0x000fda0003f06270 */
[----:B------:R-:W-:Y:S05]  /*eaa0*/  @P0 BRA `(.L_x_396) ;  /* 0x0000000000880947 */ /* 0x000fea0003800000 */
[----:B------:R-:W-:Y:S01]  /*eab0*/  ISETP.NE.AND P0, PT, R11, 0x1, PT ;  /* 0x000000010b00780c */ /* 0x000fe20003f05270 */
[----:B------:R-:W-:Y:S01]  /*eac0*/  ULDC.64 UR4, c[0x0][0xb90] ;  /* 0x0002e40000047ab9 */ /* 0x000fe20000000a00 */
[----:B------:R-:W-:Y:S01]  /*ead0*/  IMAD.MOV.U32 R4, RZ, RZ, R3 ;  /* 0x000000ffff047224 */ /* 0x000fe200078e0003 */
[----:B------:R-:W-:Y:S01]  /*eae0*/  ULDC.64 UR6, c[0x0][0x208] ;  /* 0x0000820000067ab9 */ /* 0x000fe20000000a00 */
[----:B------:R-:W-:Y:S02]  /*eaf0*/  IMAD R9, R12, UR4, RZ ;  /* 0x000000040c097c24 */ /* 0x000fe4000f8e02ff */
[----:B------:R-:W-:Y:S02]  /*eb00*/  IMAD.MOV.U32 R5, RZ, RZ, R10 ;  /* 0x000000ffff057224 */ /* 0x000fe400078e000a */
[----:B------:R-:W-:Y:S02]  /*eb10*/  IMAD.MOV.U32 R7, RZ, RZ, R8 ;  /* 0x000000ffff077224 */ /* 0x000fe400078e0008 */
[----:B------:R-:W-:-:S03]  /*eb20*/  IMAD.WIDE.U32 R4, R220, UR4, R4 ;  /* 0x00000004dc047c25 */ /* 0x000fc6000f8e0004 */
[----:B------:R-:W3:Y:S01]  /*eb30*/  @P0 LDC R15, c[0x0][0xbec] ;  /* 0x0002fb00ff0f0b82 */ /* 0x000ee20000000800 */
[----:B------:R-:W-:Y:S01]  /*eb40*/  IMAD R9, R220, UR5, R9 ;  /* 0x00000005dc097c24 */ /* 0x000fe2000f8e0209 */
[----:B------:R-:W-:-:S03]  /*eb50*/  ULDC.64 UR4, c[0x0][0xb98] ;  /* 0x0002e60000047ab9 */ /* 0x000fc60000000a00 */
[----:B------:R-:W-:-:S03]  /*eb60*/  IMAD.IADD R5, R5, 0x1, R9 ;  /* 0x0000000105057824 */ /* 0x000fc600078e0209 */
[----:B------:R-:W5:Y:S01]  /*eb70*/  @P0 LDC R21, c[0x0][0xbf0] ;  /* 0x0002fc00ff150b82 */ /* 0x000f620000000800 */
[----:B------:R-:W-:-:S04]  /*eb80*/  IMAD.WIDE.U32 R4, R13, UR4, R4 ;  /* 0x000000040d047c25 */ /* 0x000fc8000f8e0004 */
[----:B---3--:R-:W-:-:S05]  /*eb90*/  @P0 IMAD.HI.U32 R6, R8, R15, RZ ;  /* 0x0000000f08060227 */ /* 0x008fca00078e00ff */
[----:B-----5:R-:W-:Y:S01]  /*eba0*/  @P0 SHF.R.U32.HI R7, RZ, R21, R6 ;  /* 0x00000015ff070219 */ /* 0x020fe20000011606 */
[----:B------:R-:W-:-:S03]  /*ebb0*/  IMAD R6, R222, UR4, RZ ;  /* 0x00000004de067c24 */ /* 0x000fc6000f8e02ff */
[----:B------:R-:W-:Y:S01]  /*ebc0*/  IADD3 R4, P0, R7, R4, RZ ;  /* 0x0000000407047210 */ /* 0x000fe20007f1e0ff */
[----:B------:R-:W-:-:S04]  /*ebd0*/  IMAD.MOV R9, RZ, RZ, -R7 ;  /* 0x000000ffff097224 */ /* 0x000fc800078e0a07 */
[----:B------:R-:W-:Y:S01]  /*ebe0*/  IMAD R9, R11, R9, R8 ;  /* 0x000000090b097224 */ /* 0x000fe200078e0208 */
[----:B------:R-:W-:Y:S01]  /*ebf0*/  SHF.R.S32.HI R11, RZ, 0x1f, R7 ;  /* 0x0000001fff0b7819 */ /* 0x000fe20000011407 */
[----:B------:R-:W-:Y:S01]  /*ec00*/  IMAD R8, R13, UR5, R6 ;  /* 0x000000050d087c24 */ /* 0x000fe2000f8e0206 */
[----:B------:R-:W-:Y:S02]  /*ec10*/  ULDC.64 UR4, c[0x0][0xb88] ;  /* 0x0002e20000047ab9 */ /* 0x000fe40000000a00 */
[----:B------:R-:W-:Y:S02]  /*ec20*/  SHF.R.S32.HI R6, RZ, 0x1f, R9 ;  /* 0x0000001fff067819 */ /* 0x000fe40000011409 */
[----:B------:R-:W-:-:S03]  /*ec30*/  IADD3.X R5, R11, R5, R8, P0, !PT ;  /* 0x000000050b057210 */ /* 0x000fc600007fe408 */
[----:B------:R-:W-:Y:S02]  /*ec40*/  IMAD R6, R6, UR4, RZ ;  /* 0x0000000406067c24 */ /* 0x000fe4000f8e02ff */
[----:B------:R-:W-:-:S04]  /*ec50*/  IMAD.WIDE.U32 R4, R9, UR4, R4 ;  /* 0x0000000409047c25 */ /* 0x000fc8000f8e0004 */
[----:B------:R-:W-:Y:S01]  /*ec60*/  IMAD R7, R9, UR5, R6 ;  /* 0x0000000509077c24 */ /* 0x000fe2000f8e0206 */
[----:B------:R-:W-:Y:S02]  /*ec70*/  ULDC.64 UR4, c[0x0][0xb50] ;  /* 0x0002d40000047ab9 */ /* 0x000fe40000000a00 */
[----:B------:R-:W-:Y:S01]  /*ec80*/  LEA R6, P0, R4, UR4, 0x2 ;  /* 0x0000000404067c11 */ /* 0x000fe2000f8010ff */
[----:B------:R-:W-:-:S05]  /*ec90*/  IMAD.IADD R5, R5, 0x1, R7 ;  /* 0x0000000105057824 */ /* 0x000fca00078e0207 */
[----:B------:R-:W-:Y:S01]  /*eca0*/  LEA.HI.X R7, R4, UR5, R5, 0x2, P0 ;  /* 0x0000000504077c11 */ /* 0x000fe200080f1405 */
[----:B------:R-:W-:-:S05]  /*ecb0*/  IMAD.MOV.U32 R5, RZ, RZ, -0x800000 ;  /* 0xff800000ff057424 */ /* 0x000fca00078e00ff */
[----:B------:R3:W-:Y:S02]  /*ecc0*/  STG.E desc[UR6][R6.64], R5 ;  /* 0x0000000506007986 */ /* 0x0007e4000c101906 */
.L_x_396:
[----:B------:R-:W-:Y:S05]  /*ecd0*/  BSYNC B1 ;  /* 0x0000000000017941 */ /* 0x000fea0003800000 */
.L_x_395:
[----:B------:R-:W-:Y:S01]  /*ece0*/  ULDC.64 UR4, c[0x0][0xaa0] ;  /* 0x0002a80000047ab9 */ /* 0x000fe20000000a00 */
[----:B---3--:R-:W-:Y:S01]  /*ecf0*/  IMAD R6, R23, 0x20, R223 ;  /* 0x0000002017067824 */ /* 0x008fe200078e02df */
[----:B------:R-:W-:Y:S01]  /*ed00*/  BSSY B1, `(.L_x_397) ;  /* 0x0000038000017945 */ /* 0x000fe20003800000 */
[----:B------:R-:W-:Y:S02]  /*ed10*/  IMAD R4, R10, UR4, RZ ;  /* 0x000000040a047c24 */ /* 0x000fe4000f8e02ff */
[----:B------:R-:W-:Y:S02]  /*ed20*/  IMAD R9, R221, 0x80, R6 ;  /* 0x00000080dd097824 */ /* 0x000fe400078e0206 */
[C---:B------:R-:W-:Y:S02]  /*ed30*/  IMAD R7, R3.reuse, UR5, R4 ;  /* 0x0000000503077c24 */ /* 0x040fe4000f8e0204 */
[----:B------:R-:W-:Y:S01]  /*ed40*/  IMAD.WIDE.U32 R4, R3, UR4, RZ ;  /* 0x0000000403047c25 */ /* 0x000fe2000f8e00ff */
[----:B------:R-:W-:-:S03]  /*ed50*/  ULDC.64 UR4, c[0x0][0xae8] ;  /* 0x0002ba0000047ab9 */ /* 0x000fc60000000a00 */
[----:B----4-:R-:W-:Y:S01]  /*ed60*/  @P2 IMAD.HI.U32 R6, R9, R14, RZ ;  /* 0x0000000e09062227 */ /* 0x010fe200078e00ff */
[----:B------:R-:W-:-:S03]  /*ed70*/  IADD3 R5, R5, R7, RZ ;  /* 0x0000000705057210 */ /* 0x000fc60007ffe0ff */
[----:B------:R-:W-:Y:S02]  /*ed80*/  IMAD R7, R12, UR4, RZ ;  /* 0x000000040c077c24 */ /* 0x000fe4000f8e02ff */
[----:B------:R-:W-:-:S04]  /*ed90*/  IMAD.WIDE.U32 R4, R220, UR4, R4 ;  /* 0x00000004dc047c25 */ /* 0x000fc8000f8e0004 */
[----:B------:R-:W-:Y:S01]  /*eda0*/  IMAD R7, R220, UR5, R7 ;  /* 0x00000005dc077c24 */ /* 0x000fe2000f8e0207 */
[----:B------:R-:W-:Y:S01]  /*edb0*/  ULDC.64 UR4, c[0x0][0xaf0] ;  /* 0x0002bc0000047ab9 */ /* 0x000fe20000000a00 */
[----:B------:R-:W-:Y:S01]  /*edc0*/  IMAD.MOV.U32 R3, RZ, RZ, R9 ;  /* 0x000000ffff037224 */ /* 0x000fe200078e0009 */
[----:B--2---:R-:W-:Y:S01]  /*edd0*/  @P2 SHF.R.U32.HI R3, RZ, R27, R6 ;  /* 0x0000001bff032219 */ /* 0x004fe20000011606 */
[----:B------:R-:W-:Y:S02]  /*ede0*/  IMAD R8, R222, UR4, RZ ;  /* 0x00000004de087c24 */ /* 0x000fe4000f8e02ff */
[----:B------:R-:W-:Y:S01]  /*edf0*/  IMAD.IADD R5, R5, 0x1, R7 ;  /* 0x0000000105057824 */ /* 0x000fe200078e0207 */
[----:B------:R-:W-:Y:S01]  /*ee00*/  SHF.R.S32.HI R6, RZ, 0x1f, R3 ;  /* 0x0000001fff067819 */ /* 0x000fe20000011403 */
[C---:B------:R-:W-:Y:S02]  /*ee10*/  IMAD R7, R13.reuse, UR5, R8 ;  /* 0x000000050d077c24 */ /* 0x040fe4000f8e0208 */
[----:B------:R-:W-:Y:S01]  /*ee20*/  IMAD.WIDE.U32 R4, R13, UR4, R4 ;  /* 0x000000040d047c25 */ /* 0x000fe2000f8e0004 */
[----:B------:R-:W-:-:S03]  /*ee30*/  ULDC.64 UR4, c[0x0][0xae0] ;  /* 0x0002b80000047ab9 */ /* 0x000fc60000000a00 */
[----:B------:R-:W-:Y:S02]  /*ee40*/  IMAD.MOV R8, RZ, RZ, -R3 ;  /* 0x000000ffff087224 */ /* 0x000fe400078e0a03 */
        /* <DEDUP_REMOVED lines=10> */
[----:B------:R-:W-:Y:S02]  /*eef0*/  IMAD R25, R0, R25, RZ ;  /* 0x0000001900197224 */ /* 0x000fe400078e02ff */
[C---:B------:R-:W-:Y:S02]  /*ef00*/  IMAD R3, R7.reuse, UR5, R6 ;  /* 0x0000000507037c24 */ /* 0x040fe4000f8e0206 */
[----:B------:R-:W-:Y:S01]  /*ef10*/  IMAD.WIDE.U32 R4, R7, UR4, R4 ;  /* 0x0000000407047c25 */ /* 0x000fe2000f8e0004 */
[----:B------:R-:W-:Y:S01]  /*ef20*/  ISETP.GE.AND P2, PT, R10, R25, PT ;  /* 0x000000190a00720c */ /* 0x000fe20003f46270 */
[----:B------:R-:W-:-:S02]  /*ef30*/  ULDC.64 UR4, c[0x0][0xa80] ;  /* 0x0002a00000047ab9 */ /* 0x000fc40000000a00 */
[----:B------:R-:W-:Y:S01]  /*ef40*/  VIADD R0, R10, 0x20 ;  /* 0x000000200a007836 */ /* 0x000fe20000000000 */
[----:B------:R-:W-:Y:S01]  /*ef50*/  LEA R6, P3, R4, UR4, 0x1 ;  /* 0x0000000404067c11 */ /* 0x000fe2000f8608ff */
[----:B------:R-:W-:-:S03]  /*ef60*/  IMAD.IADD R3, R5, 0x1, R3 ;  /* 0x0000000105037824 */ /* 0x000fc600078e0203 */
[-C--:B------:R-:W-:Y:S02]  /*ef70*/  ISETP.GE.AND P1, PT, R0, R25.reuse, PT ;  /* 0x000000190000720c */ /* 0x080fe40003f26270 */
[----:B------:R-:W-:Y:S02]  /*ef80*/  IADD3 R0, R10, 0x40, RZ ;  /* 0x000000400a007810 */ /* 0x000fe40007ffe0ff */
[----:B------:R-:W-:Y:S02]  /*ef90*/  LEA.HI.X R3, R4, UR5, R3, 0x1, P3 ;  /* 0x0000000504037c11 */ /* 0x000fe400098f0c03 */
[----:B------:R-:W-:Y:S01]  /*efa0*/  ISETP.GE.AND P0, PT, R0, R25, PT ;  /* 0x000000190000720c */ /* 0x000fe20003f06270 */
[----:B------:R2:W3:Y:S04]  /*efb0*/  SHFL.IDX PT, R4, R6, RZ, 0x181f ;  /* 0x00181fff06047589 */ /* 0x0004e800000e0000 */
[----:B------:R2:W4:Y:S01]  /*efc0*/  SHFL.IDX PT, R0, R3, RZ, 0x181f ;  /* 0x00181fff03007589 */ /* 0x00052200000e0000 */
[----:B------:R-:W-:Y:S07]  /*efd0*/  @P2 BRA `(.L_x_398) ;  /* 0x0000000000282947 */ /* 0x000fee0003800000 */
        /* <DEDUP_REMOVED lines=8> */
[----:B------:R3:W-:Y:S04]  /*f060*/  @!P4 ST.E.128 desc[UR6][R8.64], RZ ;  /* 0x000000ff0800c985 */ /* 0x0007e8000c101d06 */
[----:B------:R3:W-:Y:S02]  /*f070*/  @!P5 ST.E.128 desc[UR6][R4.64], RZ ;  /* 0x000000ff0400d985 */ /* 0x0007e4000c101d06 */
.L_x_398:
[----:B------:R-:W-:Y:S05]  /*f080*/  BSYNC B1 ;  /* 0x0000000000017941 */ /* 0x000fea0003800000 */
.L_x_397:
        /* <DEDUP_REMOVED lines=12> */
[----:B------:R0:W-:Y:S04]  /*f150*/  @!P3 ST.E.128 desc[UR6][R8.64], RZ ;  /* 0x000000ff0800b985 */ /* 0x0001e8000c101d06 */
[----:B------:R0:W-:Y:S02]  /*f160*/  @!P4 ST.E.128 desc[UR6][R4.64], RZ ;  /* 0x000000ff0400c985 */ /* 0x0001e4000c101d06 */
.L_x_400:
[----:B------:R-:W-:Y:S05]  /*f170*/  BSYNC B1 ;  /* 0x0000000000017941 */ /* 0x000fea0003800000 */
.L_x_399:
[----:B0-----:R0:W0:Y:S01]  /*f180*/  SHFL.IDX PT, R0, R3, 0x2, 0x181f ;  /* 0x00581f0003007f89 */ /* 0x00102200000e0000 */
[----:B------:R-:W-:Y:S03]  /*f190*/  BSSY B1, `(.L_x_401) ;  /* 0x000000d000017945 */ /* 0x000fe60003800000 */
[----:B---3--:R3:W0:Y:S01]  /*f1a0*/  SHFL.IDX PT, R4, R6, 0x2, 0x181f ;  /* 0x00581f0006047f89 */ /* 0x00862200000e0000 */
[----:B------:R-:W-:Y:S05]  /*f1b0*/  @P0 BRA `(.L_x_402) ;  /* 0x0000000000280947 */ /* 0x000fea0003800000 */
[----:B------:R-:W-:Y:S01]  /*f1c0*/  ULDC UR4, c[0x0][0xac8] ;  /* 0x0002b20000047ab9 */ /* 0x000fe20000000800 */
[----:B------:R-:W-:Y:S01]  /*f1d0*/  ULDC.64 UR6, c[0x0][0x208] ;  /* 0x0000820000067ab9 */ /* 0x000fe20000000a00 */
[----:B------:R-:W-:Y:S02]  /*f1e0*/  ISETP.GE.AND P2, PT, R17, UR4, PT ;  /* 0x0000000411007c0c */ /* 0x000fe4000bf46270 */
[----:B------:R-:W-:-:S11]  /*f1f0*/  ISETP.GE.AND P3, PT, R19, UR4, PT ;  /* 0x0000000413007c0c */ /* 0x000fd6000bf66270 */
[-C--:B0-----:R-:W-:Y:S02]  /*f200*/  @!P2 LEA R8, P0, R17, R4.reuse, 0x1 ;  /* 0x000000041108a211 */ /* 0x081fe400078008ff */
[----:B------:R-:W-:Y:S02]  /*f210*/  @!P3 LEA R4, P1, R19, R4, 0x1 ;  /* 0x000000041304b211 */ /* 0x000fe400078208ff */
[-C--:B------:R-:W-:Y:S02]  /*f220*/  @!P2 LEA.HI.X R9, R17, R0.reuse, R232, 0x1, P0 ;  /* 0x000000001109a211 */ /* 0x080fe400000f0ce8 */
[----:B------:R-:W-:-:S03]  /*f230*/  @!P3 LEA.HI.X R5, R19, R0, R231, 0x1, P1 ;  /* 0x000000001305b211 */ /* 0x000fc600008f0ce7 */
[----:B------:R0:W-:Y:S04]  /*f240*/  @!P2 ST.E.128 desc[UR6][R8.64], RZ ;  /* 0x000000ff0800a985 */ /* 0x0001e8000c101d06 */
[----:B------:R0:W-:Y:S02]  /*f250*/  @!P3 ST.E.128 desc[UR6][R4.64], RZ ;  /* 0x000000ff0400b985 */ /* 0x0001e4000c101d06 */
.L_x_402:
[----:B------:R-:W-:Y:S05]  /*f260*/  BSYNC B1 ;  /* 0x0000000000017941 */ /* 0x000fea0003800000 */
.L_x_401:
[----:B0-----:R-:W-:Y:S01]  /*f270*/  VIADD R0, R10, 0x60 ;  /* 0x000000600a007836 */ /* 0x001fe20000000000 */
[----:B------:R0:W0:Y:S04]  /*f280*/  SHFL.IDX PT, R8, R3, 0x3, 0x181f ;  /* 0x00781f0003087f89 */ /* 0x00002800000e0000 */
[----:B------:R-:W-:Y:S01]  /*f290*/  ISETP.GE.AND P0, PT, R0, R25, PT ;  /* 0x000000190000720c */ /* 0x000fe20003f06270 */
[----:B------:R0:W0:-:S12]  /*f2a0*/  SHFL.IDX PT, R4, R6, 0x3, 0x181f ;  /* 0x00781f0006047f89 */ /* 0x00001800000e0000 */
[----:B------:R-:W-:Y:S05]  /*f2b0*/  @P0 BRA `(.L_x_393) ;  /* 0x0000000000280947 */ /* 0x000fea0003800000 */
[----:B------:R-:W-:Y:S01]  /*f2c0*/  ULDC UR4, c[0x0][0xac8] ;  /* 0x0002b20000047ab9 */ /* 0x000fe20000000800 */
[----:B------:R-:W-:Y:S01]  /*f2d0*/  ULDC.64 UR6, c[0x0][0x208] ;  /* 0x0000820000067ab9 */ /* 0x000fe20000000a00 */
[----:B------:R-:W-:Y:S02]  /*f2e0*/  ISETP.GE.AND P2, PT, R17, UR4, PT ;  /* 0x0000000411007c0c */ /* 0x000fe4000bf46270 */
[----:B------:R-:W-:-:S11]  /*f2f0*/  ISETP.GE.AND P3, PT, R19, UR4, PT ;  /* 0x0000000413007c0c */ /* 0x000fd6000bf66270 */
[-C--:B0-234-:R-:W-:Y:S02]  /*f300*/  @!P2 LEA R6, P0, R17, R4.reuse, 0x1 ;  /* 0x000000041106a211 */ /* 0x09dfe400078008ff */
[----:B------:R-:W-:Y:S02]  /*f310*/  @!P3 LEA R4, P1, R19, R4, 0x1 ;  /* 0x000000041304b211 */ /* 0x000fe400078208ff */
[-C--:B------:R-:W-:Y:S02]  /*f320*/  @!P2 LEA.HI.X R7, R17, R8.reuse, R232, 0x1, P0 ;  /* 0x000000081107a211 */ /* 0x080fe400000f0ce8 */
[----:B------:R-:W-:-:S03]  /*f330*/  @!P3 LEA.HI.X R5, R19, R8, R231, 0x1, P1 ;  /* 0x000000081305b211 */ /* 0x000fc600008f0ce7 */
[----:B------:R0:W-:Y:S04]  /*f340*/  @!P2 ST.E.128 desc[UR6][R6.64], RZ ;  /* 0x000000ff0600a985 */ /* 0x0001e8000c101d06 */
[----:B------:R0:W-:Y:S02]  /*f350*/  @!P3 ST.E.128 desc[UR6][R4.64], RZ ;  /* 0x000000ff0400b985 */ /* 0x0001e4000c101d06 */
.L_x_393:
[----:B------:R-:W-:Y:S05]  /*f360*/  BSYNC B0 ;  /* 0x0000000000007941 */ /* 0x000fea0003800000 */
.L_x_384:
[----:B------:R-:W-:Y:S02]  /*f370*/  ULDC UR4, c[0x0][0xc3c] ;  /* 0x00030f0000047ab9 */ /* 0x000fe40000000800 */
[----:B-1----:R-:W-:-:S13]  /*f380*/  ISETP.GE.AND P0, PT, R51, UR4, PT ;  /* 0x0000000433007c0c */ /* 0x002fda000bf06270 */
[----:B------:R-:W-:Y:S05]  /*f390*/  @!P0 BRA `(.L_x_403) ;  /* 0xffffff1800948947 */ /* 0x000fea000383ffff */
[----:B------:R-:W-:Y:S05]  /*f3a0*/  EXIT ;  /* 0x000000000000794d */ /* 0x000fea0003800000 */
.L_x_359:
[----:B------:R-:W-:-:S08]  /*f3b0*/  NOP ;  /* 0x0000000000007918 */ /* 0x000fd00000000000 */
[----:B--2---:R-:W0:-:S00]  /*f3c0*/  USETMAXREG.DEALLOC.CTAPOOL 0x18 ;  /* 0x00000018000079c8 */ /* 0x004e0000080e0500 */
[----:B0-----:R-:W-:-:S06]  /*f3d0*/  LOP3.LUT R0, R0, 0x3, RZ, 0xc0, !PT ;  /* 0x0000000300007812 */ /* 0x001fcc00078ec0ff */
[----:B------:R-:W0:Y:S02]  /*f3e0*/  SHFL.IDX PT, R0, R0, RZ, 0x1f ;  /* 0x00001fff00007589 */ /* 0x000e2400000e0000 */
[----:B0-----:R-:W-:Y:S01]  /*f3f0*/  ISETP.NE.AND P0, PT, R0, RZ, PT ;  /* 0x000000ff0000720c */ /* 0x001fe20003f05270 */
[----:B------:R-:W-:-:S03]  /*f400*/  IMAD.MOV.U32 R0, RZ, RZ, RZ ;  /* 0x000000ffff007224 */ /* 0x000fc600078e00ff */
[----:B------:R-:W-:-:S05]  /*f410*/  P2R R2, PR, RZ, 0x1 ;  /* 0x00000001ff027803 */ /* 0x000fca0000000000 */
[----:B------:R0:W-:Y:S04]  /*f420*/  STL [R1+0x58], R2 ;  /* 0x0000580201007387 */ /* 0x0001e80000100800 */
[----:B------:R-:W-:Y:S05]  /*f430*/  @!P0 BRA `(.L_x_404) ;  /* 0x00000000001c8947 */ /* 0x000fea0003800000 */
[----:B------:R-:W1:Y:S08]  /*f440*/  S2UR UR5, SR_CgaCtaId ;  /* 0x00000000000579c3 */ /* 0x000e700000008800 */
[----:B------:R-:W-:Y:S06]  /*f450*/  BAR.SYNC.DEFER_BLOCKING 0x5, 0x180 ;  /* 0x0146000000007b1d */ /* 0x000fec0000010000 */
[----:B------:R-:W-:-:S02]  /*f460*/  UMOV UR4, 0x400 ;  /* 0x0000040000047882 */ /* 0x000fc40000000000 */
[----:B-1----:R-:W-:-:S09]  /*f470*/  ULEA UR4, UR5, UR4, 0x18 ;  /* 0x0000000405047291 */ /* 0x002fd2000f8ec03f */
[----:B------:R-:W1:Y:S01]  /*f480*/  LDS.128 R16, [UR4+0x348d0] ;  /* 0x0348d004ff107984 */ /* 0x000e620008000c00 */
[----:B------:R-:W-:Y:S06]  /*f490*/  BAR.ARV 0x4, 0x180 ;  /* 0x0106000000007b1d */ /* 0x000fec0000002000 */
[----:B------:R-:W-:Y:S05]  /*f4a0*/  BRA `(.L_x_405) ;  /* 0x0000000800047947 */ /* 0x000fea0003800000 */
.L_x_404:
[----:B0-----:R-:W0:Y:S01]  /*f4b0*/  S2R R2, SR_TID.X ;  /* 0x0000000000027919 */ /* 0x001e220000002100 */
[----:B------:R-:W-:Y:S01]  /*f4c0*/  ULDC UR4, c[0x0][0xc3c] ;  /* 0x00030f0000047ab9 */ /* 0x000fe20000000800 */
[----:B------:R-:W-:Y:S01]  /*f4d0*/  ULDC.64 UR6, c[0x0][0x208] ;  /* 0x0000820000067ab9 */ /* 0x000fe20000000a00 */
[----:B------:R-:W-:Y:S01]  /*f4e0*/  ULDC UR5, c[0x0][0xc38] ;  /* 0x00030e0000057ab9 */ /* 0x000fe20000000800 */
[----:B0-----:R-:W-:-:S04]  /*f4f0*/  LOP3.LUT R5, R2, 0x1f, RZ, 0xc0, !PT ;  /* 0x0000001f02057812 */ /* 0x001fc800078ec0ff */
[----:B------:R-:W-:-:S04]  /*f500*/  ISETP.NE.AND P0, PT, R5, 0x1f, PT ;  /* 0x0000001f0500780c */ /* 0x000fc80003f05270 */
[----:B------:R-:W-:-:S13]  /*f510*/  ISETP.GE.OR P1, PT, R5, UR4, !P0 ;  /* 0x0000000405007c0c */ /* 0x000fda000c726670 */
[----:B------:R-:W0:Y:S02]  /*f520*/  @!P1 LDC.64 R2, c[0x0][0xc80] ;  /* 0x00032000ff029b82 */ /* 0x000e240000000a00 */
[----:B0-----:R-:W-:-:S05]  /*f530*/  @!P1 IMAD.WIDE.U32 R2, R5, 0x4, R2 ;  /* 0x0000000405029825 */ /* 0x001fca00078e0002 */
[----:B------:R-:W2:Y:S01]  /*f540*/  @!P1 LDG.E R0, desc[UR6][R2.64] ;  /* 0x0000000602009981 */ /* 0x000ea2000c1e1900 */
[C---:B------:R-:W-:Y:S01]  /*f550*/  ISETP.NE.AND P1, PT, R5.reuse, RZ, PT ;  /* 0x000000ff0500720c */ /* 0x040fe20003f25270 */
[----:B------:R-:W0:Y:S01]  /*f560*/  S2UR UR6, SR_CTAID.X ;  /* 0x00000000000679c3 */ /* 0x000e220000002500 */
[C---:B------:R-:W-:Y:S01]  /*f570*/  ISETP.GE.U32.AND P2, PT, R5.reuse, 0x2, PT ;  /* 0x000000020500780c */ /* 0x040fe20003f46070 */
[----:B------:R-:W-:Y:S01]  /*f580*/  UMOV UR4, URZ ;  /* 0x0000003f00047c82 */ /* 0x000fe20008000000 */
[C---:B------:R-:W-:Y:S02]  /*f590*/  ISETP.GE.U32.AND P3, PT, R5.reuse, 0x4, PT ;  /* 0x000000040500780c */ /* 0x040fe40003f66070 */
[C---:B------:R-:W-:Y:S02]  /*f5a0*/  ISETP.GE.U32.AND P4, PT, R5.reuse, 0x8, PT ;  /* 0x000000080500780c */ /* 0x040fe40003f86070 */
[----:B------:R-:W-:Y:S02]  /*f5b0*/  ISETP.GE.U32.AND P5, PT, R5, 0x10, PT ;  /* 0x000000100500780c */ /* 0x000fe40003fa6070 */
[----:B------:R-:W-:Y:S01]  /*f5c0*/  MOV R16, RZ ;  /* 0x000000ff00107202 */ /* 0x000fe20000000f00 */
[----:B--2---:R-:W1:Y:S02]  /*f5d0*/  SHFL.UP PT, R4, R0, 0x1, RZ ;  /* 0x0420000000047989 */ /* 0x004e6400000e00ff */
[----:B-1----:R-:W-:-:S05]  /*f5e0*/  SEL R7, R4, RZ, P1 ;  /* 0x000000ff04077207 */ /* 0x002fca0000800000 */
[----:B------:R-:W-:-:S05]  /*f5f0*/  IMAD.IADD R7, R0, 0x1, R7 ;  /* 0x0000000100077824 */ /* 0x000fca00078e0207 */
[----:B------:R-:W1:Y:S02]  /*f600*/  SHFL.UP PT, R4, R7, 0x2, RZ ;  /* 0x0440000007047989 */ /* 0x000e6400000e00ff */
        /* <DEDUP_REMOVED lines=11> */
[----:B------:R-:W1:Y:S02]  /*f6c0*/  SHFL.IDX PT, R4, R2, 0x1f, 0x1f ;  /* 0x03e01f0002047f89 */ /* 0x000e6400000e0000 */
[----:B-1----:R-:W-:-:S04]  /*f6d0*/  IMAD R4, R4, UR5, RZ ;  /* 0x0000000504047c24 */ /* 0x002fc8000f8e02ff */
[----:B------:R-:W-:Y:S01]  /*f6e0*/  IMAD.MOV.U32 R7, RZ, RZ, R4 ;  /* 0x000000ffff077224 */ /* 0x000fe200078e0004 */
[----:B0-----:R-:W-:-:S13]  /*f6f0*/  ISETP.GT.AND P6, PT, R4, UR6, PT ;  /* 0x0000000604007c0c */ /* 0x001fda000bfc4270 */
[----:B------:R-:W-:Y:S05]  /*f700*/  @P6 BRA `(.L_x_406) ;  /* 0x0000000000a46947 */ /* 0x000fea0003800000 */
[----:B------:R-:W0:Y:S01]  /*f710*/  LDC R6, c[0x0][0xc3c] ;  /* 0x00030f00ff067b82 */ /* 0x000e220000000800 */
[----:B------:R-:W-:Y:S01]  /*f720*/  IMAD.MOV.U32 R4, RZ, RZ, R7 ;  /* 0x000000ffff047224 */ /* 0x000fe200078e0007 */
[----:B------:R-:W-:Y:S01]  /*f730*/  UMOV UR4, URZ ;  /* 0x0000003f00047c82 */ /* 0x000fe20008000000 */
[----:B------:R-:W-:Y:S01]  /*f740*/  ULDC UR7, c[0x0][0xc3c] ;  /* 0x00030f0000077ab9 */ /* 0x000fe20000000800 */
[----:B------:R-:W-:-:S05]  /*f750*/  ULDC UR5, c[0x0][0xc38] ;  /* 0x00030e0000057ab9 */ /* 0x000fca0000000800 */
.L_x_410:
[----:B------:R-:W-:Y:S01]  /*f760*/  UIADD3 UR4, UR4, 0x1f, URZ ;  /* 0x0000001f04047890 */ /* 0x000fe2000fffe03f */
[----:B------:R-:W-:-:S05]  /*f770*/  IMAD.U32 R19, RZ, RZ, UR7 ;  /* 0x00000007ff137e24 */ /* 0x000fca000f8e00ff */
[----:B0-----:R-:W-:-:S13]  /*f780*/  ISETP.LE.AND P6, PT, R6, UR4, PT ;  /* 0x0000000406007c0c */ /* 0x001fda000bfc3270 */
[----:B------:R-:W-:Y:S05]  /*f790*/  @P6 BRA `(.L_x_407) ;  /* 0x0000000400246947 */ /* 0x000fea0003800000 */
[----:B------:R-:W-:Y:S01]  /*f7a0*/  VIADD R7, R5, UR4 ;  /* 0x0000000405077c36 */ /* 0x000fe20008000000 */
[----:B------:R-:W-:Y:S01]  /*f7b0*/  BSSY B0, `(.L_x_408) ;  /* 0x0000008000007945 */ /* 0x000fe20003800000 */
[----:B------:R-:W-:-:S03]  /*f7c0*/  IMAD.MOV.U32 R0, RZ, RZ, RZ ;  /* 0x000000ffff007224 */ /* 0x000fc600078e00ff */
[----:B------:R-:W-:-:S13]  /*f7d0*/  ISETP.GE.OR P6, PT, R7, R6, !P0 ;  /* 0x000000060700720c */ /* 0x000fda00047c6670 */
[----:B------:R-:W-:Y:S05]  /*f7e0*/  @P6 BRA `(.L_x_409) ;  /* 0x0000000000106947 */ /* 0x000fea0003800000 */
[----:B------:R-:W0:Y:S01]  /*f7f0*/  LDC.64 R2, c[0x0][0xc80] ;  /* 0x00032000ff027b82 */ /* 0x000e220000000a00 */
[----:B------:R-:W-:Y:S01]  /*f800*/  ULDC.64 UR8, c[0x0][0x208] ;  /* 0x0000820000087ab9 */ /* 0x000fe20000000a00 */
[----:B0-----:R-:W-:-:S05]  /*f810*/  IMAD.WIDE R2, R7, 0x4, R2 ;  /* 0x0000000407027825 */ /* 0x001fca00078e0202 */
[----:B------:R0:W5:Y:S02]  /*f820*/  LDG.E R0, desc[UR8][R2.64] ;  /* 0x0000000802007981 */ /* 0x000164000c1e1900 */
.L_x_409:
[----:B------:R-:W-:Y:S05]  /*f830*/  BSYNC B0 ;  /* 0x0000000000007941 */ /* 0x000fea0003800000 */
.L_x_408:
[----:B0----5:R-:W0:Y:S02]  /*f840*/  SHFL.UP PT, R2, R0, 0x1, RZ ;  /* 0x0420000000027989 */ /* 0x021e2400000e00ff */
[----:B0-----:R-:W-:-:S05]  /*f850*/  SEL R3, R2, RZ, P1 ;  /* 0x000000ff02037207 */ /* 0x001fca0000800000 */
[----:B------:R-:W-:-:S05]  /*f860*/  IMAD.IADD R3, R0, 0x1, R3 ;  /* 0x0000000100037824 */ /* 0x000fca00078e0203 */
[----:B------:R-:W0:Y:S02]  /*f870*/  SHFL.UP PT, R2, R3, 0x2, RZ ;  /* 0x0440000003027989 */ /* 0x000e2400000e00ff */
[----:B0-----:R-:W-:-:S05]  /*f880*/  SEL R2, R2, RZ, P2 ;  /* 0x000000ff02027207 */ /* 0x001fca0001000000 */
[----:B------:R-:W-:-:S05]  /*f890*/  IMAD.IADD R2, R3, 0x1, R2 ;  /* 0x0000000103027824 */ /* 0x000fca00078e0202 */
[----:B------:R-:W0:Y:S02]  /*f8a0*/  SHFL.UP PT, R7, R2, 0x4, RZ ;  /* 0x0480000002077989 */ /* 0x000e2400000e00ff */
[----:B0-----:R-:W-:-:S05]  /*f8b0*/  SEL R7, R7, RZ, P3 ;  /* 0x000000ff07077207 */ /* 0x001fca0001800000 */
[----:B------:R-:W-:-:S05]  /*f8c0*/  IMAD.IADD R7, R2, 0x1, R7 ;  /* 0x0000000102077824 */ /* 0x000fca00078e0207 */
[----:B------:R-:W0:Y:S02]  /*f8d0*/  SHFL.UP PT, R8, R7, 0x8, RZ ;  /* 0x0500000007087989 */ /* 0x000e2400000e00ff */
[----:B0-----:R-:W-:-:S04]  /*f8e0*/  SEL R8, R8, RZ, P4 ;  /* 0x000000ff08087207 */ /* 0x001fc80002000000 */
[----:B------:R-:W-:-:S05]  /*f8f0*/  IADD3 R8, R7, R8, RZ ;  /* 0x0000000807087210 */ /* 0x000fca0007ffe0ff */
[----:B------:R-:W0:Y:S02]  /*f900*/  SHFL.UP PT, R9, R8, 0x10, RZ ;  /* 0x0600000008097989 */ /* 0x000e2400000e00ff */
[----:B0-----:R-:W-:-:S05]  /*f910*/  SEL R9, R9, RZ, P5 ;  /* 0x000000ff09097207 */ /* 0x001fca0002800000 */
[----:B------:R-:W-:-:S05]  /*f920*/  IMAD.IADD R9, R8, 0x1, R9 ;  /* 0x0000000108097824 */ /* 0x000fca00078e0209 */
[----:B------:R-:W0:Y:S02]  /*f930*/  SHFL.IDX PT, R3, R9, 0x1f, 0x1f ;  /* 0x03e01f0009037f89 */ /* 0x000e2400000e0000 */
[----:B0-----:R-:W-:-:S04]  /*f940*/  IMAD R3, R3, UR5, RZ ;  /* 0x0000000503037c24 */ /* 0x001fc8000f8e02ff */
[----:B------:R-:W-:-:S05]  /*f950*/  IMAD.IADD R4, R3, 0x1, R4 ;  /* 0x0000000103047824 */ /* 0x000fca00078e0204 */
[----:B------:R-:W-:-:S13]  /*f960*/  ISETP.GT.AND P6, PT, R4, UR6, PT ;  /* 0x0000000604007c0c */ /* 0x000fda000bfc4270 */
[----:B------:R-:W-:Y:S05]  /*f970*/  @!P6 BRA `(.L_x_410) ;  /* 0xfffffffc0078e947 */ /* 0x000fea000383ffff */
[----:B------:R-:W-:Y:S02]  /*f980*/  IMAD.MOV.U32 R2, RZ, RZ, R9 ;  /* 0x000000ffff027224 */ /* 0x000fe400078e0009 */
[----:B------:R-:W-:-:S07]  /*f990*/  IMAD.MOV.U32 R7, RZ, RZ, R3 ;  /* 0x000000ffff077224 */ /* 0x000fce00078e0003 */
.L_x_406:
[----:B------:R-:W-:-:S04]  /*f9a0*/  IMAD.IADD R7, R4, 0x1, -R7 ;  /* 0x0000000104077824 */ /* 0x000fc800078e0a07 */
[----:B------:R-:W-:-:S05]  /*f9b0*/  IMAD R3, R2, UR5, R7 ;  /* 0x0000000502037c24 */ /* 0x000fca000f8e0207 */
[----:B------:R-:W-:-:S13]  /*f9c0*/  ISETP.GT.AND P0, PT, R3, UR6, PT ;  /* 0x0000000603007c0c */ /* 0x000fda000bf04270 */
[----:B------:R-:W-:-:S04]  /*f9d0*/  VOTE.ANY R6, PT, !P0 ;  /* 0x0000000000067806 */ /* 0x000fc800040e0100 */
[----:B------:R-:W0:Y:S01]  /*f9e0*/  POPC R19, R6 ;  /* 0x0000000600137309 */ /* 0x000e220000000000 */
[----:B------:R-:W-:Y:S01]  /*f9f0*/  ISETP.NE.AND P0, PT, R6, RZ, PT ;  /* 0x000000ff0600720c */ /* 0x000fe20003f05270 */
[----:B0-----:R-:W0:Y:S02]  /*fa00*/  SHFL.IDX PT, R0, R0, R19, 0x1f ;  /* 0x00001f1300007589 */ /* 0x001e2400000e0000 */
[----:B0-----:R-:W-:-:S04]  /*fa10*/  IABS R4, R0 ;  /* 0x0000000000047213 */ /* 0x001fc80000000000 */
[----:B------:R-:W0:Y:S08]  /*fa20*/  I2F.RP R8, R4 ;  /* 0x0000000400087306 */ /* 0x000e300000209400 */
[----:B0-----:R-:W0:Y:S02]  /*fa30*/  MUFU.RCP R8, R8 ;  /* 0x0000000800087308 */ /* 0x001e240000001000 */
[----:B0-----:R-:W-:-:S06]  /*fa40*/  VIADD R3, R8, 0xffffffe ;  /* 0x0ffffffe08037836 */ /* 0x001fcc0000000000 */
[----:B------:R-:W0:Y:S02]  /*fa50*/  F2I.FTZ.U32.TRUNC.NTZ R3, R3 ;  /* 0x0000000300037305 */ /* 0x000e24000021f000 */
[----:B0-----:R-:W-:Y:S01]  /*fa60*/  IMAD.MOV R11, RZ, RZ, -R3 ;  /* 0x000000ffff0b7224 */ /* 0x001fe200078e0a03 */
[----:B------:R-:W-:Y:S06]  /*fa70*/  @!P0 BRA `(.L_x_411) ;  /* 0x0000000000088947 */ /* 0x000fec0003800000 */
[----:B------:R-:W-:-:S05]  /*fa80*/  VIADD R9, R19, 0xffffffff ;  /* 0xffffffff13097836 */ /* 0x000fca0000000000 */
[----:B------:R0:W1:Y:S02]  /*fa90*/  SHFL.IDX PT, R16, R2, R9, 0x1f ;  /* 0x00001f0902107589 */ /* 0x00006400000e0000 */
.L_x_411:
[----:B-1----:R-:W-:Y:S01]  /*faa0*/  IMAD R16, R16, UR5, R7 ;  /* 0x0000000510107c24 */ /* 0x002fe2000f8e0207 */
[----:B0-----:R-:W-:Y:S01]  /*fab0*/  MOV R2, RZ ;  /* 0x000000ff00027202 */ /* 0x001fe20000000f00 */
[----:B------:R-:W-:Y:S01]  /*fac0*/  IMAD R7, R11, R4, RZ ;  /* 0x000000040b077224 */ /* 0x000fe200078e02ff */
[----:B------:R-:W-:Y:S01]  /*fad0*/  IABS R6, R0 ;  /* 0x0000000000067213 */ /* 0x000fe20000000000 */
[----:B------:R-:W-:Y:S01]  /*fae0*/  VIADD R19, R19, UR4 ;  /* 0x0000000413137c36 */ /* 0x000fe20008000000 */
[----:B------:R-:W-:Y:S01]  /*faf0*/  IADD3 R17, -R16, UR6, RZ ;  /* 0x0000000610117c10 */ /* 0x000fe2000fffe1ff */
[----:B------:R-:W-:-:S03]  /*fb00*/  IMAD.HI.U32 R2, R3, R7, R2 ;  /* 0x0000000703027227 */ /* 0x000fc600078e0002 */
[----:B------:R-:W-:Y:S01]  /*fb10*/  IABS R3, R17 ;  /* 0x0000001100037213 */ /* 0x000fe20000000000 */
[----:B------:R-:W-:-:S04]  /*fb20*/  IMAD.MOV R6, RZ, RZ, -R6 ;  /* 0x000000ffff067224 */ /* 0x000fc800078e0a06 */
[----:B------:R-:W-:-:S04]  /*fb30*/  IMAD.HI.U32 R2, R2, R3, RZ ;  /* 0x0000000302027227 */ /* 0x000fc800078e00ff */
[----:B------:R-:W-:-:S05]  /*fb40*/  IMAD R3, R2, R6, R3 ;  /* 0x0000000602037224 */ /* 0x000fca00078e0203 */
[----:B------:R-:W-:-:S13]  /*fb50*/  ISETP.GT.U32.AND P1, PT, R4, R3, PT ;  /* 0x000000030400720c */ /* 0x000fda0003f24070 */
[----:B------:R-:W-:Y:S02]  /*fb60*/  @!P1 IMAD.IADD R3, R3, 0x1, -R4 ;  /* 0x0000000103039824 */ /* 0x000fe400078e0a04 */
[----:B------:R-:W-:Y:S01]  /*fb70*/  @!P1 VIADD R2, R2, 0x1 ;  /* 0x0000000102029836 */ /* 0x000fe20000000000 */
[----:B------:R-:W-:Y:S02]  /*fb80*/  ISETP.NE.AND P1, PT, R0, RZ, PT ;  /* 0x000000ff0000720c */ /* 0x000fe40003f25270 */
[----:B------:R-:W-:Y:S02]  /*fb90*/  ISETP.GE.U32.AND P0, PT, R3, R4, PT ;  /* 0x000000040300720c */ /* 0x000fe40003f06070 */
[----:B------:R-:W-:-:S04]  /*fba0*/  LOP3.LUT R3, R17, R0, RZ, 0x3c, !PT ;  /* 0x0000000011037212 */ /* 0x000fc800078e3cff */
[----:B------:R-:W-:-:S07]  /*fbb0*/  ISETP.GE.AND P2, PT, R3, RZ, PT ;  /* 0x000000ff0300720c */ /* 0x000fce0003f46270 */
[----:B------:R-:W-:-:S06]  /*fbc0*/  @P0 VIADD R2, R2, 0x1 ;  /* 0x0000000102020836 */ /* 0x000fcc0000000000 */
[----:B------:R-:W-:Y:S01]  /*fbd0*/  @!P2 IMAD.MOV R2, RZ, RZ, -R2 ;  /* 0x000000ffff02a224 */ /* 0x000fe200078e0a02 */
[----:B------:R-:W-:-:S05]  /*fbe0*/  @!P1 LOP3.LUT R2, RZ, R0, RZ, 0x33, !PT ;  /* 0x00000000ff029212 */ /* 0x000fca00078e33ff */
[--C-:B------:R-:W-:Y:S02]  /*fbf0*/  IMAD.MOV R3, RZ, RZ, -R2.reuse ;  /* 0x000000ffff037224 */ /* 0x100fe400078e0a02 */
[----:B------:R-:W-:Y:S02]  /*fc00*/  IMAD.MOV.U32 R18, RZ, RZ, R2 ;  /* 0x000000ffff127224 */ /* 0x000fe400078e0002 */
[----:B------:R-:W-:Y:S01]  /*fc10*/  IMAD R17, R0, R3, R17 ;  /* 0x0000000300117224 */ /* 0x000fe200078e0211 */
[----:B------:R-:W-:Y:S06]  /*fc20*/  BRA `(.L_x_412) ;  /* 0x00000000000c7947 */ /* 0x000fec0003800000 */
.L_x_407:
[----:B------:R-:W-:Y:S01]  /*fc30*/  MOV R17, RZ ;  /* 0x000000ff00117202 */ /* 0x000fe20000000f00 */
[----:B------:R-:W-:Y:S02]  /*fc40*/  IMAD.U32 R16, RZ, RZ, UR6 ;  /* 0x00000006ff107e24 */ /* 0x000fe4000f8e00ff */
[----:B------:R-:W-:-:S07]  /*fc50*/  IMAD.MOV.U32 R18, RZ, RZ, RZ ;  /* 0x000000ffff127224 */ /* 0x000fce00078e00ff */
.L_x_412:
[----:B------:R-:W-:-:S13]  /*fc60*/  ISETP.NE.AND P0, PT, R5, RZ, PT ;  /* 0x000000ff0500720c */ /* 0x000fda0003f05270 */
[----:B------:R-:W0:Y:S01]  /*fc70*/  @!P0 S2R R3, SR_CgaCtaId ;  /* 0x0000000000038919 */ /* 0x000e220000008800 */
[----:B------:R-:W-:-:S04]  /*fc80*/  @!P0 MOV R0, 0x400 ;  /* 0x0000040000008802 */ /* 0x000fc80000000f00 */
[----:B0-----:R-:W-:-:S05]  /*fc90*/  @!P0 LEA R0, R3, R0, 0x18 ;  /* 0x0000000003008211 */ /* 0x001fca00078ec0ff */
[----:B------:R0:W-:Y:S01]  /*fca0*/  @!P0 STS.128 [R0+0x348d0], R16 ;  /* 0x0348d01000008388 */ /* 0x0001e20000000c00 */
[----:B------:R-:W-:Y:S06]  /*fcb0*/  BAR.ARV 0x5, 0x180 ;  /* 0x0146000000007b1d */ /* 0x000fec0000002000 */
.L_x_405:
[----:B0-----:R-:W-:Y:S01]  /*fcc0*/  IMAD.MOV.U32 R0, RZ, RZ, 0x1 ;  /* 0x00000001ff007424 */ /* 0x001fe200078e00ff */
[----:B------:R0:W-:Y:S01]  /*fcd0*/  STL [R1+0x50], RZ ;  /* 0x000050ff01007387 */ /* 0x0001e20000100800 */
[----:B------:R-:W-:Y:S02]  /*fce0*/  ULDC UR4, c[0x0][0xc3c] ;  /* 0x00030f0000047ab9 */ /* 0x000fe40000000800 */
[----:B-1----:R-:W-:Y:S01]  /*fcf0*/  ISETP.GE.AND P0, PT, R19, UR4, PT ;  /* 0x0000000413007c0c */ /* 0x002fe2000bf06270 */
[----:B------:R0:W-:Y:S04]  /*fd00*/  STL [R1+0x10], R0 ;  /* 0x0000100001007387 */ /* 0x0001e80000100800 */
[----:B------:R0:W-:Y:S08]  /*fd10*/  STL [R1+0x8], RZ ;  /* 0x000008ff01007387 */ /* 0x0001f00000100800 */
[----:B0-----:R-:W-:Y:S05]  /*fd20*/  @P0 BRA `(.L_x_413) ;  /* 0x0000005000240947 */ /* 0x001fea0003800000 */
[----:B------:R-:W0:Y:S01]  /*fd30*/  S2R R5, SR_TID.X ;  /* 0x0000000000057919 */ /* 0x000e220000002100 */
[----:B------:R-:W1:Y:S01]  /*fd40*/  S2UR UR5, SR_CgaCtaId ;  /* 0x00000000000579c3 */ /* 0x000e620000008800 */
[----:B------:R-:W-:Y:S01]  /*fd50*/  UMOV UR4, 0x400 ;  /* 0x0000040000047882 */ /* 0x000fe20000000000 */
[----:B------:R-:W-:Y:S01]  /*fd60*/  BSSY B8, `(.L_x_413) ;  /* 0x0000505000087945 */ /* 0x000fe20003800000 */
[----:B------:R-:W-:Y:S01]  /*fd70*/  ULDC UR38, c[0x0][0xc] ;  /* 0x0000030000267ab9 */ /* 0x000fe20000000800 */
[----:B------:R-:W-:Y:S01]  /*fd80*/  ULDC.64 UR36, c[0x0][0x198] ;  /* 0x0000660000247ab9 */ /* 0x000fe20000000a00 */
[----:B-1----:R-:W-:Y:S01]  /*fd90*/  ULEA UR4, UR5, UR4, 0x18 ;  /* 0x0000000405047291 */ /* 0x002fe2000f8ec03f */
[C---:B0-----:R-:W-:Y:S01]  /*fda0*/  IMAD.SHL.U32 R0, R5.reuse, 0x8, RZ ;  /* 0x0000000805007824 */ /* 0x041fe200078e00ff */
[----:B------:R-:W-:-:S04]  /*fdb0*/  LOP3.LUT R4, R5, 0x7f, RZ, 0xc0, !PT ;  /* 0x0000007f05047812 */ /* 0x000fc800078ec0ff */
[C---:B------:R-:W-:Y:S02]  /*fdc0*/  LOP3.LUT R2, R0.reuse, 0x1f8, RZ, 0xc0, !PT ;  /* 0x000001f800027812 */ /* 0x040fe400078ec0ff */
[----:B------:R-:W-:Y:S02]  /*fdd0*/  LOP3.LUT R0, R0, 0x38, RZ, 0xc0, !PT ;  /* 0x0000003800007812 */ /* 0x000fe400078ec0ff */
[----:B------:R-:W-:Y:S01]  /*fde0*/  LOP3.LUT R3, R2, 0x38, R5, 0x78, !PT ;  /* 0x0000003802037812 */ /* 0x000fe200078e7805 */
[----:B------:R-:W-:Y:S01]  /*fdf0*/  IMAD.SHL.U32 R2, R4, 0x8, RZ ;  /* 0x0000000804027824 */ /* 0x000fe200078e00ff */
[----:B------:R-:W-:-:S04]  /*fe00*/  LOP3.LUT R0, R0, 0x40, RZ, 0xfc, !PT ;  /* 0x0000004000007812 */ /* 0x000fc800078efcff */
[----:B------:R-:W-:Y:S01]  /*fe10*/  LOP3.LUT R3, R3, 0x200, R2, 0xf8, !PT ;  /* 0x0000020003037812 */ /* 0x000fe200078ef802 */
[----:B------:R-:W-:Y:S01]  /*fe20*/  IMAD.SHL.U32 R2, R5, 0x10, RZ ;  /* 0x0000001005027824 */ /* 0x000fe200078e00ff */
[----:B------:R-:W-:Y:S01]  /*fe30*/  SHF.R.U32.HI R5, RZ, 0x3, R4 ;  /* 0x00000003ff057819 */ /* 0x000fe20000011604 */
[----:B------:R-:W-:-:S03]  /*fe40*/  IMAD.U32 R4, RZ, RZ, UR4 ;  /* 0x00000004ff047e24 */ /* 0x000fc6000f8e00ff */
[----:B------:R-:W-:Y:S01]  /*fe50*/  LOP3.LUT R2, R5, 0x70, R2, 0xf8, !PT ;  /* 0x0000007005027812 */ /* 0x000fe200078ef802 */
[----:B------:R-:W-:Y:S01]  /*fe60*/  IMAD R3, R3, 0x2, R4 ;  /* 0x0000000203037824 */ /* 0x000fe200078e0204 */
[----:B------:R-:W-:Y:S01]  /*fe70*/  MOV R2, 0x1 ;  /* 0x0000000100027802 */ /* 0x000fe20000000f00 */
[----:B------:R0:W-:Y:S04]  /*fe80*/  STL [R1+0x4], R4 ;  /* 0x0000040401007387 */ /* 0x0001e80000100800 */
[----:B------:R0:W-:Y:S04]  /*fe90*/  STL [R1+0x24], R3 ;  /* 0x0000240301007387 */ /* 0x0001e80000100800 */
[----:B------:R0:W-:Y:S04]  /*fea0*/  STL [R1+0x8], RZ ;  /* 0x000008ff01007387 */ /* 0x0001e80000100800 */
[----:B------:R0:W-:Y:S04]  /*feb0*/  STL [R1+0x10], R2 ;  /* 0x0000100201007387 */ /* 0x0001e80000100800 */
[----:B------:R0:W-:Y:S02]  /*fec0*/  STL [R1+0x50], RZ ;  /* 0x000050ff01007387 */ /* 0x0001e40000100800 */
.L_x_512:
[----:B0-----:R-:W0:Y:S01]  /*fed0*/  LDC.64 R2, c[0x0][0xc88] ;  /* 0x00032200ff027b82 */ /* 0x001e220000000a00 */
[----:B------:R-:W-:Y:S01]  /*fee0*/  ULDC.64 UR4, c[0x0][0x208] ;  /* 0x0000820000047ab9 */ /* 0x000fe20000000a00 */
[----:B0-----:R-:W-:-:S05]  /*fef0*/  IMAD.WIDE R2, R19, 0x4, R2 ;  /* 0x0000000413027825 */ /* 0x001fca00078e0202 */
[----:B--2---:R-:W2:Y:S01]  /*ff00*/  LDG.E R11, desc[UR4][R2.64] ;  /* 0x00000004020b7981 */ /* 0x004ea2000c1e1900 */
[----:B------:R-:W-:Y:S05]  /*ff10*/  YIELD ;  /* 0x0000000000007946 */ /* 0x000fea0003800000 */
[----:B------:R-:W-:Y:S01]  /*ff20*/  ULDC.64 UR4, c[0x0][0xa28] ;  /* 0x00028a0000047ab9 */ /* 0x000fe20000000a00 */
[----:B------:R-:W-:Y:S01]  /*ff30*/  IMAD.MOV.U32 R0, RZ, RZ, RZ ;  /* 0x000000ffff007224 */ /* 0x000fe200078e00ff */
[----:B------:R-:W-:Y:S01]  /*ff40*/  ISETP.NE.U32.AND P0, PT, RZ, UR4, PT ;  /* 0x00000004ff007c0c */ /* 0x000fe2000bf05070 */
[----:B------:R-:W-:Y:S01]  /*ff50*/  ULDC.64 UR10, c[0x0][0x208] ;  /* 0x00008200000a7ab9 */ /* 0x000fe20000000a00 */
[----:B------:R-:W-:Y:S01]  /*ff60*/  IMAD.MOV.U32 R6, RZ, RZ, RZ ;  /* 0x000000ffff067224 */ /* 0x000fe200078e00ff */
[----:B------:R-:W-:Y:S01]  /*ff70*/  ULDC.64 UR6, c[0x0][0xa18] ;  /* 0x0002860000067ab9 */ /* 0x000fe20000000a00 */
[----:B------:R-:W-:Y:S01]  /*ff80*/  ISETP.NE.AND.EX P0, PT, RZ, UR5, PT, P0 ;  /* 0x00000005ff007c0c */ /* 0x000fe2000bf05300 */
[----:B------:R-:W-:Y:S01]  /*ff90*/  ULDC.64 UR8, c[0x0][0xa08] ;  /* 0x0002820000087ab9 */ /* 0x000fe20000000a00 */
[----:B--2---:R-:W-:Y:S01]  /*ffa0*/  SHF.R.S32.HI R4, RZ, 0x1f, R11 ;  /* 0x0000001fff047819 */ /* 0x004fe2000001140b */
[----:B------:R-:W-:-:S10]  /*ffb0*/  IMAD.SHL.U32 R10, R11, 0x4, RZ ;  /* 0x000000040b0a7824 */ /* 0x000fd400078e00ff */
[C---:B------:R-:W-:Y:S01]  /*ffc0*/  @P0 LEA R2, P1, R11.reuse, UR4, 0x2 ;  /* 0x000000040b020c11 */ /* 0x040fe2000f8210ff */
[----:B------:R-:W-:Y:S03]  /*ffd0*/  STL [R1+0x28], R11 ;  /* 0x0000280b01007387 */ /* 0x000fe60000100800 */
[C-C-:B------:R-:W-:Y:S01]  /*ffe0*/  @P0 LEA.HI.X R3, R11.reuse, UR5, R4.reuse, 0x2, P1 ;  /* 0x000000050b030c11 */ /* 0x140fe200088f1404 */
[----:B------:R-:W-:Y:S01]  /*fff0*/  ULDC.64 UR4, c[0x0][0xa00] ;  /* 0x0002800000047ab9 */ /* 0x000fe20000000a00 */
[----:B------:R-:W-:Y:S01]  /*10000*/  SHF.L.U64.HI R9, R11, 0x2, R4 ;  /* 0x000000020b097819 */ /* 0x000fe20000010204 */
[----:B------:R0:W-:Y:S01]  /*10010*/  STL [R1+0x38], R4 ;  /* 0x0000380401007387 */ /* 0x0001e20000100800 */
[----:B------:R-:W-:-:S03]  /*10020*/  ISETP.NE.U32.AND P1, PT, RZ, UR4, PT ;  /* 0x00000004ff007c0c */ /* 0x000fc6000bf25070 */
[----:B-1---5:R1:W5:Y:S01]  /*10030*/  @P0 LDG.E R0, desc[UR10][R2.64] ;  /* 0x0000000a02000981 */ /* 0x022362000c1e1900 */
[----:B------:R-:W-:Y:S01]  /*10040*/  ISETP.NE.AND.EX P1, PT, RZ, UR5, PT, P1 ;  /* 0x00000005ff007c0c */ /* 0x000fe2000bf25310 */
[----:B----4-:R-:W-:Y:S01]  /*10050*/  IMAD.MOV.U32 R8, RZ, RZ, RZ ;  /* 0x000000ffff087224 */ /* 0x010fe200078e00ff */
[----:B------:R-:W-:Y:S01]  /*10060*/  ISETP.NE.U32.AND P2, PT, RZ, UR6, PT ;  /* 0x00000006ff007c0c */ /* 0x000fe2000bf45070 */
[----:B------:R-:W-:Y:S01]  /*10070*/  STL [R1], R10 ;  /* 0x0000000a01007387 */ /* 0x000fe20000100800 */
[----:B------:R-:W-:Y:S02]  /*10080*/  ISETP.NE.U32.AND P0, PT, RZ, UR8, PT ;  /* 0x00000008ff007c0c */ /* 0x000fe4000bf05070 */
[----:B------:R-:W-:Y:S01]  /*10090*/  ISETP.NE.AND.EX P2, PT, RZ, UR7, PT, P2 ;  /* 0x00000007ff007c0c */ /* 0x000fe2000bf45320 */
[----:B------:R-:W-:Y:S01]  /*100a0*/  STL [R1+0x1c], R9 ;  /* 0x00001c0901007387 */ /* 0x000fe20000100800 */
[----:B------:R-:W-:Y:S02]  /*100b0*/  ISETP.NE.AND.EX P0, PT, RZ, UR9, PT, P0 ;  /* 0x00000009ff007c0c */ /* 0x000fe4000bf05300 */
[----:B-1----:R-:W-:-:S02]  /*100c0*/  IADD3 R2, P3, R10, UR4, RZ ;  /* 0x000000040a027c10 */ /* 0x002fc4000ff7e0ff */
[----:B0-----:R-:W-:Y:S02]  /*100d0*/  IADD3 R4, P4, R10, UR8, RZ ;  /* 0x000000080a047c10 */ /* 0x001fe4000ff9e0ff */
[C---:B------:R-:W-:Y:S01]  /*100e0*/  IADD3.X R3, R9.reuse, UR5, RZ, P3, !PT ;  /* 0x0000000509037c10 */ /* 0x040fe20009ffe4ff */
[----:B------:R-:W-:Y:S01]  /*100f0*/  ULDC UR4, c[0x0][0x288] ;  /* 0x0000a20000047ab9 */ /* 0x000fe20000000800 */
[----:B------:R-:W-:-:S03]  /*10100*/  IADD3.X R5, R9, UR9, RZ, P4, !PT ;  /* 0x0000000909057c10 */ /* 0x000fc6000a7fe4ff */
[----:B------:R-:W2:Y:S01]  /*10110*/  @P1 LDG.E R6, desc[UR10][R2.64] ;  /* 0x0000000a02061981 */ /* 0x000ea2000c1e1900 */
[----:B------:R-:W-:Y:S01]  /*10120*/  IMAD.U32 R12, RZ, RZ, UR4 ;  /* 0x00000004ff0c7e24 */ /* 0x000fe2000f8e00ff */
[----:B------:R-:W-:Y:S02]  /*10130*/  ULDC.64 UR4, c[0x0][0x418] ;  /* 0x0001060000047ab9 */ /* 0x000fe40000000a00 */
[----:B------:R-:W5:Y:S04]  /*10140*/  @P0 LDG.E R8, desc[UR10][R4.64] ;  /* 0x0000000a04080981 */ /* 0x000f68000c1e1900 */
[----:B--2---:R0:W-:Y:S02]  /*10150*/  STL [R1+0x34], R6 ;  /* 0x0000340601007387 */ /* 0x0041e40000100800 */
[----:B0-----:R-:W-:-:S04]  /*10160*/  @P2 IADD3 R6, P3, R10, UR6, RZ ;  /* 0x000000060a062c10 */ /* 0x001fc8000ff7e0ff */
[----:B------:R-:W-:-:S05]  /*10170*/  @P2 IADD3.X R7, R9, UR7, RZ, P3, !PT ;  /* 0x0000000709072c10 */ /* 0x000fca0009ffe4ff */
[----:B------:R0:W2:Y:S01]  /*10180*/  @P2 LDG.E R12, desc[UR10][R6.64] ;  /* 0x0000000a060c2981 */ /* 0x0000a2000c1e1900 */
[----:B------:R-:W-:-:S03]  /*10190*/  UISETP.NE.U32.AND UP0, UPT, UR4, URZ, UPT ;  /* 0x0000003f0400728c */ /* 0x000fc6000bf05070 */
[----:B------:R-:W-:Y:S01]  /*101a0*/  ULDC UR4, c[0x0][0x424] ;  /* 0x0001090000047ab9 */ /* 0x000fe20000000800 */
[----:B------:R-:W-:-:S03]  /*101b0*/  UISETP.NE.AND.EX UP0, UPT, UR5, URZ, UPT, UP0 ;  /* 0x0000003f0500728c */ /* 0x000fc6000bf05300 */
[----:B------:R-:W-:Y:S01]  /*101c0*/  ULDC UR5, c[0x0][0x2f0] ;  /* 0x0000bc0000057ab9 */ /* 0x000fe20000000800 */
[----:B------:R-:W-:-:S04]  /*101d0*/  USEL UR4, UR4, 0x1, UP0 ;  /* 0x0000000104047887 */ /* 0x000fc80008000000 */
[----:B------:R-:W-:-:S06]  /*101e0*/  UIMAD UR4, UR4, UR5, URZ ;  /* 0x00000005040472a4 */ /* 0x000fcc000f8e023f */
[----:B0-----:R-:W-:Y:S01]  /*101f0*/  IMAD.U32 R6, RZ, RZ, UR4 ;  /* 0x00000004ff067e24 */ /* 0x001fe2000f8e00ff */
[----:B--2---:R0:W-:Y:S01]  /*10200*/  STL [R1+0x40], R12 ;  /* 0x0000400c01007387 */ /* 0x0041e20000100800 */
[----:B------:R-:W-:Y:S05]  /*10210*/  @P2 BRA `(.L_x_414) ;  /* 0x0000000000182947 */ /* 0x000fea0003800000 */
[----:B------:R-:W-:Y:S05]  /*10220*/  @!P1 BRA `(.L_x_414) ;  /* 0x0000000000149947 */ /* 0x000fea0003800000 */
[----:B------:R-:W-:Y:S02]  /*10230*/  ULDC.64 UR4, c[0x0][0x208] ;  /* 0x0000820000047ab9 */ /* 0x000fe40000000a00 */
[----:B------:R-:W2:Y:S04]  /*10240*/  LDG.E R7, desc[UR4][R2.64] ;  /* 0x0000000402077981 */ /* 0x000ea8000c1e1900 */
[----:B------:R-:W2:Y:S02]  /*10250*/  LDG.E R2, desc[UR4][R2.64+0x4] ;  /* 0x0000040402027981 */ /* 0x000ea4000c1e1900 */
[----:B--2---:R-:W-:-:S05]  /*10260*/  IMAD.IADD R2, R2, 0x1, -R7 ;  /* 0x0000000102027824 */ /* 0x004fca00078e0a07 */
[----:B------:R1:W-:Y:S02]  /*10270*/  STL [R1+0x40], R2 ;  /* 0x0000400201007387 */ /* 0x0003e40000100800 */
.L_x_414:
[----:B-1----:R-:W-:Y:S01]  /*10280*/  MOV R2, R11 ;  /* 0x0000000b00027202 */ /* 0x002fe20000000f00 */
[----:B-----5:R-:W-:Y:S01]  /*10290*/  IMAD.IADD R3, R8, 0x1, R0 ;  /* 0x0000000108037824 */ /* 0x020fe200078e0200 */
[----:B------:R-:W-:Y:S02]  /*102a0*/  ULDC.64 UR4, c[0x0][0xa20] ;  /* 0x0002880000047ab9 */ /* 0x000fe40000000a00 */
[----:B------:R-:W-:Y:S01]  /*102b0*/  ISETP.NE.U32.AND P1, PT, RZ, UR4, PT ;  /* 0x00000004ff007c0c */ /* 0x000fe2000bf25070 */
[----:B------:R1:W-:Y:S03]  /*102c0*/  STL [R1+0xc], R2 ;  /* 0x00000c0201007387 */ /* 0x0003e60000100800 */
[----:B------:R-:W-:Y:S01]  /*102d0*/  ISETP.NE.AND.EX P1, PT, RZ, UR5, PT, P1 ;  /* 0x00000005ff007c0c */ /* 0x000fe2000bf25310 */
[----:B------:R1:W-:-:S12]  /*102e0*/  STL [R1+0x18], R3 ;  /* 0x0000180301007387 */ /* 0x0003d80000100800 */
[----:B-1----:R-:W-:Y:S05]  /*102f0*/  @!P1 BRA `(.L_x_415) ;  /* 0x0000000000149947 */ /* 0x002fea0003800000 */
[----:B------:R-:W-:Y:S01]  /*10300*/  IADD3 R6, P0, R10, UR4, RZ ;  /* 0x000000040a067c10 */ /* 0x000fe2000ff1e0ff */
[----:B------:R-:W-:-:S03]  /*10310*/  ULDC.64 UR6, c[0x0][0x208] ;  /* 0x0000820000067ab9 */ /* 0x000fc60000000a00 */
[----:B------:R-:W-:-:S05]  /*10320*/  IADD3.X R7, R9, UR5, RZ, P0, !PT ;  /* 0x0000000509077c10 */ /* 0x000fca00087fe4ff */
[----:B------:R1:W5:Y:S01]  /*10330*/  LDG.E R6, desc[UR6][R6.64] ;  /* 0x0000000606067981 */ /* 0x000362000c1e1900 */
[----:B------:R-:W-:Y:S05]  /*10340*/  BRA `(.L_x_416) ;  /* 0x0000000000147947 */ /* 0x000fea0003800000 */
.L_x_415:
[----:B------:R-:W-:Y:S05]  /*10350*/  @!P0 BRA `(.L_x_416) ;  /* 0x0000000000108947 */ /* 0x000fea0003800000 */
[----:B------:R-:W-:Y:S02]  /*10360*/  ULDC.64 UR4, c[0x0][0x208] ;  /* 0x0000820000047ab9 */ /* 0x000fe40000000a00 */
[----:B------:R-:W2:Y:S04]  /*10370*/  LDG.E R6, desc[UR4][R4.64] ;  /* 0x0000000404067981 */ /* 0x000ea8000c1e1900 */
[----:B------:R-:W2:Y:S02]  /*10380*/  LDG.E R4, desc[UR4][R4.64+0x4] ;  /* 0x0000040404047981 */ /* 0x000ea4000c1e1900 */
[----:B--2---:R-:W-:-:S07]  /*10390*/  IMAD.IADD R6, R4, 0x1, -R6 ;  /* 0x0000000104067824 */ /* 0x004fce00078e0a06 */
.L_x_416:
[----:B-----5:R-:W-:Y:S01]  /*103a0*/  IMAD.IADD R2, R6, 0x1, -R0 ;  /* 0x0000000106027824 */ /* 0x020fe200078e0a00 */
[----:B------:R-:W-:Y:S03]  /*103b0*/  BSSY B7, `(.L_x_417) ;  /* 0x00003fb000077945 */ /* 0x000fe60003800000 */
[C---:B------:R-:W-:Y:S01]  /*103c0*/  VIADD R0, R2.reuse, 0xaf ;  /* 0x000000af02007836 */ /* 0x040fe20000000000 */
[----:B------:R2:W-:Y:S01]  /*103d0*/  STL [R1+0x3c], R2 ;  /* 0x00003c0201007387 */ /* 0x0005e20000100800 */
[----:B------:R-:W-:Y:S02]  /*103e0*/  ISETP.GT.AND P0, PT, R2, RZ, PT ;  /* 0x000000ff0200720c */ /* 0x000fe40003f04270 */
[----:B------:R-:W-:-:S05]  /*103f0*/  IMAD.HI R0, R0, 0x2e8ba2e9, RZ ;  /* 0x2e8ba2e900007827 */ /* 0x000fca00078e02ff */
[----:B--2---:R-:W-:-:S04]  /*10400*/  SHF.R.U32.HI R2, RZ, 0x1f, R0 ;  /* 0x0000001fff027819 */ /* 0x004fc80000011600 */
[----:B------:R-:W-:-:S05]  /*10410*/  LEA.HI.SX32 R0, R0, R2, 0x1b ;  /* 0x0000000200007211 */ /* 0x000fca00078fdaff */
[----:B------:R2:W-:Y:S01]  /*10420*/  STL [R1+0x30], R0 ;  /* 0x0000300001007387 */ /* 0x0005e20000100800 */
[----:B------:R-:W-:Y:S05]  /*10430*/  @P0 BRA `(.L_x_418) ;  /* 0x0000000000480947 */ /* 0x000fea0003800000 */
[----:B------:R-:W3:Y:S02]  /*10440*/  S2R R3, SR_TID.X ;  /* 0x0000000000037919 */ /* 0x000ee40000002100 */
[----:B---3--:R-:W-:-:S04]  /*10450*/  LOP3.LUT R3, R3, 0x7f, RZ, 0xc0, !PT ;  /* 0x0000007f03037812 */ /* 0x008fc800078ec0ff */
[----:B------:R-:W-:-:S13]  /*10460*/  ISETP.NE.AND P0, PT, R3, RZ, PT ;  /* 0x000000ff0300720c */ /* 0x000fda0003f05270 */
[----:B------:R-:W-:Y:S05]  /*10470*/  @P0 BRA `(.L_x_419) ;  /* 0x0000003c00b80947 */ /* 0x000fea0003800000 */
[----:B------:R-:W3:Y:S01]  /*10480*/  S2R R3, SR_LANEID ;  /* 0x0000000000037919 */ /* 0x000ee20000000000 */
[----:B------:R-:W-:Y:S01]  /*10490*/  VOTEU.ANY UR4, UPT, PT ;  /* 0x0000000000047886 */ /* 0x000fe200038e0100 */
[----:B------:R-:W-:Y:S01]  /*104a0*/  ULDC.64 UR6, c[0x0][0x208] ;  /* 0x0000820000067ab9 */ /* 0x000fe20000000a00 */
[----:B--2---:R-:W3:Y:S08]  /*104b0*/  FLO.U32 R0, UR4 ;  /* 0x0000000400007d00 */ /* 0x004ef000080e0000 */
[----:B------:R-:W2:Y:S01]  /*104c0*/  POPC R5, UR4 ;  /* 0x0000000400057d09 */ /* 0x000ea20008000000 */
[----:B---3--:R-:W-:-:S02]  /*104d0*/  ISETP.EQ.U32.AND P0, PT, R0, R3, PT ;  /* 0x000000030000720c */ /* 0x008fc40003f02070 */
[----:B------:R-:W2:Y:S11]  /*104e0*/  LDC.64 R2, c[0x0][0xc60] ;  /* 0x00031800ff027b82 */ /* 0x000eb60000000a00 */
[----:B--2---:R-:W2:Y:S01]  /*104f0*/  @P0 ATOMG.E.ADD.STRONG.GPU PT, R3, desc[UR6][R2.64], R5 ;  /* 0x00000005020309a8 */ /* 0x004ea200081ee1c6 */
[----:B------:R-:W3:Y:S02]  /*10500*/  S2R R4, SR_LTMASK ;  /* 0x0000000000047919 */ /* 0x000ee40000003900 */
[----:B---3--:R-:W-:-:S04]  /*10510*/  LOP3.LUT R4, R4, UR4, RZ, 0xc0, !PT ;  /* 0x0000000404047c12 */ /* 0x008fc8000f8ec0ff */
[----:B-1----:R-:W1:Y:S01]  /*10520*/  POPC R7, R4 ;  /* 0x0000000400077309 */ /* 0x002e620000000000 */
[----:B--2---:R-:W1:Y:S02]  /*10530*/  SHFL.IDX PT, R0, R3, R0, 0x1f ;  /* 0x00001f0003007589 */ /* 0x004e6400000e0000 */
[----:B-1----:R-:W-:Y:S01]  /*10540*/  IADD3 R16, R0, UR38, R7 ;  /* 0x0000002600107c10 */ /* 0x002fe2000fffe007 */
[----:B------:R-:W-:Y:S06]  /*10550*/  BRA `(.L_x_419) ;  /* 0x0000003c00807947 */ /* 0x000fec0003800000 */
.L_x_418:
[----:B--2---:R-:W2:Y:S01]  /*10560*/  LDL R0, [R1+0x4] ;  /* 0x0000040001007983 */ /* 0x004ea20000100800 */
[----:B------:R-:W-:Y:S01]  /*10570*/  BSSY B6, `(.L_x_420) ;  /* 0x0000014000067945 */ /* 0x000fe20003800000 */
[----:B--2---:R-:W-:-:S05]  /*10580*/  VIADD R0, R0, 0x1e400 ;  /* 0x0001e40000007836 */ /* 0x004fca0000000000 */
[----:B------:R-:W-:-:S13]  /*10590*/  LOP3.LUT P0, RZ, R0, 0x3ff, RZ, 0xc0, !PT ;  /* 0x000003ff00ff7812 */ /* 0x000fda000780c0ff */
[----:B------:R-:W-:Y:S05]  /*105a0*/  @!P0 BRA `(.L_x_421) ;  /* 0x0000000000408947 */ /* 0x000fea0003800000 */
[----:B------:R-:W-:Y:S01]  /*105b0*/  MOV R2, 0x0 ;  /* 0x0000000000027802 */ /* 0x000fe20000000f00 */
[----:B------:R-:W-:Y:S01]  /*105c0*/  ULDC.64 UR6, c[0x4][0xa0] ;  /* 0x0100280000067ab9 */ /* 0x000fe20000000a00 */
[----:B------:R-:W-:Y:S01]  /*105d0*/  ULDC.64 UR8, c[0x4][0xa8] ;  /* 0x01002a0000087ab9 */ /* 0x000fe20000000a00 */
[----:B------:R-:W-:Y:S01]  /*105e0*/  ULDC.64 UR4, c[0x4][0x28] ;  /* 0x01000a0000047ab9 */ /* 0x000fe20000000a00 */
[----:B------:R-:W-:Y:S01]  /*105f0*/  IMAD.U32 R4, RZ, RZ, UR6 ;  /* 0x00000006ff047e24 */ /* 0x000fe2000f8e00ff */
[----:B------:R-:W-:Y:S01]  /*10600*/  MOV R10, UR4 ;  /* 0x00000004000a7c02 */ /* 0x000fe20008000f00 */
[----:B------:R-:W2:Y:S01]  /*10610*/  LDC.64 R2, c[0x4][R2] ;  /* 0x0100000002027b82 */ /* 0x000ea20000000a00 */
[----:B------:R-:W-:Y:S02]  /*10620*/  IMAD.U32 R5, RZ, RZ, UR7 ;  /* 0x00000007ff057e24 */ /* 0x000fe4000f8e00ff */
[----:B------:R-:W-:Y:S02]  /*10630*/  IMAD.U32 R6, RZ, RZ, UR8 ;  /* 0x00000008ff067e24 */ /* 0x000fe4000f8e00ff */
[----:B-1----:R-:W-:-:S02]  /*10640*/  IMAD.U32 R7, RZ, RZ, UR9 ;  /* 0x00000009ff077e24 */ /* 0x002fc4000f8e00ff */
[----:B------:R-:W-:Y:S02]  /*10650*/  IMAD.U32 R11, RZ, RZ, UR5 ;  /* 0x00000005ff0b7e24 */ /* 0x000fe4000f8e00ff */
[----:B------:R-:W-:Y:S02]  /*10660*/  IMAD.MOV.U32 R8, RZ, RZ, 0x70 ;  /* 0x00000070ff087424 */ /* 0x000fe400078e00ff */
[----:B0-----:R-:W-:Y:S02]  /*10670*/  IMAD.MOV.U32 R12, RZ, RZ, 0x1 ;  /* 0x00000001ff0c7424 */ /* 0x001fe400078e00ff */
[----:B------:R-:W-:-:S07]  /*10680*/  IMAD.MOV.U32 R13, RZ, RZ, RZ ;  /* 0x000000ffff0d7224 */ /* 0x000fce00078e00ff */
[----:B------:R-:W-:-:S07]  /*10690*/  LEPC R20, `(.L_x_421) ;  /* 0x000000001014794e */ /* 0x000fce0000000000 */
[----:B--2---:R-:W-:Y:S05]  /*106a0*/  CALL.ABS.NOINC R2 ;  /* 0x0000000002007343 */ /* 0x004fea0003c00000 */
.L_x_421:
[----:B------:R-:W-:Y:S05]  /*106b0*/  BSYNC B6 ;  /* 0x0000000000067941 */ /* 0x000fea0003800000 */
.L_x_420:
[----:B------:R-:W2:Y:S01]  /*106c0*/  LDL R2, [R1+0x4] ;  /* 0x0000040001027983 */ /* 0x000ea20000100800 */
        /* <DEDUP_REMOVED lines=8> */
[----:B------:R2:W3:Y:S01]  /*10750*/  LDC.64 R2, c[0x4][R0] ;  /* 0x0100000000027b82 */ /* 0x0004e20000000a00 */
[----:B------:R-:W-:Y:S01]  /*10760*/  IMAD.U32 R4, RZ, RZ, UR6 ;  /* 0x00000006ff047e24 */ /* 0x000fe2000f8e00ff */
[----:B-1----:R-:W-:Y:S01]  /*10770*/  MOV R7, UR9 ;  /* 0x0000000900077c02 */ /* 0x002fe20008000f00 */
[----:B------:R-:W-:Y:S02]  /*10780*/  IMAD.U32 R5, RZ, RZ, UR7 ;  /* 0x00000007ff057e24 */ /* 0x000fe4000f8e00ff */
[----:B------:R-:W-:Y:S02]  /*10790*/  IMAD.U32 R6, RZ, RZ, UR8 ;  /* 0x00000008ff067e24 */ /* 0x000fe4000f8e00ff */
[----:B------:R-:W-:-:S02]  /*107a0*/  IMAD.U32 R10, RZ, RZ, UR4 ;  /* 0x00000004ff0a7e24 */ /* 0x000fc4000f8e00ff */
[----:B------:R-:W-:Y:S02]  /*107b0*/  IMAD.U32 R11, RZ, RZ, UR5 ;  /* 0x00000005ff0b7e24 */ /* 0x000fe4000f8e00ff */
[----:B------:R-:W-:Y:S02]  /*107c0*/  IMAD.MOV.U32 R8, RZ, RZ, 0x70 ;  /* 0x00000070ff087424 */ /* 0x000fe400078e00ff */
[----:B0-----:R-:W-:Y:S02]  /*107d0*/  IMAD.MOV.U32 R12, RZ, RZ, 0x1 ;  /* 0x00000001ff0c7424 */ /* 0x001fe400078e00ff */
[----:B--2---:R-:W-:-:S07]  /*107e0*/  IMAD.MOV.U32 R13, RZ, RZ, RZ ;  /* 0x000000ffff0d7224 */ /* 0x004fce00078e00ff */
[----:B------:R-:W-:-:S07]  /*107f0*/  LEPC R20, `(.L_x_424) ;  /* 0x000000001014794e */ /* 0x000fce0000000000 */
[----:B---3--:R-:W-:Y:S05]  /*10800*/  CALL.ABS.NOINC R2 ;  /* 0x0000000002007343 */ /* 0x008fea0003c00000 */
.L_x_424:
[----:B------:R-:W-:Y:S01]  /*10810*/  MOV R2, 0x0 ;  /* 0x0000000000027802 */ /* 0x000fe20000000f00 */
        /* <DEDUP_REMOVED lines=14> */
[----:B0-----:R-:W-:Y:S05]  /*10900*/  CALL.ABS.NOINC R2 ;  /* 0x0000000002007343 */ /* 0x001fea0003c00000 */
.L_x_423:
[----:B------:R-:W-:Y:S05]  /*10910*/  BSYNC B6 ;  /* 0x0000000000067941 */ /* 0x000fea0003800000 */
.L_x_422:
[----:B------:R-:W2:Y:S01]  /*10920*/  LDL.LU R2, [R1] ;  /* 0x0000000001027983 */ /* 0x000ea20000300800 */
[----:B------:R-:W-:-:S03]  /*10930*/  ULDC.64 UR4, c[0x0][0x9f8] ;  /* 0x00027e0000047ab9 */ /* 0x000fc60000000a00 */
[----:B------:R-:W3:Y:S04]  /*10940*/  LDL.LU R4, [R1+0x1c] ;  /* 0x00001c0001047983 */ /* 0x000ee80000300800 */
[----:B-1----:R-:W4:Y:S01]  /*10950*/  LDL R7, [R1+0xc] ;  /* 0x00000c0001077983 */ /* 0x002f220000100800 */
[----:B------:R-:W-:Y:S01]  /*10960*/  ISETP.NE.U32.AND P0, PT, RZ, UR4, PT ;  /* 0x00000004ff007c0c */ /* 0x000fe2000bf05070 */
[----:B------:R-:W-:Y:S02]  /*10970*/  ULDC.64 UR6, c[0x0][0x208] ;  /* 0x0000820000067ab9 */ /* 0x000fe40000000a00 */
[----:B------:R-:W5:Y:S01]  /*10980*/  LDL R0, [R1+0x30] ;  /* 0x0000300001007983 */ /* 0x000f620000100800 */
[----:B------:R-:W-:-:S13]  /*10990*/  ISETP.NE.AND.EX P0, PT, RZ, UR5, PT, P0 ;  /* 0x00000005ff007c0c */ /* 0x000fda000bf05300 */
[----:B--2---:R-:W-:-:S04]  /*109a0*/  @P0 IADD3 R2, P1, R2, UR4, RZ ;  /* 0x0000000402020c10 */ /* 0x004fc8000ff3e0ff */
[----:B---3--:R-:W-:Y:S01]  /*109b0*/  @P0 IADD3.X R3, R4, UR5, RZ, P1, !PT ;  /* 0x0000000504030c10 */ /* 0x008fe20008ffe4ff */
[----:B------:R-:W-:-:S04]  /*109c0*/  ULDC.64 UR4, c[0x0][0xa08] ;  /* 0x0002820000047ab9 */ /* 0x000fc80000000a00 */
[----:B----4-:R1:W2:Y:S01]  /*109d0*/  @P0 LDG.E R7, desc[UR6][R2.64] ;  /* 0x0000000602070981 */ /* 0x0102a2000c1e1900 */
[----:B-----5:R-:W-:Y:S01]  /*109e0*/  VIADD R9, R0, 0xffffffff ;  /* 0xffffffff00097836 */ /* 0x020fe20000000000 */
[----:B-1----:R-:W1:Y:S01]  /*109f0*/  LDC.64 R2, c[0x0][0x418] ;  /* 0x00010600ff027b82 */ /* 0x002e620000000a00 */
[----:B--2---:R-:W-:Y:S01]  /*10a00*/  SHF.R.S32.HI R8, RZ, 0x1f, R7 ;  /* 0x0000001fff087819 */ /* 0x004fe20000011407 */
[----:B------:R2:W-:Y:S04]  /*10a10*/  @P0 STL [R1+0xc], R7 ;  /* 0x00000c0701000387 */ /* 0x0005e80000100800 */
[----:B------:R2:W-:Y:S04]  /*10a20*/  STL [R1+0x2c], R9 ;  /* 0x00002c0901007387 */ /* 0x0005e80000100800 */
[----:B------:R2:W-:Y:S01]  /*10a30*/  STL [R1+0x1c], R8 ;  /* 0x00001c0801007387 */ /* 0x0005e20000100800 */
[----:B-1----:R-:W-:Y:S01]  /*10a40*/  LOP3.LUT P0, RZ, R2, UR4, RZ, 0xfc, !PT ;  /* 0x0000000402ff7c12 */ /* 0x002fe2000f80fcff */
[----:B------:R-:W-:-:S03]  /*10a50*/  UMOV UR4, 0xffffffff ;  /* 0xffffffff00047882 */ /* 0x000fc60000000000 */
[----:B------:R-:W-:-:S04]  /*10a60*/  LOP3.LUT P0, RZ, R3, UR5, RZ, 0xfc, P0 ;  /* 0x0000000503ff7c12 */ /* 0x000fc8000800fcff */
[----:B------:R-:W-:Y:S01]  /*10a70*/  SEL R0, R7, RZ, !P0 ;  /* 0x000000ff07007207 */ /* 0x000fe20004000000 */
[----:B--2---:R-:W-:Y:S08]  /*10a80*/  BRA.DIV UR4, `(.L_x_425) ;  /* 0x0000004a04287947 */ /* 0x004ff0000b800000 */
[----:B------:R-:W1:Y:S02]  /*10a90*/  S2R R4, SR_TID.X ;  /* 0x0000000000047919 */ /* 0x000e640000002100 */
[----:B-1----:R-:W-:-:S04]  /*10aa0*/  SHF.R.U32.HI R4, RZ, 0x5, R4 ;  /* 0x00000005ff047819 */ /* 0x002fc80000011604 */
[----:B------:R-:W-:-:S05]  /*10ab0*/  LOP3.LUT R4, R4, 0x3, RZ, 0xc0, !PT ;  /* 0x0000000304047812 */ /* 0x000fca00078ec0ff */
[----:B------:R1:W2:Y:S02]  /*10ac0*/  SHFL.IDX PT, R14, R4, RZ, 0x1f ;  /* 0x00001fff040e7589 */ /* 0x0002a400000e0000 */
.L_x_528:
[----:B------:R-:W-:Y:S01]  /*10ad0*/  PLOP3.LUT P1, PT, PT, PT, PT, 0x8, 0x0 ;  /* 0x000000000000781c */ /* 0x000fe20003f2e170 */
[----:B------:R3:W-:Y:S01]  /*10ae0*/  STL [R1], R0 ;  /* 0x0000000001007387 */ /* 0x0007e20000100800 */
[----:B--2---:R-:W-:Y:S02]  /*10af0*/  ISETP.NE.AND P0, PT, R14, RZ, PT ;  /* 0x000000ff0e00720c */ /* 0x004fe40003f05270 */
[----:B---3--:R-:W-:-:S05]  /*10b00*/  P2R R0, PR, RZ, 0x2 ;  /* 0x00000002ff007803 */ /* 0x008fca0000000000 */
[----:B------:R2:W-:Y:S06]  /*10b10*/  STL [R1+0x20], R0 ;  /* 0x0000200001007387 */ /* 0x0005ec0000100800 */
[----:B------:R-:W-:Y:S05]  /*10b20*/  @P0 BRA `(.L_x_426) ;  /* 0x0000000400340947 */ /* 0x000fea0003800000 */
[----:B------:R-:W-:-:S03]  /*10b30*/  UMOV UR4, 0xffffffff ;  /* 0xffffffff00047882 */ /* 0x000fc60000000000 */
[----:B------:R-:W-:Y:S05]  /*10b40*/  BRA.DIV UR4, `(.L_x_427) ;  /* 0x0000004a042c7947 */ /* 0x000fea000b800000 */
[----:B------:R-:W-:-:S13]  /*10b50*/  ELECT P6, URZ, PT ;  /* 0x00000000003f782f */ /* 0x000fda00038c0000 */
.L_x_531:
[----:B------:R-:W-:Y:S05]  /*10b60*/  @!P6 BRA `(.L_x_426) ;  /* 0x000000040024e947 */ /* 0x000fea0003800000 */
[----:B------:R3:W-:Y:S01]  /*10b70*/  STL [R1+0x14], R9 ;  /* 0x0000140901007387 */ /* 0x0007e20000100800 */
[----:B------:R-:W-:-:S04]  /*10b80*/  ISETP.NE.U32.AND P0, PT, R2, RZ, PT ;  /* 0x000000ff0200720c */ /* 0x000fc80003f05070 */
[----:B------:R-:W-:-:S13]  /*10b90*/  ISETP.NE.AND.EX P0, PT, R3, RZ, PT, P0 ;  /* 0x000000ff0300720c */ /* 0x000fda0003f05300 */
[----:B---3--:R-:W-:Y:S05]  /*10ba0*/  @!P0 BRA `(.L_x_428) ;  /* 0x0000000000548947 */ /* 0x008fea0003800000 */
[----:B------:R-:W3:Y:S01]  /*10bb0*/  LDC R6, c[0x0][0x43c] ;  /* 0x00010f00ff067b82 */ /* 0x000ee20000000800 */
[----:B--2---:R-:W-:Y:S01]  /*10bc0*/  IMAD.MOV.U32 R0, RZ, RZ, R9 ;  /* 0x000000ffff007224 */ /* 0x004fe200078e0009 */
[----:B------:R-:W-:Y:S01]  /*10bd0*/  ULDC.64 UR4, c[0x0][0x428] ;  /* 0x00010a0000047ab9 */ /* 0x000fe20000000a00 */
[----:B------:R-:W-:Y:S01]  /*10be0*/  ULDC.64 UR6, c[0x0][0x208] ;  /* 0x0000820000067ab9 */ /* 0x000fe20000000a00 */
[----:B---3--:R-:W-:-:S13]  /*10bf0*/  ISETP.NE.AND P0, PT, R6, 0x1, PT ;  /* 0x000000010600780c */ /* 0x008fda0003f05270 */
[----:B-1----:R-:W1:Y:S02]  /*10c00*/  @P0 LDC.64 R4, c[0x0][0x440] ;  /* 0x00011000ff040b82 */ /* 0x002e640000000a00 */
[----:B-1----:R-:W-:-:S05]  /*10c10*/  @P0 IMAD.HI.U32 R4, R9, R4, RZ ;  /* 0x0000000409040227 */ /* 0x002fca00078e00ff */
        /* <DEDUP_REMOVED lines=8> */
[----:B-1----:R-:W-:-:S04]  /*10ca0*/  IMAD R6, R8, UR4, RZ ;  /* 0x0000000408067c24 */ /* 0x002fc8000f8e02ff */
[----:B------:R-:W-:-:S04]  /*10cb0*/  IMAD R0, R7, UR5, R6 ;  /* 0x0000000507007c24 */ /* 0x000fc8000f8e0206 */
[----:B------:R-:W-:-:S05]  /*10cc0*/  IMAD.IADD R0, R5, 0x1, R0 ;  /* 0x0000000105007824 */ /* 0x000fca00078e0200 */
[----:B------:R-:W-:-:S05]  /*10cd0*/  LEA.HI.X R3, R4, R3, R0, 0x2, P0 ;  /* 0x0000000304037211 */ /* 0x000fca00000f1400 */
[----:B------:R-:W2:Y:S04]  /*10ce0*/  LDG.E R0, desc[UR6][R2.64] ;  /* 0x0000000602007981 */ /* 0x000ea8000c1e1900 */
[----:B--2---:R3:W-:Y:S02]  /*10cf0*/  STL [R1], R0 ;  /* 0x0000000001007387 */ /* 0x0047e40000100800 */
.L_x_428:
[----:B------:R-:W4:Y:S04]  /*10d00*/  LDL R7, [R1+0x4] ;  /* 0x0000040001077983 */ /* 0x000f280000100800 */
[----:B--23--:R-:W4:Y:S04]  /*10d10*/  LDL R0, [R1+0x8] ;  /* 0x0000080001007983 */ /* 0x00cf280000100800 */
[----:B------:R-:W2:Y:S01]  /*10d20*/  LDL R2, [R1+0x10] ;  /* 0x0000100001027983 */ /* 0x000ea20000100800 */
[----:B----4-:R-:W-:Y:S01]  /*10d30*/  IMAD R0, R0, 0x8, R7 ;  /* 0x0000000800007824 */ /* 0x010fe200078e0207 */
[----:B--2---:R-:W-:-:S04]  /*10d40*/  SHF.L.U32 R2, R2, 0x1f, RZ ;  /* 0x0000001f02027819 */ /* 0x004fc800000006ff */
[----:B------:R-:W2:Y:S02]  /*10d50*/  SYNCS.PHASECHK.TRANS64.TRYWAIT P0, [R0+URZ+0x34840], R2 ;  /* 0x03484002000075a7 */ /* 0x000ea4000800017f */
[----:B--2---:R-:W-:Y:S05]  /*10d60*/  @!P0 BRA `(.L_x_429) ;  /* 0x0000004400c48947 */ /* 0x004fea0003800000 */
.L_x_532:
[----:B------:R-:W3:Y:S02]  /*10d70*/  S2R R3, SR_TID.X ;  /* 0x0000000000037919 */ /* 0x000ee40000002100 */
[----:B---3--:R-:W-:-:S04]  /*10d80*/  LOP3.LUT R3, R3, 0x7f, RZ, 0xc0, !PT ;  /* 0x0000007f03037812 */ /* 0x008fc800078ec0ff */
[----:B------:R-:W-:-:S13]  /*10d90*/  ISETP.NE.AND P0, PT, R3, RZ, PT ;  /* 0x000000ff0300720c */ /* 0x000fda0003f05270 */
[----:B------:R-:W-:Y:S05]  /*10da0*/  @P0 BRA `(.L_x_430) ;  /* 0x00000000001c0947 */ /* 0x000fea0003800000 */
[----:B------:R-:W3:Y:S01]  /*10db0*/  S2R R3, SR_TID.X ;  /* 0x0000000000037919 */ /* 0x000ee20000002100 */
[----:B--2---:R-:W-:-:S04]  /*10dc0*/  IMAD.MOV.U32 R2, RZ, RZ, 0xb000 ;  /* 0x0000b000ff027424 */ /* 0x004fc800078e00ff */
[----:B------:R4:W-:Y:S01]  /*10dd0*/  SYNCS.ARRIVE.TRANS64 RZ, [R0+URZ+0x34830], R2 ;  /* 0x0348300200ff79a7 */ /* 0x0009e2000800003f */
[----:B---3--:R-:W-:-:S04]  /*10de0*/  LOP3.LUT R3, R3, 0x1f, RZ, 0xc0, !PT ;  /* 0x0000001f03037812 */ /* 0x008fc800078ec0ff */
[----:B------:R-:W-:-:S13]  /*10df0*/  ISETP.NE.AND P0, PT, R3, RZ, PT ;  /* 0x000000ff0300720c */ /* 0x000fda0003f05270 */
[----:B----4-:R-:W-:Y:S05]  /*10e00*/  @!P0 BRA `(.L_x_430) ;  /* 0x0000000000048947 */ /* 0x010fea0003800000 */
[----:B------:R-:W-:Y:S01]  /*10e10*/  BPT.TRAP 0x1 ;  /* 0x000000040000795c */ /* 0x000fe20000300000 */
.L_x_430:
[----:B------:R-:W3:Y:S04]  /*10e20*/  LDL R6, [R1+0x4] ;  /* 0x0000040001067983 */ /* 0x000ee80000100800 */
[----:B------:R-:W3:Y:S04]  /*10e30*/  LDL R5, [R1+0x8] ;  /* 0x0000080001057983 */ /* 0x000ee80000100800 */
[----:B-1----:R-:W4:Y:S04]  /*10e40*/  LDL R4, [R1+0x14] ;  /* 0x0000140001047983 */ /* 0x002f280000100800 */
[----:B------:R-:W5:Y:S04]  /*10e50*/  LDL R3, [R1+0x18] ;  /* 0x0000180001037983 */ /* 0x000f680000100800 */
[----:B--2---:R-:W2:Y:S01]  /*10e60*/  LDL R2, [R1] ;  /* 0x0000000001027983 */ /* 0x004ea20000100800 */
[----:B------:R-:W-:Y:S01]  /*10e70*/  R2UR UR9, R0 ;  /* 0x00000000000972ca */ /* 0x000fe200000e0000 */
[----:B------:R-:W-:Y:S01]  /*10e80*/  UIADD3 UR4, UP0, UR36, 0x370, URZ ;  /* 0x0000037024047890 */ /* 0x000fe2000ff1e03f */
[----:B------:R-:W-:Y:S01]  /*10e90*/  R2UR UR12, R18 ;  /* 0x00000000120c72ca */ /* 0x000fe200000e0000 */
[----:B------:R-:W-:Y:S01]  /*10ea0*/  UMOV UR10, URZ ;  /* 0x0000003f000a7c82 */ /* 0x000fe20008000000 */
[----:B------:R-:W-:Y:S01]  /*10eb0*/  PLOP3.LUT P0, PT, PT, PT, PT, 0x80, 0x0 ;  /* 0x000000000000781c */ /* 0x000fe20003f0f070 */
[----:B------:R-:W-:Y:S01]  /*10ec0*/  UMOV UR7, 0x14f00000 ;  /* 0x14f0000000077882 */ /* 0x000fe20000000000 */
[----:B------:R-:W-:-:S07]  /*10ed0*/  UMOV UR15, 0x40 ;  /* 0x00000040000f7882 */ /* 0x000fce0000000000 */
[----:B------:R-:W-:Y:S01]  /*10ee0*/  UIADD3 UR9, UR9, 0x34830, URZ ;  /* 0x0003483009097890 */ /* 0x000fe2000fffe03f */
[----:B---3--:R-:W-:Y:S01]  /*10ef0*/  IMAD R0, R5, 0xb000, R6 ;  /* 0x0000b00005007824 */ /* 0x008fe200078e0206 */
[----:B----4-:R-:W-:-:S04]  /*10f00*/  R2UR UR11, R4 ;  /* 0x00000000040b72ca */ /* 0x010fc800000e0000 */
[----:B------:R-:W-:Y:S02]  /*10f10*/  R2UR UR6, R0 ;  /* 0x00000000000672ca */ /* 0x000fe400000e0000 */
[----:B-----5:R-:W-:Y:S02]  /*10f20*/  R2UR UR5, R3 ;  /* 0x00000000030572ca */ /* 0x020fe400000e0000 */
[----:B------:R-:W-:Y:S02]  /*10f30*/  P2R R0, PR, RZ, 0x1 ;  /* 0x00000001ff007803 */ /* 0x000fe40000000000 */
[----:B--2---:R-:W-:-:S03]  /*10f40*/  R2UR UR13, R2 ;  /* 0x00000000020d72ca */ /* 0x004fc600000e0000 */
[----:B------:R3:W-:Y:S04]  /*10f50*/  STL [R1+0x20], R0 ;  /* 0x0000200001007387 */ /* 0x0007e80000100800 */
[----:B------:R-:W-:Y:S02]  /*10f60*/  UIADD3 UR8, UR6, 0x1e400, URZ ;  /* 0x0001e40006087890 */ /* 0x000fe4000fffe03f */
[----:B------:R-:W-:Y:S02]  /*10f70*/  UIMAD UR11, UR11, 0xb0, UR5 ;  /* 0x000000b00b0b78a4 */ /* 0x000fe4000f8e0205 */
[----:B------:R-:W-:Y:S02]  /*10f80*/  UIADD3.X UR5, URZ, UR37, URZ, UP0, !UPT ;  /* 0x000000253f057290 */ /* 0x000fe400087fe43f */
[----:B------:R-:W-:-:S03]  /*10f90*/  UIADD3 UR14, UR6, 0x23c00, URZ ;  /* 0x00023c00060e7890 */ /* 0x000fc6000fffe03f */
[----:B------:R-:W-:-:S04]  /*10fa0*/  UMOV UR6, 0x0 ;  /* 0x0000000000067882 */ /* 0x000fc80000000000 */
[----:B------:R1:W-:Y:S02]  /*10fb0*/  UTMALDG.4D [UR8], [UR4], desc[UR6] ;  /* 0x00000608040075b4 */ /* 0x0003e40008019000 */
[----:B-1----:R-:W-:Y:S01]  /*10fc0*/  UMOV UR8, UR14 ;  /* 0x0000000e00087c82 */ /* 0x002fe20008000000 */
[----:B------:R-:W-:Y:S02]  /*10fd0*/  UMOV UR10, UR15 ;  /* 0x0000000f000a7c82 */ /* 0x000fe40008000000 */
[----:B------:R3:W-:Y:S02]  /*10fe0*/  UTMALDG.4D [UR8], [UR4], desc[UR6] ;  /* 0x00000608040075b4 */ /* 0x0007e40008019000 */
[----:B---3--:R-:W-:Y:S01]  /*10ff0*/  NOP ;  /* 0x0000000000007918 */ /* 0x008fe20000000000 */
.L_x_426:
[----:B------:R-:W3:Y:S04]  /*11000*/  LDL R2, [R1+0x4] ;  /* 0x0000040001027983 */ /* 0x000ee80000100800 */
[----:B------:R-:W2:Y:S04]  /*11010*/  LDL.LU R3, [R1+0x34] ;  /* 0x0000340001037983 */ /* 0x000ea80000300800 */
[----:B------:R-:W4:Y:S04]  /*11020*/  LDL.LU R5, [R1+0x28] ;  /* 0x0000280001057983 */ /* 0x000f280000300800 */
[----:B-1----:R-:W5:Y:S01]  /*11030*/  LDL.LU R4, [R1+0x38] ;  /* 0x0000380001047983 */ /* 0x002f620000300800 */
[----:B------:R-:W-:Y:S05]  /*11040*/  WARPSYNC.ALL ;  /* 0x0000000000007948 */ /* 0x000fea0003800000 */
[----:B------:R-:W-:Y:S01]  /*11050*/  ULDC.64 UR4, c[0x0][0x298] ;  /* 0x0000a60000047ab9 */ /* 0x000fe20000000a00 */
[----:B------:R-:W-:Y:S01]  /*11060*/  ULDC.64 UR6, c[0x0][0xa00] ;  /* 0x0002800000067ab9 */ /* 0x000fe20000000a00 */
[----:B------:R-:W-:Y:S01]  /*11070*/  BSSY B6, `(.L_x_431) ;  /* 0x0000024000067945 */ /* 0x000fe20003800000 */
[----:B------:R-:W-:Y:S01]  /*11080*/  BAR.SYNC.DEFER_BLOCKING 0x8, 0x180 ;  /* 0x0206000000007b1d */ /* 0x000fe20000010000 */
[----:B------:R-:W-:-:S04]  /*11090*/  ISETP.NE.U32.AND P0, PT, RZ, UR6, PT ;  /* 0x00000006ff007c0c */ /* 0x000fc8000bf05070 */
[----:B------:R-:W-:Y:S01]  /*110a0*/  ISETP.NE.AND.EX P0, PT, RZ, UR7, PT, P0 ;  /* 0x00000007ff007c0c */ /* 0x000fe2000bf05300 */
[----:B---3--:R-:W-:Y:S01]  /*110b0*/  VIADD R2, R2, 0x16400 ;  /* 0x0001640002027836 */ /* 0x008fe20000000000 */
[----:B--2---:R-:W-:-:S04]  /*110c0*/  SHF.R.S32.HI R0, RZ, 0x1f, R3 ;  /* 0x0000001fff007819 */ /* 0x004fc80000011403 */
[----:B------:R-:W-:Y:S02]  /*110d0*/  LOP3.LUT P1, RZ, R2, 0x3ff, RZ, 0xc0, !PT ;  /* 0x000003ff02ff7812 */ /* 0x000fe4000782c0ff */
[----:B----4-:R-:W-:Y:S01]  /*110e0*/  SEL R5, R5, RZ, !P0 ;  /* 0x000000ff05057207 */ /* 0x010fe20004000000 */
[----:B------:R-:W-:Y:S01]  /*110f0*/  IMAD R0, R0, UR4, RZ ;  /* 0x0000000400007c24 */ /* 0x000fe2000f8e02ff */
[----:B-----5:R-:W-:-:S03]  /*11100*/  SEL R4, R4, RZ, !P0 ;  /* 0x000000ff04047207 */ /* 0x020fc60004000000 */
[C---:B------:R-:W-:Y:S02]  /*11110*/  IMAD R0, R3.reuse, UR5, R0 ;  /* 0x0000000503007c24 */ /* 0x040fe4000f8e0200 */
[----:B------:R-:W-:-:S05]  /*11120*/  IMAD.WIDE.U32 R2, R3, UR4, RZ ;  /* 0x0000000403027c25 */ /* 0x000fca000f8e00ff */
[----:B------:R1:W-:Y:S04]  /*11130*/  STL.64 [R1+0x48], R2 ;  /* 0x0000480201007387 */ /* 0x0003e80000100a00 */
[----:B------:R2:W-:Y:S04]  /*11140*/  STL [R1+0x28], R5 ;  /* 0x0000280501007387 */ /* 0x0005e80000100800 */
[----:B------:R2:W-:Y:S01]  /*11150*/  STL [R1+0x54], R4 ;  /* 0x0000540401007387 */ /* 0x0005e20000100800 */
[----:B-1----:R-:W-:Y:S01]  /*11160*/  IMAD.IADD R2, R3, 0x1, R0 ;  /* 0x0000000103027824 */ /* 0x002fe200078e0200 */
[----:B------:R-:W-:-:S05]  /*11170*/  SHF.R.S32.HI R0, RZ, 0x1f, R18 ;  /* 0x0000001fff007819 */ /* 0x000fca0000011412 */
[----:B------:R2:W-:Y:S04]  /*11180*/  STL [R1+0x38], R0 ;  /* 0x0000380001007387 */ /* 0x0005e80000100800 */
[----:B------:R2:W-:Y:S01]  /*11190*/  STL [R1+0x34], R2 ;  /* 0x0000340201007387 */ /* 0x0005e20000100800 */
[----:B------:R-:W-:Y:S05]  /*111a0*/  @!P1 BRA `(.L_x_432) ;  /* 0x0000000000409947 */ /* 0x000fea0003800000 */
[----:B--2---:R-:W-:Y:S01]  /*111b0*/  MOV R2, 0x0 ;  /* 0x0000000000027802 */ /* 0x004fe20000000f00 */
[----:B------:R-:W-:Y:S01]  /*111c0*/  ULDC.64 UR6, c[0x4][0xa0] ;  /* 0x0100280000067ab9 */ /* 0x000fe20000000a00 */
[----:B------:R-:W-:Y:S01]  /*111d0*/  ULDC.64 UR8, c[0x4][0xa8] ;  /* 0x01002a0000087ab9 */ /* 0x000fe20000000a00 */
[----:B------:R-:W-:Y:S01]  /*111e0*/  ULDC.64 UR4, c[0x4][0x20] ;  /* 0x0100080000047ab9 */ /* 0x000fe20000000a00 */
[----:B------:R-:W-:Y:S01]  /*111f0*/  IMAD.U32 R4, RZ, RZ, UR6 ;  /* 0x00000006ff047e24 */ /* 0x000fe2000f8e00ff */
[----:B------:R-:W-:Y:S01]  /*11200*/  MOV R7, UR9 ;  /* 0x0000000900077c02 */ /* 0x000fe20008000f00 */
[----:B------:R-:W1:Y:S01]  /*11210*/  LDC.64 R2, c[0x4][R2] ;  /* 0x0100000002027b82 */ /* 0x000e620000000a00 */
[----:B------:R-:W-:Y:S02]  /*11220*/  IMAD.U32 R5, RZ, RZ, UR7 ;  /* 0x00000007ff057e24 */ /* 0x000fe4000f8e00ff */
[----:B------:R-:W-:Y:S02]  /*11230*/  IMAD.U32 R6, RZ, RZ, UR8 ;  /* 0x00000008ff067e24 */ /* 0x000fe4000f8e00ff */
[----:B------:R-:W-:-:S02]  /*11240*/  IMAD.U32 R10, RZ, RZ, UR4 ;  /* 0x00000004ff0a7e24 */ /* 0x000fc4000f8e00ff */
[----:B------:R-:W-:Y:S02]  /*11250*/  IMAD.U32 R11, RZ, RZ, UR5 ;  /* 0x00000005ff0b7e24 */ /* 0x000fe4000f8e00ff */
[----:B------:R-:W-:Y:S02]  /*11260*/  IMAD.MOV.U32 R8, RZ, RZ, 0x70 ;  /* 0x00000070ff087424 */ /* 0x000fe400078e00ff */
[----:B0-----:R-:W-:Y:S02]  /*11270*/  IMAD.MOV.U32 R12, RZ, RZ, 0x1 ;  /* 0x00000001ff0c7424 */ /* 0x001fe400078e00ff */
[----:B------:R-:W-:-:S07]  /*11280*/  IMAD.MOV.U32 R13, RZ, RZ, RZ ;  /* 0x000000ffff0d7224 */ /* 0x000fce00078e00ff */
[----:B------:R-:W-:-:S07]  /*11290*/  LEPC R20, `(.L_x_432) ;  /* 0x000000001014794e */ /* 0x000fce0000000000 */
[----:B-1----:R-:W-:Y:S05]  /*112a0*/  CALL.ABS.NOINC R2 ;  /* 0x0000000002007343 */ /* 0x002fea0003c00000 */
.L_x_432:
[----:B------:R-:W-:Y:S05]  /*112b0*/  BSYNC B6 ;  /* 0x0000000000067941 */ /* 0x000fea0003800000 */
.L_x_431:
[----:B--2---:R-:W2:Y:S01]  /*112c0*/  LDL.LU R4, [R1+0x34] ;  /* 0x0000340001047983 */ /* 0x004ea20000300800 */
[----:B------:R-:W1:Y:S01]  /*112d0*/  LDC R7, c[0x0][0x448] ;  /* 0x00011200ff077b82 */ /* 0x000e620000000800 */
[----:B------:R-:W-:Y:S01]  /*112e0*/  ULDC.64 UR4, c[0x0][0x2d8] ;  /* 0x0000b60000047ab9 */ /* 0x000fe20000000a00 */
[----:B------:R-:W-:Y:S01]  /*112f0*/  IMAD.SHL.U32 R17, R17, 0x80, RZ ;  /* 0x0000008011117824 */ /* 0x000fe200078e00ff */
[----:B------:R-:W2:Y:S01]  /*11300*/  LDL.LU.64 R2, [R1+0x48] ;  /* 0x0000480001027983 */ /* 0x000ea20000300a00 */
[----:B------:R-:W-:-:S03]  /*11310*/  ULDC.64 UR6, c[0x0][0x280] ;  /* 0x0000a00000067ab9 */ /* 0x000fc60000000a00 */
[----:B------:R-:W3:Y:S04]  /*11320*/  LDL.LU R0, [R1+0x38] ;  /* 0x0000380001007983 */ /* 0x000ee80000300800 */
[----:B------:R-:W4:Y:S04]  /*11330*/  LDL.LU R6, [R1+0x54] ;  /* 0x0000540001067983 */ /* 0x000f280000300800 */
[----:B------:R-:W4:Y:S01]  /*11340*/  LDL.LU R5, [R1+0x28] ;  /* 0x0000280001057983 */ /* 0x000f220000300800 */
[----:B------:R-:W0:Y:S01]  /*11350*/  S2R R9, SR_TID.X ;  /* 0x0000000000097919 */ /* 0x000e220000002100 */
[----:B------:R-:W0:Y:S01]  /*11360*/  S2R R8, SR_TID.X ;  /* 0x0000000000087919 */ /* 0x000e220000002100 */
[----:B-1----:R-:W-:Y:S01]  /*11370*/  ISETP.NE.AND P0, PT, R7, 0x1, PT ;  /* 0x000000010700780c */ /* 0x002fe20003f05270 */
[----:B0-----:R-:W-:-:S02]  /*11380*/  IMAD.SHL.U32 R9, R9, 0x8, RZ ;  /* 0x0000000809097824 */ /* 0x001fc400078e00ff */
[----:B------:R-:W-:-:S03]  /*11390*/  IMAD.SHL.U32 R10, R8, 0x8, RZ ;  /* 0x00000008080a7824 */ /* 0x000fc600078e00ff */
[----:B------:R-:W-:-:S04]  /*113a0*/  LOP3.LUT R9, R9, 0x38, RZ, 0xc0, !PT ;  /* 0x0000003809097812 */ /* 0x000fc800078ec0ff */
[----:B------:R-:W-:Y:S02]  /*113b0*/  LOP3.LUT R9, R9, 0x40, RZ, 0xfc, !PT ;  /* 0x0000004009097812 */ /* 0x000fe400078efcff */
[----:B------:R-:W-:Y:S01]  /*113c0*/  LOP3.LUT R10, R10, 0x38, RZ, 0xc0, !PT ;  /* 0x000000380a0a7812 */ /* 0x000fe200078ec0ff */
[----:B--2---:R-:W-:Y:S02]  /*113d0*/  IMAD.MOV.U32 R3, RZ, RZ, R4 ;  /* 0x000000ffff037224 */ /* 0x004fe400078e0004 */
[----:B------:R-:W0:Y:S01]  /*113e0*/  S2R R4, SR_TID.X ;  /* 0x0000000000047919 */ /* 0x000e220000002100 */
[----:B---3--:R-:W-:Y:S02]  /*113f0*/  IMAD R0, R0, UR4, RZ ;  /* 0x0000000400007c24 */ /* 0x008fe4000f8e02ff */
[----:B------:R-:W-:-:S04]  /*11400*/  IMAD.WIDE.U32 R2, R18, UR4, R2 ;  /* 0x0000000412027c25 */ /* 0x000fc8000f8e0002 */
[----:B------:R-:W-:Y:S01]  /*11410*/  IMAD R0, R18, UR5, R0 ;  /* 0x0000000512007c24 */ /* 0x000fe2000f8e0200 */
[----:B------:R-:W-:-:S03]  /*11420*/  ULDC.64 UR4, c[0x0][0x2e0] ;  /* 0x0000b80000047ab9 */ /* 0x000fc60000000a00 */
[----:B------:R-:W-:Y:S02]  /*11430*/  IMAD.IADD R3, R3, 0x1, R0 ;  /* 0x0000000103037824 */ /* 0x000fe400078e0200 */
[----:B----4-:R-:W-:Y:S02]  /*11440*/  IMAD R0, R6, UR4, RZ ;  /* 0x0000000406007c24 */ /* 0x010fe4000f8e02ff */
[C---:B------:R-:W-:Y:S01]  /*11450*/  IMAD.WIDE.U32 R2, R5.reuse, UR4, R2 ;  /* 0x0000000405027c25 */ /* 0x040fe2000f8e0002 */
[----:B------:R-:W1:Y:S03]  /*11460*/  @P0 LDC R6, c[0x0][0x450] ;  /* 0x00011400ff060b82 */ /* 0x000e660000000800 */
[----:B------:R-:W-:Y:S01]  /*11470*/  IMAD R0, R5, UR5, R0 ;  /* 0x0000000505007c24 */ /* 0x000fe2000f8e0200 */
[----:B------:R-:W-:-:S03]  /*11480*/  ULDC.64 UR4, c[0x0][0x2d0] ;  /* 0x0000b40000047ab9 */ /* 0x000fc60000000a00 */
[----:B------:R-:W-:Y:S01]  /*11490*/  IMAD.IADD R3, R3, 0x1, R0 ;  /* 0x0000000103037824 */ /* 0x000fe200078e0200 */
[C---:B0-----:R-:W-:Y:S02]  /*114a0*/  LOP3.LUT R5, R4.reuse, 0x7f, RZ, 0xc0, !PT ;  /* 0x0000007f04057812 */ /* 0x041fe400078ec0ff */
[----:B------:R-:W-:Y:S02]  /*114b0*/  SHF.L.U32 R4, R4, 0x4, RZ ;  /* 0x0000000404047819 */ /* 0x000fe400000006ff */
[----:B------:R-:W-:-:S04]  /*114c0*/  SHF.R.U32.HI R5, RZ, 0x3, R5 ;  /* 0x00000003ff057819 */ /* 0x000fc80000011605 */
[----:B------:R-:W-:Y:S02]  /*114d0*/  LOP3.LUT R4, R5, 0x70, R4, 0xf8, !PT ;  /* 0x0000007005047812 */ /* 0x000fe400078ef804 */
[----:B------:R-:W0:Y:S02]  /*114e0*/  @P0 LDC R5, c[0x0][0x44c] ;  /* 0x00011300ff050b82 */ /* 0x000e240000000800 */
[----:B------:R-:W-:-:S05]  /*114f0*/  LOP3.LUT R0, R4, R17, RZ, 0xfc, !PT ;  /* 0x0000001104007212 */ /* 0x000fca00078efcff */
[----:B------:R-:W-:Y:S02]  /*11500*/  IMAD.MOV.U32 R4, RZ, RZ, R0 ;  /* 0x000000ffff047224 */ /* 0x000fe400078e0000 */
[----:B0-----:R-:W-:-:S05]  /*11510*/  @P0 IMAD.HI.U32 R5, R0, R5, RZ ;  /* 0x0000000500050227 */ /* 0x001fca00078e00ff */
[----:B-1----:R-:W-:-:S05]  /*11520*/  @P0 SHF.R.U32.HI R4, RZ, R6, R5 ;  /* 0x00000006ff040219 */ /* 0x002fca0000011605 */
[----:B------:R-:W-:Y:S02]  /*11530*/  IMAD.MOV R5, RZ, RZ, -R4 ;  /* 0x000000ffff057224 */ /* 0x000fe400078e0a04 */
[----:B------:R-:W-:-:S04]  /*11540*/  IMAD.WIDE.U32 R2, R4, UR4, R2 ;  /* 0x0000000404027c25 */ /* 0x000fc8000f8e0002 */
[----:B------:R-:W-:Y:S01]  /*11550*/  IMAD R0, R7, R5, R0 ;  /* 0x0000000507007224 */ /* 0x000fe200078e0200 */
[----:B------:R-:W-:-:S05]  /*11560*/  SHF.R.S32.HI R5, RZ, 0x1f, R4 ;  /* 0x0000001fff057819 */ /* 0x000fca0000011404 */
[----:B------:R-:W-:-:S04]  /*11570*/  IMAD R5, R5, UR4, RZ ;  /* 0x0000000405057c24 */ /* 0x000fc8000f8e02ff */
[----:B------:R-:W-:Y:S01]  /*11580*/  IMAD R4, R4, UR5, R5 ;  /* 0x0000000504047c24 */ /* 0x000fe2000f8e0205 */
[----:B------:R-:W-:-:S03]  /*11590*/  ULDC.64 UR4, c[0x0][0x2c8] ;  /* 0x0000b20000047ab9 */ /* 0x000fc60000000a00 */
[----:B------:R-:W-:Y:S01]  /*115a0*/  IMAD.IADD R3, R3, 0x1, R4 ;  /* 0x0000000103037824 */ /* 0x000fe200078e0204 */
[----:B------:R-:W-:Y:S01]  /*115b0*/  SHF.R.S32.HI R4, RZ, 0x1f, R0 ;  /* 0x0000001fff047819 */ /* 0x000fe20000011400 */
        /* <DEDUP_REMOVED lines=12> */
[----:B------:R-:W0:Y:S02]  /*11680*/  S2R R5, SR_TID.X ;  /* 0x0000000000057919 */ /* 0x000e240000002100 */
[----:B0-----:R-:W-:-:S04]  /*11690*/  LOP3.LUT R5, R5, 0x7f, RZ, 0xc0, !PT ;  /* 0x0000007f05057812 */ /* 0x001fc800078ec0ff */
[----:B------:R-:W-:Y:S02]  /*116a0*/  SHF.R.U32.HI R6, RZ, 0x3, R5 ;  /* 0x00000003ff067819 */ /* 0x000fe40000011605 */
[----:B------:R-:W2:Y:S01]  /*116b0*/  LDL.LU R5, [R1+0x40] ;  /* 0x0000400001057983 */ /* 0x000ea20000300800 */
[----:B------:R-:W-:Y:S02]  /*116c0*/  ULDC.64 UR4, c[0x0][0x208] ;  /* 0x0000820000047ab9 */ /* 0x000fe40000000a00 */
[----:B------:R-:W-:Y:S01]  /*116d0*/  IMAD.IADD R2, R6, 0x1, R17 ;  /* 0x0000000106027824 */ /* 0x000fe200078e0211 */
[----:B------:R-:W-:Y:S04]  /*116e0*/  SHFL.IDX PT, R8, R0, 0x1, 0x181f ;  /* 0x00381f0000087f89 */ /* 0x000fe800000e0000 */
[----:B------:R-:W-:Y:S01]  /*116f0*/  SHFL.IDX PT, R6, R0, RZ, 0x181f ;  /* 0x00181fff00067589 */ /* 0x000fe200000e0000 */
[----:B--2---:R-:W-:Y:S01]  /*11700*/  IMAD R3, R5, R7, RZ ;  /* 0x0000000705037224 */ /* 0x004fe200078e02ff */
[----:B------:R-:W-:-:S02]  /*11710*/  IADD3 R5, R2, 0x10, RZ ;  /* 0x0000001002057810 */ /* 0x000fc40007ffe0ff */
[----:B------:R-:W0:Y:S02]  /*11720*/  SHFL.IDX PT, R7, R4, RZ, 0x181f ;  /* 0x00181fff04077589 */ /* 0x000e2400000e0000 */
[-C--:B------:R-:W-:Y:S02]  /*11730*/  ISETP.GE.AND P4, PT, R2, R3.reuse, PT ;  /* 0x000000030200720c */ /* 0x080fe40003f86270 */
[----:B------:R-:W-:Y:S02]  /*11740*/  ISETP.GE.AND P2, PT, R5, R3, PT ;  /* 0x000000030500720c */ /* 0x000fe40003f46270 */
[----:B------:R-:W1:Y:S09]  /*11750*/  SHFL.IDX PT, R5, R4, 0x1, 0x181f ;  /* 0x00381f0004057f89 */ /* 0x000e7200000e0000 */
[----:B0-----:R-:W-:-:S05]  /*11760*/  @!P4 LEA R7, P3, R10, R7, 0x1 ;  /* 0x000000070a07c211 */ /* 0x001fca00078608ff */
[----:B------:R-:W-:-:S05]  /*11770*/  @!P4 IMAD.X R6, RZ, RZ, R6, P3 ;  /* 0x000000ffff06c224 */ /* 0x000fca00018e0606 */
[----:B------:R-:W-:-:S04]  /*11780*/  @!P4 LOP3.LUT R7, R7, R6, RZ, 0x3c, !PT ;  /* 0x000000060707c212 */ /* 0x000fc800078e3cff */
[----:B------:R-:W-:-:S04]  /*11790*/  @!P4 LOP3.LUT R6, R7, R6, RZ, 0x3c, !PT ;  /* 0x000000060706c212 */ /* 0x000fc800078e3cff */
[----:B------:R-:W-:-:S05]  /*117a0*/  @!P4 LOP3.LUT R7, R7, R6, RZ, 0x3c, !PT ;  /* 0x000000060707c212 */ /* 0x000fca00078e3cff */
[----:B-----5:R-:W-:Y:S04]  /*117b0*/  @!P4 LDGSTS.E.BYPASS.LTC128B.128 [R9+0x16400], desc[UR4][R6.64], !P0 ;  /* 0x164000000609cfae */ /* 0x020fe8000c101d44 */
[----:B------:R1:W-:Y:S02]  /*117c0*/  @!P4 LDGSTS.E.BYPASS.LTC128B.128 [R9+0x1a400], desc[UR4][R6.64+0x80], !P1 ;  /* 0x1a4000800609cfae */ /* 0x0003e4000c901d44 */
[----:B-1----:R-:W-:Y:S01]  /*117d0*/  @!P2 LEA R7, P3, R10, R5, 0x1 ;  /* 0x000000050a07a211 */ /* 0x002fe200078608ff */
[----:B------:R-:W-:-:S04]  /*117e0*/  VIADD R5, R2, 0x20 ;  /* 0x0000002002057836 */ /* 0x000fc80000000000 */
[----:B------:R-:W-:-:S05]  /*117f0*/  @!P2 IMAD.X R6, RZ, RZ, R8, P3 ;  /* 0x000000ffff06a224 */ /* 0x000fca00018e0608 */
[----:B------:R-:W-:-:S04]  /*11800*/  @!P2 LOP3.LUT R7, R7, R6, RZ, 0x3c, !PT ;  /* 0x000000060707a212 */ /* 0x000fc800078e3cff */
[----:B------:R-:W-:-:S04]  /*11810*/  @!P2 LOP3.LUT R6, R7, R6, RZ, 0x3c, !PT ;  /* 0x000000060706a212 */ /* 0x000fc800078e3cff */
[----:B------:R-:W-:-:S05]  /*11820*/  @!P2 LOP3.LUT R7, R7, R6, RZ, 0x3c, !PT ;  /* 0x000000060707a212 */ /* 0x000fca00078e3cff */
        /* <DEDUP_REMOVED lines=16> */
[----:B0-----:R-:W-:-:S05]  /*11930*/  @!P2 IMAD.X R6, RZ, RZ, R6, P3 ;  /* 0x000000ffff06a224 */ /* 0x001fca00018e0606 */
[----:B------:R-:W-:Y:S01]  /*11940*/  @!P2 MOV R7, R6 ;  /* 0x000000060007a202 */ /* 0x000fe20000000f00 */
        /* <DEDUP_REMOVED lines=19> */
[----:B------:R-:W-:Y:S01]  /*11a80*/  @!P2 IMAD.MOV.U32 R7, RZ, RZ, R6 ;  /* 0x000000ffff07a224 */ /* 0x000fe200078e0006 */
[----:B------:R-:W-:Y:S01]  /*11a90*/  @!P2 MOV R6, R5 ;  /* 0x000000050006a202 */ /* 0x000fe20000000f00 */
[----:B------:R-:W-:-:S04]  /*11aa0*/  VIADD R5, R2, 0x60 ;  /* 0x0000006002057836 */ /* 0x000fc80000000000 */
[----:B------:R-:W-:Y:S04]  /*11ab0*/  @!P2 LDGSTS.E.BYPASS.LTC128B.128 [R9+0x18c00], desc[UR4][R6.64], !P0 ;  /* 0x18c000000609afae */ /* 0x000fe8000c101d44 */
[----:B------:R0:W-:Y:S01]  /*11ac0*/  @!P2 LDGSTS.E.BYPASS.LTC128B.128 [R9+0x1cc00], desc[UR4][R6.64+0x80], !P1 ;  /* 0x1cc000800609afae */ /* 0x0001e2000c901d44 */
[----:B------:R-:W-:-:S03]  /*11ad0*/  ISETP.GE.AND P2, PT, R5, R3, PT ;  /* 0x000000030500720c */ /* 0x000fc60003f46270 */
[----:B------:R-:W1:Y:S04]  /*11ae0*/  SHFL.IDX PT, R5, R4, 0x6, 0x181f ;  /* 0x00d81f0004057f89 */ /* 0x000e6800000e0000 */
[----:B------:R-:W-:Y:S04]  /*11af0*/  SHFL.IDX PT, R4, R4, 0x7, 0x181f ;  /* 0x00f81f0004047f89 */ /* 0x000fe800000e0000 */
[----:B0-----:R-:W0:Y:S04]  /*11b00*/  SHFL.IDX PT, R6, R0, 0x6, 0x181f ;  /* 0x00d81f0000067f89 */ /* 0x001e2800000e0000 */
[----:B------:R-:W2:Y:S01]  /*11b10*/  SHFL.IDX PT, R0, R0, 0x7, 0x181f ;  /* 0x00f81f0000007f89 */ /* 0x000ea200000e0000 */
[----:B-1----:R-:W-:-:S05]  /*11b20*/  @!P2 LEA R5, P3, R10, R5, 0x1 ;  /* 0x000000050a05a211 */ /* 0x002fca00078608ff */
[----:B0-----:R-:W-:-:S04]  /*11b30*/  @!P2 IMAD.X R6, RZ, RZ, R6, P3 ;  /* 0x000000ffff06a224 */ /* 0x001fc800018e0606 */
[----:B------:R-:W-:Y:S02]  /*11b40*/  @!P2 IMAD.MOV.U32 R7, RZ, RZ, R6 ;  /* 0x000000ffff07a224 */ /* 0x000fe400078e0006 */
[----:B------:R-:W-:-:S05]  /*11b50*/  @!P2 IMAD.MOV.U32 R6, RZ, RZ, R5 ;  /* 0x000000ffff06a224 */ /* 0x000fca00078e0005 */
[----:B------:R0:W-:Y:S04]  /*11b60*/  @!P2 LDGSTS.E.BYPASS.LTC128B.128 [R9+0x19400], desc[UR4][R6.64], !P0 ;  /* 0x194000000609afae */ /* 0x0001e8000c101d44 */
[----:B--2---:R0:W-:Y:S02]  /*11b70*/  @!P2 LDGSTS.E.BYPASS.LTC128B.128 [R9+0x1d400], desc[UR4][R6.64+0x80], !P1 ;  /* 0x1d4000800609afae */ /* 0x0041e4000c901d44 */
.L_x_549:
[----:B------:R-:W-:Y:S01]  /*11b80*/  VIADD R2, R2, 0x70 ;  /* 0x0000007002027836 */ /* 0x000fe20000000000 */
[----:B------:R-:W-:Y:S04]  /*11b90*/  BSSY B0, `(.L_x_434) ;  /* 0x000000b000007945 */ /* 0x000fe80003800000 */
[----:B------:R-:W-:-:S13]  /*11ba0*/  ISETP.GE.AND P2, PT, R2, R3, PT ;  /* 0x000000030200720c */ /* 0x000fda0003f46270 */
[----:B------:R-:W-:Y:S05]  /*11bb0*/  @P2 BRA `(.L_x_435) ;  /* 0x0000000000202947 */ /* 0x000fea0003800000 */
[----:B------:R-:W-:Y:S01]  /*11bc0*/  LEA R2, P2, R10, R4, 0x1 ;  /* 0x000000040a027211 */ /* 0x000fe200078408ff */
[----:B------:R-:W-:-:S04]  /*11bd0*/  ULDC.64 UR4, c[0x0][0x208] ;  /* 0x0000820000047ab9 */ /* 0x000fc80000000a00 */
[----:B------:R-:W-:-:S05]  /*11be0*/  IMAD.X R3, RZ, RZ, R0, P2 ;  /* 0x000000ffff037224 */ /* 0x000fca00010e0600 */
[----:B------:R-:W-:Y:S01]  /*11bf0*/  @!PT LDS RZ, [RZ] ;  /* 0x00000000fffff984 */ /* 0x000fe20000000800 */
[----:B------:R-:W-:Y:S01]  /*11c00*/  @!PT LDS RZ, [RZ] ;  /* 0x00000000fffff984 */ /* 0x000fe20000000800 */
[----:B------:R-:W-:Y:S01]  /*11c10*/  @!PT LDS RZ, [RZ] ;  /* 0x00000000fffff984 */ /* 0x000fe20000000800 */
[----:B------:R1:W-:Y:S04]  /*11c20*/  LDGSTS.E.BYPASS.LTC128B.128 [R9+0x19c00], desc[UR4][R2.64], !P0 ;  /* 0x19c0000002097fae */ /* 0x0003e8000c101d44 */
[----:B------:R1:W-:Y:S02]  /*11c30*/  LDGSTS.E.BYPASS.LTC128B.128 [R9+0x1dc00], desc[UR4][R2.64+0x80], !P1 ;  /* 0x1dc0008002097fae */ /* 0x0003e4000c901d44 */
.L_x_435:
[----:B------:R-:W-:Y:S05]  /*11c40*/  BSYNC B0 ;  /* 0x0000000000007941 */ /* 0x000fea0003800000 */
.L_x_434:
[----:B01----:R-:W2:Y:S01]  /*11c50*/  LDL R9, [R1+0x4] ;  /* 0x0000040001097983 */ /* 0x003ea20000100800 */
[----:B------:R-:W-:Y:S01]  /*11c60*/  PLOP3.LUT P0, PT, PT, PT, PT, 0x80, 0x0 ;  /* 0x000000000000781c */ /* 0x000fe20003f0f070 */
[----:B------:R-:W-:Y:S01]  /*11c70*/  NOP ;  /* 0x0000000000007918 */ /* 0x000fe20000000000 */
[----:B--2---:R-:W-:-:S11]  /*11c80*/  VIADD R6, R9, 0x34800 ;  /* 0x0003480009067836 */ /* 0x004fd60000000000 */
.L_x_436:
[----:B------:R-:W2:Y:S01]  /*11c90*/  LDL R2, [R1+0x4] ;  /* 0x0000040001027983 */ /* 0x000ea20000100800 */
[----:B------:R-:W-:Y:S02]  /*11ca0*/  PLOP3.LUT P1, PT, P1, P0, PT, 0xa2, 0x0 ;  /* 0x000000000000781c */ /* 0x000fe40000f21472 */
[----:B--2---:R-:W-:-:S08]  /*11cb0*/  @P0 R2UR P1, UR4, R2 ;  /* 0x00000000020402ca */ /* 0x004fd00000020000 */
[----:B------:R-:W-:-:S05]  /*11cc0*/  @P0 PLOP3.LUT P0, PT, P1, PT, PT, 0x80, 0x0 ;  /* 0x000000000000081c */ /* 0x000fca0000f0f070 */
[----:B------:R-:W-:Y:S01]  /*11cd0*/  @!P1 SYNCS.ARRIVE.TRANS64.RED.A0T1 RZ, [UR4+0x34800], RZ ;  /* 0x034800ffffff99a7 */ /* 0x000fe20008200404 */
[----:B------:R-:W-:Y:S07]  /*11ce0*/  @!P1 ARRIVES.LDGSTSBAR.64.TRANSCNT [UR4+0x34800] ;  /* 0x03480000ff0099b0 */ /* 0x000fee0008000a84 */
[----:B------:R-:W-:Y:S05]  /*11cf0*/  @P0 BRA.U.ANY `(.L_x_436) ;  /* 0xfffffffd00e40947 */ /* 0x000fea000393ffff */
[----:B------:R-:W2:Y:S02]  /*11d00*/  LDL.LU R3, [R1+0x50] ;  /* 0x0000500001037983 */ /* 0x000ea40000300800 */
[----:B--2---:R-:W-:-:S05]  /*11d10*/  VIADD R3, R3, 0x1 ;  /* 0x0000000103037836 */ /* 0x004fca0000000000 */
[----:B------:R0:W-:Y:S01]  /*11d20*/  STL [R1+0x50], R3 ;  /* 0x0000500301007387 */ /* 0x0001e20000100800 */
[----:B------:R-:W-:-:S04]  /*11d30*/  LEA.HI R0, R3, R3, RZ, 0x1 ;  /* 0x0000000303007211 */ /* 0x000fc800078f08ff */
[----:B------:R-:W-:-:S04]  /*11d40*/  LOP3.LUT R0, R0, 0xfffffffe, RZ, 0xc0, !PT ;  /* 0xfffffffe00007812 */ /* 0x000fc800078ec0ff */
[----:B------:R-:W-:-:S04]  /*11d50*/  IADD3 R0, R3, -R0, RZ ;  /* 0x8000000003007210 */ /* 0x000fc80007ffe0ff */
[----:B------:R-:W-:Y:S01]  /*11d60*/  SHF.L.U32 R0, R0, 0x1f, RZ ;  /* 0x0000001f00007819 */ /* 0x000fe200000006ff */
[----:B------:R-:W-:Y:S01]  /*11d70*/  NOP ;  /* 0x0000000000007918 */ /* 0x000fe20000000000 */
[----:B------:R0:W-:Y:S01]  /*11d80*/  SYNCS.ARRIVE.TRANS64.A1T0 RZ, [R2+URZ+0x34800], RZ ;  /* 0x034800ff02ff79a7 */ /* 0x0001e2000810003f */
[----:B------:R-:W-:Y:S01]  /*11d90*/  BSSY B0, `(.L_x_437) ;  /* 0x0000003000007945 */ /* 0x000fe20003800000 */
[----:B------:R-:W1:Y:S03]  /*11da0*/  SYNCS.PHASECHK.TRANS64.TRYWAIT P0, [R2+URZ+0x34820], R0 ;  /* 0x03482000020075a7 */ /* 0x000e66000800017f */
[----:B01----:R-:W-:Y:S05]  /*11db0*/  @!P0 BRA `(.L_x_438) ;  /* 0x0000004000988947 */ /* 0x003fea0003800000 */
.L_x_550:
[----:B------:R-:W-:Y:S05]  /*11dc0*/  BSYNC B0 ;  /* 0x0000000000007941 */ /* 0x000fea0003800000 */
.L_x_437:
[----:B0-----:R-:W2:Y:S01]  /*11dd0*/  LDL.LU R2, [R1+0x3c] ;  /* 0x00003c0001027983 */ /* 0x001ea20000300800 */
[----:B------:R-:W-:Y:S01]  /*11de0*/  BSSY B0, `(.L_x_439) ;  /* 0x00001f9000007945 */ /* 0x000fe20003800000 */
[----:B--2---:R-:W-:-:S13]  /*11df0*/  ISETP.GE.AND P0, PT, R2, 0xb1, PT ;  /* 0x000000b10200780c */ /* 0x004fda0003f06270 */
[----:B------:R-:W-:Y:S05]  /*11e00*/  @!P0 BRA `(.L_x_440) ;  /* 0x0000001c00d88947 */ /* 0x000fea0003800000 */
[----:B------:R-:W2:Y:S01]  /*11e10*/  LDL R2, [R1+0x30] ;  /* 0x0000300001027983 */ /* 0x000ea20000100800 */
[----:B------:R-:W-:Y:S01]  /*11e20*/  IMAD.MOV.U32 R0, RZ, RZ, 0x1 ;  /* 0x00000001ff007424 */ /* 0x000fe200078e00ff */
[----:B------:R-:W-:Y:S01]  /*11e30*/  BSSY B2, `(.L_x_441) ;  /* 0x00000ad000027945 */ /* 0x000fe20003800000 */
[----:B--2---:R-:W-:-:S05]  /*11e40*/  IMAD.MOV R9, RZ, RZ, -R2 ;  /* 0x000000ffff097224 */ /* 0x004fca00078e0a02 */
[----:B------:R-:W-:-:S05]  /*11e50*/  VIADDMNMX R9, R9, R0, 0xffffffff, !PT ;  /* 0xffffffff09097446 */ /* 0x000fca0007800100 */
[----:B------:R-:W-:-:S05]  /*11e60*/  IMAD.IADD R0, R2, 0x1, R9 ;  /* 0x0000000102007824 */ /* 0x000fca00078e0209 */
[----:B------:R-:W-:-:S04]  /*11e70*/  LOP3.LUT R0, R0, 0x1, RZ, 0xc0, !PT ;  /* 0x0000000100007812 */ /* 0x000fc800078ec0ff */
[----:B------:R-:W-:Y:S01]  /*11e80*/  ISETP.NE.U32.AND P0, PT, R0, 0x1, PT ;  /* 0x000000010000780c */ /* 0x000fe20003f05070 */
[----:B------:R-:W-:-:S12]  /*11e90*/  VIADD R0, R2, 0xfffffffe ;  /* 0xfffffffe02007836 */ /* 0x000fd80000000000 */
[----:B------:R-:W-:Y:S05]  /*11ea0*/  @P0 BRA `(.L_x_442) ;  /* 0x0000000800940947 */ /* 0x000fea0003800000 */
[----:B------:R-:W2:Y:S04]  /*11eb0*/  LDL R4, [R1+0x20] ;  /* 0x0000200001047983 */ /* 0x000ea80000100800 */
[----:B------:R-:W3:Y:S04]  /*11ec0*/  LDL R3, [R1+0x8] ;  /* 0x0000080001037983 */ /* 0x000ee80000100800 */
[----:B------:R-:W4:Y:S01]  /*11ed0*/  LDL R2, [R1+0x10] ;  /* 0x0000100001027983 */ /* 0x000f220000100800 */
[----:B------:R-:W-:Y:S01]  /*11ee0*/  BSSY B1, `(.L_x_443) ;  /* 0x000009d000017945 */ /* 0x000fe20003800000 */
[----:B--2---:R-:W-:Y:S01]  /*11ef0*/  ISETP.NE.AND P1, PT, R4, RZ, PT ;  /* 0x000000ff0400720c */ /* 0x004fe20003f25270 */
[----:B---3--:R-:W-:-:S05]  /*11f00*/  VIADD R7, R3, 0x1 ;  /* 0x0000000103077836 */ /* 0x008fca0000000000 */
[----:B------:R-:W-:-:S04]  /*11f10*/  ISETP.NE.AND P0, PT, R7, 0x2, PT ;  /* 0x000000020700780c */ /* 0x000fc80003f05270 */
[----:B------:R-:W-:Y:S02]  /*11f20*/  SEL R10, RZ, 0x1, P0 ;  /* 0x00000001ff0a7807 */ /* 0x000fe40000000000 */
[----:B------:R-:W-:Y:S02]  /*11f30*/  SEL R7, R7, RZ, P0 ;  /* 0x000000ff07077207 */ /* 0x000fe40000000000 */
[----:B----4-:R-:W-:Y:S01]  /*11f40*/  LOP3.LUT R10, R2, R10, RZ, 0x3c, !PT ;  /* 0x0000000a020a7212 */ /* 0x010fe200078e3cff */
[----:B------:R-:W-:Y:S06]  /*11f50*/  @!P1 BRA `(.L_x_444) ;  /* 0x0000000800549947 */ /* 0x000fec0003800000 */
[----:B------:R0:W5:Y:S01]  /*11f60*/  LDL R4, [R1] ;  /* 0x0000000001047983 */ /* 0x0001620000100800 */
[----:B------:R-:W-:Y:S02]  /*11f70*/  ULDC.64 UR4, c[0x0][0x418] ;  /* 0x0001060000047ab9 */ /* 0x000fe40000000a00 */
[----:B------:R-:W-:-:S04]  /*11f80*/  ISETP.NE.U32.AND P0, PT, RZ, UR4, PT ;  /* 0x00000004ff007c0c */ /* 0x000fc8000bf05070 */
[----:B------:R-:W-:-:S13]  /*11f90*/  ISETP.NE.AND.EX P0, PT, RZ, UR5, PT, P0 ;  /* 0x00000005ff007c0c */ /* 0x000fda000bf05300 */
[----:B0-----:R-:W-:Y:S05]  /*11fa0*/  @!P0 BRA `(.L_x_445) ;  /* 0x0000000000508947 */ /* 0x001fea0003800000 */
[----:B------:R-:W2:Y:S01]  /*11fb0*/  LDL R11, [R1+0x1c] ;  /* 0x00001c00010b7983 */ /* 0x000ea20000100800 */
[----:B------:R-:W0:Y:S01]  /*11fc0*/  LDC R5, c[0x0][0x43c] ;  /* 0x00010f00ff057b82 */ /* 0x000e220000000800 */
[----:B------:R-:W-:Y:S02]  /*11fd0*/  ULDC.64 UR6, c[0x0][0x428] ;  /* 0x00010a0000067ab9 */ /* 0x000fe40000000a00 */
[----:B------:R-:W3:Y:S01]  /*11fe0*/  LDL R8, [R1+0xc] ;  /* 0x00000c0001087983 */ /* 0x000ee20000100800 */
[----:B------:R-:W-:Y:S01]  /*11ff0*/  ULDC.64 UR8, c[0x0][0x208] ;  /* 0x0000820000087ab9 */ /* 0x000fe20000000a00 */
[----:B0-----:R-:W-:-:S13]  /*12000*/  ISETP.NE.AND P0, PT, R5, 0x1, PT ;  /* 0x000000010500780c */ /* 0x001fda0003f05270 */
[----:B------:R-:W0:Y:S02]  /*12010*/  @P0 LDC.64 R2, c[0x0][0x440] ;  /* 0x00011000ff020b82 */ /* 0x000e240000000a00 */
[----:B0----5:R-:W-:-:S04]  /*12020*/  @P0 IMAD.HI.U32 R4, R0, R2, RZ ;  /* 0x0000000200040227 */ /* 0x021fc800078e00ff */
[----:B------:R-:W-:Y:S01]  /*12030*/  IMAD.MOV.U32 R2, RZ, RZ, R0 ;  /* 0x000000ffff027224 */ /* 0x000fe200078e0000 */
[----:B------:R-:W-:-:S05]  /*12040*/  @P0 SHF.R.U32.HI R2, RZ, R3, R4 ;  /* 0x00000003ff020219 */ /* 0x000fca0000011604 */
[----:B------:R-:W-:-:S04]  /*12050*/  IMAD.MOV R3, RZ, RZ, -R2 ;  /* 0x000000ffff037224 */ /* 0x000fc800078e0a02 */
[----:B------:R-:W-:Y:S01]  /*12060*/  IMAD R0, R5, R3, R0 ;  /* 0x0000000305007224 */ /* 0x000fe200078e0200 */
[----:B------:R-:W-:Y:S01]  /*12070*/  SHF.R.S32.HI R3, RZ, 0x1f, R2 ;  /* 0x0000001fff037819 */ /* 0x000fe20000011402 */
[----:B--2---:R-:W-:-:S04]  /*12080*/  IMAD R4, R11, UR6, RZ ;  /* 0x000000060b047c24 */ /* 0x004fc8000f8e02ff */
[C---:B---3--:R-:W-:Y:S02]  /*12090*/  IMAD R4, R8.reuse, UR7, R4 ;  /* 0x0000000708047c24 */ /* 0x048fe4000f8e0204 */
[----:B------:R-:W-:-:S04]  /*120a0*/  IMAD.WIDE.U32 R2, R8, UR6, R2 ;  /* 0x0000000608027c25 */ /* 0x000fc8000f8e0002 */
[----:B------:R-:W-:Y:S01]  /*120b0*/  IMAD.IADD R3, R4, 0x1, R3 ;  /* 0x0000000104037824 */ /* 0x000fe200078e0203 */
[----:B------:R-:W-:-:S04]  /*120c0*/  LEA R4, P0, R2, UR4, 0x2 ;  /* 0x0000000402047c11 */ /* 0x000fc8000f8010ff */
[----:B------:R-:W-:-:S05]  /*120d0*/  LEA.HI.X R5, R2, UR5, R3, 0x2, P0 ;  /* 0x0000000502057c11 */ /* 0x000fca00080f1403 */
[----:B------:R0:W5:Y:S04]  /*120e0*/  LDG.E R4, desc[UR8][R4.64] ;  /* 0x0000000804047981 */ /* 0x000168000c1e1900 */
.L_x_445:
[----:B------:R-:W2:Y:S01]  /*120f0*/  LDL R2, [R1+0x4] ;  /* 0x0000040001027983 */ /* 0x000ea20000100800 */
[----:B------:R-:W-:Y:S01]  /*12100*/  BSSY B3, `(.L_x_446) ;  /* 0x0000005000037945 */ /* 0x000fe20003800000 */
[----:B--2---:R-:W-:Y:S02]  /*12110*/  LEA R3, R7, R2, 0x3 ;  /* 0x0000000207037211 */ /* 0x004fe400078e18ff */
[----:B------:R-:W-:-:S04]  /*12120*/  SHF.L.U32 R2, R10, 0x1f, RZ ;  /* 0x0000001f0a027819 */ /* 0x000fc800000006ff */
[----:B------:R-:W1:Y:S02]  /*12130*/  SYNCS.PHASECHK.TRANS64.TRYWAIT P0, [R3+URZ+0x34840], R2 ;  /* 0x03484002030075a7 */ /* 0x000e64000800017f */
[----:B-1----:R-:W-:Y:S05]  /*12140*/  @!P0 BRA `(.L_x_447) ;  /* 0x0000003c00cc8947 */ /* 0x002fea0003800000 */
.L_x_551:
[----:B------:R-:W-:Y:S05]  /*12150*/  BSYNC B3 ;  /* 0x0000000000037941 */ /* 0x000fea0003800000 */
.L_x_446:
[----:B0-----:R-:W0:Y:S01]  /*12160*/  S2R R5, SR_TID.X ;  /* 0x0000000000057919 */ /* 0x001e220000002100 */
        /* <DEDUP_REMOVED lines=11> */
.L_x_449:
[----:B------:R-:W-:Y:S05]  /*12220*/  BSYNC B3 ;  /* 0x0000000000037941 */ /* 0x000fea0003800000 */
.L_x_448:
[----:B------:R-:W2:Y:S04]  /*12230*/  LDL R5, [R1+0x4] ;  /* 0x0000040001057983 */ /* 0x000ea80000100800 */
[----:B-1----:R-:W3:Y:S01]  /*12240*/  LDL R2, [R1+0x18] ;  /* 0x0000180001027983 */ /* 0x002ee20000100800 */
        /* <DEDUP_REMOVED lines=8> */
[----:B--2---:R-:W-:-:S02]  /*122d0*/  IMAD R8, R7, 0xb000, R5 ;  /* 0x0000b00007087824 */ /* 0x004fc400078e0205 */
[----:B---3--:R-:W-:Y:S02]  /*122e0*/  IMAD R2, R0, 0xb0, R2 ;  /* 0x000000b000027824 */ /* 0x008fe400078e0202 */
[----:B------:R-:W-:-:S08]  /*122f0*/  VIADD R5, R8, 0x1e400 ;  /* 0x0001e40008057836 */ /* 0x000fd00000000000 */
.L_x_450:
        /* <DEDUP_REMOVED lines=16> */
.L_x_451:
        /* <DEDUP_REMOVED lines=10> */
[----:B------:R-:W2:Y:S04]  /*124a0*/  LDL.LU R12, [R1+0x10] ;  /* 0x00001000010c7983 */ /* 0x000ea80000300800 */
[----:B------:R-:W3:Y:S01]  /*124b0*/  LDL R8, [R1+0x8] ;  /* 0x0000080001087983 */ /* 0x000ee20000100800 */
[----:B------:R-:W-:Y:S01]  /*124c0*/  BSSY B3, `(.L_x_452) ;  /* 0x0000005000037945 */ /* 0x000fe20003800000 */
[----:B--2---:R-:W-:Y:S01]  /*124d0*/  SHF.L.U32 R2, R12, 0x1f, RZ ;  /* 0x0000001f0c027819 */ /* 0x004fe200000006ff */
[----:B---3--:R-:W-:-:S04]  /*124e0*/  IMAD R3, R8, 0x8, R6 ;  /* 0x0000000808037824 */ /* 0x008fc800078e0206 */
[----:B------:R-:W0:Y:S02]  /*124f0*/  SYNCS.PHASECHK.TRANS64.TRYWAIT P0, [R3+URZ+0x60], R2 ;  /* 0x00006002030075a7 */ /* 0x000e24000800017f */
[----:B0-----:R-:W-:Y:S05]  /*12500*/  @!P0 BRA `(.L_x_453) ;  /* 0x0000003800f08947 */ /* 0x001fea0003800000 */
.L_x_552:
[----:B------:R-:W-:Y:S05]  /*12510*/  BSYNC B3 ;  /* 0x0000000000037941 */ /* 0x000fea0003800000 */
.L_x_452:
[----:B------:R1:W5:Y:S04]  /*12520*/  LDL R17, [R1+0x4] ;  /* 0x0000040001117983 */ /* 0x0003680000100800 */
[----:B------:R1:W5:Y:S01]  /*12530*/  LDL R15, [R1+0x8] ;  /* 0x00000800010f7983 */ /* 0x0003620000100800 */
[----:B------:R-:W-:Y:S01]  /*12540*/  BSSY B3, `(.L_x_454) ;  /* 0x000000c000037945 */ /* 0x000fe20003800000 */
[----:B------:R-:W-:Y:S01]  /*12550*/  IMAD.MOV.U32 R12, RZ, RZ, 0x0 ;  /* 0x00000000ff0c7424 */ /* 0x000fe200078e00ff */
[----:B------:R-:W-:Y:S02]  /*12560*/  MOV R13, 0x14f00000 ;  /* 0x14f00000000d7802 */ /* 0x000fe40000000f00 */
[----:B------:R-:W-:Y:S05]  /*12570*/  @P1 BRA `(.L_x_455) ;  /* 0x0000000000201947 */ /* 0x000fea0003800000 */
[----:B------:R-:W2:Y:S01]  /*12580*/  S2R R5, SR_TID.X ;  /* 0x0000000000057919 */ /* 0x000ea20000002100 */
[----:B0----5:R-:W-:Y:S02]  /*12590*/  IMAD R2, R15, 0x8, R17 ;  /* 0x000000080f027824 */ /* 0x021fe400078e0211 */
[----:B------:R-:W-:-:S04]  /*125a0*/  IMAD.MOV.U32 R3, RZ, RZ, 0xb000 ;  /* 0x0000b000ff037424 */ /* 0x000fc800078e00ff */
[----:B------:R3:W-:Y:S01]  /*125b0*/  SYNCS.ARRIVE.TRANS64 RZ, [R2+URZ+0x34850], R3 ;  /* 0x0348500302ff79a7 */ /* 0x0007e2000800003f */
[----:B--2---:R-:W-:-:S04]  /*125c0*/  LOP3.LUT R5, R5, 0x1f, RZ, 0xc0, !PT ;  /* 0x0000001f05057812 */ /* 0x004fc800078ec0ff */
[----:B------:R-:W-:-:S13]  /*125d0*/  ISETP.NE.AND P0, PT, R5, RZ, PT ;  /* 0x000000ff0500720c */ /* 0x000fda0003f05270 */
[----:B---3--:R-:W-:Y:S05]  /*125e0*/  @!P0 BRA `(.L_x_455) ;  /* 0x0000000000048947 */ /* 0x008fea0003800000 */
[----:B------:R-:W-:Y:S01]  /*125f0*/  BPT.TRAP 0x1 ;  /* 0x000000040000795c */ /* 0x000fe20000300000 */
.L_x_455:
[----:B------:R-:W-:Y:S05]  /*12600*/  BSYNC B3 ;  /* 0x0000000000037941 */ /* 0x000fea0003800000 */
.L_x_454:
[----:B------:R-:W2:Y:S04]  /*12610*/  LDL R8, [R1+0x18] ;  /* 0x0000180001087983 */ /* 0x000ea80000100800 */
[----:B0-----:R-:W2:Y:S01]  /*12620*/  LDL.LU R3, [R1+0x14] ;  /* 0x0000140001037983 */ /* 0x001ea20000300800 */
[----:B------:R-:W-:Y:S01]  /*12630*/  R2UR UR10, R11 ;  /* 0x000000000b0a72ca */ /* 0x000fe200000e0000 */
[C-C-:B-----5:R-:W-:Y:S01]  /*12640*/  IMAD R5, R15.reuse, 0x8, R17.reuse ;  /* 0x000000080f057824 */ /* 0x160fe200078e0211 */
[----:B------:R-:W-:Y:S01]  /*12650*/  R2UR UR6, R12 ;  /* 0x000000000c0672ca */ /* 0x000fe200000e0000 */
[----:B------:R-:W-:Y:S01]  /*12660*/  IMAD R2, R15, 0xb000, R17 ;  /* 0x0000b0000f027824 */ /* 0x000fe200078e0211 */
[----:B------:R-:W-:Y:S01]  /*12670*/  R2UR UR7, R13 ;  /* 0x000000000d0772ca */ /* 0x000fe200000e0000 */
[----:B------:R-:W-:Y:S01]  /*12680*/  UIADD3 UR4, UP0, UR36, 0x470, URZ ;  /* 0x0000047024047890 */ /* 0x000fe2000ff1e03f */
[----:B------:R-:W-:Y:S01]  /*12690*/  PLOP3.LUT P0, PT, PT, PT, PT, 0x80, 0x0 ;  /* 0x000000000000781c */ /* 0x000fe20003f0f070 */
[----:B------:R-:W-:-:S02]  /*126a0*/  VIADD R5, R5, 0x34850 ;  /* 0x0003485005057836 */ /* 0x000fc40000000000 */
[----:B------:R-:W-:Y:S01]  /*126b0*/  UIADD3.X UR5, URZ, UR37, URZ, UP0, !UPT ;  /* 0x000000253f057290 */ /* 0x000fe200087fe43f */
[----:B--2---:R-:W-:Y:S02]  /*126c0*/  IMAD R3, R3, 0xb0, R8 ;  /* 0x000000b003037824 */ /* 0x004fe400078e0208 */
[----:B------:R-:W-:-:S09]  /*126d0*/  VIADD R8, R2, 0x400 ;  /* 0x0000040002087836 */ /* 0x000fd20000000000 */
.L_x_456:
[----:B------:R-:W2:Y:S01]  /*126e0*/  LDL R11, [R1] ;  /* 0x00000000010b7983 */ /* 0x000ea20000100800 */
[----:B------:R-:W-:-:S13]  /*126f0*/  @P0 ELECT P1, URZ, PT ;  /* 0x00000000003f082f */ /* 0x000fda0003820000 */
[----:B------:R-:W-:Y:S02]  /*12700*/  @P1 R2UR UR12, R18 ;  /* 0x00000000120c12ca */ /* 0x000fe400000e0000 */
[----:B------:R-:W-:Y:S02]  /*12710*/  @P1 R2UR UR11, R3 ;  /* 0x00000000030b12ca */ /* 0x000fe400000e0000 */
[----:B------:R-:W-:Y:S02]  /*12720*/  @P1 R2UR UR9, R5 ;  /* 0x00000000050912ca */ /* 0x000fe400000e0000 */
[----:B------:R-:W-:Y:S02]  /*12730*/  @P1 R2UR UR8, R8 ;  /* 0x00000000080812ca */ /* 0x000fe400000e0000 */
[----:B------:R-:W-:Y:S02]  /*12740*/  @P1 PLOP3.LUT P0, PT, P1, PT, PT, 0x8, 0x0 ;  /* 0x000000000000181c */ /* 0x000fe40000f0e170 */
[----:B--2---:R-:W-:-:S02]  /*12750*/  @P1 R2UR UR13, R11 ;  /* 0x000000000b0d12ca */ /* 0x004fc400000e0000 */
[----:B------:R-:W-:-:S11]  /*12760*/  PLOP3.LUT P1, PT, PT, PT, PT, 0x8, 0x0 ;  /* 0x000000000000781c */ /* 0x000fd60003f2e170 */
[----:B------:R0:W-:Y:S02]  /*12770*/  UTMALDG.4D [UR8], [UR4], desc[UR6] ;  /* 0x00000608040075b4 */ /* 0x0001e40008019000 */
[----:B0-----:R-:W-:Y:S05]  /*12780*/  @P0 BRA.U.ANY `(.L_x_456) ;  /* 0xfffffffd00d40947 */ /* 0x001fea000393ffff */
[----:B------:R-:W-:Y:S01]  /*12790*/  R2UR UR10, R14 ;  /* 0x000000000e0a72ca */ /* 0x000fe200000e0000 */
[----:B------:R-:W-:Y:S01]  /*127a0*/  VIADD R2, R2, 0x5c00 ;  /* 0x00005c0002027836 */ /* 0x000fe20000000000 */
[----:B------:R-:W-:Y:S02]  /*127b0*/  R2UR UR6, R12 ;  /* 0x000000000c0672ca */ /* 0x000fe400000e0000 */
[----:B------:R-:W-:Y:S02]  /*127c0*/  R2UR UR7, R13 ;  /* 0x000000000d0772ca */ /* 0x000fe400000e0000 */
[----:B------:R-:W-:-:S13]  /*127d0*/  PLOP3.LUT P0, PT, PT, PT, PT, 0x80, 0x0 ;  /* 0x000000000000781c */ /* 0x000fda0003f0f070 */
.L_x_457:
        /* <DEDUP_REMOVED lines=11> */
[----:B------:R0:W-:Y:S04]  /*12890*/  STL [R1], R4 ;  /* 0x0000000401007387 */ /* 0x0001e80000100800 */
[----:B------:R0:W-:Y:S02]  /*128a0*/  STL [R1+0x14], R0 ;  /* 0x0000140001007387 */ /* 0x0001e40000100800 */
.L_x_444:
[----:B------:R-:W-:Y:S05]  /*128b0*/  BSYNC B1 ;  /* 0x0000000000017941 */ /* 0x000fea0003800000 */
.L_x_443:
[----:B0-----:R-:W2:Y:S04]  /*128c0*/  LDL.LU R0, [R1+0x30] ;  /* 0x0000300001007983 */ /* 0x001ea80000300800 */
[----:B------:R0:W-:Y:S04]  /*128d0*/  STL [R1+0x8], R7 ;  /* 0x0000080701007387 */ /* 0x0001e80000100800 */
[----:B------:R0:W-:Y:S02]  /*128e0*/  STL [R1+0x10], R10 ;  /* 0x0000100a01007387 */ /* 0x0001e40000100800 */
[----:B0-2---:R-:W-:-:S07]  /*128f0*/  VIADD R0, R0, 0xfffffffd ;  /* 0xfffffffd00007836 */ /* 0x005fce0000000000 */
.L_x_442:
[----:B------:R-:W-:Y:S05]  /*12900*/  BSYNC B2 ;  /* 0x0000000000027941 */ /* 0x000fea0003800000 */
.L_x_441:
[----:B------:R-:W2:Y:S01]  /*12910*/  LDL.LU R2, [R1+0x2c] ;  /* 0x00002c0001027983 */ /* 0x000ea20000300800 */
[----:B------:R-:W-:-:S05]  /*12920*/  IMAD.MOV R9, RZ, RZ, -R9 ;  /* 0x000000ffff097224 */ /* 0x000fca00078e0a09 */
[----:B--2---:R-:W-:-:S13]  /*12930*/  ISETP.NE.AND P0, PT, R2, R9, PT ;  /* 0x000000090200720c */ /* 0x004fda0003f05270 */
[----:B------:R-:W-:Y:S05]  /*12940*/  @!P0 BRA `(.L_x_440) ;  /* 0x0000001400088947 */ /* 0x000fea0003800000 */
[----:B------:R0:W5:Y:S02]  /*12950*/  LDL R8, [R1] ;  /* 0x0000000001087983 */ /* 0x0001640000100800 */
.L_x_488:
[----:B--2---:R-:W2:Y:S04]  /*12960*/  LDL R4, [R1+0x20] ;  /* 0x0000200001047983 */ /* 0x004ea80000100800 */
[----:B---3--:R-:W3:Y:S04]  /*12970*/  LDL R3, [R1+0x8] ;  /* 0x0000080001037983 */ /* 0x008ee80000100800 */
[----:B----4-:R-:W4:Y:S01]  /*12980*/  LDL R2, [R1+0x10] ;  /* 0x0000100001027983 */ /* 0x010f220000100800 */
[----:B------:R-:W-:Y:S05]  /*12990*/  YIELD ;  /* 0x0000000000007946 */ /* 0x000fea0003800000 */
[----:B------:R-:W-:Y:S01]  /*129a0*/  BSSY B1, `(.L_x_458) ;  /* 0x000009b000017945 */ /* 0x000fe20003800000 */
[----:B--2---:R-:W-:-:S02]  /*129b0*/  ISETP.NE.AND P1, PT, R4, RZ, PT ;  /* 0x000000ff0400720c */ /* 0x004fc40003f25270 */
[----:B---3--:R-:W-:-:S04]  /*129c0*/  IADD3 R4, R3, 0x1, RZ ;  /* 0x0000000103047810 */ /* 0x008fc80007ffe0ff */
[----:B------:R-:W-:-:S04]  /*129d0*/  ISETP.NE.AND P0, PT, R4, 0x2, PT ;  /* 0x000000020400780c */ /* 0x000fc80003f05270 */
[----:B------:R-:W-:Y:S02]  /*129e0*/  SEL R5, RZ, 0x1, P0 ;  /* 0x00000001ff057807 */ /* 0x000fe40000000000 */
[----:B------:R-:W-:Y:S02]  /*129f0*/  SEL R4, R4, RZ, P0 ;  /* 0x000000ff04047207 */ /* 0x000fe40000000000 */
[----:B----4-:R-:W-:Y:S01]  /*12a00*/  LOP3.LUT R5, R2, R5, RZ, 0x3c, !PT ;  /* 0x0000000502057212 */ /* 0x010fe200078e3cff */
[----:B------:R-:W-:Y:S06]  /*12a10*/  @!P1 BRA `(.L_x_459) ;  /* 0x00000008004c9947 */ /* 0x000fec0003800000 */
[----:B------:R-:W-:Y:S01]  /*12a20*/  ULDC.64 UR4, c[0x0][0x418] ;  /* 0x0001060000047ab9 */ /* 0x000fe20000000a00 */
[----:B------:R-:W-:Y:S01]  /*12a30*/  IMAD.MOV.U32 R7, RZ, RZ, R0 ;  /* 0x000000ffff077224 */ /* 0x000fe200078e0000 */
[----:B------:R-:W-:-:S04]  /*12a40*/  ISETP.NE.U32.AND P0, PT, RZ, UR4, PT ;  /* 0x00000004ff007c0c */ /* 0x000fc8000bf05070 */
[----:B------:R-:W-:-:S13]  /*12a50*/  ISETP.NE.AND.EX P0, PT, RZ, UR5, PT, P0 ;  /* 0x00000005ff007c0c */ /* 0x000fda000bf05300 */
[----:B------:R-:W-:Y:S05]  /*12a60*/  @!P0 BRA `(.L_x_460) ;  /* 0x0000000000508947 */ /* 0x000fea0003800000 */
[----:B------:R-:W2:Y:S01]  /*12a70*/  LDL R10, [R1+0x1c] ;  /* 0x00001c00010a7983 */ /* 0x000ea20000100800 */
[----:B-----5:R-:W3:Y:S01]  /*12a80*/  LDC R8, c[0x0][0x43c] ;  /* 0x00010f00ff087b82 */ /* 0x020ee20000000800 */
[----:B------:R-:W-:Y:S02]  /*12a90*/  ULDC.64 UR6, c[0x0][0x428] ;  /* 0x00010a0000067ab9 */ /* 0x000fe40000000a00 */
[----:B------:R-:W4:Y:S01]  /*12aa0*/  LDL R9, [R1+0xc] ;  /* 0x00000c0001097983 */ /* 0x000f220000100800 */
[----:B------:R-:W-:Y:S01]  /*12ab0*/  ULDC.64 UR8, c[0x0][0x208] ;  /* 0x0000820000087ab9 */ /* 0x000fe20000000a00 */
[----:B---3--:R-:W-:-:S13]  /*12ac0*/  ISETP.NE.AND P0, PT, R8, 0x1, PT ;  /* 0x000000010800780c */ /* 0x008fda0003f05270 */
[----:B------:R-:W3:Y:S02]  /*12ad0*/  @P0 LDC.64 R2, c[0x0][0x440] ;  /* 0x00011000ff020b82 */ /* 0x000ee40000000a00 */
[----:B---3--:R-:W-:-:S04]  /*12ae0*/  @P0 IMAD.HI.U32 R7, R0, R2, RZ ;  /* 0x0000000200070227 */ /* 0x008fc800078e00ff */
[----:B------:R-:W-:Y:S01]  /*12af0*/  IMAD.MOV.U32 R2, RZ, RZ, R0 ;  /* 0x000000ffff027224 */ /* 0x000fe200078e0000 */
[----:B------:R-:W-:-:S04]  /*12b00*/  @P0 SHF.R.U32.HI R2, RZ, R3, R7 ;  /* 0x00000003ff020219 */ /* 0x000fc80000011607 */
[--C-:B------:R-:W-:Y:S01]  /*12b10*/  SHF.R.S32.HI R3, RZ, 0x1f, R2.reuse ;  /* 0x0000001fff037819 */ /* 0x100fe20000011402 */
[----:B------:R-:W-:-:S04]  /*12b20*/  IMAD.MOV R7, RZ, RZ, -R2 ;  /* 0x000000ffff077224 */ /* 0x000fc800078e0a02 */
[----:B------:R-:W-:Y:S02]  /*12b30*/  IMAD R7, R8, R7, R0 ;  /* 0x0000000708077224 */ /* 0x000fe400078e0200 */
[----:B--2---:R-:W-:-:S04]  /*12b40*/  IMAD R8, R10, UR6, RZ ;  /* 0x000000060a087c24 */ /* 0x004fc8000f8e02ff */
[C---:B----4-:R-:W-:Y:S02]  /*12b50*/  IMAD R8, R9.reuse, UR7, R8 ;  /* 0x0000000709087c24 */ /* 0x050fe4000f8e0208 */
[----:B------:R-:W-:-:S04]  /*12b60*/  IMAD.WIDE.U32 R2, R9, UR6, R2 ;  /* 0x0000000609027c25 */ /* 0x000fc8000f8e0002 */
[----:B------:R-:W-:Y:S01]  /*12b70*/  IMAD.IADD R3, R8, 0x1, R3 ;  /* 0x0000000108037824 */ /* 0x000fe200078e0203 */
[----:B------:R-:W-:-:S04]  /*12b80*/  LEA R8, P0, R2, UR4, 0x2 ;  /* 0x0000000402087c11 */ /* 0x000fc8000f8010ff */
[----:B------:R-:W-:-:S05]  /*12b90*/  LEA.HI.X R9, R2, UR5, R3, 0x2, P0 ;  /* 0x0000000502097c11 */ /* 0x000fca00080f1403 */
[----:B------:R2:W5:Y:S04]  /*12ba0*/  LDG.E R8, desc[UR8][R8.64] ;  /* 0x0000000808087981 */ /* 0x000568000c1e1900 */
.L_x_460:
[----:B------:R-:W3:Y:S01]  /*12bb0*/  LDL R2, [R1+0x4] ;  /* 0x0000040001027983 */ /* 0x000ee20000100800 */
[----:B------:R-:W-:Y:S01]  /*12bc0*/  BSSY B2, `(.L_x_461) ;  /* 0x0000005000027945 */ /* 0x000fe20003800000 */
[----:B---3--:R-:W-:Y:S01]  /*12bd0*/  IMAD R3, R4, 0x8, R2 ;  /* 0x0000000804037824 */ /* 0x008fe200078e0202 */
[----:B------:R-:W-:-:S04]  /*12be0*/  SHF.L.U32 R2, R5, 0x1f, RZ ;  /* 0x0000001f05027819 */ /* 0x000fc800000006ff */
[----:B------:R-:W3:Y:S02]  /*12bf0*/  SYNCS.PHASECHK.TRANS64.TRYWAIT P0, [R3+URZ+0x34840], R2 ;  /* 0x03484002030075a7 */ /* 0x000ee4000800017f */
[----:B---3--:R-:W-:Y:S05]  /*12c00*/  @!P0 BRA `(.L_x_462) ;  /* 0x0000003400448947 */ /* 0x008fea0003800000 */
.L_x_553:
[----:B------:R-:W-:Y:S05]  /*12c10*/  BSYNC B2 ;  /* 0x0000000000027941 */ /* 0x000fea0003800000 */
.L_x_461:
[----:B--2---:R-:W2:Y:S01]  /*12c20*/  S2R R9, SR_TID.X ;  /* 0x0000000000097919 */ /* 0x004ea20000002100 */
[----:B------:R-:W-:Y:S01]  /*12c30*/  BSSY B2, `(.L_x_463) ;  /* 0x000000b000027945 */ /* 0x000fe20003800000 */
[----:B--2---:R-:W-:-:S04]  /*12c40*/  LOP3.LUT R9, R9, 0x7f, RZ, 0xc0, !PT ;  /* 0x0000007f09097812 */ /* 0x004fc800078ec0ff */
[----:B------:R-:W-:-:S13]  /*12c50*/  ISETP.NE.AND P1, PT, R9, RZ, PT ;  /* 0x000000ff0900720c */ /* 0x000fda0003f25270 */
[----:B------:R-:W-:Y:S05]  /*12c60*/  @P1 BRA `(.L_x_464) ;  /* 0x00000000001c1947 */ /* 0x000fea0003800000 */
[----:B------:R-:W2:Y:S01]  /*12c70*/  S2R R9, SR_TID.X ;  /* 0x0000000000097919 */ /* 0x000ea20000002100 */
[----:B---3--:R-:W-:-:S04]  /*12c80*/  IMAD.MOV.U32 R2, RZ, RZ, 0xb000 ;  /* 0x0000b000ff027424 */ /* 0x008fc800078e00ff */
[----:B------:R4:W-:Y:S01]  /*12c90*/  SYNCS.ARRIVE.TRANS64 RZ, [R3+URZ+0x34830], R2 ;  /* 0x0348300203ff79a7 */ /* 0x0009e2000800003f */
[----:B--2---:R-:W-:-:S04]  /*12ca0*/  LOP3.LUT R9, R9, 0x1f, RZ, 0xc0, !PT ;  /* 0x0000001f09097812 */ /* 0x004fc800078ec0ff */
[----:B------:R-:W-:-:S13]  /*12cb0*/  ISETP.NE.AND P0, PT, R9, RZ, PT ;  /* 0x000000ff0900720c */ /* 0x000fda0003f05270 */
[----:B----4-:R-:W-:Y:S05]  /*12cc0*/  @!P0 BRA `(.L_x_464) ;  /* 0x0000000000048947 */ /* 0x010fea0003800000 */
[----:B------:R-:W-:Y:S01]  /*12cd0*/  BPT.TRAP 0x1 ;  /* 0x000000040000795c */ /* 0x000fe20000300000 */
.L_x_464:
[----:B------:R-:W-:Y:S05]  /*12ce0*/  BSYNC B2 ;  /* 0x0000000000027941 */ /* 0x000fea0003800000 */
.L_x_463:
[----:B---3--:R-:W2:Y:S04]  /*12cf0*/  LDL R2, [R1+0x4] ;  /* 0x0000040001027983 */ /* 0x008ea80000100800 */
[----:B------:R-:W3:Y:S01]  /*12d00*/  LDL R9, [R1+0x18] ;  /* 0x0000180001097983 */ /* 0x000ee20000100800 */
        /* <DEDUP_REMOVED lines=9> */
[----:B---3--:R-:W-:-:S03]  /*12da0*/  IMAD R9, R7, 0xb0, R9 ;  /* 0x000000b007097824 */ /* 0x008fc600078e0209 */
[----:B------:R-:W-:-:S07]  /*12db0*/  IADD3 R10, R2, 0x1e400, RZ ;  /* 0x0001e400020a7810 */ /* 0x000fce0007ffe0ff */
.L_x_465:
        /* <DEDUP_REMOVED lines=9> */
[----:B--2---:R-:W-:Y:S05]  /*12e50*/  @P0 BRA.U.ANY `(.L_x_465) ;  /* 0xfffffffd00d80947 */ /* 0x004fea000393ffff */
[----:B------:R-:W-:Y:S01]  /*12e60*/  IMAD.MOV.U32 R14, RZ, RZ, 0x40 ;  /* 0x00000040ff0e7424 */ /* 0x000fe200078e00ff */
[----:B------:R-:W-:Y:S01]  /*12e70*/  PLOP3.LUT P0, PT, PT, PT, PT, 0x80, 0x0 ;  /* 0x000000000000781c */ /* 0x000fe20003f0f070 */
[----:B------:R-:W-:Y:S01]  /*12e80*/  VIADD R2, R2, 0x23c00 ;  /* 0x00023c0002027836 */ /* 0x000fe20000000000 */
[----:B------:R-:W-:Y:S01]  /*12e90*/  UMOV UR6, 0x0 ;  /* 0x0000000000067882 */ /* 0x000fe20000000000 */
[----:B------:R-:W-:Y:S01]  /*12ea0*/  UMOV UR7, 0x14f00000 ;  /* 0x14f0000000077882 */ /* 0x000fe20000000000 */
[----:B------:R-:W-:-:S15]  /*12eb0*/  R2UR UR10, R14 ;  /* 0x000000000e0a72ca */ /* 0x000fde00000e0000 */
.L_x_466:
        /* <DEDUP_REMOVED lines=10> */
[----:B------:R-:W2:Y:S04]  /*12f60*/  LDL.LU R12, [R1+0x10] ;  /* 0x00001000010c7983 */ /* 0x000ea80000300800 */
[----:B------:R-:W3:Y:S01]  /*12f70*/  LDL R10, [R1+0x8] ;  /* 0x00000800010a7983 */ /* 0x000ee20000100800 */
[----:B------:R-:W-:Y:S01]  /*12f80*/  BSSY B2, `(.L_x_467) ;  /* 0x0000005000027945 */ /* 0x000fe20003800000 */
[----:B--2---:R-:W-:Y:S01]  /*12f90*/  SHF.L.U32 R3, R12, 0x1f, RZ ;  /* 0x0000001f0c037819 */ /* 0x004fe200000006ff */
[----:B---3--:R-:W-:-:S04]  /*12fa0*/  IMAD R2, R10, 0x8, R6 ;  /* 0x000000080a027824 */ /* 0x008fc800078e0206 */
[----:B------:R-:W2:Y:S02]  /*12fb0*/  SYNCS.PHASECHK.TRANS64.TRYWAIT P0, [R2+URZ+0x60], R3 ;  /* 0x00006003020075a7 */ /* 0x000ea4000800017f */
[----:B--2---:R-:W-:Y:S05]  /*12fc0*/  @!P0 BRA `(.L_x_468) ;  /* 0x0000003000688947 */ /* 0x004fea0003800000 */
.L_x_554:
[----:B------:R-:W-:Y:S05]  /*12fd0*/  BSYNC B2 ;  /* 0x0000000000027941 */ /* 0x000fea0003800000 */
.L_x_467:
[----:B------:R-:W-:Y:S01]  /*12fe0*/  BSSY B2, `(.L_x_469) ;  /* 0x000000b000027945 */ /* 0x000fe20003800000 */
[----:B------:R-:W-:Y:S02]  /*12ff0*/  IMAD.MOV.U32 R12, RZ, RZ, 0x0 ;  /* 0x00000000ff0c7424 */ /* 0x000fe400078e00ff */
[----:B------:R-:W-:Y:S01]  /*13000*/  IMAD.MOV.U32 R13, RZ, RZ, 0x14f00000 ;  /* 0x14f00000ff0d7424 */ /* 0x000fe200078e00ff */
[----:B------:R-:W-:Y:S06]  /*13010*/  @P1 BRA `(.L_x_470) ;  /* 0x00000000001c1947 */ /* 0x000fec0003800000 */
[----:B------:R-:W3:Y:S01]  /*13020*/  S2R R9, SR_TID.X ;  /* 0x0000000000097919 */ /* 0x000ee20000002100 */
[----:B--2---:R-:W-:-:S04]  /*13030*/  IMAD.MOV.U32 R3, RZ, RZ, 0xb000 ;  /* 0x0000b000ff037424 */ /* 0x004fc800078e00ff */
[----:B------:R4:W-:Y:S01]  /*13040*/  SYNCS.ARRIVE.TRANS64 RZ, [R2+URZ+0x50], R3 ;  /* 0x0000500302ff79a7 */ /* 0x0009e2000800003f */
[----:B---3--:R-:W-:-:S04]  /*13050*/  LOP3.LUT R9, R9, 0x1f, RZ, 0xc0, !PT ;  /* 0x0000001f09097812 */ /* 0x008fc800078ec0ff */
[----:B------:R-:W-:-:S13]  /*13060*/  ISETP.NE.AND P0, PT, R9, RZ, PT ;  /* 0x000000ff0900720c */ /* 0x000fda0003f05270 */
[----:B----4-:R-:W-:Y:S05]  /*13070*/  @!P0 BRA `(.L_x_470) ;  /* 0x0000000000048947 */ /* 0x010fea0003800000 */
[----:B------:R-:W-:Y:S01]  /*13080*/  BPT.TRAP 0x1 ;  /* 0x000000040000795c */ /* 0x000fe20000300000 */
.L_x_470:
[----:B------:R-:W-:Y:S05]  /*13090*/  BSYNC B2 ;  /* 0x0000000000027941 */ /* 0x000fea0003800000 */
.L_x_469:
[----:B------:R-:W3:Y:S04]  /*130a0*/  LDL R15, [R1+0x4] ;  /* 0x00000400010f7983 */ /* 0x000ee80000100800 */
[----:B--2---:R-:W3:Y:S04]  /*130b0*/  LDL.LU R3, [R1+0x8] ;  /* 0x0000080001037983 */ /* 0x004ee80000300800 */
[----:B------:R-:W2:Y:S04]  /*130c0*/  LDL R10, [R1+0x18] ;  /* 0x00001800010a7983 */ /* 0x000ea80000100800 */
[----:B------:R-:W2:Y:S01]  /*130d0*/  LDL.LU R9, [R1+0x14] ;  /* 0x0000140001097983 */ /* 0x000ea20000300800 */
[----:B------:R-:W-:Y:S01]  /*130e0*/  R2UR UR10, R11 ;  /* 0x000000000b0a72ca */ /* 0x000fe200000e0000 */
[----:B------:R-:W-:Y:S01]  /*130f0*/  UIADD3 UR4, UP0, UR36, 0x470, URZ ;  /* 0x0000047024047890 */ /* 0x000fe2000ff1e03f */
[----:B------:R-:W-:Y:S01]  /*13100*/  R2UR UR6, R12 ;  /* 0x000000000c0672ca */ /* 0x000fe200000e0000 */
[----:B------:R-:W-:Y:S01]  /*13110*/  VIADD R2, R2, 0x50 ;  /* 0x0000005002027836 */ /* 0x000fe20000000000 */
[----:B------:R-:W-:Y:S01]  /*13120*/  R2UR UR7, R13 ;  /* 0x000000000d0772ca */ /* 0x000fe200000e0000 */
[----:B------:R-:W-:Y:S01]  /*13130*/  UIADD3.X UR5, URZ, UR37, URZ, UP0, !UPT ;  /* 0x000000253f057290 */ /* 0x000fe200087fe43f */
[----:B------:R-:W-:Y:S01]  /*13140*/  PLOP3.LUT P0, PT, PT, PT, PT, 0x80, 0x0 ;  /* 0x000000000000781c */ /* 0x000fe20003f0f070 */
[----:B---3--:R-:W-:-:S02]  /*13150*/  IMAD R3, R3, 0xb000, R15 ;  /* 0x0000b00003037824 */ /* 0x008fc400078e020f */
[----:B--2---:R-:W-:Y:S02]  /*13160*/  IMAD R9, R9, 0xb0, R10 ;  /* 0x000000b009097824 */ /* 0x004fe400078e020a */
[----:B------:R-:W-:-:S08]  /*13170*/  VIADD R10, R3, 0x400 ;  /* 0x00000400030a7836 */ /* 0x000fd00000000000 */
.L_x_471:
        /* <DEDUP_REMOVED lines=10> */
[----:B--2---:R-:W-:Y:S05]  /*13220*/  @P0 BRA.U.ANY `(.L_x_471) ;  /* 0xfffffffd00d40947 */ /* 0x004fea000393ffff */
[----:B------:R-:W-:Y:S02]  /*13230*/  R2UR UR10, R14 ;  /* 0x000000000e0a72ca */ /* 0x000fe400000e0000 */
[----:B------:R-:W-:Y:S02]  /*13240*/  R2UR UR6, R12 ;  /* 0x000000000c0672ca */ /* 0x000fe400000e0000 */
[----:B------:R-:W-:Y:S02]  /*13250*/  R2UR UR7, R13 ;  /* 0x000000000d0772ca */ /* 0x000fe400000e0000 */
[----:B------:R-:W-:Y:S02]  /*13260*/  PLOP3.LUT P0, PT, PT, PT, PT, 0x80, 0x0 ;  /* 0x000000000000781c */ /* 0x000fe40003f0f070 */
[----:B------:R-:W-:-:S11]  /*13270*/  IADD3 R3, R3, 0x5c00, RZ ;  /* 0x00005c0003037810 */ /* 0x000fd60007ffe0ff */
.L_x_472:
        /* <DEDUP_REMOVED lines=11> */
[----:B------:R2:W-:Y:S04]  /*13330*/  STL [R1+0x14], R7 ;  /* 0x0000140701007387 */ /* 0x0005e80000100800 */
[----:B------:R2:W-:Y:S02]  /*13340*/  STL [R1], R8 ;  /* 0x0000000801007387 */ /* 0x0005e40000100800 */
.L_x_459:
[----:B------:R-:W-:Y:S05]  /*13350*/  BSYNC B1 ;  /* 0x0000000000017941 */ /* 0x000fea0003800000 */
.L_x_458:
        /* <DEDUP_REMOVED lines=8> */
[----:B------:R3:W-:Y:S04]  /*133e0*/  STL [R1+0x10], R10 ;  /* 0x0000100a01007387 */ /* 0x0007e80000100800 */
[----:B------:R3:W-:Y:S01]  /*133f0*/  STL [R1+0x8], R11 ;  /* 0x0000080b01007387 */ /* 0x0007e20000100800 */
[----:B------:R-:W-:Y:S05]  /*13400*/  @!P1 BRA `(.L_x_474) ;  /* 0x0000000800489947 */ /* 0x000fea0003800000 */
[----:B------:R-:W-:Y:S01]  /*13410*/  ULDC.64 UR4, c[0x0][0x418] ;  /* 0x0001060000047ab9 */ /* 0x000fe20000000a00 */
[----:B--2---:R-:W-:Y:S01]  /*13420*/  VIADD R7, R0, 0xffffffff ;  /* 0xffffffff00077836 */ /* 0x004fe20000000000 */
[----:B------:R-:W-:-:S04]  /*13430*/  ISETP.NE.U32.AND P0, PT, RZ, UR4, PT ;  /* 0x00000004ff007c0c */ /* 0x000fc8000bf05070 */
[----:B------:R-:W-:-:S13]  /*13440*/  ISETP.NE.AND.EX P0, PT, RZ, UR5, PT, P0 ;  /* 0x00000005ff007c0c */ /* 0x000fda000bf05300 */
[----:B------:R-:W-:Y:S05]  /*13450*/  @!P0 BRA `(.L_x_475) ;  /* 0x0000000000508947 */ /* 0x000fea0003800000 */
[----:B------:R-:W2:Y:S01]  /*13460*/  LDL R13, [R1+0x1c] ;  /* 0x00001c00010d7983 */ /* 0x000ea20000100800 */
[----:B------:R-:W4:Y:S01]  /*13470*/  LDC R9, c[0x0][0x43c] ;  /* 0x00010f00ff097b82 */ /* 0x000f220000000800 */
[----:B------:R-:W-:Y:S02]  /*13480*/  ULDC.64 UR6, c[0x0][0x428] ;  /* 0x00010a0000067ab9 */ /* 0x000fe40000000a00 */
[----:B------:R-:W3:Y:S01]  /*13490*/  LDL R12, [R1+0xc] ;  /* 0x00000c00010c7983 */ /* 0x000ee20000100800 */
[----:B------:R-:W-:Y:S01]  /*134a0*/  ULDC.64 UR8, c[0x0][0x208] ;  /* 0x0000820000087ab9 */ /* 0x000fe20000000a00 */
[----:B----4-:R-:W-:-:S13]  /*134b0*/  ISETP.NE.AND P0, PT, R9, 0x1, PT ;  /* 0x000000010900780c */ /* 0x010fda0003f05270 */
[----:B------:R-:W4:Y:S02]  /*134c0*/  @P0 LDC.64 R2, c[0x0][0x440] ;  /* 0x00011000ff020b82 */ /* 0x000f240000000a00 */
[----:B----45:R-:W-:-:S04]  /*134d0*/  @P0 IMAD.HI.U32 R8, R7, R2, RZ ;  /* 0x0000000207080227 */ /* 0x030fc800078e00ff */
        /* <DEDUP_REMOVED lines=12> */
.L_x_475:
[----:B------:R-:W4:Y:S01]  /*135a0*/  LDL R2, [R1+0x4] ;  /* 0x0000040001027983 */ /* 0x000f220000100800 */
[----:B------:R-:W-:Y:S01]  /*135b0*/  SHF.L.U32 R3, R10, 0x1f, RZ ;  /* 0x0000001f0a037819 */ /* 0x000fe200000006ff */
[----:B------:R-:W-:Y:S01]  /*135c0*/  BSSY B2, `(.L_x_476) ;  /* 0x0000004000027945 */ /* 0x000fe20003800000 */
[----:B----4-:R-:W-:-:S04]  /*135d0*/  IMAD R2, R11, 0x8, R2 ;  /* 0x000000080b027824 */ /* 0x010fc800078e0202 */
[----:B------:R-:W4:Y:S02]  /*135e0*/  SYNCS.PHASECHK.TRANS64.TRYWAIT P0, [R2+URZ+0x34840], R3 ;  /* 0x03484003020075a7 */ /* 0x000f24000800017f */
[----:B----4-:R-:W-:Y:S05]  /*135f0*/  @!P0 BRA `(.L_x_477) ;  /* 0x0000002800f08947 */ /* 0x010fea0003800000 */
.L_x_555:
[----:B------:R-:W-:Y:S05]  /*13600*/  BSYNC B2 ;  /* 0x0000000000027941 */ /* 0x000fea0003800000 */
.L_x_476:
[----:B--2---:R-:W2:Y:S01]  /*13610*/  S2R R9, SR_TID.X ;  /* 0x0000000000097919 */ /* 0x004ea20000002100 */
[----:B------:R-:W-:Y:S01]  /*13620*/  BSSY B2, `(.L_x_478) ;  /* 0x000000b000027945 */ /* 0x000fe20003800000 */
[----:B--2---:R-:W-:-:S04]  /*13630*/  LOP3.LUT R9, R9, 0x7f, RZ, 0xc0, !PT ;  /* 0x0000007f09097812 */ /* 0x004fc800078ec0ff */
[----:B------:R-:W-:-:S13]  /*13640*/  ISETP.NE.AND P1, PT, R9, RZ, PT ;  /* 0x000000ff0900720c */ /* 0x000fda0003f25270 */
[----:B------:R-:W-:Y:S05]  /*13650*/  @P1 BRA `(.L_x_479) ;  /* 0x00000000001c1947 */ /* 0x000fea0003800000 */
[----:B------:R-:W2:Y:S01]  /*13660*/  S2R R9, SR_TID.X ;  /* 0x0000000000097919 */ /* 0x000ea20000002100 */
[----:B----4-:R-:W-:-:S04]  /*13670*/  IMAD.MOV.U32 R3, RZ, RZ, 0xb000 ;  /* 0x0000b000ff037424 */ /* 0x010fc800078e00ff */
[----:B------:R4:W-:Y:S01]  /*13680*/  SYNCS.ARRIVE.TRANS64 RZ, [R2+URZ+0x34830], R3 ;  /* 0x0348300302ff79a7 */ /* 0x0009e2000800003f */
[----:B--2---:R-:W-:-:S04]  /*13690*/  LOP3.LUT R9, R9, 0x1f, RZ, 0xc0, !PT ;  /* 0x0000001f09097812 */ /* 0x004fc800078ec0ff */
[----:B------:R-:W-:-:S13]  /*136a0*/  ISETP.NE.AND P0, PT, R9, RZ, PT ;  /* 0x000000ff0900720c */ /* 0x000fda0003f05270 */
[----:B----4-:R-:W-:Y:S05]  /*136b0*/  @!P0 BRA `(.L_x_479) ;  /* 0x0000000000048947 */ /* 0x010fea0003800000 */
[----:B------:R-:W-:Y:S01]  /*136c0*/  BPT.TRAP 0x1 ;  /* 0x000000040000795c */ /* 0x000fe20000300000 */
.L_x_479:
[----:B------:R-:W-:Y:S05]  /*136d0*/  BSYNC B2 ;  /* 0x0000000000027941 */ /* 0x000fea0003800000 */
.L_x_478:
[----:B----4-:R-:W2:Y:S04]  /*136e0*/  LDL R2, [R1+0x8] ;  /* 0x0000080001027983 */ /* 0x010ea80000100800 */
[----:B---3--:R-:W3:Y:S04]  /*136f0*/  LDL R10, [R1+0x4] ;  /* 0x00000400010a7983 */ /* 0x008ee80000100800 */
[----:B------:R-:W4:Y:S01]  /*13700*/  LDL R9, [R1+0x18] ;  /* 0x0000180001097983 */ /* 0x000f220000100800 */
[----:B------:R-:W-:-:S05]  /*13710*/  IMAD.MOV.U32 R12, RZ, RZ, RZ ;  /* 0x000000ffff0c7224 */ /* 0x000fca00078e00ff */
[----:B------:R-:W-:Y:S01]  /*13720*/  R2UR UR10, R12 ;  /* 0x000000000c0a72ca */ /* 0x000fe200000e0000 */
[----:B------:R-:W-:Y:S01]  /*13730*/  UIADD3 UR4, UP0, UR36, 0x370, URZ ;  /* 0x0000037024047890 */ /* 0x000fe2000ff1e03f */
[----:B------:R-:W-:Y:S01]  /*13740*/  PLOP3.LUT P0, PT, PT, PT, PT, 0x80, 0x0 ;  /* 0x000000000000781c */ /* 0x000fe20003f0f070 */
[----:B------:R-:W-:Y:S01]  /*13750*/  UMOV UR6, 0x0 ;  /* 0x0000000000067882 */ /* 0x000fe20000000000 */
[----:B------:R-:W-:Y:S01]  /*13760*/  UMOV UR7, 0x14f00000 ;  /* 0x14f0000000077882 */ /* 0x000fe20000000000 */
[----:B------:R-:W-:Y:S01]  /*13770*/  UIADD3.X UR5, URZ, UR37, URZ, UP0, !UPT ;  /* 0x000000253f057290 */ /* 0x000fe200087fe43f */
[C---:B--2---:R-:W-:Y:S01]  /*13780*/  LEA R3, R2.reuse, R6, 0x3 ;  /* 0x0000000602037211 */ /* 0x044fe200078e18ff */
[----:B---3--:R-:W-:-:S04]  /*13790*/  IMAD R2, R2, 0xb000, R10 ;  /* 0x0000b00002027824 */ /* 0x008fc800078e020a */
[----:B------:R-:W-:Y:S02]  /*137a0*/  VIADD R3, R3, 0x30 ;  /* 0x0000003003037836 */ /* 0x000fe40000000000 */
[----:B----4-:R-:W-:Y:S02]  /*137b0*/  IMAD R9, R7, 0xb0, R9 ;  /* 0x000000b007097824 */ /* 0x010fe400078e0209 */
[----:B------:R-:W-:-:S07]  /*137c0*/  VIADD R10, R2, 0x1e400 ;  /* 0x0001e400020a7836 */ /* 0x000fce0000000000 */
.L_x_480:
        /* <DEDUP_REMOVED lines=16> */
.L_x_481:
        /* <DEDUP_REMOVED lines=10> */
[----:B------:R-:W-:Y:S01]  /*13970*/  SHF.L.U32 R5, R5, 0x1f, RZ ;  /* 0x0000001f05057819 */ /* 0x000fe200000006ff */
[----:B------:R-:W-:Y:S01]  /*13980*/  IMAD R2, R4, 0x8, R6 ;  /* 0x0000000804027824 */ /* 0x000fe200078e0206 */
[----:B------:R-:W-:Y:S03]  /*13990*/  BSSY B2, `(.L_x_482) ;  /* 0x0000003000027945 */ /* 0x000fe60003800000 */
[----:B------:R-:W2:Y:S02]  /*139a0*/  SYNCS.PHASECHK.TRANS64.TRYWAIT P0, [R2+URZ+0x60], R5 ;  /* 0x00006005020075a7 */ /* 0x000ea4000800017f */
[----:B--2---:R-:W-:Y:S05]  /*139b0*/  @!P0 BRA `(.L_x_483) ;  /* 0x0000002800148947 */ /* 0x004fea0003800000 */
.L_x_556:
[----:B------:R-:W-:Y:S05]  /*139c0*/  BSYNC B2 ;  /* 0x0000000000027941 */ /* 0x000fea0003800000 */
.L_x_482:
[----:B------:R-:W-:Y:S01]  /*139d0*/  BSSY B2, `(.L_x_484) ;  /* 0x000000b000027945 */ /* 0x000fe20003800000 */
[----:B------:R-:W-:Y:S02]  /*139e0*/  IMAD.MOV.U32 R10, RZ, RZ, 0x0 ;  /* 0x00000000ff0a7424 */ /* 0x000fe400078e00ff */
[----:B------:R-:W-:Y:S01]  /*139f0*/  IMAD.MOV.U32 R11, RZ, RZ, 0x14f00000 ;  /* 0x14f00000ff0b7424 */ /* 0x000fe200078e00ff */
[----:B------:R-:W-:Y:S06]  /*13a00*/  @P1 BRA `(.L_x_485) ;  /* 0x00000000001c1947 */ /* 0x000fec0003800000 */
[----:B------:R-:W3:Y:S02]  /*13a10*/  S2R R3, SR_TID.X ;  /* 0x0000000000037919 */ /* 0x000ee40000002100 */
[----:B---3--:R-:W-:Y:S01]  /*13a20*/  LOP3.LUT R9, R3, 0x1f, RZ, 0xc0, !PT ;  /* 0x0000001f03097812 */ /* 0x008fe200078ec0ff */
[----:B------:R-:W-:-:S03]  /*13a30*/  IMAD.MOV.U32 R3, RZ, RZ, 0xb000 ;  /* 0x0000b000ff037424 */ /* 0x000fc600078e00ff */
[----:B------:R-:W-:Y:S01]  /*13a40*/  ISETP.NE.AND P0, PT, R9, RZ, PT ;  /* 0x000000ff0900720c */ /* 0x000fe20003f05270 */
[----:B------:R3:W-:-:S12]  /*13a50*/  SYNCS.ARRIVE.TRANS64 RZ, [R2+URZ+0x50], R3 ;  /* 0x0000500302ff79a7 */ /* 0x0007d8000800003f */
[----:B---3--:R-:W-:Y:S05]  /*13a60*/  @!P0 BRA `(.L_x_485) ;  /* 0x0000000000048947 */ /* 0x008fea0003800000 */
[----:B------:R-:W-:Y:S01]  /*13a70*/  BPT.TRAP 0x1 ;  /* 0x000000040000795c */ /* 0x000fe20000300000 */
.L_x_485:
[----:B------:R-:W-:Y:S05]  /*13a80*/  BSYNC B2 ;  /* 0x0000000000027941 */ /* 0x000fea0003800000 */
.L_x_484:
[----:B------:R-:W3:Y:S04]  /*13a90*/  LDL R9, [R1+0x4] ;  /* 0x0000040001097983 */ /* 0x000ee80000100800 */
[----:B--2---:R-:W2:Y:S04]  /*13aa0*/  LDL R5, [R1+0x18] ;  /* 0x0000180001057983 */ /* 0x004ea80000100800 */
[----:B------:R-:W2:Y:S01]  /*13ab0*/  LDL.LU R3, [R1+0x14] ;  /* 0x0000140001037983 */ /* 0x000ea20000300800 */
[----:B------:R-:W-:Y:S01]  /*13ac0*/  R2UR UR10, R12 ;  /* 0x000000000c0a72ca */ /* 0x000fe200000e0000 */
[----:B------:R-:W-:Y:S01]  /*13ad0*/  UIADD3 UR4, UP0, UR36, 0x470, URZ ;  /* 0x0000047024047890 */ /* 0x000fe2000ff1e03f */
[----:B------:R-:W-:-:S02]  /*13ae0*/  R2UR UR6, R10 ;  /* 0x000000000a0672ca */ /* 0x000fc400000e0000 */
[----:B------:R-:W-:Y:S01]  /*13af0*/  R2UR UR7, R11 ;  /* 0x000000000b0772ca */ /* 0x000fe200000e0000 */
[----:B------:R-:W-:Y:S01]  /*13b00*/  UIADD3.X UR5, URZ, UR37, URZ, UP0, !UPT ;  /* 0x000000253f057290 */ /* 0x000fe200087fe43f */
[----:B------:R-:W-:Y:S02]  /*13b10*/  PLOP3.LUT P0, PT, PT, PT, PT, 0x80, 0x0 ;  /* 0x000000000000781c */ /* 0x000fe40003f0f070 */
[----:B------:R-:W-:Y:S01]  /*13b20*/  IADD3 R2, R2, 0x50, RZ ;  /* 0x0000005002027810 */ /* 0x000fe20007ffe0ff */
[----:B---3--:R-:W-:Y:S02]  /*13b30*/  IMAD R4, R4, 0xb000, R9 ;  /* 0x0000b00004047824 */ /* 0x008fe400078e0209 */
[----:B--2---:R-:W-:Y:S02]  /*13b40*/  IMAD R3, R3, 0xb0, R5 ;  /* 0x000000b003037824 */ /* 0x004fe400078e0205 */
[----:B------:R-:W-:-:S07]  /*13b50*/  VIADD R5, R4, 0x400 ;  /* 0x0000040004057836 */ /* 0x000fce0000000000 */
.L_x_486:
        /* <DEDUP_REMOVED lines=11> */
[----:B------:R-:W-:Y:S01]  /*13c10*/  R2UR UR10, R13 ;  /* 0x000000000d0a72ca */ /* 0x000fe200000e0000 */
[----:B------:R-:W-:Y:S01]  /*13c20*/  VIADD R4, R4, 0x5c00 ;  /* 0x00005c0004047836 */ /* 0x000fe20000000000 */
[----:B------:R-:W-:Y:S02]  /*13c30*/  R2UR UR6, R10 ;  /* 0x000000000a0672ca */ /* 0x000fe400000e0000 */
[----:B------:R-:W-:Y:S02]  /*13c40*/  R2UR UR7, R11 ;  /* 0x000000000b0772ca */ /* 0x000fe400000e0000 */
[----:B------:R-:W-:-:S13]  /*13c50*/  PLOP3.LUT P0, PT, PT, PT, PT, 0x80, 0x0 ;  /* 0x000000000000781c */ /* 0x000fda0003f0f070 */
.L_x_487:
        /* <DEDUP_REMOVED lines=13> */
.L_x_474:
[----:B------:R-:W-:Y:S05]  /*13d30*/  BSYNC B1 ;  /* 0x0000000000017941 */ /* 0x000fea0003800000 */
.L_x_473:
[C---:B------:R-:W-:Y:S01]  /*13d40*/  ISETP.GT.AND P0, PT, R0.reuse, 0x1, PT ;  /* 0x000000010000780c */ /* 0x040fe20003f04270 */
[----:B------:R-:W-:-:S12]  /*13d50*/  VIADD R0, R0, 0xfffffffe ;  /* 0xfffffffe00007836 */ /* 0x000fd80000000000 */
[----:B------:R-:W-:Y:S05]  /*13d60*/  @P0 BRA `(.L_x_488) ;  /* 0xffffffe800fc0947 */ /* 0x000fea000383ffff */
.L_x_440:
[----:B------:R-:W-:Y:S05]  /*13d70*/  BSYNC B0 ;  /* 0x0000000000007941 */ /* 0x000fea0003800000 */
.L_x_439:
[----:B------:R-:W0:Y:S01]  /*13d80*/  S2R R2, SR_TID.X ;  /* 0x0000000000027919 */ /* 0x000e220000002100 */
[----:B------:R-:W-:Y:S01]  /*13d90*/  BSSY B0, `(.L_x_489) ;  /* 0x0000011000007945 */ /* 0x000fe20003800000 */
[----:B0-----:R-:W-:-:S04]  /*13da0*/  LOP3.LUT R3, R2, 0x7f, RZ, 0xc0, !PT ;  /* 0x0000007f02037812 */ /* 0x001fc800078ec0ff */
[----:B------:R-:W-:-:S13]  /*13db0*/  ISETP.NE.AND P0, PT, R3, RZ, PT ;  /* 0x000000ff0300720c */ /* 0x000fda0003f05270 */
[----:B------:R-:W-:Y:S05]  /*13dc0*/  @P0 BRA `(.L_x_490) ;  /* 0x0000000000340947 */ /* 0x000fea0003800000 */
[----:B------:R-:W0:Y:S01]  /*13dd0*/  S2R R2, SR_LANEID ;  /* 0x0000000000027919 */ /* 0x000e220000000000 */
[----:B------:R-:W-:Y:S01]  /*13de0*/  VOTEU.ANY UR4, UPT, PT ;  /* 0x0000000000047886 */ /* 0x000fe200038e0100 */
[----:B------:R-:W1:Y:S01]  /*13df0*/  LDC.64 R4, c[0x0][0xc60] ;  /* 0x00031800ff047b82 */ /* 0x000e620000000a00 */
[----:B------:R-:W0:Y:S01]  /*13e00*/  FLO.U32 R0, UR4 ;  /* 0x0000000400007d00 */ /* 0x000e2200080e0000 */
[----:B------:R-:W-:Y:S01]  /*13e10*/  ULDC.64 UR6, c[0x0][0x208] ;  /* 0x0000820000067ab9 */ /* 0x000fe20000000a00 */
[----:B0-----:R-:W-:-:S06]  /*13e20*/  ISETP.EQ.U32.AND P0, PT, R0, R2, PT ;  /* 0x000000020000720c */ /* 0x001fcc0003f02070 */
[----:B------:R-:W1:Y:S07]  /*13e30*/  POPC R2, UR4 ;  /* 0x0000000400027d09 */ /* 0x000e6e0008000000 */
[----:B-1----:R-:W2:Y:S04]  /*13e40*/  @P0 ATOMG.E.ADD.STRONG.GPU PT, R2, desc[UR6][R4.64], R2 ;  /* 0x00000002040209a8 */ /* 0x002ea800081ee1c6 */
[----:B--2---:R0:W1:Y:S02]  /*13e50*/  SHFL.IDX PT, R2, R2, R0, 0x1f ;  /* 0x00001f0002027589 */ /* 0x00406400000e0000 */
[----:B0-----:R-:W0:Y:S02]  /*13e60*/  S2R R0, SR_LTMASK ;  /* 0x0000000000007919 */ /* 0x001e240000003900 */
[----:B0-----:R-:W-:-:S06]  /*13e70*/  LOP3.LUT R0, R0, UR4, RZ, 0xc0, !PT ;  /* 0x0000000400007c12 */ /* 0x001fcc000f8ec0ff */
[----:B------:R-:W1:Y:S02]  /*13e80*/  POPC R0, R0 ;  /* 0x0000000000007309 */ /* 0x000e640000000000 */
[----:B-1----:R-:W-:-:S07]  /*13e90*/  IADD3 R16, R2, UR38, R0 ;  /* 0x0000002602107c10 */ /* 0x002fce000fffe000 */
.L_x_490:
[----:B------:R-:W-:Y:S05]  /*13ea0*/  BSYNC B0 ;  /* 0x0000000000007941 */ /* 0x000fea0003800000 */
.L_x_489:
[----:B------:R-:W2:Y:S01]  /*13eb0*/  LDL.LU R0, [R1+0x20] ;  /* 0x0000200001007983 */ /* 0x000ea20000300800 */
[----:B------:R-:W-:Y:S01]  /*13ec0*/  BSSY B0, `(.L_x_491) ;  /* 0x0000040000007945 */ /* 0x000fe20003800000 */
[----:B--2---:R-:W-:-:S13]  /*13ed0*/  ISETP.NE.AND P0, PT, R0, RZ, PT ;  /* 0x000000ff0000720c */ /* 0x004fda0003f05270 */
[----:B------:R-:W-:Y:S05]  /*13ee0*/  @!P0 BRA `(.L_x_492) ;  /* 0x0000000000f48947 */ /* 0x000fea0003800000 */
[----:B------:R-:W2:Y:S04]  /*13ef0*/  LDL R4, [R1+0x4] ;  /* 0x0000040001047983 */ /* 0x000ea80000100800 */
[----:B------:R-:W2:Y:S04]  /*13f00*/  LDL R2, [R1+0x8] ;  /* 0x0000080001027983 */ /* 0x000ea80000100800 */
[----:B------:R-:W3:Y:S01]  /*13f10*/  LDL R0, [R1+0x10] ;  /* 0x0000100001007983 */ /* 0x000ee20000100800 */
[----:B------:R-:W-:Y:S01]  /*13f20*/  BSSY B1, `(.L_x_493) ;  /* 0x0000006000017945 */ /* 0x000fe20003800000 */
[----:B------:R-:W-:Y:S01]  /*13f30*/  ISETP.NE.AND P1, PT, R3, RZ, PT ;  /* 0x000000ff0300720c */ /* 0x000fe20003f25270 */
[----:B--2---:R-:W-:Y:S01]  /*13f40*/  IMAD R2, R2, 0x8, R4 ;  /* 0x0000000802027824 */ /* 0x004fe200078e0204 */
[----:B---3--:R-:W-:-:S04]  /*13f50*/  SHF.L.U32 R0, R0, 0x1f, RZ ;  /* 0x0000001f00007819 */ /* 0x008fc800000006ff */
[----:B------:R-:W0:Y:S02]  /*13f60*/  SYNCS.PHASECHK.TRANS64.TRYWAIT P0, [R2+URZ+0x34860], R0 ;  /* 0x03486000020075a7 */ /* 0x000e24000800017f */
[----:B0-----:R-:W-:Y:S05]  /*13f70*/  @!P0 BRA `(.L_x_494) ;  /* 0x0000002000b88947 */ /* 0x001fea0003800000 */
.L_x_557:
[----:B------:R-:W-:Y:S05]  /*13f80*/  BSYNC B1 ;  /* 0x0000000000017941 */ /* 0x000fea0003800000 */
.L_x_493:
[----:B------:R-:W-:Y:S04]  /*13f90*/  BSSY B1, `(.L_x_495) ;  /* 0x0000009000017945 */ /* 0x000fe80003800000 */
[----:B------:R-:W-:Y:S05]  /*13fa0*/  @P1 BRA `(.L_x_496) ;  /* 0x00000000001c1947 */ /* 0x000fea0003800000 */
[----:B------:R-:W2:Y:S01]  /*13fb0*/  S2R R3, SR_TID.X ;  /* 0x0000000000037919 */ /* 0x000ea20000002100 */
[----:B0-----:R-:W-:-:S04]  /*13fc0*/  IMAD.MOV.U32 R0, RZ, RZ, 0xb000 ;  /* 0x0000b000ff007424 */ /* 0x001fc800078e00ff */
[----:B------:R3:W-:Y:S01]  /*13fd0*/  SYNCS.ARRIVE.TRANS64 RZ, [R2+URZ+0x34850], R0 ;  /* 0x0348500002ff79a7 */ /* 0x0007e2000800003f */
[----:B--2---:R-:W-:-:S04]  /*13fe0*/  LOP3.LUT R3, R3, 0x1f, RZ, 0xc0, !PT ;  /* 0x0000001f03037812 */ /* 0x004fc800078ec0ff */
[----:B------:R-:W-:-:S13]  /*13ff0*/  ISETP.NE.AND P0, PT, R3, RZ, PT ;  /* 0x000000ff0300720c */ /* 0x000fda0003f05270 */
[----:B---3--:R-:W-:Y:S05]  /*14000*/  @!P0 BRA `(.L_x_496) ;  /* 0x0000000000048947 */ /* 0x008fea0003800000 */
[----:B------:R-:W-:Y:S01]  /*14010*/  BPT.TRAP 0x1 ;  /* 0x000000040000795c */ /* 0x000fe20000300000 */
.L_x_496:
[----:B------:R-:W-:Y:S05]  /*14020*/  BSYNC B1 ;  /* 0x0000000000017941 */ /* 0x000fea0003800000 */
.L_x_495:
[----:B------:R-:W2:Y:S04]  /*14030*/  LDL R5, [R1+0x4] ;  /* 0x0000040001057983 */ /* 0x000ea80000100800 */
[----:B0-----:R-:W2:Y:S04]  /*14040*/  LDL R0, [R1+0x8] ;  /* 0x0000080001007983 */ /* 0x001ea80000100800 */
[----:B------:R-:W3:Y:S04]  /*14050*/  LDL.LU R4, [R1+0x18] ;  /* 0x0000180001047983 */ /* 0x000ee80000300800 */
[----:B------:R-:W3:Y:S01]  /*14060*/  LDL R3, [R1+0x14] ;  /* 0x0000140001037983 */ /* 0x000ee20000100800 */
[----:B------:R-:W-:Y:S01]  /*14070*/  UIADD3 UR4, UP0, UR36, 0x470, URZ ;  /* 0x0000047024047890 */ /* 0x000fe2000ff1e03f */
[----:B------:R-:W-:Y:S01]  /*14080*/  PLOP3.LUT P0, PT, PT, PT, PT, 0x80, 0x0 ;  /* 0x000000000000781c */ /* 0x000fe20003f0f070 */
[----:B------:R-:W-:Y:S01]  /*14090*/  VIADD R2, R2, 0x34850 ;  /* 0x0003485002027836 */ /* 0x000fe20000000000 */
[----:B------:R-:W-:Y:S01]  /*140a0*/  UMOV UR6, 0x0 ;  /* 0x0000000000067882 */ /* 0x000fe20000000000 */
[----:B------:R-:W-:Y:S01]  /*140b0*/  UIADD3.X UR5, URZ, UR37, URZ, UP0, !UPT ;  /* 0x000000253f057290 */ /* 0x000fe200087fe43f */
[----:B------:R-:W-:Y:S01]  /*140c0*/  UMOV UR7, 0x14f00000 ;  /* 0x14f0000000077882 */ /* 0x000fe20000000000 */
[----:B------:R-:W-:Y:S01]  /*140d0*/  UMOV UR10, URZ ;  /* 0x0000003f000a7c82 */ /* 0x000fe20008000000 */
[----:B--2---:R-:W-:-:S02]  /*140e0*/  IMAD R0, R0, 0xb000, R5 ;  /* 0x0000b00000007824 */ /* 0x004fc400078e0205 */
[----:B---3--:R-:W-:Y:S02]  /*140f0*/  IMAD R3, R3, 0xb0, R4 ;  /* 0x000000b003037824 */ /* 0x008fe400078e0204 */
[----:B------:R-:W-:-:S07]  /*14100*/  VIADD R4, R0, 0x400 ;  /* 0x0000040000047836 */ /* 0x000fce0000000000 */
.L_x_497:
        /* <DEDUP_REMOVED lines=11> */
[----:B------:R-:W-:Y:S01]  /*141c0*/  PLOP3.LUT P0, PT, PT, PT, PT, 0x80, 0x0 ;  /* 0x000000000000781c */ /* 0x000fe20003f0f070 */
[----:B------:R-:W-:Y:S01]  /*141d0*/  VIADD R0, R0, 0x5c00 ;  /* 0x00005c0000007836 */ /* 0x000fe20000000000 */
[----:B------:R-:W-:Y:S01]  /*141e0*/  UMOV UR6, 0x0 ;  /* 0x0000000000067882 */ /* 0x000fe20000000000 */
[----:B------:R-:W-:Y:S01]  /*141f0*/  UMOV UR7, 0x14f00000 ;  /* 0x14f0000000077882 */ /* 0x000fe20000000000 */
[----:B------:R-:W-:-:S09]  /*14200*/  UMOV UR10, 0x40 ;  /* 0x00000040000a7882 */ /* 0x000fd20000000000 */
.L_x_498:
        /* <DEDUP_REMOVED lines=11> */
.L_x_492:
[----:B------:R-:W-:Y:S05]  /*142c0*/  BSYNC B0 ;  /* 0x0000000000007941 */ /* 0x000fea0003800000 */
.L_x_491:
[----:B------:R-:W2:Y:S04]  /*142d0*/  LDL.LU R5, [R1+0x8] ;  /* 0x0000080001057983 */ /* 0x000ea80000300800 */
[----:B------:R-:W3:Y:S01]  /*142e0*/  LDL.LU R4, [R1+0x10] ;  /* 0x0000100001047983 */ /* 0x000ee20000300800 */
[----:B--2---:R-:W-:-:S04]  /*142f0*/  IADD3 R0, R5, 0x1, RZ ;  /* 0x0000000105007810 */ /* 0x004fc80007ffe0ff */
[----:B------:R-:W-:-:S04]  /*14300*/  ISETP.NE.AND P0, PT, R0, 0x2, PT ;  /* 0x000000020000780c */ /* 0x000fc80003f05270 */
[----:B------:R-:W-:Y:S02]  /*14310*/  SEL R2, RZ, 0x1, P0 ;  /* 0x00000001ff027807 */ /* 0x000fe40000000000 */
[----:B------:R-:W-:Y:S02]  /*14320*/  SEL R0, R0, RZ, P0 ;  /* 0x000000ff00007207 */ /* 0x000fe40000000000 */
[----:B---3--:R-:W-:-:S03]  /*14330*/  LOP3.LUT R4, R4, R2, RZ, 0x3c, !PT ;  /* 0x0000000204047212 */ /* 0x008fc600078e3cff */
[----:B------:R0:W-:Y:S04]  /*14340*/  STL [R1+0x8], R0 ;  /* 0x0000080001007387 */ /* 0x0001e80000100800 */
[----:B------:R0:W-:Y:S02]  /*14350*/  STL [R1+0x10], R4 ;  /* 0x0000100401007387 */ /* 0x0001e40000100800 */
.L_x_419:
[----:B------:R-:W-:Y:S05]  /*14360*/  BSYNC B7 ;  /* 0x0000000000077941 */ /* 0x000fea0003800000 */
.L_x_417:
[----:B0-2---:R-:W2:Y:S02]  /*14370*/  LDL R0, [R1+0x58] ;  /* 0x0000580001007983 */ /* 0x005ea40000100800 */
[----:B--2---:R-:W-:-:S13]  /*14380*/  ISETP.NE.AND P0, PT, R0, RZ, PT ;  /* 0x000000ff0000720c */ /* 0x004fda0003f05270 */
[----:B------:R-:W-:Y:S05]  /*14390*/  @!P0 BRA `(.L_x_499) ;  /* 0x0000000000288947 */ /* 0x000fea0003800000 */
[----:B------:R-:W-:Y:S05]  /*143a0*/  WARPSYNC.ALL ;  /* 0x0000000000007948 */ /* 0x000fea0003800000 */
[----:B------:R-:W0:Y:S08]  /*143b0*/  S2UR UR5, SR_CgaCtaId ;  /* 0x00000000000579c3 */ /* 0x000e300000008800 */
[----:B------:R-:W-:Y:S06]  /*143c0*/  BAR.SYNC.DEFER_BLOCKING 0x5, 0x180 ;  /* 0x0146000000007b1d */ /* 0x000fec0000010000 */
[----:B------:R-:W-:-:S02]  /*143d0*/  UMOV UR4, 0x400 ;  /* 0x0000040000047882 */ /* 0x000fc40000000000 */
[----:B0-----:R-:W-:-:S06]  /*143e0*/  ULEA UR4, UR5, UR4, 0x18 ;  /* 0x0000000405047291 */ /* 0x001fcc000f8ec03f */
[----:B------:R-:W-:-:S05]  /*143f0*/  IMAD.U32 R0, RZ, RZ, UR4 ;  /* 0x00000004ff007e24 */ /* 0x000fca000f8e00ff */
[----:B------:R2:W3:Y:S04]  /*14400*/  LDS.128 R16, [R0+0x348d0] ;  /* 0x0348d00000107984 */ /* 0x0004e80000000c00 */
[----:B------:R2:W-:Y:S01]  /*14410*/  STL [R1+0x4], R0 ;  /* 0x0000040001007387 */ /* 0x0005e20000100800 */
[----:B------:R-:W-:Y:S06]  /*14420*/  BAR.ARV 0x4, 0x180 ;  /* 0x0106000000007b1d */ /* 0x000fec0000002000 */
[----:B------:R-:W-:Y:S05]  /*14430*/  BRA `(.L_x_500) ;  /* 0x0000000800507947 */ /* 0x000fea0003800000 */
.L_x_499:
[----:B------:R-:W1:Y:S01]  /*14440*/  S2R R0, SR_TID.X ;  /* 0x0000000000007919 */ /* 0x000e620000002100 */
[----:B------:R-:W-:Y:S01]  /*14450*/  UMOV UR4, 0xffffffff ;  /* 0xffffffff00047882 */ /* 0x000fe20000000000 */
[----:B-1--4-:R-:W-:-:S04]  /*14460*/  LOP3.LUT R7, R0, 0x1f, RZ, 0xc0, !PT ;  /* 0x0000001f00077812 */ /* 0x012fc800078ec0ff */
[----:B------:R-:W-:Y:S01]  /*14470*/  ISETP.NE.AND P0, PT, R7, 0x1f, PT ;  /* 0x0000001f0700780c */ /* 0x000fe20003f05270 */
[----:B------:R-:W-:-:S12]  /*14480*/  BRA.DIV UR4, `(.L_x_501) ;  /* 0x0000001e04887947 */ /* 0x000fd8000b800000 */
[----:B------:R-:W-:Y:S01]  /*14490*/  IMAD.IADD R5, R19, 0x1, R7 ;  /* 0x0000000113057824 */ /* 0x000fe200078e0207 */
[----:B------:R-:W-:Y:S01]  /*144a0*/  ULDC UR4, c[0x0][0xc3c] ;  /* 0x00030f0000047ab9 */ /* 0x000fe20000000800 */
[----:B------:R-:W-:-:S03]  /*144b0*/  ULDC.64 UR6, c[0x0][0x208] ;  /* 0x0000820000067ab9 */ /* 0x000fc60000000a00 */
[----:B------:R-:W-:-:S13]  /*144c0*/  ISETP.GE.OR P1, PT, R5, UR4, !P0 ;  /* 0x0000000405007c0c */ /* 0x000fda000c726670 */
[----:B------:R-:W0:Y:S02]  /*144d0*/  @!P1 LDC.64 R2, c[0x0][0xc80] ;  /* 0x00032000ff029b82 */ /* 0x000e240000000a00 */
[----:B0-----:R-:W-:-:S06]  /*144e0*/  @!P1 IMAD.WIDE R2, R5, 0x4, R2 ;  /* 0x0000000405029825 */ /* 0x001fcc00078e0202 */
[----:B------:R0:W2:Y:S01]  /*144f0*/  @!P1 LDG.E R3, desc[UR6][R2.64] ;  /* 0x0000000602039981 */ /* 0x0000a2000c1e1900 */
[C---:B------:R-:W-:Y:S02]  /*14500*/  ISETP.GE.U32.AND P2, PT, R7.reuse, 0x2, PT ;  /* 0x000000020700780c */ /* 0x040fe40003f46070 */
[C---:B------:R-:W-:Y:S01]  /*14510*/  ISETP.GE.U32.AND P3, PT, R7.reuse, 0x4, PT ;  /* 0x000000040700780c */ /* 0x040fe20003f66070 */
[----:B------:R-:W-:Y:S01]  /*14520*/  SHFL.IDX PT, R4, R16, 0x1, 0x1f ;  /* 0x00201f0010047f89 */ /* 0x000fe200000e0000 */
[C---:B------:R-:W-:Y:S02]  /*14530*/  ISETP.GE.U32.AND P4, PT, R7.reuse, 0x8, PT ;  /* 0x000000080700780c */ /* 0x040fe40003f86070 */
[C---:B------:R-:W-:Y:S01]  /*14540*/  ISETP.GE.U32.AND P5, PT, R7.reuse, 0x10, PT ;  /* 0x000000100700780c */ /* 0x040fe20003fa6070 */
[----:B0-----:R-:W-:Y:S02]  /*14550*/  IMAD.MOV.U32 R2, RZ, RZ, RZ ;  /* 0x000000ffff027224 */ /* 0x001fe400078e00ff */
[----:B--2---:R-:W-:Y:S01]  /*14560*/  @!P1 IMAD.MOV.U32 R2, RZ, RZ, R3 ;  /* 0x000000ffff029224 */ /* 0x004fe200078e0003 */
[----:B------:R-:W-:-:S04]  /*14570*/  ISETP.NE.AND P1, PT, R7, RZ, PT ;  /* 0x000000ff0700720c */ /* 0x000fc80003f25270 */
[----:B------:R-:W0:Y:S02]  /*14580*/  SHFL.UP PT, R14, R2, 0x1, RZ ;  /* 0x04200000020e7989 */ /* 0x000e2400000e00ff */
        /* <DEDUP_REMOVED lines=13> */
[----:B------:R-:W-:Y:S02]  /*14660*/  IADD3 R3, R3, R0, RZ ;  /* 0x0000000003037210 */ /* 0x000fe40007ffe0ff */
[----:B------:R0:W1:Y:S04]  /*14670*/  SHFL.IDX PT, R0, R16, RZ, 0x1f ;  /* 0x00001fff10007589 */ /* 0x00006800000e0000 */
[----:B------:R0:W2:Y:S02]  /*14680*/  SHFL.IDX PT, R6, R3, 0x1f, 0x1f ;  /* 0x03e01f0003067f89 */ /* 0x0000a400000e0000 */
.L_x_567:
[----:B------:R-:W-:Y:S02]  /*14690*/  ULDC UR4, c[0x0][0xc38] ;  /* 0x00030e0000047ab9 */ /* 0x000fe40000000800 */
[----:B0-----:R-:W-:-:S04]  /*146a0*/  IMAD.U32 R16, RZ, RZ, UR4 ;  /* 0x00000004ff107e24 */ /* 0x001fc8000f8e00ff */
[----:B--2---:R-:W-:-:S04]  /*146b0*/  IMAD R6, R6, R16, RZ ;  /* 0x0000001006067224 */ /* 0x004fc800078e02ff */
[----:B------:R-:W-:-:S05]  /*146c0*/  IMAD.IADD R4, R4, 0x1, R6 ;  /* 0x0000000104047824 */ /* 0x000fca00078e0206 */
[----:B-1----:R-:W-:-:S13]  /*146d0*/  ISETP.GT.AND P6, PT, R4, R0, PT ;  /* 0x000000000400720c */ /* 0x002fda0003fc4270 */
[----:B------:R-:W-:Y:S05]  /*146e0*/  @P6 BRA `(.L_x_502) ;  /* 0x0000000000a06947 */ /* 0x000fea0003800000 */
.L_x_507:
[----:B0-----:R-:W0:Y:S01]  /*146f0*/  LDC R2, c[0x0][0xc3c] ;  /* 0x00030f00ff027b82 */ /* 0x001e220000000800 */
[----:B------:R-:W-:-:S05]  /*14700*/  VIADD R19, R19, 0x1f ;  /* 0x0000001f13137836 */ /* 0x000fca0000000000 */
[----:B0-----:R-:W-:-:S13]  /*14710*/  ISETP.GE.AND P6, PT, R19, R2, PT ;  /* 0x000000021300720c */ /* 0x001fda0003fc6270 */
[----:B------:R-:W-:Y:S05]  /*14720*/  @P6 BRA `(.L_x_503) ;  /* 0x0000000400486947 */ /* 0x000fea0003800000 */
[----:B------:R-:W0:Y:S01]  /*14730*/  S2R R3, SR_TID.X ;  /* 0x0000000000037919 */ /* 0x000e220000002100 */
[----:B------:R-:W-:Y:S01]  /*14740*/  BSSY B0, `(.L_x_504) ;  /* 0x000000a000007945 */ /* 0x000fe20003800000 */
[----:B0-----:R-:W-:-:S05]  /*14750*/  LOP3.LUT R3, R3, 0x1f, RZ, 0xc0, !PT ;  /* 0x0000001f03037812 */ /* 0x001fca00078ec0ff */
[----:B------:R-:W-:-:S05]  /*14760*/  IMAD.IADD R5, R19, 0x1, R3 ;  /* 0x0000000113057824 */ /* 0x000fca00078e0203 */
[----:B------:R-:W-:Y:S01]  /*14770*/  ISETP.GE.OR P6, PT, R5, R2, !P0 ;  /* 0x000000020500720c */ /* 0x000fe200047c6670 */
[----:B------:R-:W-:-:S12]  /*14780*/  IMAD.MOV.U32 R2, RZ, RZ, RZ ;  /* 0x000000ffff027224 */ /* 0x000fd800078e00ff */
[----:B------:R-:W-:Y:S05]  /*14790*/  @P6 BRA `(.L_x_505) ;  /* 0x0000000000106947 */ /* 0x000fea0003800000 */
[----:B------:R-:W0:Y:S01]  /*147a0*/  LDC.64 R2, c[0x0][0xc80] ;  /* 0x00032000ff027b82 */ /* 0x000e220000000a00 */
[----:B------:R-:W-:Y:S01]  /*147b0*/  ULDC.64 UR4, c[0x0][0x208] ;  /* 0x0000820000047ab9 */ /* 0x000fe20000000a00 */
[----:B0-----:R-:W-:-:S06]  /*147c0*/  IMAD.WIDE R2, R5, 0x4, R2 ;  /* 0x0000000405027825 */ /* 0x001fcc00078e0202 */
[----:B------:R0:W5:Y:S02]  /*147d0*/  LDG.E R2, desc[UR4][R2.64] ;  /* 0x0000000402027981 */ /* 0x000164000c1e1900 */
.L_x_505:
[----:B------:R-:W-:Y:S05]  /*147e0*/  BSYNC B0 ;  /* 0x0000000000007941 */ /* 0x000fea0003800000 */
.L_x_504:
[----:B------:R-:W-:-:S03]  /*147f0*/  UMOV UR4, 0xffffffff ;  /* 0xffffffff00047882 */ /* 0x000fc60000000000 */
[----:B------:R-:W-:Y:S05]  /*14800*/  BRA.DIV UR4, `(.L_x_506) ;  /* 0x0000001e04e47947 */ /* 0x000fea000b800000 */
[----:B-----5:R-:W0:Y:S02]  /*14810*/  SHFL.UP PT, R14, R2, 0x1, RZ ;  /* 0x04200000020e7989 */ /* 0x020e2400000e00ff */
        /* <DEDUP_REMOVED lines=14> */
[----:B------:R0:W1:Y:S02]  /*14900*/  SHFL.IDX PT, R6, R3, 0x1f, 0x1f ;  /* 0x03e01f0003067f89 */ /* 0x00006400000e0000 */
.L_x_575:
[----:B------:R-:W-:Y:S02]  /*14910*/  ULDC UR4, c[0x0][0xc38] ;  /* 0x00030e0000047ab9 */ /* 0x000fe40000000800 */
[----:B------:R-:W-:-:S04]  /*14920*/  IMAD.U32 R16, RZ, RZ, UR4 ;  /* 0x00000004ff107e24 */ /* 0x000fc8000f8e00ff */
[----:B-1----:R-:W-:-:S04]  /*14930*/  IMAD R6, R6, R16, RZ ;  /* 0x0000001006067224 */ /* 0x002fc800078e02ff */
[----:B------:R-:W-:-:S05]  /*14940*/  IMAD.IADD R4, R6, 0x1, R4 ;  /* 0x0000000106047824 */ /* 0x000fca00078e0204 */
[----:B------:R-:W-:-:S13]  /*14950*/  ISETP.GT.AND P6, PT, R4, R0, PT ;  /* 0x000000000400720c */ /* 0x000fda0003fc4270 */
[----:B------:R-:W-:Y:S05]  /*14960*/  @!P6 BRA `(.L_x_507) ;  /* 0xfffffffc0060e947 */ /* 0x000fea000383ffff */
.L_x_502:
[----:B------:R-:W-:Y:S01]  /*14970*/  IMAD.IADD R6, R4, 0x1, -R6 ;  /* 0x0000000104067824 */ /* 0x000fe200078e0a06 */
[----:B------:R-:W-:-:S03]  /*14980*/  UMOV UR4, 0xffffffff ;  /* 0xffffffff00047882 */ /* 0x000fc60000000000 */
[----:B------:R-:W-:-:S05]  /*14990*/  IMAD R4, R3, R16, R6 ;  /* 0x0000001003047224 */ /* 0x000fca00078e0206 */
[----:B------:R-:W-:Y:S01]  /*149a0*/  ISETP.GT.AND P6, PT, R4, R0, PT ;  /* 0x000000000400720c */ /* 0x000fe20003fc4270 */
[----:B------:R-:W-:-:S12]  /*149b0*/  BRA.DIV UR4, `(.L_x_508) ;  /* 0x00000022043c7947 */ /* 0x000fd8000b800000 */
[----:B------:R-:W-:-:S04]  /*149c0*/  VOTE.ANY R5, PT, !P6 ;  /* 0x0000000000057806 */ /* 0x000fc800070e0100 */
[----:B------:R-:W1:Y:S02]  /*149d0*/  POPC R4, R5 ;  /* 0x0000000500047309 */ /* 0x000e640000000000 */
[----:B-1----:R1:W2:Y:S02]  /*149e0*/  SHFL.IDX PT, R17, R2, R4, 0x1f ;  /* 0x00001f0402117589 */ /* 0x0022a400000e0000 */
.L_x_579:
[----:B------:R-:W-:Y:S01]  /*149f0*/  ISETP.NE.AND P0, PT, R5, RZ, PT ;  /* 0x000000ff0500720c */ /* 0x000fe20003f05270 */
[----:B-1----:R-:W-:-:S12]  /*14a00*/  IMAD.MOV.U32 R2, RZ, RZ, RZ ;  /* 0x000000ffff027224 */ /* 0x002fd800078e00ff */
[----:B------:R-:W-:Y:S05]  /*14a10*/  @!P0 BRA `(.L_x_509) ;  /* 0x0000000000108947 */ /* 0x000fea0003800000 */
[----:B------:R-:W-:Y:S01]  /*14a20*/  UMOV UR4, 0xffffffff ;  /* 0xffffffff00047882 */ /* 0x000fe20000000000 */
[----:B------:R-:W-:Y:S02]  /*14a30*/  VIADD R12, R4, 0xffffffff ;  /* 0xffffffff040c7836 */ /* 0x000fe40000000000 */
[----:B------:R-:W-:Y:S05]  /*14a40*/  BRA.DIV UR4, `(.L_x_510) ;  /* 0x0000002204607947 */ /* 0x000fea000b800000 */
[----:B------:R1:W3:Y:S02]  /*14a50*/  SHFL.IDX PT, R2, R3, R12, 0x1f ;  /* 0x00001f0c03027589 */ /* 0x0002e400000e0000 */
.L_x_509:
[----:B--2---:R-:W-:Y:S01]  /*14a60*/  IABS R5, R17 ;  /* 0x0000001100057213 */ /* 0x004fe20000000000 */
[----:B---3--:R-:W-:Y:S02]  /*14a70*/  IMAD R16, R2, R16, R6 ;  /* 0x0000001002107224 */ /* 0x008fe400078e0206 */
[----:B------:R-:W-:Y:S01]  /*14a80*/  IMAD.IADD R19, R4, 0x1, R19 ;  /* 0x0000000104137824 */ /* 0x000fe200078e0213 */
[----:B------:R-:W2:Y:S01]  /*14a90*/  I2F.RP R2, R5 ;  /* 0x0000000500027306 */ /* 0x000ea20000209400 */
[----:B------:R-:W-:-:S07]  /*14aa0*/  IMAD.IADD R0, R0, 0x1, -R16 ;  /* 0x0000000100007824 */ /* 0x000fce00078e0a10 */
[----:B--2---:R-:W2:Y:S02]  /*14ab0*/  MUFU.RCP R2, R2 ;  /* 0x0000000200027308 */ /* 0x004ea40000001000 */
[----:B--2---:R-:W-:-:S06]  /*14ac0*/  VIADD R2, R2, 0xffffffe ;  /* 0x0ffffffe02027836 */ /* 0x004fcc0000000000 */
[----:B01----:R-:W0:Y:S02]  /*14ad0*/  F2I.FTZ.U32.TRUNC.NTZ R3, R2 ;  /* 0x0000000200037305 */ /* 0x003e24000021f000 */
[----:B0-----:R-:W-:-:S04]  /*14ae0*/  IMAD.MOV R2, RZ, RZ, -R3 ;  /* 0x000000ffff027224 */ /* 0x001fc800078e0a03 */
[----:B------:R-:W-:Y:S01]  /*14af0*/  IMAD R6, R2, R5, RZ ;  /* 0x0000000502067224 */ /* 0x000fe200078e02ff */
[----:B------:R-:W-:-:S05]  /*14b00*/  MOV R2, RZ ;  /* 0x000000ff00027202 */ /* 0x000fca0000000f00 */
[----:B------:R-:W-:Y:S01]  /*14b10*/  IMAD.HI.U32 R2, R3, R6, R2 ;  /* 0x0000000603027227 */ /* 0x000fe200078e0002 */
[----:B------:R-:W-:Y:S02]  /*14b20*/  IABS R6, R17 ;  /* 0x0000001100067213 */ /* 0x000fe40000000000 */
[----:B------:R-:W-:-:S03]  /*14b30*/  IABS R3, R0 ;  /* 0x0000000000037213 */ /* 0x000fc60000000000 */
[----:B------:R-:W-:Y:S02]  /*14b40*/  IMAD.MOV R6, RZ, RZ, -R6 ;  /* 0x000000ffff067224 */ /* 0x000fe400078e0a06 */
        /* <DEDUP_REMOVED lines=11> */
[----:B------:R-:W-:-:S04]  /*14c00*/  @!P1 LOP3.LUT R2, RZ, R17, RZ, 0x33, !PT ;  /* 0x00000011ff029212 */ /* 0x000fc800078e33ff */
[----:B------:R-:W-:Y:S01]  /*14c10*/  MOV R18, R2 ;  /* 0x0000000200127202 */ /* 0x000fe20000000f00 */
[----:B------:R-:W-:-:S04]  /*14c20*/  IMAD.MOV R3, RZ, RZ, -R2 ;  /* 0x000000ffff037224 */ /* 0x000fc800078e0a02 */
[----:B------:R-:W-:Y:S01]  /*14c30*/  IMAD R17, R17, R3, R0 ;  /* 0x0000000311117224 */ /* 0x000fe200078e0200 */
[----:B------:R-:W-:Y:S06]  /*14c40*/  BRA `(.L_x_511) ;  /* 0x00000000001c7947 */ /* 0x000fec0003800000 */
.L_x_503:
[----:B------:R-:W-:Y:S01]  /*14c50*/  UMOV UR4, URZ ;  /* 0x0000003f00047c82 */ /* 0x000fe20008000000 */
[----:B------:R-:W-:Y:S01]  /*14c60*/  UMOV UR5, URZ ;  /* 0x0000003f00057c82 */ /* 0x000fe20008000000 */
[----:B------:R-:W-:Y:S01]  /*14c70*/  ULDC UR6, c[0x0][0xc3c] ;  /* 0x00030f0000067ab9 */ /* 0x000fe20000000800 */
[----:B------:R-:W-:Y:S02]  /*14c80*/  IMAD.MOV.U32 R16, RZ, RZ, R0 ;  /* 0x000000ffff107224 */ /* 0x000fe400078e0000 */
[----:B------:R-:W-:Y:S02]  /*14c90*/  IMAD.U32 R17, RZ, RZ, UR4 ;  /* 0x00000004ff117e24 */ /* 0x000fe4000f8e00ff */
[----:B------:R-:W-:Y:S02]  /*14ca0*/  IMAD.U32 R18, RZ, RZ, UR5 ;  /* 0x00000005ff127e24 */ /* 0x000fe4000f8e00ff */
[----:B------:R-:W-:-:S07]  /*14cb0*/  IMAD.U32 R19, RZ, RZ, UR6 ;  /* 0x00000006ff137e24 */ /* 0x000fce000f8e00ff */
.L_x_511:
[----:B------:R0:W2:Y:S01]  /*14cc0*/  LDL R2, [R1+0x4] ;  /* 0x0000040001027983 */ /* 0x0000a20000100800 */
[----:B------:R-:W1:Y:S01]  /*14cd0*/  S2R R0, SR_TID.X ;  /* 0x0000000000007919 */ /* 0x000e620000002100 */
[----:B------:R-:W-:Y:S05]  /*14ce0*/  WARPSYNC.ALL ;  /* 0x0000000000007948 */ /* 0x000fea0003800000 */
[----:B-1----:R-:W-:Y:S01]  /*14cf0*/  LOP3.LUT R0, R0, 0x1f, RZ, 0xc0, !PT ;  /* 0x0000001f00007812 */ /* 0x002fe200078ec0ff */
[----:B------:R-:W-:Y:S03]  /*14d00*/  BAR.SYNC.DEFER_BLOCKING 0x4, 0x180 ;  /* 0x0106000000007b1d */ /* 0x000fe60000010000 */
[----:B------:R-:W-:-:S13]  /*14d10*/  ISETP.NE.AND P0, PT, R0, RZ, PT ;  /* 0x000000ff0000720c */ /* 0x000fda0003f05270 */
[----:B------:R-:W2:Y:S01]  /*14d20*/  @!P0 S2R R3, SR_CgaCtaId ;  /* 0x0000000000038919 */ /* 0x000ea20000008800 */
[----:B------:R-:W-:-:S04]  /*14d30*/  @!P0 MOV R0, 0x400 ;  /* 0x0000040000008802 */ /* 0x000fc80000000f00 */
[----:B--2---:R-:W-:-:S05]  /*14d40*/  @!P0 LEA R2, R3, R0, 0x18 ;  /* 0x0000000003028211 */ /* 0x004fca00078ec0ff */
[----:B------:R0:W-:Y:S04]  /*14d50*/  @!P0 STS.128 [R2+0x348d0], R16 ;  /* 0x0348d01002008388 */ /* 0x0001e80000000c00 */
[----:B------:R0:W-:Y:S01]  /*14d60*/  @!P0 STL [R1+0x4], R2 ;  /* 0x0000040201008387 */ /* 0x0001e20000100800 */
[----:B------:R-:W-:Y:S06]  /*14d70*/  BAR.ARV 0x5, 0x180 ;  /* 0x0146000000007b1d */ /* 0x000fec0000002000 */
.L_x_500:
[----:B------:R-:W-:Y:S02]  /*14d80*/  ULDC UR4, c[0x0][0xc3c] ;  /* 0x00030f0000047ab9 */ /* 0x000fe40000000800 */
[----:B---3--:R-:W-:-:S13]  /*14d90*/  ISETP.GE.AND P0, PT, R19, UR4, PT ;  /* 0x0000000413007c0c */ /* 0x008fda000bf06270 */
[----:B------:R-:W-:Y:S05]  /*14da0*/  @!P0 BRA `(.L_x_512) ;  /* 0xffffffb000488947 */ /* 0x000fea000383ffff */
[----:B------:R-:W-:Y:S05]  /*14db0*/  BSYNC B8 ;  /* 0x0000000000087941 */ /* 0x000fea0003800000 */
.L_x_413:
[----:B--2---:R-:W2:Y:S01]  /*14dc0*/  LDL.LU R0, [R1+0x50] ;  /* 0x0000500001007983 */ /* 0x004ea20000300800 */
[----:B------:R-:W-:Y:S01]  /*14dd0*/  BSSY B0, `(.L_x_513) ;  /* 0x000000b000007945 */ /* 0x000fe20003800000 */
[----:B------:R-:W3:Y:S01]  /*14de0*/  S2R R5, SR_CgaCtaId ;  /* 0x0000000000057919 */ /* 0x000ee20000008800 */
[----:B--2---:R-:W-:-:S05]  /*14df0*/  VIADD R0, R0, 0x1 ;  /* 0x0000000100007836 */ /* 0x004fca0000000000 */
[----:B0-----:R-:W-:-:S04]  /*14e00*/  LEA.HI R2, R0, R0, RZ, 0x1 ;  /* 0x0000000000027211 */ /* 0x001fc800078f08ff */
[----:B------:R-:W-:-:S05]  /*14e10*/  LOP3.LUT R3, R2, 0xfffffffe, RZ, 0xc0, !PT ;  /* 0xfffffffe02037812 */ /* 0x000fca00078ec0ff */
[----:B------:R-:W-:Y:S01]  /*14e20*/  IMAD.IADD R3, R0, 0x1, -R3 ;  /* 0x0000000100037824 */ /* 0x000fe200078e0a03 */
[----:B------:R-:W-:-:S04]  /*14e30*/  MOV R0, 0x400 ;  /* 0x0000040000007802 */ /* 0x000fc80000000f00 */
[----:B---3--:R-:W-:Y:S02]  /*14e40*/  LEA R0, R5, R0, 0x18 ;  /* 0x0000000005007211 */ /* 0x008fe400078ec0ff */
[----:B------:R-:W-:-:S04]  /*14e50*/  SHF.L.U32 R3, R3, 0x1f, RZ ;  /* 0x0000001f03037819 */ /* 0x000fc800000006ff */
[----:B------:R-:W0:Y:S02]  /*14e60*/  SYNCS.PHASECHK.TRANS64.TRYWAIT P0, [R0+URZ+0x34820], R3 ;  /* 0x03482003000075a7 */ /* 0x000e24000800017f */
[----:B0-----:R-:W-:Y:S05]  /*14e70*/  @!P0 BRA `(.L_x_514) ;  /* 0x0000001c007c8947 */ /* 0x001fea0003800000 */
.L_x_582:
[----:B------:R-:W-:Y:S05]  /*14e80*/  BSYNC B0 ;  /* 0x0000000000007941 */ /* 0x000fea0003800000 */
.L_x_513:
[----:B------:R-:W-:-:S03]  /*14e90*/  UMOV UR4, 0xffffffff ;  /* 0xffffffff00047882 */ /* 0x000fc60000000000 */
[----:B------:R-:W-:Y:S05]  /*14ea0*/  BRA.DIV UR4, `(.L_x_515) ;  /* 0x0000001e04847947 */ /* 0x000fea000b800000 */
[----:B------:R-:W2:Y:S02]  /*14eb0*/  S2R R2, SR_TID.X ;  /* 0x0000000000027919 */ /* 0x000ea40000002100 */
[----:B--2---:R-:W-:-:S04]  /*14ec0*/  SHF.R.U32.HI R2, RZ, 0x5, R2 ;  /* 0x00000005ff027819 */ /* 0x004fc80000011602 */
[----:B------:R-:W-:-:S05]  /*14ed0*/  LOP3.LUT R2, R2, 0x3, RZ, 0xc0, !PT ;  /* 0x0000000302027812 */ /* 0x000fca00078ec0ff */
[----:B------:R2:W3:Y:S02]  /*14ee0*/  SHFL.IDX PT, R14, R2, RZ, 0x1f ;  /* 0x00001fff020e7589 */ /* 0x0004e400000e0000 */
.L_x_585:
[----:B---3--:R-:W-:Y:S01]  /*14ef0*/  ISETP.NE.AND P0, PT, R14, RZ, PT ;  /* 0x000000ff0e00720c */ /* 0x008fe20003f05270 */
[----:B------:R-:W-:-:S12]  /*14f00*/  BSSY B0, `(.L_x_516) ;  /* 0x0000027000007945 */ /* 0x000fd80003800000 */
[----:B------:R-:W-:Y:S05]  /*14f10*/  @P0 BRA `(.L_x_517) ;  /* 0x0000000000940947 */ /* 0x000fea0003800000 */
[----:B------:R-:W-:-:S03]  /*14f20*/  UMOV UR4, 0xffffffff ;  /* 0xffffffff00047882 */ /* 0x000fc60000000000 */
[----:B------:R-:W-:Y:S05]  /*14f30*/  BRA.DIV UR4, `(.L_x_518) ;  /* 0x0000001e04947947 */ /* 0x000fea000b800000 */
[----:B------:R-:W-:-:S13]  /*14f40*/  ELECT P6, URZ, PT ;  /* 0x00000000003f782f */ /* 0x000fda00038c0000 */
.L_x_588:
[----:B------:R-:W-:Y:S05]  /*14f50*/  @!P6 BRA `(.L_x_517) ;  /* 0x000000000084e947 */ /* 0x000fea0003800000 */
[----:B--2---:R-:W2:Y:S02]  /*14f60*/  LDL.LU R2, [R1+0x5c] ;  /* 0x00005c0001027983 */ /* 0x004ea40000300800 */
[----:B--2---:R-:W-:-:S04]  /*14f70*/  LOP3.LUT R2, R2, 0x2, RZ, 0xfc, !PT ;  /* 0x0000000202027812 */ /* 0x004fc800078efcff */
[----:B------:R-:W-:-:S13]  /*14f80*/  ISETP.NE.AND P2, PT, R2, 0x3, PT ;  /* 0x000000030200780c */ /* 0x000fda0003f45270 */
[----:B------:R-:W-:Y:S05]  /*14f90*/  @!P2 BRA `(.L_x_519) ;  /* 0x000000000004a947 */ /* 0x000fea0003800000 */
[----:B------:R-:W-:Y:S01]  /*14fa0*/  BPT.TRAP 0x1 ;  /* 0x000000040000795c */ /* 0x000fe20000300000 */
.L_x_519:
[----:B0-----:R-:W2:Y:S04]  /*14fb0*/  LDL R3, [R1+0x8] ;  /* 0x0000080001037983 */ /* 0x001ea80000100800 */
[----:B-1--4-:R-:W3:Y:S01]  /*14fc0*/  LDL.LU R7, [R1+0x10] ;  /* 0x0000100001077983 */ /* 0x012ee20000300800 */
[----:B------:R-:W-:-:S04]  /*14fd0*/  VIADD R2, R0, 0x34840 ;  /* 0x0003484000027836 */ /* 0x000fc80000000000 */
[C---:B--2---:R-:W-:Y:S01]  /*14fe0*/  IMAD R6, R3.reuse, 0x8, R2 ;  /* 0x0000000803067824 */ /* 0x044fe200078e0202 */
[----:B------:R-:W-:Y:S02]  /*14ff0*/  IADD3 R3, R3, 0x1, RZ ;  /* 0x0000000103037810 */ /* 0x000fe40007ffe0ff */
[----:B---3--:R-:W-:Y:S02]  /*15000*/  SHF.L.U32 R5, R7, 0x1f, RZ ;  /* 0x0000001f07057819 */ /* 0x008fe400000006ff */
[C---:B------:R-:W-:Y:S02]  /*15010*/  ISETP.NE.AND P1, PT, R3.reuse, 0x2, PT ;  /* 0x000000020300780c */ /* 0x040fe40003f25270 */
[----:B------:R-:W0:Y:S02]  /*15020*/  SYNCS.PHASECHK.TRANS64.TRYWAIT P0, [R6+URZ], R5 ;  /* 0x00000005060075a7 */ /* 0x000e24000800017f */
[----:B------:R-:W-:Y:S02]  /*15030*/  SEL R4, RZ, 0x1, P1 ;  /* 0x00000001ff047807 */ /* 0x000fe40000800000 */
[----:B------:R-:W-:-:S02]  /*15040*/  SEL R3, R3, RZ, P1 ;  /* 0x000000ff03037207 */ /* 0x000fc40000800000 */
[----:B------:R-:W-:-:S03]  /*15050*/  LOP3.LUT R4, R7, R4, RZ, 0x3c, !PT ;  /* 0x0000000407047212 */ /* 0x000fc600078e3cff */
[----:B------:R-:W-:Y:S01]  /*15060*/  IMAD R7, R3, 0x8, R2 ;  /* 0x0000000803077824 */ /* 0x000fe200078e0202 */
[----:B------:R-:W-:Y:S01]  /*15070*/  SHF.L.U32 R2, R4, 0x1f, RZ ;  /* 0x0000001f04027819 */ /* 0x000fe200000006ff */
[----:B0-----:R-:W-:Y:S06]  /*15080*/  @!P0 BRA `(.L_x_520) ;  /* 0x0000001c00608947 */ /* 0x001fec0003800000 */
.L_x_589:
[----:B------:R-:W1:Y:S02]  /*15090*/  SYNCS.PHASECHK.TRANS64.TRYWAIT P0, [R7+URZ], R2 ;  /* 0x00000002070075a7 */ /* 0x000e64000800017f */
[----:B-1----:R-:W-:Y:S05]  /*150a0*/  @!P0 BRA `(.L_x_521) ;  /* 0x0000001c006c8947 */ /* 0x002fea0003800000 */
.L_x_590:
[----:B------:R-:W-:Y:S05]  /*150b0*/  @!P2 BRA `(.L_x_522) ;  /* 0x000000000004a947 */ /* 0x000fea0003800000 */
[----:B------:R-:W-:Y:S01]  /*150c0*/  BPT.TRAP 0x1 ;  /* 0x000000040000795c */ /* 0x000fe20000300000 */
.L_x_522:
[----:B------:R-:W2:Y:S01]  /*150d0*/  LDL.LU R4, [R1+0x8] ;  /* 0x0000080001047983 */ /* 0x000ea20000300800 */
[----:B------:R-:W-:-:S04]  /*150e0*/  VIADD R0, R0, 0x34860 ;  /* 0x0003486000007836 */ /* 0x000fc80000000000 */
[----:B--2---:R-:W-:-:S04]  /*150f0*/  IMAD R4, R4, 0x8, R0 ;  /* 0x0000000804047824 */ /* 0x004fc800078e0200 */
[----:B------:R-:W2:Y:S02]  /*15100*/  SYNCS.PHASECHK.TRANS64.TRYWAIT P0, [R4+URZ], R5 ;  /* 0x00000005040075a7 */ /* 0x000ea4000800017f */
[----:B--2---:R-:W-:Y:S05]  /*15110*/  @!P0 BRA `(.L_x_523) ;  /* 0x0000001c00648947 */ /* 0x004fea0003800000 */
.L_x_591:
[----:B------:R-:W-:-:S07]  /*15120*/  IMAD R3, R3, 0x8, R0 ;  /* 0x0000000803037824 */ /* 0x000fce00078e0200 */
.L_x_524:
[----:B---3--:R3:W4:Y:S02]  /*15130*/  SYNCS.PHASECHK.TRANS64.TRYWAIT P0, [R3+URZ], R2 ;  /* 0x00000002030075a7 */ /* 0x008724000800017f */
[----:B----4-:R-:W-:Y:S05]  /*15140*/  @!P0 NANOSLEEP.SYNCS 0x989680 ;  /* 0x009896800000895d */ /* 0x010fea0003900000 */
[----:B------:R-:W4:Y:S02]  /*15150*/  @!P0 SYNCS.PHASECHK.TRANS64 P0, [R3+URZ], R2 ;  /* 0x00000002030085a7 */ /* 0x000f24000800007f */
[----:B----4-:R-:W-:Y:S05]  /*15160*/  @!P0 BRA `(.L_x_524) ;  /* 0xfffffffc00f08947 */ /* 0x010fea000383ffff */
.L_x_517:
[----:B------:R-:W-:Y:S05]  /*15170*/  BSYNC B0 ;  /* 0x0000000000007941 */ /* 0x000fea0003800000 */
.L_x_516:
[----:B------:R-:W-:Y:S05]  /*15180*/  EXIT ;  /* 0x000000000000794d */ /* 0x000fea0003800000 */
.L_x_365:
[----:B0-----:R0:W1:Y:S02]  /*15190*/  SYNCS.PHASECHK.TRANS64.TRYWAIT P1, [R0+URZ+0x34800], R3 ;  /* 0x03480003000075a7 */ /* 0x001064000802017f */
[----:B-1----:R-:W-:Y:S05]  /*151a0*/  @!P1 NANOSLEEP.SYNCS 0x989680 ;  /* 0x009896800000995d */ /* 0x002fea0003900000 */
[----:B------:R-:W1:Y:S02]  /*151b0*/  @!P1 SYNCS.PHASECHK.TRANS64 P1, [R0+URZ+0x34800], R3 ;  /* 0x03480003000095a7 */ /* 0x000e64000802007f */
[----:B-1----:R-:W-:Y:S05]  /*151c0*/  @!P1 BRA `(.L_x_365) ;  /* 0xfffffffc00f09947 */ /* 0x002fea000383ffff */
[----:B------:R-:W-:Y:S05]  /*151d0*/  BRA `(.L_x_525) ;  /* 0xfffffec400047947 */ /* 0x000fea000383ffff */
.L_x_369:
[----:B-1----:R1:W2:Y:S02]  /*151e0*/  SYNCS.PHASECHK.TRANS64.TRYWAIT P2, [R10+URZ+0x34830], R3 ;  /* 0x034830030a0075a7 */ /* 0x0022a4000804017f */
[----:B--2---:R-:W-:Y:S05]  /*151f0*/  @!P2 NANOSLEEP.SYNCS 0x989680 ;  /* 0x009896800000a95d */ /* 0x004fea0003900000 */
[----:B------:R-:W2:Y:S02]  /*15200*/  @!P2 SYNCS.PHASECHK.TRANS64 P2, [R10+URZ+0x34830], R3 ;  /* 0x034830030a00a5a7 */ /* 0x000ea4000804007f */
[----:B--2---:R-:W-:Y:S05]  /*15210*/  @!P2 BRA `(.L_x_369) ;  /* 0xfffffffc00f0a947 */ /* 0x004fea000383ffff */
[----:B------:R-:W-:Y:S05]  /*15220*/  BRA `(.L_x_368) ;  /* 0xfffffec400287947 */ /* 0x000fea000383ffff */
.L_x_374:
[----:B-1----:R1:W2:Y:S02]  /*15230*/  SYNCS.PHASECHK.TRANS64.TRYWAIT P2, [R0+URZ+0x34830], R21 ;  /* 0x03483015000075a7 */ /* 0x0022a4000804017f */
[----:B--2---:R-:W-:Y:S05]  /*15240*/  @!P2 NANOSLEEP.SYNCS 0x989680 ;  /* 0x009896800000a95d */ /* 0x004fea0003900000 */
[----:B------:R-:W2:Y:S02]  /*15250*/  @!P2 SYNCS.PHASECHK.TRANS64 P2, [R0+URZ+0x34830], R21 ;  /* 0x034830150000a5a7 */ /* 0x000ea4000804007f */
[----:B--2---:R-:W-:Y:S05]  /*15260*/  @!P2 BRA `(.L_x_374) ;  /* 0xfffffffc00f0a947 */ /* 0x004fea000383ffff */
[----:B------:R-:W-:Y:S05]  /*15270*/  BRA `(.L_x_371) ;  /* 0xffffff1c00dc7947 */ /* 0x000fea000383ffff */
.L_x_378:
[----:B-1----:R-:W-:-:S04]  /*15280*/  IMAD.U32 R15, RZ, RZ, UR6 ;  /* 0x00000006ff0f7e24 */ /* 0x002fc8000f8e00ff */
[----:B------:R1:W2:Y:S03]  /*15290*/  SYNCS.PHASECHK.TRANS64.TRYWAIT P2, [R15+URZ+0x34850], R0 ;  /* 0x034850000f0075a7 */ /* 0x0002a6000804017f */
[----:B--2---:R-:W-:Y:S05]  /*152a0*/  @!P2 NANOSLEEP.SYNCS 0x989680 ;  /* 0x009896800000a95d */ /* 0x004fea0003900000 */
[----:B------:R-:W2:Y:S02]  /*152b0*/  @!P2 SYNCS.PHASECHK.TRANS64 P2, [R15+URZ+0x34850], R0 ;  /* 0x034850000f00a5a7 */ /* 0x000ea4000804007f */
[----:B--2---:R-:W-:Y:S05]  /*152c0*/  @!P2 BRA `(.L_x_378) ;  /* 0xfffffffc00eca947 */ /* 0x004fea000383ffff */
[----:B------:R-:W-:Y:S05]  /*152d0*/  BRA `(.L_x_375) ;  /* 0xffffff4400887947 */ /* 0x000fea000383ffff */
.L_x_383:
[----:B-1----:R1:W2:Y:S02]  /*152e0*/  SYNCS.PHASECHK.TRANS64.TRYWAIT P0, [R8+URZ+0x34850], R3 ;  /* 0x03485003080075a7 */ /* 0x0022a4000800017f */
[----:B--2---:R-:W-:Y:S05]  /*152f0*/  @!P0 NANOSLEEP.SYNCS 0x989680 ;  /* 0x009896800000895d */ /* 0x004fea0003900000 */
[----:B------:R-:W2:Y:S02]  /*15300*/  @!P0 SYNCS.PHASECHK.TRANS64 P0, [R8+URZ+0x34850], R3 ;  /* 0x03485003080085a7 */ /* 0x000ea4000800007f */
[----:B--2---:R-:W-:Y:S05]  /*15310*/  @!P0 BRA `(.L_x_383) ;  /* 0xfffffffc00f08947 */ /* 0x004fea000383ffff */
[----:B------:R-:W-:Y:S05]  /*15320*/  BRA `(.L_x_382) ;  /* 0xffffff74002c7947 */ /* 0x000fea000383ffff */
.L_x_425:
[----:B------:R-:W1:Y:S01]  /*15330*/  S2R R4, SR_TID.X ;  /* 0x0000000000047919 */ /* 0x000e620000002100 */
[----:B------:R-:W-:Y:S01]  /*15340*/  BSSY B0, `(.L_x_526) ;  /* 0x000000a000007945 */ /* 0x000fe20003800000 */
[----:B0-----:R-:W-:Y:S01]  /*15350*/  IMAD.MOV.U32 R12, RZ, RZ, RZ ;  /* 0x000000ffff0c7224 */ /* 0x001fe200078e00ff */
[----:B------:R-:W-:Y:S01]  /*15360*/  MOV R15, 0xffffffff ;  /* 0xffffffff000f7802 */ /* 0x000fe20000000f00 */
[----:B------:R-:W-:Y:S01]  /*15370*/  IMAD.MOV.U32 R11, RZ, RZ, 0x1f ;  /* 0x0000001fff0b7424 */ /* 0x000fe200078e00ff */
[----:B-1----:R-:W-:-:S04]  /*15380*/  SHF.R.U32.HI R4, RZ, 0x5, R4 ;  /* 0x00000005ff047819 */ /* 0x002fc80000011604 */
[----:B------:R-:W-:-:S05]  /*15390*/  LOP3.LUT R4, R4, 0x3, RZ, 0xc0, !PT ;  /* 0x0000000304047812 */ /* 0x000fca00078ec0ff */
[----:B------:R-:W-:-:S07]  /*153a0*/  IMAD.MOV.U32 R13, RZ, RZ, R4 ;  /* 0x000000ffff0d7224 */ /* 0x000fce00078e0004 */
[----:B------:R-:W-:Y:S05]  /*153b0*/  WARPSYNC.COLLECTIVE R15, `(.L_x_527) ;  /* 0x000000000f087348 */ /* 0x000fea0003c00000 */
[----:B------:R0:W1:Y:S02]  /*153c0*/  SHFL.IDX P6, R14, R13, R12, R11 ;  /* 0x0000000c0d0e7389 */ /* 0x00006400000c000b */
[----:B01----:R-:W-:Y:S01]  /*153d0*/  ENDCOLLECTIVE ;  /* 0x000000000000791b */ /* 0x003fe20003800000 */
.L_x_527:
[----:B------:R-:W-:Y:S05]  /*153e0*/  BSYNC B0 ;  /* 0x0000000000007941 */ /* 0x000fea0003800000 */
.L_x_526:
[----:B------:R-:W-:Y:S05]  /*153f0*/  BRA `(.L_x_528) ;  /* 0xffffffb400b47947 */ /* 0x000fea000383ffff */
.L_x_427:
[----:B------:R-:W-:Y:S01]  /*15400*/  BSSY B0, `(.L_x_529) ;  /* 0x0000006000007945 */ /* 0x000fe20003800000 */
[----:B------:R-:W-:-:S07]  /*15410*/  IMAD.MOV.U32 R15, RZ, RZ, -0x1 ;  /* 0xffffffffff0f7424 */ /* 0x000fce00078e00ff */
[----:B012---:R-:W-:Y:S05]  /*15420*/  WARPSYNC.COLLECTIVE R15, `(.L_x_530) ;  /* 0x000000000f0c7348 */ /* 0x007fea0003c00000 */
[----:B------:R-:W-:Y:S02]  /*15430*/  ELECT P6, UR62, PT ;  /* 0x00000000003e782f */ /* 0x000fe400038c0000 */
[----:B------:R-:W-:Y:S01]  /*15440*/  MOV R14, UR62 ;  /* 0x0000003e000e7c02 */ /* 0x000fe20008000f00 */
[----:B012---:R-:W-:Y:S10]  /*15450*/  ENDCOLLECTIVE ;  /* 0x000000000000791b */ /* 0x007ff40003800000 */
.L_x_530:
[----:B------:R-:W-:Y:S05]  /*15460*/  BSYNC B0 ;  /* 0x0000000000007941 */ /* 0x000fea0003800000 */
.L_x_529:
[----:B------:R-:W-:Y:S05]  /*15470*/  BRA `(.L_x_531) ;  /* 0xffffffb400b87947 */ /* 0x000fea000383ffff */
.L_x_429:
[----:B--2---:R2:W3:Y:S02]  /*15480*/  SYNCS.PHASECHK.TRANS64.TRYWAIT P0, [R0+URZ+0x34840], R2 ;  /* 0x03484002000075a7 */ /* 0x0044e4000800017f */
[----:B---3--:R-:W-:Y:S05]  /*15490*/  @!P0 NANOSLEEP.SYNCS 0x989680 ;  /* 0x009896800000895d */ /* 0x008fea0003900000 */
[----:B------:R-:W3:Y:S02]  /*154a0*/  @!P0 SYNCS.PHASECHK.TRANS64 P0, [R0+URZ+0x34840], R2 ;  /* 0x03484002000085a7 */ /* 0x000ee4000800007f */
[----:B---3--:R-:W-:Y:S05]  /*154b0*/  @!P0 BRA `(.L_x_429) ;  /* 0xfffffffc00f08947 */ /* 0x008fea000383ffff */
[----:B------:R-:W-:Y:S05]  /*154c0*/  BRA `(.L_x_532) ;  /* 0xffffffb800287947 */ /* 0x000fea000383ffff */
.L_x_433:
[----:B------:R-:W2:Y:S01]  /*154d0*/  LDL.LU R11, [R1+0x40] ;  /* 0x00004000010b7983 */ /* 0x000ea20000300800 */
[----:B------:R-:W-:Y:S01]  /*154e0*/  IMAD.MOV.U32 R13, RZ, RZ, R0 ;  /* 0x000000ffff0d7224 */ /* 0x000fe200078e0000 */
[----:B------:R-:W-:Y:S01]  /*154f0*/  LOP3.LUT R8, R8, 0x7f, RZ, 0xc0, !PT ;  /* 0x0000007f08087812 */ /* 0x000fe200078ec0ff */
[----:B------:R-:W-:Y:S02]  /*15500*/  IMAD.MOV.U32 R12, RZ, RZ, RZ ;  /* 0x000000ffff0c7224 */ /* 0x000fe400078e00ff */
[----:B------:R-:W-:Y:S01]  /*15510*/  IMAD.MOV.U32 R15, RZ, RZ, -0x1 ;  /* 0xffffffffff0f7424 */ /* 0x000fe200078e00ff */
[----:B------:R-:W-:-:S04]  /*15520*/  SHF.R.U32.HI R5, RZ, 0x3, R8 ;  /* 0x00000003ff057819 */ /* 0x000fc80000011608 */
[----:B------:R-:W-:-:S05]  /*15530*/  IADD3 R2, R5, R17, RZ ;  /* 0x0000001105027210 */ /* 0x000fca0007ffe0ff */
[----:B------:R-:W-:Y:S02]  /*15540*/  VIADD R5, R2, 0x10 ;  /* 0x0000001002057836 */ /* 0x000fe40000000000 */
[----:B--2---:R-:W-:Y:S02]  /*15550*/  IMAD R3, R11, R7, RZ ;  /* 0x000000070b037224 */ /* 0x004fe400078e02ff */
[----:B------:R-:W-:-:S03]  /*15560*/  IMAD.MOV.U32 R11, RZ, RZ, 0x181f ;  /* 0x0000181fff0b7424 */ /* 0x000fc600078e00ff */
[----:B------:R-:W-:-:S13]  /*15570*/  ISETP.GE.AND P2, PT, R2, R3, PT ;  /* 0x000000030200720c */ /* 0x000fda0003f46270 */
[----:B-----5:R-:W-:Y:S05]  /*15580*/  WARPSYNC.COLLECTIVE R15, `(.L_x_533) ;  /* 0x000000000f087348 */ /* 0x020fea0003c00000 */
[----:B------:R0:W1:Y:S02]  /*15590*/  SHFL.IDX P6, R14, R13, R12, R11 ;  /* 0x0000000c0d0e7389 */ /* 0x00006400000c000b */
[----:B01---5:R-:W-:Y:S01]  /*155a0*/  ENDCOLLECTIVE ;  /* 0x000000000000791b */ /* 0x023fe20003800000 */
.L_x_533:
[----:B------:R-:W-:Y:S02]  /*155b0*/  IMAD.MOV.U32 R13, RZ, RZ, R4 ;  /* 0x000000ffff0d7224 */ /* 0x000fe400078e0004 */
[----:B------:R-:W-:-:S07]  /*155c0*/  IMAD.MOV.U32 R6, RZ, RZ, R14 ;  /* 0x000000ffff067224 */ /* 0x000fce00078e000e */
[----:B------:R-:W-:Y:S05]  /*155d0*/  WARPSYNC.COLLECTIVE R15, `(.L_x_534) ;  /* 0x000000000f087348 */ /* 0x000fea0003c00000 */
[----:B------:R0:W1:Y:S02]  /*155e0*/  SHFL.IDX P6, R14, R13, R12, R11 ;  /* 0x0000000c0d0e7389 */ /* 0x00006400000c000b */
[----:B01----:R-:W-:Y:S01]  /*155f0*/  ENDCOLLECTIVE ;  /* 0x000000000000791b */ /* 0x003fe20003800000 */
.L_x_534:
[----:B------:R-:W-:Y:S01]  /*15600*/  ULDC.64 UR4, c[0x0][0x208] ;  /* 0x0000820000047ab9 */ /* 0x000fe20000000a00 */
[----:B------:R-:W-:Y:S02]  /*15610*/  IMAD.MOV.U32 R13, RZ, RZ, R0 ;  /* 0x000000ffff0d7224 */ /* 0x000fe400078e0000 */
[----:B------:R-:W-:Y:S02]  /*15620*/  IMAD.MOV.U32 R12, RZ, RZ, 0x1 ;  /* 0x00000001ff0c7424 */ /* 0x000fe400078e00ff */
[----:B------:R-:W-:-:S05]  /*15630*/  IMAD.MOV.U32 R7, RZ, RZ, R14 ;  /* 0x000000ffff077224 */ /* 0x000fca00078e000e */
        /* <DEDUP_REMOVED lines=14> */
.L_x_535:
[----:B------:R-:W-:Y:S02]  /*15720*/  IMAD.MOV.U32 R13, RZ, RZ, R4 ;  /* 0x000000ffff0d7224 */ /* 0x000fe400078e0004 */
[----:B------:R-:W-:-:S07]  /*15730*/  IMAD.MOV.U32 R8, RZ, RZ, R14 ;  /* 0x000000ffff087224 */ /* 0x000fce00078e000e */
[----:B------:R-:W-:Y:S05]  /*15740*/  WARPSYNC.COLLECTIVE R15, `(.L_x_536) ;  /* 0x000000000f087348 */ /* 0x000fea0003c00000 */
[----:B------:R0:W1:Y:S02]  /*15750*/  SHFL.IDX P6, R14, R13, R12, R11 ;  /* 0x0000000c0d0e7389 */ /* 0x00006400000c000b */
[----:B01----:R-:W-:Y:S01]  /*15760*/  ENDCOLLECTIVE ;  /* 0x000000000000791b */ /* 0x003fe20003800000 */
.L_x_536:
[----:B------:R-:W-:Y:S01]  /*15770*/  ULDC.64 UR4, c[0x0][0x208] ;  /* 0x0000820000047ab9 */ /* 0x000fe20000000a00 */
[----:B------:R-:W-:Y:S02]  /*15780*/  IMAD.MOV.U32 R13, RZ, RZ, R0 ;  /* 0x000000ffff0d7224 */ /* 0x000fe400078e0000 */
[----:B------:R-:W-:Y:S02]  /*15790*/  IMAD.MOV.U32 R12, RZ, RZ, 0x2 ;  /* 0x00000002ff0c7424 */ /* 0x000fe400078e00ff */
[----:B------:R-:W-:-:S05]  /*157a0*/  IMAD.MOV.U32 R5, RZ, RZ, R14 ;  /* 0x000000ffff057224 */ /* 0x000fca00078e000e */
[----:B------:R-:W-:Y:S02]  /*157b0*/  @!P2 LEA R7, P3, R10, R5, 0x1 ;  /* 0x000000050a07a211 */ /* 0x000fe400078608ff */
[----:B------:R-:W-:-:S03]  /*157c0*/  IADD3 R5, R2, 0x20, RZ ;  /* 0x0000002002057810 */ /* 0x000fc60007ffe0ff */
[----:B------:R-:W-:Y:S02]  /*157d0*/  @!P2 IMAD.X R6, RZ, RZ, R8, P3 ;  /* 0x000000ffff06a224 */ /* 0x000fe400018e0608 */
[----:B------:R-:W-:-:S03]  /*157e0*/  VIADD R8, R2, 0x60 ;  /* 0x0000006002087836 */ /* 0x000fc60000000000 */
        /* <DEDUP_REMOVED lines=12> */
.L_x_537:
[----:B------:R-:W-:Y:S02]  /*158b0*/  IMAD.MOV.U32 R13, RZ, RZ, R4 ;  /* 0x000000ffff0d7224 */ /* 0x000fe400078e0004 */
[----:B------:R-:W-:-:S07]  /*158c0*/  IMAD.MOV.U32 R6, RZ, RZ, R14 ;  /* 0x000000ffff067224 */ /* 0x000fce00078e000e */
[----:B------:R-:W-:Y:S05]  /*158d0*/  WARPSYNC.COLLECTIVE R15, `(.L_x_538) ;  /* 0x000000000f087348 */ /* 0x000fea0003c00000 */
[----:B------:R0:W1:Y:S02]  /*158e0*/  SHFL.IDX P6, R14, R13, R12, R11 ;  /* 0x0000000c0d0e7389 */ /* 0x00006400000c000b */
[----:B01----:R-:W-:Y:S01]  /*158f0*/  ENDCOLLECTIVE ;  /* 0x000000000000791b */ /* 0x003fe20003800000 */
.L_x_538:
[----:B------:R-:W-:Y:S01]  /*15900*/  ULDC.64 UR4, c[0x0][0x208] ;  /* 0x0000820000047ab9 */ /* 0x000fe20000000a00 */
[----:B------:R-:W-:Y:S02]  /*15910*/  IMAD.MOV.U32 R13, RZ, RZ, R0 ;  /* 0x000000ffff0d7224 */ /* 0x000fe400078e0000 */
[----:B------:R-:W-:Y:S02]  /*15920*/  IMAD.MOV.U32 R12, RZ, RZ, 0x3 ;  /* 0x00000003ff0c7424 */ /* 0x000fe400078e00ff */
[----:B------:R-:W-:-:S05]  /*15930*/  IMAD.MOV.U32 R5, RZ, RZ, R14 ;  /* 0x000000ffff057224 */ /* 0x000fca00078e000e */
[----:B------:R-:W-:-:S05]  /*15940*/  @!P2 LEA R5, P3, R10, R5, 0x1 ;  /* 0x000000050a05a211 */ /* 0x000fca00078608ff */
[----:B------:R-:W-:-:S04]  /*15950*/  @!P2 IMAD.X R6, RZ, RZ, R6, P3 ;  /* 0x000000ffff06a224 */ /* 0x000fc800018e0606 */
[----:B------:R-:W-:Y:S02]  /*15960*/  @!P2 IMAD.MOV.U32 R7, RZ, RZ, R6 ;  /* 0x000000ffff07a224 */ /* 0x000fe400078e0006 */
[----:B------:R-:W-:Y:S01]  /*15970*/  @!P2 IMAD.MOV.U32 R6, RZ, RZ, R5 ;  /* 0x000000ffff06a224 */ /* 0x000fe200078e0005 */
[----:B------:R-:W-:-:S04]  /*15980*/  IADD3 R5, R2, 0x30, RZ ;  /* 0x0000003002057810 */ /* 0x000fc80007ffe0ff */
        /* <DEDUP_REMOVED lines=9> */
.L_x_539:
[----:B------:R-:W-:Y:S02]  /*15a20*/  IMAD.MOV.U32 R13, RZ, RZ, R4 ;  /* 0x000000ffff0d7224 */ /* 0x000fe400078e0004 */
[----:B------:R-:W-:-:S07]  /*15a30*/  IMAD.MOV.U32 R6, RZ, RZ, R14 ;  /* 0x000000ffff067224 */ /* 0x000fce00078e000e */
[----:B------:R-:W-:Y:S05]  /*15a40*/  WARPSYNC.COLLECTIVE R15, `(.L_x_540) ;  /* 0x000000000f087348 */ /* 0x000fea0003c00000 */
[----:B------:R0:W1:Y:S02]  /*15a50*/  SHFL.IDX P6, R14, R13, R12, R11 ;  /* 0x0000000c0d0e7389 */ /* 0x00006400000c000b */
[----:B01----:R-:W-:Y:S01]  /*15a60*/  ENDCOLLECTIVE ;  /* 0x000000000000791b */ /* 0x003fe20003800000 */
.L_x_540:
        /* <DEDUP_REMOVED lines=18> */
.L_x_541:
[----:B------:R-:W-:Y:S02]  /*15b90*/  IMAD.MOV.U32 R13, RZ, RZ, R4 ;  /* 0x000000ffff0d7224 */ /* 0x000fe400078e0004 */
[----:B------:R-:W-:-:S07]  /*15ba0*/  IMAD.MOV.U32 R6, RZ, RZ, R14 ;  /* 0x000000ffff067224 */ /* 0x000fce00078e000e */
[----:B------:R-:W-:Y:S05]  /*15bb0*/  WARPSYNC.COLLECTIVE R15, `(.L_x_542) ;  /* 0x000000000f087348 */ /* 0x000fea0003c00000 */
[----:B------:R0:W1:Y:S02]  /*15bc0*/  SHFL.IDX P6, R14, R13, R12, R11 ;  /* 0x0000000c0d0e7389 */ /* 0x00006400000c000b */
[----:B01----:R-:W-:Y:S01]  /*15bd0*/  ENDCOLLECTIVE ;  /* 0x000000000000791b */ /* 0x003fe20003800000 */
.L_x_542:
        /* <DEDUP_REMOVED lines=18> */
.L_x_543:
[----:B------:R-:W-:Y:S02]  /*15d00*/  IMAD.MOV.U32 R13, RZ, RZ, R4 ;  /* 0x000000ffff0d7224 */ /* 0x000fe400078e0004 */
[----:B------:R-:W-:-:S07]  /*15d10*/  IMAD.MOV.U32 R6, RZ, RZ, R14 ;  /* 0x000000ffff067224 */ /* 0x000fce00078e000e */
[----:B------:R-:W-:Y:S05]  /*15d20*/  WARPSYNC.COLLECTIVE R15, `(.L_x_544) ;  /* 0x000000000f087348 */ /* 0x000fea0003c00000 */
[----:B------:R0:W1:Y:S02]  /*15d30*/  SHFL.IDX P6, R14, R13, R12, R11 ;  /* 0x0000000c0d0e7389 */ /* 0x00006400000c000b */
[----:B01----:R-:W-:Y:S01]  /*15d40*/  ENDCOLLECTIVE ;  /* 0x000000000000791b */ /* 0x003fe20003800000 */
.L_x_544:
[----:B------:R-:W-:Y:S01]  /*15d50*/  ULDC.64 UR4, c[0x0][0x208] ;  /* 0x0000820000047ab9 */ /* 0x000fe20000000a00 */
[----:B------:R-:W-:Y:S01]  /*15d60*/  MOV R13, R0 ;  /* 0x00000000000d7202 */ /* 0x000fe20000000f00 */
        /* <DEDUP_REMOVED lines=15> */
.L_x_545:
[----:B------:R-:W-:Y:S02]  /*15e60*/  IMAD.MOV.U32 R13, RZ, RZ, R4 ;  /* 0x000000ffff0d7224 */ /* 0x000fe400078e0004 */
[----:B------:R-:W-:-:S07]  /*15e70*/  IMAD.MOV.U32 R6, RZ, RZ, R14 ;  /* 0x000000ffff067224 */ /* 0x000fce00078e000e */
[----:B------:R-:W-:Y:S05]  /*15e80*/  WARPSYNC.COLLECTIVE R15, `(.L_x_546) ;  /* 0x000000000f087348 */ /* 0x000fea0003c00000 */
[----:B------:R0:W1:Y:S02]  /*15e90*/  SHFL.IDX P6, R14, R13, R12, R11 ;  /* 0x0000000c0d0e7389 */ /* 0x00006400000c000b */
[----:B01----:R-:W-:Y:S01]  /*15ea0*/  ENDCOLLECTIVE ;  /* 0x000000000000791b */ /* 0x003fe20003800000 */
.L_x_546:
        /* <DEDUP_REMOVED lines=16> */
.L_x_547:
[----:B------:R-:W-:Y:S02]  /*15fb0*/  IMAD.MOV.U32 R13, RZ, RZ, R4 ;  /* 0x000000ffff0d7224 */ /* 0x000fe400078e0004 */
[----:B------:R-:W-:-:S07]  /*15fc0*/  IMAD.MOV.U32 R0, RZ, RZ, R14 ;  /* 0x000000ffff007224 */ /* 0x000fce00078e000e */
[----:B------:R-:W-:Y:S05]  /*15fd0*/  WARPSYNC.COLLECTIVE R15, `(.L_x_548) ;  /* 0x000000000f087348 */ /* 0x000fea0003c00000 */
[----:B------:R0:W1:Y:S02]  /*15fe0*/  SHFL.IDX P6, R14, R13, R12, R11 ;  /* 0x0000000c0d0e7389 */ /* 0x00006400000c000b */
[----:B01----:R-:W-:Y:S01]  /*15ff0*/  ENDCOLLECTIVE ;  /* 0x000000000000791b */ /* 0x003fe20003800000 */
.L_x_548:
[----:B------:R-:W-:Y:S01]  /*16000*/  IMAD.MOV.U32 R4, RZ, RZ, R14 ;  /* 0x000000ffff047224 */ /* 0x000fe200078e000e */
[----:B------:R-:W-:Y:S06]  /*16010*/  BRA `(.L_x_549) ;  /* 0xffffffb800d87947 */ /* 0x000fec000383ffff */
.L_x_438:
[----:B0-----:R-:W2:Y:S02]  /*16020*/  LDL R2, [R1+0x4] ;  /* 0x0000040001027983 */ /* 0x001ea40000100800 */
[----:B--2---:R0:W1:Y:S02]  /*16030*/  SYNCS.PHASECHK.TRANS64.TRYWAIT P0, [R2+URZ+0x34820], R0 ;  /* 0x03482000020075a7 */ /* 0x004064000800017f */
[----:B-1----:R-:W-:Y:S05]  /*16040*/  @!P0 NANOSLEEP.SYNCS 0x989680 ;  /* 0x009896800000895d */ /* 0x002fea0003900000 */
[----:B------:R-:W1:Y:S02]  /*16050*/  @!P0 SYNCS.PHASECHK.TRANS64 P0, [R2+URZ+0x34820], R0 ;  /* 0x03482000020085a7 */ /* 0x000e64000800007f */
[----:B-1----:R-:W-:Y:S05]  /*16060*/  @!P0 BRA `(.L_x_438) ;  /* 0xfffffffc00ec8947 */ /* 0x002fea000383ffff */
[----:B------:R-:W-:Y:S05]  /*16070*/  BRA `(.L_x_550) ;  /* 0xffffffbc00507947 */ /* 0x000fea000383ffff */
.L_x_447:
[----:B-1----:R1:W2:Y:S02]  /*16080*/  SYNCS.PHASECHK.TRANS64.TRYWAIT P0, [R3+URZ+0x34840], R2 ;  /* 0x03484002030075a7 */ /* 0x0022a4000800017f */
[----:B--2---:R-:W-:Y:S05]  /*16090*/  @!P0 NANOSLEEP.SYNCS 0x989680 ;  /* 0x009896800000895d */ /* 0x004fea0003900000 */
[----:B------:R-:W2:Y:S02]  /*160a0*/  @!P0 SYNCS.PHASECHK.TRANS64 P0, [R3+URZ+0x34840], R2 ;  /* 0x03484002030085a7 */ /* 0x000ea4000800007f */
[----:B--2---:R-:W-:Y:S05]  /*160b0*/  @!P0 BRA `(.L_x_447) ;  /* 0xfffffffc00f08947 */ /* 0x004fea000383ffff */
[----:B------:R-:W-:Y:S05]  /*160c0*/  BRA `(.L_x_551) ;  /* 0xffffffc000207947 */ /* 0x000fea000383ffff */
.L_x_453:
[----:B0-----:R0:W1:Y:S02]  /*160d0*/  SYNCS.PHASECHK.TRANS64.TRYWAIT P0, [R3+URZ+0x60], R2 ;  /* 0x00006002030075a7 */ /* 0x001064000800017f */
[----:B-1----:R-:W-:Y:S05]  /*160e0*/  @!P0 NANOSLEEP.SYNCS 0x989680 ;  /* 0x009896800000895d */ /* 0x002fea0003900000 */
[----:B------:R-:W1:Y:S02]  /*160f0*/  @!P0 SYNCS.PHASECHK.TRANS64 P0, [R3+URZ+0x60], R2 ;  /* 0x00006002030085a7 */ /* 0x000e64000800007f */
[----:B-1----:R-:W-:Y:S05]  /*16100*/  @!P0 BRA `(.L_x_453) ;  /* 0xfffffffc00f08947 */ /* 0x002fea000383ffff */
[----:B------:R-:W-:Y:S05]  /*16110*/  BRA `(.L_x_552) ;  /* 0xffffffc000fc7947 */ /* 0x000fea000383ffff */
.L_x_462:
[----:B---3--:R3:W4:Y:S02]  /*16120*/  SYNCS.PHASECHK.TRANS64.TRYWAIT P0, [R3+URZ+0x34840], R2 ;  /* 0x03484002030075a7 */ /* 0x008724000800017f */
[----:B----4-:R-:W-:Y:S05]  /*16130*/  @!P0 NANOSLEEP.SYNCS 0x989680 ;  /* 0x009896800000895d */ /* 0x010fea0003900000 */
[----:B------:R-:W4:Y:S02]  /*16140*/  @!P0 SYNCS.PHASECHK.TRANS64 P0, [R3+URZ+0x34840], R2 ;  /* 0x03484002030085a7 */ /* 0x000f24000800007f */
[----:B----4-:R-:W-:Y:S05]  /*16150*/  @!P0 BRA `(.L_x_462) ;  /* 0xfffffffc00f08947 */ /* 0x010fea000383ffff */
[----:B------:R-:W-:Y:S05]  /*16160*/  BRA `(.L_x_553) ;  /* 0xffffffc800a87947 */ /* 0x000fea000383ffff */
.L_x_468:
[----:B--2---:R2:W3:Y:S02]  /*16170*/  SYNCS.PHASECHK.TRANS64.TRYWAIT P0, [R2+URZ+0x60], R3 ;  /* 0x00006003020075a7 */ /* 0x0044e4000800017f */
[----:B---3--:R-:W-:Y:S05]  /*16180*/  @!P0 NANOSLEEP.SYNCS 0x989680 ;  /* 0x009896800000895d */ /* 0x008fea0003900000 */
[----:B------:R-:W3:Y:S02]  /*16190*/  @!P0 SYNCS.PHASECHK.TRANS64 P0, [R2+URZ+0x60], R3 ;  /* 0x00006003020085a7 */ /* 0x000ee4000800007f */
[----:B---3--:R-:W-:Y:S05]  /*161a0*/  @!P0 BRA `(.L_x_468) ;  /* 0xfffffffc00f08947 */ /* 0x008fea000383ffff */
[----:B------:R-:W-:Y:S05]  /*161b0*/  BRA `(.L_x_554) ;  /* 0xffffffcc00847947 */ /* 0x000fea000383ffff */
.L_x_477:
[----:B----4-:R4:W0:Y:S02]  /*161c0*/  SYNCS.PHASECHK.TRANS64.TRYWAIT P0, [R2+URZ+0x34840], R3 ;  /* 0x03484003020075a7 */ /* 0x010824000800017f */
[----:B0-----:R-:W-:Y:S05]  /*161d0*/  @!P0 NANOSLEEP.SYNCS 0x989680 ;  /* 0x009896800000895d */ /* 0x001fea0003900000 */
[----:B------:R-:W0:Y:S02]  /*161e0*/  @!P0 SYNCS.PHASECHK.TRANS64 P0, [R2+URZ+0x34840], R3 ;  /* 0x03484003020085a7 */ /* 0x000e24000800007f */
[----:B0-----:R-:W-:Y:S05]  /*161f0*/  @!P0 BRA `(.L_x_477) ;  /* 0xfffffffc00f08947 */ /* 0x001fea000383ffff */
[----:B------:R-:W-:Y:S05]  /*16200*/  BRA `(.L_x_555) ;  /* 0xffffffd000fc7947 */ /* 0x000fea000383ffff */
.L_x_483:
[----:B--2---:R2:W3:Y:S02]  /*16210*/  SYNCS.PHASECHK.TRANS64.TRYWAIT P0, [R2+URZ+0x60], R5 ;  /* 0x00006005020075a7 */ /* 0x0044e4000800017f */
[----:B---3--:R-:W-:Y:S05]  /*16220*/  @!P0 NANOSLEEP.SYNCS 0x989680 ;  /* 0x009896800000895d */ /* 0x008fea0003900000 */
[----:B------:R-:W3:Y:S02]  /*16230*/  @!P0 SYNCS.PHASECHK.TRANS64 P0, [R2+URZ+0x60], R5 ;  /* 0x00006005020085a7 */ /* 0x000ee4000800007f */
[----:B---3--:R-:W-:Y:S05]  /*16240*/  @!P0 BRA `(.L_x_483) ;  /* 0xfffffffc00f08947 */ /* 0x008fea000383ffff */
[----:B------:R-:W-:Y:S05]  /*16250*/  BRA `(.L_x_556) ;  /* 0xffffffd400d87947 */ /* 0x000fea000383ffff */
.L_x_494:
[----:B0-----:R0:W2:Y:S02]  /*16260*/  SYNCS.PHASECHK.TRANS64.TRYWAIT P0, [R2+URZ+0x34860], R0 ;  /* 0x03486000020075a7 */ /* 0x0010a4000800017f */
[----:B--2---:R-:W-:Y:S05]  /*16270*/  @!P0 NANOSLEEP.SYNCS 0x989680 ;  /* 0x009896800000895d */ /* 0x004fea0003900000 */
[----:B------:R-:W2:Y:S02]  /*16280*/  @!P0 SYNCS.PHASECHK.TRANS64 P0, [R2+URZ+0x34860], R0 ;  /* 0x03486000020085a7 */ /* 0x000ea4000800007f */
[----:B--2---:R-:W-:Y:S05]  /*16290*/  @!P0 BRA `(.L_x_494) ;  /* 0xfffffffc00f08947 */ /* 0x004fea000383ffff */
[----:B------:R-:W-:Y:S05]  /*162a0*/  BRA `(.L_x_557) ;  /* 0xffffffdc00347947 */ /* 0x000fea000383ffff */
.L_x_501:
[----:B------:R-:W-:Y:S01]  /*162b0*/  BSSY B0, `(.L_x_558) ;  /* 0x0000008000007945 */ /* 0x000fe20003800000 */
[----:B------:R-:W-:Y:S02]  /*162c0*/  IMAD.MOV.U32 R13, RZ, RZ, R16 ;  /* 0x000000ffff0d7224 */ /* 0x000fe400078e0010 */
[----:B------:R-:W-:Y:S02]  /*162d0*/  IMAD.MOV.U32 R12, RZ, RZ, RZ ;  /* 0x000000ffff0c7224 */ /* 0x000fe400078e00ff */
[----:B------:R-:W-:Y:S02]  /*162e0*/  IMAD.MOV.U32 R11, RZ, RZ, 0x1f ;  /* 0x0000001fff0b7424 */ /* 0x000fe400078e00ff */
[----:B------:R-:W-:-:S07]  /*162f0*/  IMAD.MOV.U32 R15, RZ, RZ, -0x1 ;  /* 0xffffffffff0f7424 */ /* 0x000fce00078e00ff */
[----:B-----5:R-:W-:Y:S05]  /*16300*/  WARPSYNC.COLLECTIVE R15, `(.L_x_559) ;  /* 0x000000000f087348 */ /* 0x020fea0003c00000 */
[----:B------:R0:W1:Y:S02]  /*16310*/  SHFL.IDX P6, R14, R13, R12, R11 ;  /* 0x0000000c0d0e7389 */ /* 0x00006400000c000b */
[----:B01---5:R-:W-:Y:S01]  /*16320*/  ENDCOLLECTIVE ;  /* 0x000000000000791b */ /* 0x023fe20003800000 */
.L_x_559:
[----:B------:R-:W-:Y:S05]  /*16330*/  BSYNC B0 ;  /* 0x0000000000007941 */ /* 0x000fea0003800000 */
.L_x_558:
[----:B------:R-:W-:Y:S01]  /*16340*/  IMAD.MOV.U32 R13, RZ, RZ, R16 ;  /* 0x000000ffff0d7224 */ /* 0x000fe200078e0010 */
[----:B------:R-:W-:Y:S01]  /*16350*/  MOV R0, R14 ;  /* 0x0000000e00007202 */ /* 0x000fe20000000f00 */
[----:B------:R-:W-:Y:S02]  /*16360*/  IMAD.MOV.U32 R12, RZ, RZ, 0x1 ;  /* 0x00000001ff0c7424 */ /* 0x000fe400078e00ff */
[----:B------:R-:W-:Y:S02]  /*16370*/  IMAD.MOV.U32 R11, RZ, RZ, 0x1f ;  /* 0x0000001fff0b7424 */ /* 0x000fe400078e00ff */
[----:B------:R-:W-:Y:S02]  /*16380*/  IMAD.MOV.U32 R15, RZ, RZ, -0x1 ;  /* 0xffffffffff0f7424 */ /* 0x000fe400078e00ff */
[----:B------:R-:W-:-:S07]  /*16390*/  IMAD.IADD R5, R19, 0x1, R7 ;  /* 0x0000000113057824 */ /* 0x000fce00078e0207 */
[----:B------:R-:W-:Y:S05]  /*163a0*/  WARPSYNC.COLLECTIVE R15, `(.L_x_560) ;  /* 0x000000000f087348 */ /* 0x000fea0003c00000 */
[----:B------:R0:W1:Y:S02]  /*163b0*/  SHFL.IDX P6, R14, R13, R12, R11 ;  /* 0x0000000c0d0e7389 */ /* 0x00006400000c000b */
[----:B01----:R-:W-:Y:S01]  /*163c0*/  ENDCOLLECTIVE ;  /* 0x000000000000791b */ /* 0x003fe20003800000 */
.L_x_560:
[----:B------:R-:W-:Y:S01]  /*163d0*/  ULDC UR4, c[0x0][0xc3c] ;  /* 0x00030f0000047ab9 */ /* 0x000fe20000000800 */
[----:B------:R-:W-:Y:S01]  /*163e0*/  ULDC.64 UR6, c[0x0][0x208] ;  /* 0x0000820000067ab9 */ /* 0x000fe20000000a00 */
[----:B------:R-:W-:-:S13]  /*163f0*/  ISETP.GE.OR P1, PT, R5, UR4, !P0 ;  /* 0x0000000405007c0c */ /* 0x000fda000c726670 */
[----:B------:R-:W0:Y:S01]  /*16400*/  @!P1 LDC.64 R2, c[0x0][0xc80] ;  /* 0x00032000ff029b82 */ /* 0x000e220000000a00 */
[----:B------:R-:W-:Y:S02]  /*16410*/  IMAD.MOV.U32 R11, RZ, RZ, RZ ;  /* 0x000000ffff0b7224 */ /* 0x000fe400078e00ff */
[----:B------:R-:W-:Y:S02]  /*16420*/  IMAD.MOV.U32 R4, RZ, RZ, R14 ;  /* 0x000000ffff047224 */ /* 0x000fe400078e000e */
[----:B0-----:R-:W-:-:S06]  /*16430*/  @!P1 IMAD.WIDE R2, R5, 0x4, R2 ;  /* 0x0000000405029825 */ /* 0x001fcc00078e0202 */
[----:B------:R0:W2:Y:S01]  /*16440*/  @!P1 LDG.E R3, desc[UR6][R2.64] ;  /* 0x0000000602039981 */ /* 0x0000a2000c1e1900 */
[C---:B------:R-:W-:Y:S02]  /*16450*/  ISETP.GE.U32.AND P2, PT, R7.reuse, 0x2, PT ;  /* 0x000000020700780c */ /* 0x040fe40003f46070 */
[C---:B------:R-:W-:Y:S02]  /*16460*/  ISETP.GE.U32.AND P3, PT, R7.reuse, 0x4, PT ;  /* 0x000000040700780c */ /* 0x040fe40003f66070 */
[C---:B------:R-:W-:Y:S02]  /*16470*/  ISETP.GE.U32.AND P4, PT, R7.reuse, 0x8, PT ;  /* 0x000000080700780c */ /* 0x040fe40003f86070 */
[C---:B------:R-:W-:Y:S01]  /*16480*/  ISETP.GE.U32.AND P5, PT, R7.reuse, 0x10, PT ;  /* 0x000000100700780c */ /* 0x040fe20003fa6070 */
[----:B0-----:R-:W-:Y:S02]  /*16490*/  IMAD.MOV.U32 R2, RZ, RZ, RZ ;  /* 0x000000ffff027224 */ /* 0x001fe400078e00ff */
[----:B--2---:R-:W-:Y:S01]  /*164a0*/  @!P1 IMAD.MOV.U32 R2, RZ, RZ, R3 ;  /* 0x000000ffff029224 */ /* 0x004fe200078e0003 */
[----:B------:R-:W-:-:S04]  /*164b0*/  ISETP.NE.AND P1, PT, R7, RZ, PT ;  /* 0x000000ff0700720c */ /* 0x000fc80003f25270 */
[----:B------:R-:W-:-:S09]  /*164c0*/  MOV R13, R2 ;  /* 0x00000002000d7202 */ /* 0x000fd20000000f00 */
[----:B------:R-:W-:Y:S05]  /*164d0*/  WARPSYNC.COLLECTIVE R15, `(.L_x_561) ;  /* 0x000000000f087348 */ /* 0x000fea0003c00000 */
[----:B------:R0:W1:Y:S02]  /*164e0*/  SHFL.UP P6, R14, R13, R12, R11 ;  /* 0x0400000c0d0e7389 */ /* 0x00006400000c000b */
[----:B01----:R-:W-:Y:S01]  /*164f0*/  ENDCOLLECTIVE ;  /* 0x000000000000791b */ /* 0x003fe20003800000 */
.L_x_561:
[----:B------:R-:W-:Y:S01]  /*16500*/  IMAD.MOV.U32 R12, RZ, RZ, 0x2 ;  /* 0x00000002ff0c7424 */ /* 0x000fe200078e00ff */
[----:B------:R-:W-:-:S05]  /*16510*/  SEL R5, R14, RZ, P1 ;  /* 0x000000ff0e057207 */ /* 0x000fca0000800000 */
[----:B------:R-:W-:-:S04]  /*16520*/  IMAD.IADD R3, R2, 0x1, R5 ;  /* 0x0000000102037824 */ /* 0x000fc800078e0205 */
[----:B------:R-:W-:-:S07]  /*16530*/  IMAD.MOV.U32 R13, RZ, RZ, R3 ;  /* 0x000000ffff0d7224 */ /* 0x000fce00078e0003 */
[----:B------:R-:W-:Y:S05]  /*16540*/  WARPSYNC.COLLECTIVE R15, `(.L_x_562) ;  /* 0x000000000f087348 */ /* 0x000fea0003c00000 */
[----:B------:R0:W1:Y:S02]  /*16550*/  SHFL.UP P6, R14, R13, R12, R11 ;  /* 0x0400000c0d0e7389 */ /* 0x00006400000c000b */
[----:B01----:R-:W-:Y:S01]  /*16560*/  ENDCOLLECTIVE ;  /* 0x000000000000791b */ /* 0x003fe20003800000 */
.L_x_562:
[----:B------:R-:W-:Y:S02]  /*16570*/  IMAD.MOV.U32 R12, RZ, RZ, 0x4 ;  /* 0x00000004ff0c7424 */ /* 0x000fe400078e00ff */
[----:B------:R-:W-:-:S05]  /*16580*/  IMAD.MOV.U32 R5, RZ, RZ, R14 ;  /* 0x000000ffff057224 */ /* 0x000fca00078e000e */
[----:B------:R-:W-:-:S05]  /*16590*/  SEL R6, R5, RZ, P2 ;  /* 0x000000ff05067207 */ /* 0x000fca0001000000 */
[----:B------:R-:W-:-:S04]  /*165a0*/  IMAD.IADD R3, R3, 0x1, R6 ;  /* 0x0000000103037824 */ /* 0x000fc800078e0206 */
[----:B------:R-:W-:-:S07]  /*165b0*/  IMAD.MOV.U32 R13, RZ, RZ, R3 ;  /* 0x000000ffff0d7224 */ /* 0x000fce00078e0003 */
[----:B------:R-:W-:Y:S05]  /*165c0*/  WARPSYNC.COLLECTIVE R15, `(.L_x_563) ;  /* 0x000000000f087348 */ /* 0x000fea0003c00000 */
[----:B------:R0:W1:Y:S02]  /*165d0*/  SHFL.UP P6, R14, R13, R12, R11 ;  /* 0x0400000c0d0e7389 */ /* 0x00006400000c000b */
[----:B01----:R-:W-:Y:S01]  /*165e0*/  ENDCOLLECTIVE ;  /* 0x000000000000791b */ /* 0x003fe20003800000 */
.L_x_563:
[----:B------:R-:W-:Y:S01]  /*165f0*/  IMAD.MOV.U32 R12, RZ, RZ, 0x8 ;  /* 0x00000008ff0c7424 */ /* 0x000fe200078e00ff */
[----:B------:R-:W-:-:S04]  /*16600*/  MOV R5, R14 ;  /* 0x0000000e00057202 */ /* 0x000fc80000000f00 */
[----:B------:R-:W-:-:S05]  /*16610*/  SEL R6, R5, RZ, P3 ;  /* 0x000000ff05067207 */ /* 0x000fca0001800000 */
[----:B------:R-:W-:-:S04]  /*16620*/  IMAD.IADD R3, R3, 0x1, R6 ;  /* 0x0000000103037824 */ /* 0x000fc800078e0206 */
[----:B------:R-:W-:-:S07]  /*16630*/  IMAD.MOV.U32 R13, RZ, RZ, R3 ;  /* 0x000000ffff0d7224 */ /* 0x000fce00078e0003 */
[----:B------:R-:W-:Y:S05]  /*16640*/  WARPSYNC.COLLECTIVE R15, `(.L_x_564) ;  /* 0x000000000f087348 */ /* 0x000fea0003c00000 */
[----:B------:R0:W1:Y:S02]  /*16650*/  SHFL.UP P6, R14, R13, R12, R11 ;  /* 0x0400000c0d0e7389 */ /* 0x00006400000c000b */
[----:B01----:R-:W-:Y:S01]  /*16660*/  ENDCOLLECTIVE ;  /* 0x000000000000791b */ /* 0x003fe20003800000 */
.L_x_564:
        /* <DEDUP_REMOVED lines=8> */
.L_x_565:
[----:B------:R-:W-:Y:S02]  /*166f0*/  IMAD.MOV.U32 R12, RZ, RZ, 0x1f ;  /* 0x0000001fff0c7424 */ /* 0x000fe400078e00ff */
[----:B------:R-:W-:Y:S02]  /*16700*/  IMAD.MOV.U32 R11, RZ, RZ, 0x1f ;  /* 0x0000001fff0b7424 */ /* 0x000fe400078e00ff */
[----:B------:R-:W-:-:S05]  /*16710*/  IMAD.MOV.U32 R5, RZ, RZ, R14 ;  /* 0x000000ffff057224 */ /* 0x000fca00078e000e */
[----:B------:R-:W-:-:S04]  /*16720*/  SEL R6, R5, RZ, P5 ;  /* 0x000000ff05067207 */ /* 0x000fc80002800000 */
[----:B------:R-:W-:-:S05]  /*16730*/  IADD3 R3, R3, R6, RZ ;  /* 0x0000000603037210 */ /* 0x000fca0007ffe0ff */
[----:B------:R-:W-:-:S07]  /*16740*/  IMAD.MOV.U32 R13, RZ, RZ, R3 ;  /* 0x000000ffff0d7224 */ /* 0x000fce00078e0003 */
[----:B------:R-:W-:Y:S05]  /*16750*/  WARPSYNC.COLLECTIVE R15, `(.L_x_566) ;  /* 0x000000000f087348 */ /* 0x000fea0003c00000 */
[----:B------:R0:W1:Y:S02]  /*16760*/  SHFL.IDX P6, R14, R13, R12, R11 ;  /* 0x0000000c0d0e7389 */ /* 0x00006400000c000b */
[----:B01----:R-:W-:Y:S01]  /*16770*/  ENDCOLLECTIVE ;  /* 0x000000000000791b */ /* 0x003fe20003800000 */
.L_x_566:
[----:B------:R-:W-:Y:S01]  /*16780*/  IMAD.MOV.U32 R6, RZ, RZ, R14 ;  /* 0x000000ffff067224 */ /* 0x000fe200078e000e */
[----:B------:R-:W-:Y:S06]  /*16790*/  BRA `(.L_x_567) ;  /* 0xffffffdc00bc7947 */ /* 0x000fec000383ffff */
.L_x_506:
[----:B------:R-:W-:Y:S01]  /*167a0*/  BSSY B0, `(.L_x_568) ;  /* 0x0000008000007945 */ /* 0x000fe20003800000 */
[----:B-----5:R-:W-:Y:S02]  /*167b0*/  IMAD.MOV.U32 R13, RZ, RZ, R2 ;  /* 0x000000ffff0d7224 */ /* 0x020fe400078e0002 */
[----:B------:R-:W-:Y:S02]  /*167c0*/  IMAD.MOV.U32 R12, RZ, RZ, 0x1 ;  /* 0x00000001ff0c7424 */ /* 0x000fe400078e00ff */
[----:B------:R-:W-:Y:S02]  /*167d0*/  IMAD.MOV.U32 R11, RZ, RZ, RZ ;  /* 0x000000ffff0b7224 */ /* 0x000fe400078e00ff */
[----:B------:R-:W-:-:S07]  /*167e0*/  IMAD.MOV.U32 R15, RZ, RZ, -0x1 ;  /* 0xffffffffff0f7424 */ /* 0x000fce00078e00ff */
[----:B0-----:R-:W-:Y:S05]  /*167f0*/  WARPSYNC.COLLECTIVE R15, `(.L_x_569) ;  /* 0x000000000f087348 */ /* 0x001fea0003c00000 */
[----:B------:R1:W2:Y:S02]  /*16800*/  SHFL.UP P6, R14, R13, R12, R11 ;  /* 0x0400000c0d0e7389 */ /* 0x0002a400000c000b */
[----:B012---:R-:W-:Y:S01]  /*16810*/  ENDCOLLECTIVE ;  /* 0x000000000000791b */ /* 0x007fe20003800000 */
.L_x_569:
[----:B------:R-:W-:Y:S05]  /*16820*/  BSYNC B0 ;  /* 0x0000000000007941 */ /* 0x000fea0003800000 */
.L_x_568:
[----:B------:R-:W-:Y:S01]  /*16830*/  SEL R3, R14, RZ, P1 ;  /* 0x000000ff0e037207 */ /* 0x000fe20000800000 */
[----:B------:R-:W-:Y:S02]  /*16840*/  IMAD.MOV.U32 R12, RZ, RZ, 0x2 ;  /* 0x00000002ff0c7424 */ /* 0x000fe400078e00ff */
[----:B------:R-:W-:Y:S01]  /*16850*/  IMAD.MOV.U32 R11, RZ, RZ, RZ ;  /* 0x000000ffff0b7224 */ /* 0x000fe200078e00ff */
[----:B------:R-:W-:Y:S01]  /*16860*/  IADD3 R3, R2, R3, RZ ;  /* 0x0000000302037210 */ /* 0x000fe20007ffe0ff */
[----:B------:R-:W-:-:S04]  /*16870*/  IMAD.MOV.U32 R15, RZ, RZ, -0x1 ;  /* 0xffffffffff0f7424 */ /* 0x000fc800078e00ff */
[----:B------:R-:W-:-:S07]  /*16880*/  IMAD.MOV.U32 R13, RZ, RZ, R3 ;  /* 0x000000ffff0d7224 */ /* 0x000fce00078e0003 */
[----:B------:R-:W-:Y:S05]  /*16890*/  WARPSYNC.COLLECTIVE R15, `(.L_x_570) ;  /* 0x000000000f087348 */ /* 0x000fea0003c00000 */
[----:B------:R0:W1:Y:S02]  /*168a0*/  SHFL.UP P6, R14, R13, R12, R11 ;  /* 0x0400000c0d0e7389 */ /* 0x00006400000c000b */
[----:B01----:R-:W-:Y:S01]  /*168b0*/  ENDCOLLECTIVE ;  /* 0x000000000000791b */ /* 0x003fe20003800000 */
.L_x_570:
[----:B------:R-:W-:Y:S01]  /*168c0*/  IMAD.MOV.U32 R12, RZ, RZ, 0x4 ;  /* 0x00000004ff0c7424 */ /* 0x000fe200078e00ff */
[----:B------:R-:W-:-:S05]  /*168d0*/  SEL R14, R14, RZ, P2 ;  /* 0x000000ff0e0e7207 */ /* 0x000fca0001000000 */
[----:B------:R-:W-:-:S04]  /*168e0*/  IMAD.IADD R3, R3, 0x1, R14 ;  /* 0x0000000103037824 */ /* 0x000fc800078e020e */
[----:B------:R-:W-:-:S07]  /*168f0*/  IMAD.MOV.U32 R13, RZ, RZ, R3 ;  /* 0x000000ffff0d7224 */ /* 0x000fce00078e0003 */
[----:B------:R-:W-:Y:S05]  /*16900*/  WARPSYNC.COLLECTIVE R15, `(.L_x_571) ;  /* 0x000000000f087348 */ /* 0x000fea0003c00000 */
[----:B------:R0:W1:Y:S02]  /*16910*/  SHFL.UP P6, R14, R13, R12, R11 ;  /* 0x0400000c0d0e7389 */ /* 0x00006400000c000b */
[----:B01----:R-:W-:Y:S01]  /*16920*/  ENDCOLLECTIVE ;  /* 0x000000000000791b */ /* 0x003fe20003800000 */
.L_x_571:
[----:B------:R-:W-:Y:S01]  /*16930*/  IMAD.MOV.U32 R12, RZ, RZ, 0x8 ;  /* 0x00000008ff0c7424 */ /* 0x000fe200078e00ff */
[----:B------:R-:W-:-:S05]  /*16940*/  SEL R14, R14, RZ, P3 ;  /* 0x000000ff0e0e7207 */ /* 0x000fca0001800000 */
[----:B------:R-:W-:-:S05]  /*16950*/  IMAD.IADD R3, R3, 0x1, R14 ;  /* 0x0000000103037824 */ /* 0x000fca00078e020e */
[----:B------:R-:W-:-:S07]  /*16960*/  MOV R13, R3 ;  /* 0x00000003000d7202 */ /* 0x000fce0000000f00 */
[----:B------:R-:W-:Y:S05]  /*16970*/  WARPSYNC.COLLECTIVE R15, `(.L_x_572) ;  /* 0x000000000f087348 */ /* 0x000fea0003c00000 */
[----:B------:R0:W1:Y:S02]  /*16980*/  SHFL.UP P6, R14, R13, R12, R11 ;  /* 0x0400000c0d0e7389 */ /* 0x00006400000c000b */
[----:B01----:R-:W-:Y:S01]  /*16990*/  ENDCOLLECTIVE ;  /* 0x000000000000791b */ /* 0x003fe20003800000 */
.L_x_572:
[----:B------:R-:W-:Y:S01]  /*169a0*/  IMAD.MOV.U32 R12, RZ, RZ, 0x10 ;  /* 0x00000010ff0c7424 */ /* 0x000fe200078e00ff */
[----:B------:R-:W-:-:S05]  /*169b0*/  SEL R14, R14, RZ, P4 ;  /* 0x000000ff0e0e7207 */ /* 0x000fca0002000000 */
[----:B------:R-:W-:-:S04]  /*169c0*/  IMAD.IADD R3, R3, 0x1, R14 ;  /* 0x0000000103037824 */ /* 0x000fc800078e020e */
[----:B------:R-:W-:-:S07]  /*169d0*/  IMAD.MOV.U32 R13, RZ, RZ, R3 ;  /* 0x000000ffff0d7224 */ /* 0x000fce00078e0003 */
[----:B------:R-:W-:Y:S05]  /*169e0*/  WARPSYNC.COLLECTIVE R15, `(.L_x_573) ;  /* 0x000000000f087348 */ /* 0x000fea0003c00000 */
[----:B------:R0:W1:Y:S02]  /*169f0*/  SHFL.UP P6, R14, R13, R12, R11 ;  /* 0x0400000c0d0e7389 */ /* 0x00006400000c000b */
[----:B01----:R-:W-:Y:S01]  /*16a00*/  ENDCOLLECTIVE ;  /* 0x000000000000791b */ /* 0x003fe20003800000 */
.L_x_573:
[----:B------:R-:W-:Y:S02]  /*16a10*/  IMAD.MOV.U32 R12, RZ, RZ, 0x1f ;  /* 0x0000001fff0c7424 */ /* 0x000fe400078e00ff */
[----:B------:R-:W-:Y:S01]  /*16a20*/  IMAD.MOV.U32 R11, RZ, RZ, 0x1f ;  /* 0x0000001fff0b7424 */ /* 0x000fe200078e00ff */
[----:B------:R-:W-:-:S05]  /*16a30*/  SEL R14, R14, RZ, P5 ;  /* 0x000000ff0e0e7207 */ /* 0x000fca0002800000 */
[----:B------:R-:W-:-:S04]  /*16a40*/  IMAD.IADD R3, R3, 0x1, R14 ;  /* 0x0000000103037824 */ /* 0x000fc800078e020e */
[----:B------:R-:W-:-:S07]  /*16a50*/  IMAD.MOV.U32 R13, RZ, RZ, R3 ;  /* 0x000000ffff0d7224 */ /* 0x000fce00078e0003 */
[----:B------:R-:W-:Y:S05]  /*16a60*/  WARPSYNC.COLLECTIVE R15, `(.L_x_574) ;  /* 0x000000000f087348 */ /* 0x000fea0003c00000 */
[----:B------:R0:W1:Y:S02]  /*16a70*/  SHFL.IDX P6, R14, R13, R12, R11 ;  /* 0x0000000c0d0e7389 */ /* 0x00006400000c000b */
[----:B01----:R-:W-:Y:S01]  /*16a80*/  ENDCOLLECTIVE ;  /* 0x000000000000791b */ /* 0x003fe20003800000 */
.L_x_574:
[----:B------:R-:W-:Y:S01]  /*16a90*/  MOV R6, R14 ;  /* 0x0000000e00067202 */ /* 0x000fe20000000f00 */
[----:B------:R-:W-:Y:S06]  /*16aa0*/  BRA `(.L_x_575) ;  /* 0xffffffdc00987947 */ /* 0x000fec000383ffff */
.L_x_508:
[----:B------:R-:W-:Y:S01]  /*16ab0*/  BSSY B0, `(.L_x_576) ;  /* 0x0000006000007945 */ /* 0x000fe20003800000 */
[----:B------:R-:W-:Y:S01]  /*16ac0*/  PLOP3.LUT P6, PT, P6, PT, PT, 0x8, 0x0 ;  /* 0x000000000000781c */ /* 0x000fe200037ce170 */
[----:B------:R-:W-:-:S12]  /*16ad0*/  IMAD.MOV.U32 R15, RZ, RZ, -0x1 ;  /* 0xffffffffff0f7424 */ /* 0x000fd800078e00ff */
[----:B0----5:R-:W-:Y:S05]  /*16ae0*/  WARPSYNC.COLLECTIVE R15, `(.L_x_577) ;  /* 0x000000000f087348 */ /* 0x021fea0003c00000 */
[----:B------:R-:W-:Y:S01]  /*16af0*/  VOTE.ANY R14, PT, P6 ;  /* 0x00000000000e7806 */ /* 0x000fe200030e0100 */
[----:B0----5:R-:W-:Y:S06]  /*16b00*/  ENDCOLLECTIVE ;  /* 0x000000000000791b */ /* 0x021fec0003800000 */
.L_x_577:
[----:B------:R-:W-:Y:S05]  /*16b10*/  BSYNC B0 ;  /* 0x0000000000007941 */ /* 0x000fea0003800000 */
.L_x_576:
[----:B------:R-:W-:Y:S02]  /*16b20*/  IMAD.MOV.U32 R5, RZ, RZ, R14 ;  /* 0x000000ffff057224 */ /* 0x000fe400078e000e */
[----:B------:R-:W-:Y:S02]  /*16b30*/  IMAD.MOV.U32 R13, RZ, RZ, R2 ;  /* 0x000000ffff0d7224 */ /* 0x000fe400078e0002 */
[----:B------:R-:W0:Y:S01]  /*16b40*/  POPC R4, R5 ;  /* 0x0000000500047309 */ /* 0x000e220000000000 */
[----:B------:R-:W-:Y:S02]  /*16b50*/  IMAD.MOV.U32 R11, RZ, RZ, 0x1f ;  /* 0x0000001fff0b7424 */ /* 0x000fe400078e00ff */
[----:B------:R-:W-:Y:S02]  /*16b60*/  IMAD.MOV.U32 R15, RZ, RZ, -0x1 ;  /* 0xffffffffff0f7424 */ /* 0x000fe400078e00ff */
[----:B0-----:R-:W-:-:S07]  /*16b70*/  IMAD.MOV.U32 R12, RZ, RZ, R4 ;  /* 0x000000ffff0c7224 */ /* 0x001fce00078e0004 */
[----:B------:R-:W-:Y:S05]  /*16b80*/  WARPSYNC.COLLECTIVE R15, `(.L_x_578) ;  /* 0x000000000f087348 */ /* 0x000fea0003c00000 */
[----:B------:R0:W1:Y:S02]  /*16b90*/  SHFL.IDX P6, R14, R13, R12, R11 ;  /* 0x0000000c0d0e7389 */ /* 0x00006400000c000b */
[----:B01----:R-:W-:Y:S01]  /*16ba0*/  ENDCOLLECTIVE ;  /* 0x000000000000791b */ /* 0x003fe20003800000 */
.L_x_578:
[----:B------:R-:W-:Y:S01]  /*16bb0*/  IMAD.MOV.U32 R17, RZ, RZ, R14 ;  /* 0x000000ffff117224 */ /* 0x000fe200078e000e */
[----:B------:R-:W-:Y:S06]  /*16bc0*/  BRA `(.L_x_579) ;  /* 0xffffffdc00887947 */ /* 0x000fec000383ffff */
.L_x_510:
[----:B------:R-:W-:Y:S01]  /*16bd0*/  BSSY B0, `(.L_x_580) ;  /* 0x0000007000007945 */ /* 0x000fe20003800000 */
[----:B------:R-:W-:Y:S01]  /*16be0*/  IMAD.MOV.U32 R13, RZ, RZ, R3 ;  /* 0x000000ffff0d7224 */ /* 0x000fe200078e0003 */
[----:B------:R-:W-:Y:S01]  /*16bf0*/  MOV R11, 0x1f ;  /* 0x0000001f000b7802 */ /* 0x000fe20000000f00 */
[----:B------:R-:W-:-:S07]  /*16c00*/  IMAD.MOV.U32 R15, RZ, RZ, -0x1 ;  /* 0xffffffffff0f7424 */ /* 0x000fce00078e00ff */
[----:B0-2--5:R-:W-:Y:S05]  /*16c10*/  WARPSYNC.COLLECTIVE R15, `(.L_x_581) ;  /* 0x000000000f087348 */ /* 0x025fea0003c00000 */
[----:B------:R1:W3:Y:S02]  /*16c20*/  SHFL.IDX P6, R14, R13, R12, R11 ;  /* 0x0000000c0d0e7389 */ /* 0x0002e400000c000b */
[----:B0123-5:R-:W-:Y:S01]  /*16c30*/  ENDCOLLECTIVE ;  /* 0x000000000000791b */ /* 0x02ffe20003800000 */
.L_x_581:
[----:B------:R-:W-:Y:S05]  /*16c40*/  BSYNC B0 ;  /* 0x0000000000007941 */ /* 0x000fea0003800000 */
.L_x_580:
[----:B------:R-:W-:Y:S01]  /*16c50*/  IMAD.MOV.U32 R2, RZ, RZ, R14 ;  /* 0x000000ffff027224 */ /* 0x000fe200078e000e */
[----:B------:R-:W-:Y:S06]  /*16c60*/  BRA `(.L_x_509) ;  /* 0xffffffdc007c7947 */ /* 0x000fec000383ffff */
.L_x_514:
[----:B0-----:R0:W2:Y:S02]  /*16c70*/  SYNCS.PHASECHK.TRANS64.TRYWAIT P0, [R0+URZ+0x34820], R3 ;  /* 0x03482003000075a7 */ /* 0x0010a4000800017f */
[----:B--2---:R-:W-:Y:S05]  /*16c80*/  @!P0 NANOSLEEP.SYNCS 0x989680 ;  /* 0x009896800000895d */ /* 0x004fea0003900000 */
[----:B------:R-:W2:Y:S02]  /*16c90*/  @!P0 SYNCS.PHASECHK.TRANS64 P0, [R0+URZ+0x34820], R3 ;  /* 0x03482003000085a7 */ /* 0x000ea4000800007f */
[----:B--2---:R-:W-:Y:S05]  /*16ca0*/  @!P0 BRA `(.L_x_514) ;  /* 0xfffffffc00f08947 */ /* 0x004fea000383ffff */
[----:B------:R-:W-:Y:S05]  /*16cb0*/  BRA `(.L_x_582) ;  /* 0xffffffe000707947 */ /* 0x000fea000383ffff */
.L_x_515:
[----:B------:R-:W2:Y:S01]  /*16cc0*/  S2R R2, SR_TID.X ;  /* 0x0000000000027919 */ /* 0x000ea20000002100 */
[----:B------:R-:W-:Y:S01]  /*16cd0*/  BSSY B0, `(.L_x_583) ;  /* 0x000000a000007945 */ /* 0x000fe20003800000 */
[----:B------:R-:W-:Y:S02]  /*16ce0*/  IMAD.MOV.U32 R12, RZ, RZ, RZ ;  /* 0x000000ffff0c7224 */ /* 0x000fe400078e00ff */
[----:B------:R-:W-:Y:S02]  /*16cf0*/  IMAD.MOV.U32 R11, RZ, RZ, 0x1f ;  /* 0x0000001fff0b7424 */ /* 0x000fe400078e00ff */
[----:B------:R-:W-:Y:S01]  /*16d00*/  IMAD.MOV.U32 R15, RZ, RZ, -0x1 ;  /* 0xffffffffff0f7424 */ /* 0x000fe200078e00ff */
[----:B--2---:R-:W-:-:S04]  /*16d10*/  SHF.R.U32.HI R2, RZ, 0x5, R2 ;  /* 0x00000005ff027819 */ /* 0x004fc80000011602 */
[----:B------:R-:W-:-:S05]  /*16d20*/  LOP3.LUT R2, R2, 0x3, RZ, 0xc0, !PT ;  /* 0x0000000302027812 */ /* 0x000fca00078ec0ff */
[----:B------:R-:W-:-:S07]  /*16d30*/  IMAD.MOV.U32 R13, RZ, RZ, R2 ;  /* 0x000000ffff0d7224 */ /* 0x000fce00078e0002 */
[----:B01--45:R-:W-:Y:S05]  /*16d40*/  WARPSYNC.COLLECTIVE R15, `(.L_x_584) ;  /* 0x000000000f087348 */ /* 0x033fea0003c00000 */
[----:B------:R2:W3:Y:S02]  /*16d50*/  SHFL.IDX P6, R14, R13, R12, R11 ;  /* 0x0000000c0d0e7389 */ /* 0x0004e400000c000b */
[----:B012345:R-:W-:Y:S01]  /*16d60*/  ENDCOLLECTIVE ;  /* 0x000000000000791b */ /* 0x03ffe20003800000 */
.L_x_584:
[----:B------:R-:W-:Y:S05]  /*16d70*/  BSYNC B0 ;  /* 0x0000000000007941 */ /* 0x000fea0003800000 */
.L_x_583:
[----:B------:R-:W-:Y:S05]  /*16d80*/  BRA `(.L_x_585) ;  /* 0xffffffe000587947 */ /* 0x000fea000383ffff */
.L_x_518:
[----:B------:R-:W-:Y:S01]  /*16d90*/  BSSY B1, `(.L_x_586) ;  /* 0x0000006000017945 */ /* 0x000fe20003800000 */
[----:B------:R-:W-:-:S07]  /*16da0*/  IMAD.MOV.U32 R15, RZ, RZ, -0x1 ;  /* 0xffffffffff0f7424 */ /* 0x000fce00078e00ff */
[----:B012-45:R-:W-:Y:S05]  /*16db0*/  WARPSYNC.COLLECTIVE R15, `(.L_x_587) ;  /* 0x000000000f0c7348 */ /* 0x037fea0003c00000 */
[----:B------:R-:W-:Y:S02]  /*16dc0*/  ELECT P6, UR62, PT ;  /* 0x00000000003e782f */ /* 0x000fe400038c0000 */
[----:B------:R-:W-:Y:S01]  /*16dd0*/  MOV R14, UR62 ;  /* 0x0000003e000e7c02 */ /* 0x000fe20008000f00 */
[----:B012-45:R-:W-:Y:S10]  /*16de0*/  ENDCOLLECTIVE ;  /* 0x000000000000791b */ /* 0x037ff40003800000 */
.L_x_587:
[----:B------:R-:W-:Y:S05]  /*16df0*/  BSYNC B1 ;  /* 0x0000000000017941 */ /* 0x000fea0003800000 */
.L_x_586:
[----:B------:R-:W-:Y:S05]  /*16e00*/  BRA `(.L_x_588) ;  /* 0xffffffe000507947 */ /* 0x000fea000383ffff */
.L_x_520:
[----:B0-----:R0:W1:Y:S02]  /*16e10*/  SYNCS.PHASECHK.TRANS64.TRYWAIT P0, [R6+URZ], R5 ;  /* 0x00000005060075a7 */ /* 0x001064000800017f */
[----:B-1----:R-:W-:Y:S05]  /*16e20*/  @!P0 NANOSLEEP.SYNCS 0x989680 ;  /* 0x009896800000895d */ /* 0x002fea0003900000 */
[----:B------:R-:W1:Y:S02]  /*16e30*/  @!P0 SYNCS.PHASECHK.TRANS64 P0, [R6+URZ], R5 ;  /* 0x00000005060085a7 */ /* 0x000e64000800007f */
[----:B-1----:R-:W-:Y:S05]  /*16e40*/  @!P0 BRA `(.L_x_520) ;  /* 0xfffffffc00f08947 */ /* 0x002fea000383ffff */
[----:B------:R-:W-:Y:S05]  /*16e50*/  BRA `(.L_x_589) ;  /* 0xffffffe0008c7947 */ /* 0x000fea000383ffff */
.L_x_521:
[----:B-1----:R1:W2:Y:S02]  /*16e60*/  SYNCS.PHASECHK.TRANS64.TRYWAIT P0, [R7+URZ], R2 ;  /* 0x00000002070075a7 */ /* 0x0022a4000800017f */
[----:B--2---:R-:W-:Y:S05]  /*16e70*/  @!P0 NANOSLEEP.SYNCS 0x989680 ;  /* 0x009896800000895d */ /* 0x004fea0003900000 */
[----:B------:R-:W2:Y:S02]  /*16e80*/  @!P0 SYNCS.PHASECHK.TRANS64 P0, [R7+URZ], R2 ;  /* 0x00000002070085a7 */ /* 0x000ea4000800007f */
[----:B--2---:R-:W-:Y:S05]  /*16e90*/  @!P0 BRA `(.L_x_521) ;  /* 0xfffffffc00f08947 */ /* 0x004fea000383ffff */
[----:B------:R-:W-:Y:S05]  /*16ea0*/  BRA `(.L_x_590) ;  /* 0xffffffe000807947 */ /* 0x000fea000383ffff */
.L_x_523:
[----:B--2---:R2:W3:Y:S02]  /*16eb0*/  SYNCS.PHASECHK.TRANS64.TRYWAIT P0, [R4+URZ], R5 ;  /* 0x00000005040075a7 */ /* 0x0044e4000800017f */
[----:B---3--:R-:W-:Y:S05]  /*16ec0*/  @!P0 NANOSLEEP.SYNCS 0x989680 ;  /* 0x009896800000895d */ /* 0x008fea0003900000 */
[----:B------:R-:W3:Y:S02]  /*16ed0*/  @!P0 SYNCS.PHASECHK.TRANS64 P0, [R4+URZ], R5 ;  /* 0x00000005040085a7 */ /* 0x000ee4000800007f */
[----:B---3--:R-:W-:Y:S05]  /*16ee0*/  @!P0 BRA `(.L_x_523) ;  /* 0xfffffffc00f08947 */ /* 0x008fea000383ffff */
[----:B------:R-:W-:Y:S05]  /*16ef0*/  BRA `(.L_x_591) ;  /* 0xffffffe000887947 */ /* 0x000fea000383ffff */
.L_x_592:
        /* <DEDUP_REMOVED lines=16> */
.L_x_3219:


//--------------------- .text._ZN7cutlass13device_kernelIN5flash11enable_sm90INS1_16FlashAttnFwdSm90INS1_25CollectiveMainloopFwdSm90ILi2EN4cute5tupleIJNS5_1CILi1EEES8_S8_EEENS6_IJNS7_ILi128EEENS7_ILi176EEESA_EEELi128ENS_10bfloat16_tEfNS_4arch4Sm90ELb0ELb0ELb1ELb1ELb0ELb1ELb0ELb1ELb1ELb1ELb0ELb0EEENS1_21CollectiveEpilogueFwdINS6_IJSA_SA_SB_EEES9_SD_SF_Li256ELb1ELb1ELb0ELb0EEENS1_36VarlenDynamicPersistentTileSchedulerILi128ELi176ELi256ELi128ELb0ELb1ELb1ELb0ELb1ELb1EEEEEEEEEvNT_6ParamsE --------------------------
	.section	.text._ZN7cutlass13device_kernelIN5flash11enable_sm90INS1_16FlashAttnFwdSm90INS1_25CollectiveMainloopFwdSm90ILi2EN4cute5tupleIJNS5_1CILi1EEES8_S8_EEENS6_IJNS7_ILi128EEENS7_ILi176EEESA_EEELi128ENS_10bfloat16_tEfNS_4arch4Sm90ELb0ELb0ELb1ELb1ELb0ELb1ELb0ELb1ELb1ELb1ELb0ELb0EEENS1_21CollectiveEpilogueFwdINS6_IJSA_SA_SB_EEES9_SD_SF_Li256ELb1ELb1ELb0ELb0EEENS1_36VarlenDynamicPersistentTileSchedulerILi128ELi176ELi256ELi128ELb0ELb1ELb1ELb0ELb1ELb1EEEEEEEEEvNT_6ParamsE,"ax",@progbits
	.align	128
.text._ZN7cutlass13device_kernelIN5flash11enable_sm90INS1_16FlashAttnFwdSm90INS1_25CollectiveMainloopFwdSm90ILi2EN4cute5tupleIJNS5_1CILi1EEES8_S8_EEENS6_IJNS7_ILi128EEENS7_ILi176EEESA_EEELi128ENS_10bfloat16_tEfNS_4arch4Sm90ELb0ELb0ELb1ELb1ELb0ELb1ELb0ELb1ELb1ELb1ELb0ELb0EEENS1_21CollectiveEpilogueFwdINS6_IJSA_SA_SB_EEES9_SD_SF_Li256ELb1ELb1ELb0ELb0EEENS1_36VarlenDynamicPersistentTileSchedulerILi128ELi176ELi256ELi128ELb0ELb1ELb1ELb0ELb1ELb1EEEEEEEEEvNT_6ParamsE:
        .type           _ZN7cutlass13device_kernelIN5flash11enable_sm90INS1_16FlashAttnFwdSm90INS1_25CollectiveMainloopFwdSm90ILi2EN4cute5tupleIJNS5_1CILi1EEES8_S8_EEENS6_IJNS7_ILi128EEENS7_ILi176EEESA_EEELi128ENS_10bfloat16_tEfNS_4arch4Sm90ELb0ELb0ELb1ELb1ELb0ELb1ELb0ELb1ELb1ELb1ELb0ELb0EEENS1_21CollectiveEpilogueFwdINS6_IJSA_SA_SB_EEES9_SD_SF_Li256ELb1ELb1ELb0ELb0EEENS1_36VarlenDynamicPersistentTileSchedulerILi128ELi176ELi256ELi128ELb0ELb1ELb1ELb0ELb1ELb1EEEEEEEEEvNT_6ParamsE,@function
        .size           _ZN7cutlass13device_kernelIN5flash11enable_sm90INS1_16FlashAttnFwdSm90INS1_25CollectiveMainloopFwdSm90ILi2EN4cute5tupleIJNS5_1CILi1EEES8_S8_EEENS6_IJNS7_ILi128EEENS7_ILi176EEESA_EEELi128ENS_10bfloat16_tEfNS_4arch4Sm90ELb0ELb0ELb1ELb1ELb0ELb1ELb0ELb1ELb1ELb1ELb0ELb0EEENS1_21CollectiveEpilogueFwdINS6_IJSA_SA_SB_EEES9_SD_SF_Li256ELb1ELb1ELb0ELb0EEENS1_36VarlenDynamicPersistentTileSchedulerILi128ELi176ELi256ELi128ELb0ELb1ELb1ELb0ELb1ELb1EEEEEEEEEvNT_6ParamsE,(.L_x_3220 - _ZN7cutlass13device_kernelIN5flash11enable_sm90INS1_16FlashAttnFwdSm90INS1_25CollectiveMainloopFwdSm90ILi2EN4cute5tupleIJNS5_1CILi1EEES8_S8_EEENS6_IJNS7_ILi128EEENS7_ILi176EEESA_EEELi128ENS_10bfloat16_tEfNS_4arch4Sm90ELb0ELb0ELb1ELb1ELb0ELb1ELb0ELb1ELb1ELb1ELb0ELb0EEENS1_21CollectiveEpilogueFwdINS6_IJSA_SA_SB_EEES9_SD_SF_Li256ELb1ELb1ELb0ELb0EEENS1_36VarlenDynamicPersistentTileSchedulerILi128ELi176ELi256ELi128ELb0ELb1ELb1ELb0ELb1ELb1EEEEEEEEEvNT_6ParamsE)
        .other          _ZN7cutlass13device_kernelIN5flash11enable_sm90INS1_16FlashAttnFwdSm90INS1_25CollectiveMainloopFwdSm90ILi2EN4cute5tupleIJNS5_1CILi1EEES8_S8_EEENS6_IJNS7_ILi128EEENS7_ILi176EEESA_EEELi128ENS_10bfloat16_tEfNS_4arch4Sm90ELb0ELb0ELb1ELb1ELb0ELb1ELb0ELb1ELb1ELb1ELb0ELb0EEENS1_21CollectiveEpilogueFwdINS6_IJSA_SA_SB_EEES9_SD_SF_Li256ELb1ELb1ELb0ELb0EEENS1_36VarlenDynamicPersistentTileSchedulerILi128ELi176ELi256ELi128ELb0ELb1ELb1ELb0ELb1ELb1EEEEEEEEEvNT_6ParamsE,@"STO_CUDA_ENTRY STV_DEFAULT"
_ZN7cutlass13device_kernelIN5flash11enable_sm90INS1_16FlashAttnFwdSm90INS1_25CollectiveMainloopFwdSm90ILi2EN4cute5tupleIJNS5_1CILi1EEES8_S8_EEENS6_IJNS7_ILi128EEENS7_ILi176EEESA_EEELi128ENS_10bfloat16_tEfNS_4arch4Sm90ELb0ELb0ELb1ELb1ELb0ELb1ELb0ELb1ELb1ELb1ELb0ELb0EEENS1_21CollectiveEpilogueFwdINS6_IJSA_SA_SB_EEES9_SD_SF_Li256ELb1ELb1ELb0ELb0EEENS1_36VarlenDynamicPersistentTileSchedulerILi128ELi176ELi256ELi128ELb0ELb1ELb1ELb0ELb1ELb1EEEEEEEEEvNT_6ParamsE:
        /* <DEDUP_REMOVED lines=12> */
[----:B------:R-:W-:Y:S02]  /*00c0*/  UIADD3 UR10, UP2, UR4, 0x570, URZ ;  /* 0x00000570040a7890 */ /* 0x000fe4000ff5e03f */
[----:B------:R-:W-:Y:S02]  /*00d0*/  UIADD3 UR4, UP3, UR4, 0x670, URZ ;  /* 0x0000067004047890 */ /* 0x000fe4000ff7e03f */
[----:B------:R-:W-:-:S02]  /*00e0*/  UIADD3.X UR7, URZ, UR5, URZ, UP0, !UPT ;  /* 0x000000053f077290 */ /* 0x000fc400087fe43f */
[----:B------:R-:W-:Y:S02]  /*00f0*/  UIADD3.X UR9, URZ, UR5, URZ, UP1, !UPT ;  /* 0x000000053f097290 */ /* 0x000fe40008ffe43f */
[----:B------:R-:W-:Y:S02]  /*0100*/  UIADD3.X UR11, URZ, UR5, URZ, UP2, !UPT ;  /* 0x000000053f0b7290 */ /* 0x000fe400097fe43f */
[----:B------:R-:W-:-:S03]  /*0110*/  UIADD3.X UR5, URZ, UR5, URZ, UP3, !UPT ;  /* 0x000000053f057290 */ /* 0x000fc60009ffe43f */
[----:B------:R0:W-:Y:S02]  /*0120*/  UTMACCTL.PF [UR6] ;  /* 0x00000000060079b9 */ /* 0x0001e40008040000 */
[----:B------:R0:W-:Y:S02]  /*0130*/  UTMACCTL.PF [UR8] ;  /* 0x00000000080079b9 */ /* 0x0001e40008040000 */
[----:B------:R0:W-:Y:S02]  /*0140*/  UTMACCTL.PF [UR10] ;  /* 0x000000000a0079b9 */ /* 0x0001e40008040000 */
[----:B------:R0:W-:Y:S02]  /*0150*/  UTMACCTL.PF [UR4] ;  /* 0x00000000040079b9 */ /* 0x0001e40008040000 */
[----:B0-----:R-:W-:Y:S01]  /*0160*/  NOP ;  /* 0x0000000000007918 */ /* 0x001fe20000000000 */
.L_x_594:
[----:B------:R-:W-:Y:S05]  /*0170*/  BSYNC B0 ;  /* 0x0000000000007941 */ /* 0x000fea0003800000 */
.L_x_593:
        /* <DEDUP_REMOVED lines=40> */
.L_x_595:
        /* <DEDUP_REMOVED lines=22> */
.L_x_596:
        /* <DEDUP_REMOVED lines=18> */
.L_x_597:
        /* <DEDUP_REMOVED lines=22> */
.L_x_598:
        /* <DEDUP_REMOVED lines=22> */
.L_x_599:
[----:B--2---:R-:W-:Y:S01]  /*0940*/  ISETP.NE.AND P0, PT, R3, RZ, PT ;  /* 0x000000ff0300720c */ /* 0x004fe20003f05270 */
[----:B------:R-:W-:Y:S01]  /*0950*/  IMAD.MOV.U32 R3, RZ, RZ, 0x1 ;  /* 0x00000001ff037424 */ /* 0x000fe200078e00ff */
[----:B------:R-:W-:Y:S01]  /*0960*/  NOP ;  /* 0x0000000000007918 */ /* 0x000fe20000000000 */
[----:B------:R-:W-:Y:S03]  /*0970*/  BSSY B9, `(.L_x_600) ;  /* 0x00026f6000097945 */ /* 0x000fe60003800000 */
[----:B------:R-:W-:-:S05]  /*0980*/  SEL R3, R3, 0x2, !P0 ;  /* 0x0000000203037807 */ /* 0x000fca0004000000 */
[----:B------:R2:W-:Y:S01]  /*0990*/  STL [R1+0x60], R3 ;  /* 0x0000600301007387 */ /* 0x0005e20000100800 */
[----:B01-34-:R-:W-:Y:S06]  /*09a0*/  BAR.SYNC.DEFER_BLOCKING 0x0 ;  /* 0x0000000000007b1d */ /* 0x01bfec0000010000 */
[----:B------:R-:W-:Y:S05]  /*09b0*/  @!P0 BRA `(.L_x_601) ;  /* 0x000001fc00688947 */ /* 0x000fea0003800000 */
.L_x_602:
[----:B------:R-:W-:-:S08]  /*09c0*/  NOP ;  /* 0x0000000000007918 */ /* 0x000fd00000000000 */
[----:B------:R-:W0:Y:S02]  /*09d0*/  USETMAXREG.TRY_ALLOC.CTAPOOL UP0, 0xf0 ;  /* 0x000000f0000079c8 */ /* 0x000e240008000600 */
[----:B0-----:R-:W-:-:S13]  /*09e0*/  PLOP3.LUT P0, PT, PT, PT, UP0, 0x80, 0x0 ;  /* 0x000000000000781c */ /* 0x001fda0003f0f008 */
[----:B------:R-:W-:Y:S05]  /*09f0*/  @!P0 BRA `(.L_x_602) ;  /* 0xfffffffc00f08947 */ /* 0x000fea000383ffff */
[----:B--2---:R-:W2:Y:S01]  /*0a00*/  LDL.LU R3, [R1+0x4] ;  /* 0x0000040001037983 */ /* 0x004ea20000300800 */
[----:B------:R-:W-:Y:S01]  /*0a10*/  SHF.R.U32.HI R2, RZ, 0x7, R0 ;  /* 0x00000007ff027819 */ /* 0x000fe20000011600 */
[----:B------:R-:W0:Y:S01]  /*0a20*/  S2UR UR5, SR_CgaCtaId ;  /* 0x00000000000579c3 */ /* 0x000e220000008800 */
[----:B------:R-:W-:-:S07]  /*0a30*/  UMOV UR4, 0x400 ;  /* 0x0000040000047882 */ /* 0x000fce0000000000 */
[----:B------:R-:W-:Y:S06]  /*0a40*/  BAR.ARV 0x8, 0x180 ;  /* 0x0206000000007b1d */ /* 0x000fec0000002000 */
[----:B------:R-:W-:-:S13]  /*0a50*/  ISETP.NE.AND P0, PT, R2, 0x1, PT ;  /* 0x000000010200780c */ /* 0x000fda0003f05270 */
[----:B------:R-:W-:Y:S06]  /*0a60*/  @!P0 BAR.ARV 0x9, 0x100 ;  /* 0x0244000000008b1d */ /* 0x000fec0000002000 */
[----:B0-----:R-:W-:Y:S02]  /*0a70*/  ULEA UR4, UR5, UR4, 0x18 ;  /* 0x0000000405047291 */ /* 0x001fe4000f8ec03f */
[----:B------:R-:W-:Y:S04]  /*0a80*/  BAR.SYNC.DEFER_BLOCKING 0x5, 0x180 ;  /* 0x0146000000007b1d */ /* 0x000fe80000010000 */
[----:B------:R-:W-:-:S02]  /*0a90*/  IMAD.U32 R2, RZ, RZ, UR4 ;  /* 0x00000004ff027e24 */ /* 0x000fc4000f8e00ff */
[----:B------:R-:W-:-:S03]  /*0aa0*/  ULDC UR4, c[0x0][0xc3c] ;  /* 0x00030f0000047ab9 */ /* 0x000fc60000000800 */
[----:B------:R-:W0:Y:S01]  /*0ab0*/  LDS.128 R124, [R2+0x348d0] ;  /* 0x0348d000027c7984 */ /* 0x000e220000000c00 */
[----:B------:R-:W-:Y:S06]  /*0ac0*/  BAR.ARV 0x4, 0x180 ;  /* 0x0106000000007b1d */ /* 0x000fec0000002000 */
[----:B--2---:R-:W-:-:S04]  /*0ad0*/  LOP3.LUT R3, R3, 0xffffffdf, RZ, 0xc0, !PT ;  /* 0xffffffdf03037812 */ /* 0x004fc800078ec0ff */
[----:B------:R-:W-:Y:S02]  /*0ae0*/  @P0 LOP3.LUT R3, R3, 0x20, RZ, 0xfc, !PT ;  /* 0x0000002003030812 */ /* 0x000fe400078efcff */
[----:B0-----:R-:W-:-:S03]  /*0af0*/  ISETP.GE.AND P0, PT, R127, UR4, PT ;  /* 0x000000047f007c0c */ /* 0x001fc6000bf06270 */
[----:B------:R0:W-:Y:S10]  /*0b00*/  STL [R1+0x4], R3 ;  /* 0x0000040301007387 */ /* 0x0001f40000100800 */
[----:B0-----:R-:W-:Y:S05]  /*0b10*/  @P0 BRA `(.L_x_603) ;  /* 0x0000026c006c0947 */ /* 0x001fea0003800000 */
[----:B------:R-:W2:Y:S01]  /*0b20*/  LDL R15, [R1+0x60] ;  /* 0x00006000010f7983 */ /* 0x000ea20000100800 */
[----:B------:R-:W-:Y:S01]  /*0b30*/  VIADD R13, R0, 0xffffff80 ;  /* 0xffffff80000d7836 */ /* 0x000fe20000000000 */
[----:B------:R-:W-:Y:S01]  /*0b40*/  CS2R R222, SRZ ;  /* 0x0000000000de7805 */ /* 0x000fe2000001ff00 */
[----:B------:R-:W-:-:S03]  /*0b50*/  IMAD.MOV.U32 R23, RZ, RZ, RZ ;  /* 0x000000ffff177224 */ /* 0x000fc600078e00ff */
[----:B------:R-:W-:-:S04]  /*0b60*/  SHF.R.S32.HI R0, RZ, 0x1f, R13 ;  /* 0x0000001fff007819 */ /* 0x000fc8000001140d */
[CC--:B------:R-:W-:Y:S02]  /*0b70*/  LEA.HI R3, R0.reuse, R13.reuse, RZ, 0x7 ;  /* 0x0000000d00037211 */ /* 0x0c0fe400078f38ff */
[CC--:B------:R-:W-:Y:S02]  /*0b80*/  LEA.HI R5, R0.reuse, R13.reuse, RZ, 0x5 ;  /* 0x0000000d00057211 */ /* 0x0c0fe400078f28ff */
[----:B------:R-:W-:Y:S02]  /*0b90*/  LOP3.LUT R4, R3, 0xffffff80, RZ, 0xc0, !PT ;  /* 0xffffff8003047812 */ /* 0x000fe400078ec0ff */
[----:B------:R-:W-:Y:S01]  /*0ba0*/  SHF.R.S32.HI R14, RZ, 0x7, R3 ;  /* 0x00000007ff0e7819 */ /* 0x000fe20000011403 */
[----:B------:R-:W-:Y:S01]  /*0bb0*/  IMAD.SHL.U32 R6, R5, 0x20, RZ ;  /* 0x0000002005067824 */ /* 0x000fe200078e00ff */
[CC--:B------:R-:W-:Y:S01]  /*0bc0*/  LEA.HI R12, R0.reuse, R13.reuse, RZ, 0x2 ;  /* 0x0000000d000c7211 */ /* 0x0c0fe200078f10ff */
[----:B------:R-:W-:Y:S01]  /*0bd0*/  IMAD.IADD R16, R13, 0x1, -R4 ;  /* 0x000000010d107824 */ /* 0x000fe200078e0a04 */
[----:B------:R-:W-:-:S02]  /*0be0*/  LEA.HI R4, R0, R13, RZ, 0x4 ;  /* 0x0000000d00047211 */ /* 0x000fc400078f20ff */
[----:B------:R-:W-:Y:S02]  /*0bf0*/  LEA.HI R3, R3, R14, RZ, 0x1 ;  /* 0x0000000e03037211 */ /* 0x000fe400078f08ff */
[----:B------:R-:W-:Y:S02]  /*0c00*/  SHF.R.S32.HI R8, RZ, 0x1f, R16 ;  /* 0x0000001fff087819 */ /* 0x000fe40000011410 */
[----:B------:R-:W-:Y:S02]  /*0c10*/  SHF.R.S32.HI R7, RZ, 0x4, R4 ;  /* 0x00000004ff077819 */ /* 0x000fe40000011404 */
[----:B------:R-:W-:Y:S02]  /*0c20*/  LEA.HI R9, R8, R16, RZ, 0x2 ;  /* 0x0000001008097211 */ /* 0x000fe400078f10ff */
[----:B------:R-:W-:Y:S02]  /*0c30*/  LOP3.LUT R5, R4, 0x3fffff0, RZ, 0xc0, !PT ;  /* 0x03fffff004057812 */ /* 0x000fe400078ec0ff */
[----:B------:R-:W-:-:S02]  /*0c40*/  SHF.R.S32.HI R10, RZ, 0x2, R9 ;  /* 0x00000002ff0a7819 */ /* 0x000fc40000011409 */
[----:B------:R-:W-:Y:S01]  /*0c50*/  SHF.R.S32.HI R11, RZ, 0x1f, R9 ;  /* 0x0000001fff0b7819 */ /* 0x000fe20000011409 */
[----:B------:R-:W-:Y:S01]  /*0c60*/  IMAD.IADD R5, R13, 0x1, -R5 ;  /* 0x000000010d057824 */ /* 0x000fe200078e0a05 */
[----:B------:R-:W-:Y:S02]  /*0c70*/  LEA.HI R8, R8, R16, RZ, 0x5 ;  /* 0x0000001008087211 */ /* 0x000fe400078f28ff */
[----:B------:R-:W-:Y:S02]  /*0c80*/  LEA.HI R11, R11, R10, RZ, 0x3 ;  /* 0x0000000a0b0b7211 */ /* 0x000fe400078f18ff */
[----:B------:R-:W-:Y:S02]  /*0c90*/  LEA.HI R4, R4, R7, RZ, 0x1 ;  /* 0x0000000704047211 */ /* 0x000fe400078f08ff */
[----:B------:R-:W-:Y:S02]  /*0ca0*/  LOP3.LUT R11, R11, 0xfffffff8, RZ, 0xc0, !PT ;  /* 0xfffffff80b0b7812 */ /* 0x000fe400078ec0ff */
[----:B------:R-:W-:-:S02]  /*0cb0*/  SHF.R.S32.HI R8, RZ, 0x5, R8 ;  /* 0x00000005ff087819 */ /* 0x000fc40000011408 */
[----:B------:R-:W-:Y:S01]  /*0cc0*/  LOP3.LUT R3, R3, 0x3fffffe, RZ, 0xc0, !PT ;  /* 0x03fffffe03037812 */ /* 0x000fe200078ec0ff */
[----:B------:R-:W-:Y:S01]  /*0cd0*/  IMAD.IADD R11, R10, 0x1, -R11 ;  /* 0x000000010a0b7824 */ /* 0x000fe200078e0a0b */
[----:B------:R-:W-:Y:S01]  /*0ce0*/  LOP3.LUT R6, R6, 0xfffffc00, RZ, 0xc0, !PT ;  /* 0xfffffc0006067812 */ /* 0x000fe200078ec0ff */
[----:B------:R-:W-:Y:S01]  /*0cf0*/  IMAD.MOV.U32 R10, RZ, RZ, -0x2 ;  /* 0xfffffffeff0a7424 */ /* 0x000fe200078e00ff */
[----:B------:R-:W-:Y:S01]  /*0d00*/  LOP3.LUT R4, R4, 0x1ffffffe, RZ, 0xc0, !PT ;  /* 0x1ffffffe04047812 */ /* 0x000fe200078ec0ff */
[----:B------:R-:W-:Y:S01]  /*0d10*/  IMAD R8, R8, 0x10, R11 ;  /* 0x0000001008087824 */ /* 0x000fe200078e020b */
[----:B------:R-:W-:Y:S01]  /*0d20*/  LOP3.LUT R9, R9, 0x7ffffffc, RZ, 0xc0, !PT ;  /* 0x7ffffffc09097812 */ /* 0x000fe200078ec0ff */
[----:B------:R-:W-:Y:S01]  /*0d30*/  IMAD.IADD R3, R14, 0x1, -R3 ;  /* 0x000000010e037824 */ /* 0x000fe200078e0a03 */
[----:B------:R-:W-:Y:S01]  /*0d40*/  LOP3.LUT R12, R12, 0xfffffffc, RZ, 0xc0, !PT ;  /* 0xfffffffc0c0c7812 */ /* 0x000fe200078ec0ff */
[----:B------:R-:W-:Y:S02]  /*0d50*/  IMAD R5, R5, 0x40, R6 ;  /* 0x0000004005057824 */ /* 0x000fe400078e0206 */
[----:B------:R-:W-:-:S02]  /*0d60*/  IMAD.IADD R4, R7, 0x1, -R4 ;  /* 0x0000000107047824 */ /* 0x000fc400078e0a04 */
[----:B------:R-:W-:Y:S02]  /*0d70*/  IMAD.IADD R9, R16, 0x1, -R9 ;  /* 0x0000000110097824 */ /* 0x000fe400078e0a09 */
[----:B------:R-:W-:Y:S01]  /*0d80*/  IMAD R14, R3, 0x40, R8 ;  /* 0x00000040030e7824 */ /* 0x000fe200078e0208 */
[-C--:B------:R-:W-:Y:S01]  /*0d90*/  LEA.HI R3, R0, R13.reuse, RZ, 0x6 ;  /* 0x0000000d00037211 */ /* 0x080fe200078f30ff */
[----:B------:R-:W-:Y:S01]  /*0da0*/  IMAD R5, R4, 0x8, R5 ;  /* 0x0000000804057824 */ /* 0x000fe200078e0205 */
[----:B------:R-:W-:Y:S01]  /*0db0*/  LEA.HI R0, R0, R13, RZ, 0x3 ;  /* 0x0000000d00007211 */ /* 0x000fe200078f18ff */
[----:B------:R-:W-:Y:S02]  /*0dc0*/  IMAD R4, R9, R10, 0xb0 ;  /* 0x000000b009047424 */ /* 0x000fe400078e020a */
[----:B------:R-:W-:Y:S01]  /*0dd0*/  IMAD.IADD R12, R13, 0x1, -R12 ;  /* 0x000000010d0c7824 */ /* 0x000fe200078e0a0c */
[----:B------:R-:W-:Y:S01]  /*0de0*/  STL [R1+0x88], R5 ;  /* 0x0000880501007387 */ /* 0x000fe20000100800 */
[----:B------:R-:W-:-:S03]  /*0df0*/  SHF.R.S32.HI R22, RZ, 0x3, R0 ;  /* 0x00000003ff167819 */ /* 0x000fc60000011400 */
[----:B------:R0:W-:Y:S01]  /*0e00*/  STL [R1+0x80], R4 ;  /* 0x0000800401007387 */ /* 0x0001e20000100800 */
[----:B------:R-:W-:Y:S01]  /*0e10*/  LEA.HI R6, R12, R12, RZ, 0x1 ;  /* 0x0000000c0c067211 */ /* 0x000fe200078f08ff */
[C---:B------:R-:W-:Y:S02]  /*0e20*/  VIADD R28, R22.reuse, 0x20 ;  /* 0x00000020161c7836 */ /* 0x040fe40000000000 */
[----:B------:R-:W-:Y:S01]  /*0e30*/  VIADD R27, R22, 0x40 ;  /* 0x00000040161b7836 */ /* 0x000fe20000000000 */
[----:B------:R-:W-:Y:S01]  /*0e40*/  LOP3.LUT R7, R6, 0x1ffffffe, RZ, 0xc0, !PT ;  /* 0x1ffffffe06077812 */ /* 0x000fe200078ec0ff */
[C---:B------:R-:W-:Y:S01]  /*0e50*/  VIADD R26, R22.reuse, 0x60 ;  /* 0x00000060161a7836 */ /* 0x040fe20000000000 */
[----:B------:R-:W-:Y:S01]  /*0e60*/  STL [R1+0x7c], R14 ;  /* 0x00007c0e01007387 */ /* 0x000fe20000100800 */
[----:B------:R-:W-:Y:S01]  /*0e70*/  VIADD R25, R22, 0x80 ;  /* 0x0000008016197836 */ /* 0x000fe20000000000 */
[----:B------:R-:W-:Y:S01]  /*0e80*/  SHF.R.S32.HI R6, RZ, 0x1f, R27 ;  /* 0x0000001fff067819 */ /* 0x000fe2000001141b */
[----:B0-----:R-:W-:Y:S01]  /*0e90*/  IMAD.SHL.U32 R4, R3, 0x8, RZ ;  /* 0x0000000803047824 */ /* 0x001fe200078e00ff */
[----:B------:R-:W-:Y:S01]  /*0ea0*/  LOP3.LUT R3, R0, 0xfffffff8, RZ, 0xc0, !PT ;  /* 0xfffffff800037812 */ /* 0x000fe200078ec0ff */
[C---:B------:R-:W-:Y:S01]  /*0eb0*/  IMAD.SHL.U32 R0, R22.reuse, 0x40, RZ ;  /* 0x0000004016007824 */ /* 0x040fe200078e00ff */
[----:B------:R-:W-:Y:S01]  /*0ec0*/  SHF.R.S32.HI R9, RZ, 0x1f, R26 ;  /* 0x0000001fff097819 */ /* 0x000fe2000001141a */
[----:B------:R-:W-:Y:S01]  /*0ed0*/  VIADD R24, R22, 0xa0 ;  /* 0x000000a016187836 */ /* 0x000fe20000000000 */
[----:B------:R-:W-:Y:S01]  /*0ee0*/  LOP3.LUT R20, R4, 0xfffffe00, RZ, 0xc0, !PT ;  /* 0xfffffe0004147812 */ /* 0x000fe200078ec0ff */
[----:B------:R-:W-:Y:S01]  /*0ef0*/  IMAD.IADD R18, R13, 0x1, -R3 ;  /* 0x000000010d127824 */ /* 0x000fe200078e0a03 */
[----:B------:R-:W-:Y:S01]  /*0f00*/  SHF.R.S32.HI R4, RZ, 0x1f, R28 ;  /* 0x0000001fff047819 */ /* 0x000fe2000001141c */
[----:B------:R-:W-:Y:S01]  /*0f10*/  IMAD.SHL.U32 R5, R27, 0x40, RZ ;  /* 0x000000401b057824 */ /* 0x000fe200078e00ff */
[----:B------:R-:W-:Y:S01]  /*0f20*/  SHF.R.S32.HI R3, RZ, 0x1f, R22 ;  /* 0x0000001fff037819 */ /* 0x000fe20000011416 */
[----:B------:R-:W-:Y:S01]  /*0f30*/  IMAD.SHL.U32 R16, R18, 0x8, RZ ;  /* 0x0000000812107824 */ /* 0x000fe200078e00ff */
[----:B------:R-:W-:Y:S01]  /*0f40*/  LOP3.LUT R3, R0, 0x1c0, RZ, 0xc0, !PT ;  /* 0x000001c000037812 */ /* 0x000fe200078ec0ff */
[----:B------:R-:W-:Y:S01]  /*0f50*/  IMAD.SHL.U32 R0, R28, 0x40, RZ ;  /* 0x000000401c007824 */ /* 0x000fe200078e00ff */
[----:B------:R-:W-:Y:S01]  /*0f60*/  LEA.HI R4, R4, R28, RZ, 0x3 ;  /* 0x0000001c04047211 */ /* 0x000fe200078f18ff */
[----:B------:R-:W-:Y:S01]  /*0f70*/  IMAD.SHL.U32 R8, R26, 0x40, RZ ;  /* 0x000000401a087824 */ /* 0x000fe200078e00ff */
[----:B------:R-:W-:Y:S01]  /*0f80*/  SHF.R.S32.HI R11, RZ, 0x1f, R25 ;  /* 0x0000001fff0b7819 */ /* 0x000fe20000011419 */
[----:B------:R-:W-:Y:S01]  /*0f90*/  IMAD.IADD R7, R12, 0x1, -R7 ;  /* 0x000000010c077824 */ /* 0x000fe200078e0a07 */
[----:B------:R-:W-:Y:S01]  /*0fa0*/  SHF.R.U32.HI R21, RZ, 0x3, R3 ;  /* 0x00000003ff157819 */ /* 0x000fe20000011603 */
[----:B------:R-:W-:Y:S01]  /*0fb0*/  IMAD.SHL.U32 R4, R4, 0x40, RZ ;  /* 0x0000004004047824 */ /* 0x000fe200078e00ff */
[----:B------:R-:W-:Y:S01]  /*0fc0*/  LEA.HI R6, R6, R27, RZ, 0x3 ;  /* 0x0000001b06067211 */ /* 0x000fe200078f18ff */
[----:B------:R-:W-:Y:S01]  /*0fd0*/  IMAD.SHL.U32 R10, R25, 0x40, RZ ;  /* 0x00000040190a7824 */ /* 0x000fe200078e00ff */
[----:B------:R-:W-:Y:S01]  /*0fe0*/  LOP3.LUT R3, R3, 0x38, R16, 0xf8, !PT ;  /* 0x0000003803037812 */ /* 0x000fe200078ef810 */
[----:B------:R-:W-:Y:S01]  /*0ff0*/  IMAD.SHL.U32 R12, R24, 0x40, RZ ;  /* 0x00000040180c7824 */ /* 0x000fe200078e00ff */
[----:B------:R-:W-:Y:S01]  /*1000*/  SHF.R.S32.HI R13, RZ, 0x1f, R24 ;  /* 0x0000001fff0d7819 */ /* 0x000fe20000011418 */
[----:B------:R-:W-:Y:S01]  /*1010*/  IMAD.SHL.U32 R6, R6, 0x40, RZ ;  /* 0x0000004006067824 */ /* 0x000fe200078e00ff */
[----:B------:R-:W-:Y:S01]  /*1020*/  LEA.HI R9, R9, R26, RZ, 0x3 ;  /* 0x0000001a09097211 */ /* 0x000fe200078f18ff */
[----:B------:R-:W-:Y:S01]  /*1030*/  STL [R1+0x64], RZ ;  /* 0x000064ff01007387 */ /* 0x000fe20000100800 */
[----:B------:R-:W-:Y:S01]  /*1040*/  LOP3.LUT R0, R0, 0x1c0, RZ, 0xc0, !PT ;  /* 0x000001c000007812 */ /* 0x000fe200078ec0ff */
[----:B------:R-:W-:Y:S01]  /*1050*/  IMAD.SHL.U32 R18, R18, 0x4, RZ ;  /* 0x0000000412127824 */ /* 0x000fe200078e00ff */
[----:B------:R-:W-:Y:S01]  /*1060*/  LEA.HI R11, R11, R25, RZ, 0x3 ;  /* 0x000000190b0b7211 */ /* 0x000fe200078f18ff */
[----:B------:R-:W-:Y:S01]  /*1070*/  IMAD.SHL.U32 R9, R9, 0x40, RZ ;  /* 0x0000004009097824 */ /* 0x000fe200078e00ff */
[----:B------:R-:W-:Y:S01]  /*1080*/  LOP3.LUT R3, R20, R3, R21, 0xf6, !PT ;  /* 0x0000000314037212 */ /* 0x000fe200078ef615 */
[----:B------:R-:W-:Y:S01]  /*1090*/  VIADD R220, R18, 0x20 ;  /* 0x0000002012dc7836 */ /* 0x000fe20000000000 */
[----:B------:R-:W-:Y:S01]  /*10a0*/  LEA.HI R13, R13, R24, RZ, 0x3 ;  /* 0x000000180d0d7211 */ /* 0x000fe200078f18ff */
[----:B------:R-:W-:Y:S01]  /*10b0*/  IMAD.SHL.U32 R11, R11, 0x40, RZ ;  /* 0x000000400b0b7824 */ /* 0x000fe200078e00ff */
[----:B------:R-:W-:Y:S01]  /*10c0*/  LOP3.LUT R5, R5, 0x1c0, RZ, 0xc0, !PT ;  /* 0x000001c005057812 */ /* 0x000fe200078ec0ff */
[----:B------:R-:W-:Y:S01]  /*10d0*/  VIADD R221, R16, 0x40 ;  /* 0x0000004010dd7836 */ /* 0x000fe20000000000 */
[----:B------:R-:W-:Y:S01]  /*10e0*/  SHF.R.U32.HI R20, RZ, 0x3, R0 ;  /* 0x00000003ff147819 */ /* 0x000fe20000011600 */
[----:B------:R-:W-:Y:S01]  /*10f0*/  IMAD.SHL.U32 R13, R13, 0x40, RZ ;  /* 0x000000400d0d7824 */ /* 0x000fe200078e00ff */
[----:B------:R-:W-:-:S02]  /*1100*/  LOP3.LUT R8, R8, 0x1c0, RZ, 0xc0, !PT ;  /* 0x000001c008087812 */ /* 0x000fc400078ec0ff */
[----:B------:R-:W-:Y:S02]  /*1110*/  LOP3.LUT R0, R0, 0x38, R16, 0xf8, !PT ;  /* 0x0000003800007812 */ /* 0x000fe400078ef810 */
[----:B------:R-:W-:Y:S02]  /*1120*/  LOP3.LUT R4, R4, 0xfffffe00, RZ, 0xc0, !PT ;  /* 0xfffffe0004047812 */ /* 0x000fe400078ec0ff */
[----:B------:R-:W-:Y:S02]  /*1130*/  LOP3.LUT R24, R10, 0x1c0, RZ, 0xc0, !PT ;  /* 0x000001c00a187812 */ /* 0x000fe400078ec0ff */
[----:B------:R-:W-:Y:S02]  /*1140*/  LOP3.LUT R10, R12, 0x1c0, RZ, 0xc0, !PT ;  /* 0x000001c00c0a7812 */ /* 0x000fe400078ec0ff */
[----:B------:R-:W-:Y:S02]  /*1150*/  LOP3.LUT R6, R6, 0xfffffe00, RZ, 0xc0, !PT ;  /* 0xfffffe0006067812 */ /* 0x000fe400078ec0ff */
[----:B------:R-:W-:-:S02]  /*1160*/  SHF.R.U32.HI R12, RZ, 0x3, R5 ;  /* 0x00000003ff0c7819 */ /* 0x000fc40000011605 */
[----:B------:R-:W-:Y:S02]  /*1170*/  SHF.R.U32.HI R10, RZ, 0x3, R8 ;  /* 0x00000003ff0a7819 */ /* 0x000fe40000011608 */
[----:B------:R-:W-:Y:S02]  /*1180*/  LOP3.LUT R0, R4, R0, R20, 0xf6, !PT ;  /* 0x0000000004007212 */ /* 0x000fe400078ef614 */
[----:B------:R-:W-:Y:S02]  /*1190*/  SHF.R.S32.HI R17, RZ, 0x1f, R16 ;  /* 0x0000001fff117819 */ /* 0x000fe40000011410 */
[----:B--2---:R-:W-:Y:S01]  /*11a0*/  LOP3.LUT R224, R15, 0x1, RZ, 0xfc, !PT ;  /* 0x000000010fe07812 */ /* 0x004fe200078efcff */
[----:B------:R-:W-:-:S04]  /*11b0*/  VIADD R15, R2, 0x16400 ;  /* 0x00016400020f7836 */ /* 0x000fc80000000000 */
[----:B------:R-:W-:Y:S01]  /*11c0*/  IMAD R0, R0, 0x2, R15 ;  /* 0x0000000200007824 */ /* 0x000fe200078e020f */
[----:B------:R-:W-:Y:S04]  /*11d0*/  STL [R1+0x6c], R15 ;  /* 0x00006c0f01007387 */ /* 0x000fe80000100800 */
[----:B------:R-:W-:Y:S04]  /*11e0*/  STL [R1], RZ ;  /* 0x000000ff01007387 */ /* 0x000fe80000100800 */
[----:B------:R0:W-:Y:S04]  /*11f0*/  STL [R1+0x34], R3 ;  /* 0x0000340301007387 */ /* 0x0001e80000100800 */
[----:B------:R-:W-:Y:S04]  /*1200*/  STL [R1+0x40], R4 ;  /* 0x0000400401007387 */ /* 0x000fe80000100800 */
[----:B------:R1:W-:Y:S01]  /*1210*/  STL [R1+0x3c], R6 ;  /* 0x00003c0601007387 */ /* 0x0003e20000100800 */
[----:B0-----:R-:W-:-:S02]  /*1220*/  LOP3.LUT R3, R5, 0x38, R16, 0xf8, !PT ;  /* 0x0000003805037812 */ /* 0x001fc400078ef810 */
[----:B------:R-:W-:Y:S02]  /*1230*/  LOP3.LUT R5, R8, 0x38, R16, 0xf8, !PT ;  /* 0x0000003808057812 */ /* 0x000fe400078ef810 */
[----:B------:R-:W-:Y:S02]  /*1240*/  LOP3.LUT R8, R9, 0xfffffe00, RZ, 0xc0, !PT ;  /* 0xfffffe0009087812 */ /* 0x000fe400078ec0ff */
[----:B------:R-:W-:Y:S02]  /*1250*/  LOP3.LUT R9, R11, 0xfffffe00, RZ, 0xc0, !PT ;  /* 0xfffffe000b097812 */ /* 0x000fe400078ec0ff */
[----:B------:R-:W-:Y:S02]  /*1260*/  LOP3.LUT R3, R6, R3, R12, 0xf6, !PT ;  /* 0x0000000306037212 */ /* 0x000fe400078ef60c */
[----:B-1----:R-:W-:Y:S01]  /*1270*/  LOP3.LUT R6, R13, 0xfffffe00, RZ, 0xc0, !PT ;  /* 0xfffffe000d067812 */ /* 0x002fe200078ec0ff */
[----:B------:R-:W-:Y:S01]  /*1280*/  STL [R1+0x50], R9 ;  /* 0x0000500901007387 */ /* 0x000fe20000100800 */
[----:B------:R-:W-:Y:S01]  /*1290*/  LOP3.LUT R5, R8, R5, R10, 0xf6, !PT ;  /* 0x0000000508057212 */ /* 0x000fe200078ef60a */
[----:B------:R-:W-:-:S02]  /*12a0*/  IMAD R4, R3, 0x2, R15 ;  /* 0x0000000203047824 */ /* 0x000fc400078e020f */
[----:B------:R-:W-:Y:S02]  /*12b0*/  STL [R1+0x38], R8 ;  /* 0x0000380801007387 */ /* 0x000fe40000100800 */
[----:B------:R-:W-:Y:S02]  /*12c0*/  IMAD R3, R5, 0x2, R15 ;  /* 0x0000000205037824 */ /* 0x000fe400078e020f */
[----:B------:R-:W-:Y:S04]  /*12d0*/  STL [R1+0x4c], R6 ;  /* 0x00004c0601007387 */ /* 0x000fe80000100800 */
[----:B------:R0:W-:Y:S04]  /*12e0*/  STL [R1+0x78], R0 ;  /* 0x0000780001007387 */ /* 0x0001e80000100800 */
[----:B------:R1:W-:Y:S01]  /*12f0*/  STL [R1+0x74], R4 ;  /* 0x0000740401007387 */ /* 0x0003e20000100800 */
[----:B0-----:R-:W-:-:S05]  /*1300*/  LEA R0, R7, R14, 0x3 ;  /* 0x0000000e07007211 */ /* 0x001fca00078e18ff */
[----:B------:R1:W-:Y:S04]  /*1310*/  STL [R1+0x84], R0 ;  /* 0x0000840001007387 */ /* 0x0003e80000100800 */
[----:B------:R1:W-:Y:S02]  /*1320*/  STL [R1+0x70], R3 ;  /* 0x0000700301007387 */ /* 0x0003e40000100800 */
.L_x_821:
[----:B01----:R-:W0:Y:S01]  /*1330*/  LDC.64 R4, c[0x0][0xc88] ;  /* 0x00032200ff047b82 */ /* 0x003e220000000a00 */
[----:B------:R-:W-:Y:S01]  /*1340*/  ULDC.64 UR4, c[0x0][0x208] ;  /* 0x0000820000047ab9 */ /* 0x000fe20000000a00 */
[----:B0-----:R-:W-:-:S05]  /*1350*/  IMAD.WIDE R4, R127, 0x4, R4 ;  /* 0x000000047f047825 */ /* 0x001fca00078e0204 */
[----:B--2---:R-:W2:Y:S01]  /*1360*/  LDG.E R10, desc[UR4][R4.64] ;  /* 0x00000004040a7981 */ /* 0x004ea2000c1e1900 */
[----:B------:R-:W-:Y:S05]  /*1370*/  YIELD ;  /* 0x0000000000007946 */ /* 0x000fea0003800000 */
[----:B------:R-:W-:Y:S01]  /*1380*/  ULDC.64 UR4, c[0x0][0xa28] ;  /* 0x00028a0000047ab9 */ /* 0x000fe20000000a00 */
[----:B------:R-:W-:Y:S01]  /*1390*/  ULDC.64 UR8, c[0x0][0xa18] ;  /* 0x0002860000087ab9 */ /* 0x000fe20000000a00 */
[----:B------:R-:W-:Y:S01]  /*13a0*/  ISETP.NE.U32.AND P1, PT, RZ, UR4, PT ;  /* 0x00000004ff007c0c */ /* 0x000fe2000bf25070 */
[----:B------:R-:W-:Y:S01]  /*13b0*/  ULDC.64 UR6, c[0x0][0xa08] ;  /* 0x0002820000067ab9 */ /* 0x000fe20000000a00 */
[----:B------:R-:W-:Y:S01]  /*13c0*/  IMAD.MOV.U32 R3, RZ, RZ, RZ ;  /* 0x000000ffff037224 */ /* 0x000fe200078e00ff */
[----:B------:R-:W-:Y:S01]  /*13d0*/  ISETP.NE.U32.AND P0, PT, RZ, UR6, PT ;  /* 0x00000006ff007c0c */ /* 0x000fe2000bf05070 */
[----:B------:R-:W-:Y:S01]  /*13e0*/  ULDC.64 UR10, c[0x0][0x208] ;  /* 0x00008200000a7ab9 */ /* 0x000fe20000000a00 */
[----:B------:R-:W-:Y:S01]  /*13f0*/  ISETP.NE.AND.EX P1, PT, RZ, UR5, PT, P1 ;  /* 0x00000005ff007c0c */ /* 0x000fe2000bf25310 */
[----:B------:R-:W-:Y:S01]  /*1400*/  IMAD.MOV.U32 R29, RZ, RZ, RZ ;  /* 0x000000ffff1d7224 */ /* 0x000fe200078e00ff */
[----:B------:R-:W-:-:S02]  /*1410*/  ISETP.NE.AND.EX P0, PT, RZ, UR7, PT, P0 ;  /* 0x00000007ff007c0c */ /* 0x000fc4000bf05300 */
[----:B--2---:R-:W-:Y:S01]  /*1420*/  SHF.R.S32.HI R0, RZ, 0x1f, R10 ;  /* 0x0000001fff007819 */ /* 0x004fe2000001140a */
[----:B------:R0:W-:Y:S08]  /*1430*/  STL [R1+0x54], R10 ;  /* 0x0000540a01007387 */ /* 0x0001f00000100800 */
[C---:B------:R-:W-:Y:S01]  /*1440*/  @P1 LEA R6, P2, R10.reuse, UR4, 0x2 ;  /* 0x000000040a061c11 */ /* 0x040fe2000f8410ff */
[C---:B------:R-:W-:Y:S01]  /*1450*/  IMAD.SHL.U32 R28, R10.reuse, 0x4, RZ ;  /* 0x000000040a1c7824 */ /* 0x040fe200078e00ff */
[----:B------:R-:W-:-:S02]  /*1460*/  SHF.L.U64.HI R30, R10, 0x2, R0 ;  /* 0x000000020a1e7819 */ /* 0x000fc40000010200 */
[----:B----4-:R-:W-:Y:S02]  /*1470*/  @P1 LEA.HI.X R7, R10, UR5, R0, 0x2, P2 ;  /* 0x000000050a071c11 */ /* 0x010fe400090f1400 */
[----:B------:R-:W-:Y:S01]  /*1480*/  ISETP.NE.U32.AND P2, PT, RZ, UR8, PT ;  /* 0x00000008ff007c0c */ /* 0x000fe2000bf45070 */
[----:B------:R-:W-:Y:S01]  /*1490*/  ULDC UR4, c[0x0][0x288] ;  /* 0x0000a20000047ab9 */ /* 0x000fe20000000800 */
[----:B------:R-:W-:Y:S01]  /*14a0*/  IADD3 R8, P3, R28, UR6, RZ ;  /* 0x000000061c087c10 */ /* 0x000fe2000ff7e0ff */
[----:B------:R-:W-:Y:S01]  /*14b0*/  IMAD.U32 R160, RZ, RZ, UR4 ;  /* 0x00000004ffa07e24 */ /* 0x000fe2000f8e00ff */
[----:B------:R-:W-:Y:S01]  /*14c0*/  ISETP.NE.AND.EX P2, PT, RZ, UR9, PT, P2 ;  /* 0x00000009ff007c0c */ /* 0x000fe2000bf45320 */
[----:B------:R-:W-:Y:S01]  /*14d0*/  ULDC.64 UR4, c[0x0][0x418] ;  /* 0x0001060000047ab9 */ /* 0x000fe20000000a00 */
[----:B------:R0:W5:Y:S01]  /*14e0*/  @P1 LDG.E R3, desc[UR10][R6.64] ;  /* 0x0000000a06031981 */ /* 0x000162000c1e1900 */
[----:B------:R-:W-:Y:S01]  /*14f0*/  UISETP.NE.U32.AND UP0, UPT, UR4, URZ, UPT ;  /* 0x0000003f0400728c */ /* 0x000fe2000bf05070 */
[----:B------:R-:W-:-:S02]  /*1500*/  IADD3.X R9, R30, UR7, RZ, P3, !PT ;  /* 0x000000071e097c10 */ /* 0x000fc40009ffe4ff */
[----:B------:R-:W-:Y:S01]  /*1510*/  ULDC UR4, c[0x0][0x424] ;  /* 0x0001090000047ab9 */ /* 0x000fe20000000800 */
[----:B------:R-:W-:Y:S02]  /*1520*/  UISETP.NE.AND.EX UP0, UPT, UR5, URZ, UPT, UP0 ;  /* 0x0000003f0500728c */ /* 0x000fe4000bf05300 */
[----:B------:R0:W5:Y:S01]  /*1530*/  @P0 LDG.E R29, desc[UR10][R8.64] ;  /* 0x0000000a081d0981 */ /* 0x000162000c1e1900 */
[----:B------:R-:W-:Y:S01]  /*1540*/  ULDC UR5, c[0x0][0x2f0] ;  /* 0x0000bc0000057ab9 */ /* 0x000fe20000000800 */
[----:B------:R-:W-:Y:S02]  /*1550*/  USEL UR4, UR4, 0x1, UP0 ;  /* 0x0000000104047887 */ /* 0x000fe40008000000 */
[----:B------:R-:W-:Y:S02]  /*1560*/  @P2 IADD3 R4, P1, R28, UR8, RZ ;  /* 0x000000081c042c10 */ /* 0x000fe4000ff3e0ff */
[----:B------:R-:W-:Y:S02]  /*1570*/  UIMAD UR4, UR4, UR5, URZ ;  /* 0x00000005040472a4 */ /* 0x000fe4000f8e023f */
[----:B------:R-:W-:Y:S01]  /*1580*/  @P2 IADD3.X R5, R30, UR9, RZ, P1, !PT ;  /* 0x000000091e052c10 */ /* 0x000fe20008ffe4ff */
[----:B------:R-:W-:-:S02]  /*1590*/  ULDC UR5, c[0x0][0x348] ;  /* 0x0000d20000057ab9 */ /* 0x000fc40000000800 */
[----:B------:R-:W-:Y:S02]  /*15a0*/  IMAD.U32 R25, RZ, RZ, UR5 ;  /* 0x00000005ff197e24 */ /* 0x000fe4000f8e00ff */
[----:B------:R0:W5:Y:S01]  /*15b0*/  @P2 LDG.E R160, desc[UR10][R4.64] ;  /* 0x0000000a04a02981 */ /* 0x000162000c1e1900 */
[----:B------:R-:W-:Y:S02]  /*15c0*/  IMAD.U32 R26, RZ, RZ, UR4 ;  /* 0x00000004ff1a7e24 */ /* 0x000fe4000f8e00ff */
[----:B------:R-:W-:Y:S01]  /*15d0*/  IMAD.MOV.U32 R27, RZ, RZ, R10 ;  /* 0x000000ffff1b7224 */ /* 0x000fe200078e000a */
[----:B---3--:R-:W-:Y:S06]  /*15e0*/  @P2 BRA `(.L_x_604) ;  /* 0x0000000000282947 */ /* 0x008fec0003800000 */
        /* <DEDUP_REMOVED lines=10> */
.L_x_604:
[----:B------:R-:W-:Y:S01]  /*1690*/  ULDC.64 UR4, c[0x0][0xa20] ;  /* 0x0002880000047ab9 */ /* 0x000fe20000000a00 */
[----:B------:R1:W-:Y:S01]  /*16a0*/  STL [R1+0x68], R125 ;  /* 0x0000687d01007387 */ /* 0x0003e20000100800 */
[----:B------:R-:W-:-:S03]  /*16b0*/  ISETP.NE.U32.AND P1, PT, RZ, UR4, PT ;  /* 0x00000004ff007c0c */ /* 0x000fc6000bf25070 */
[----:B------:R1:W-:Y:S01]  /*16c0*/  STL [R1+0x58], R126 ;  /* 0x0000587e01007387 */ /* 0x0003e20000100800 */
[----:B------:R-:W-:-:S13]  /*16d0*/  ISETP.NE.AND.EX P1, PT, RZ, UR5, PT, P1 ;  /* 0x00000005ff007c0c */ /* 0x000fda000bf25310 */
[----:B-1----:R-:W-:Y:S05]  /*16e0*/  @!P1 BRA `(.L_x_605) ;  /* 0x0000000000149947 */ /* 0x002fea0003800000 */
[----:B0-----:R-:W-:Y:S01]  /*16f0*/  IADD3 R4, P0, R28, UR4, RZ ;  /* 0x000000041c047c10 */ /* 0x001fe2000ff1e0ff */
[----:B------:R-:W-:-:S03]  /*1700*/  ULDC.64 UR6, c[0x0][0x208] ;  /* 0x0000820000067ab9 */ /* 0x000fc60000000a00 */
[----:B------:R-:W-:-:S05]  /*1710*/  IADD3.X R5, R30, UR5, RZ, P0, !PT ;  /* 0x000000051e057c10 */ /* 0x000fca00087fe4ff */
[----:B------:R1:W5:Y:S01]  /*1720*/  LDG.E R26, desc[UR6][R4.64] ;  /* 0x00000006041a7981 */ /* 0x000362000c1e1900 */
[----:B------:R-:W-:Y:S05]  /*1730*/  BRA `(.L_x_606) ;  /* 0x0000000000147947 */ /* 0x000fea0003800000 */
.L_x_605:
[----:B------:R-:W-:Y:S05]  /*1740*/  @!P0 BRA `(.L_x_606) ;  /* 0x0000000000108947 */ /* 0x000fea0003800000 */
[----:B------:R-:W-:Y:S02]  /*1750*/  ULDC.64 UR4, c[0x0][0x208] ;  /* 0x0000820000047ab9 */ /* 0x000fe40000000a00 */
[----:B0-----:R-:W2:Y:S04]  /*1760*/  LDG.E R5, desc[UR4][R8.64] ;  /* 0x0000000408057981 */ /* 0x001ea8000c1e1900 */
[----:B------:R-:W2:Y:S02]  /*1770*/  LDG.E R26, desc[UR4][R8.64+0x4] ;  /* 0x00000404081a7981 */ /* 0x000ea4000c1e1900 */
[----:B--2---:R-:W-:-:S07]  /*1780*/  IMAD.IADD R26, R26, 0x1, -R5 ;  /* 0x000000011a1a7824 */ /* 0x004fce00078e0a05 */
.L_x_606:
[----:B------:R-:W-:Y:S01]  /*1790*/  ULDC.64 UR4, c[0x0][0xa10] ;  /* 0x0002840000047ab9 */ /* 0x000fe20000000a00 */
[----:B------:R-:W-:Y:S01]  /*17a0*/  ULDC.64 UR6, c[0x0][0x208] ;  /* 0x0000820000067ab9 */ /* 0x000fe20000000a00 */
[----:B------:R-:W-:-:S04]  /*17b0*/  ISETP.NE.U32.AND P0, PT, RZ, UR4, PT ;  /* 0x00000004ff007c0c */ /* 0x000fc8000bf05070 */
[----:B------:R-:W-:Y:S01]  /*17c0*/  ISETP.NE.AND.EX P0, PT, RZ, UR5, PT, P0 ;  /* 0x00000005ff007c0c */ /* 0x000fe2000bf05300 */
[----:B0----5:R-:W-:Y:S01]  /*17d0*/  IMAD.IADD R8, R26, 0x1, -R3 ;  /* 0x000000011a087824 */ /* 0x021fe200078e0a03 */
[----:B------:R-:W-:-:S11]  /*17e0*/  ULDC.64 UR4, c[0x0][0xa30] ;  /* 0x00028c0000047ab9 */ /* 0x000fd60000000a00 */
[----:B-1----:R-:W0:Y:S02]  /*17f0*/  @P0 LDC.64 R4, c[0x0][0xa10] ;  /* 0x00028400ff040b82 */ /* 0x002e240000000a00 */
[----:B0-----:R-:W-:-:S05]  /*1800*/  @P0 IMAD.WIDE R4, R27, 0x4, R4 ;  /* 0x000000041b040825 */ /* 0x001fca00078e0204 */
[----:B------:R-:W2:Y:S04]  /*1810*/  @P0 LDG.E R0, desc[UR6][R4.64] ;  /* 0x0000000604000981 */ /* 0x000ea8000c1e1900 */
[----:B------:R0:W2:Y:S01]  /*1820*/  @P0 LDG.E R9, desc[UR6][R4.64+0x4] ;  /* 0x0000040604090981 */ /* 0x0000a2000c1e1900 */
[----:B------:R-:W-:Y:S01]  /*1830*/  ISETP.NE.U32.AND P1, PT, RZ, UR4, PT ;  /* 0x00000004ff007c0c */ /* 0x000fe2000bf25070 */
[----:B------:R-:W-:-:S03]  /*1840*/  IMAD.MOV.U32 R148, RZ, RZ, R26 ;  /* 0x000000ffff947224 */ /* 0x000fc600078e001a */
[----:B------:R-:W-:Y:S01]  /*1850*/  ISETP.NE.AND.EX P1, PT, RZ, UR5, PT, P1 ;  /* 0x00000005ff007c0c */ /* 0x000fe2000bf25310 */
[----:B0-----:R-:W-:-:S05]  /*1860*/  IMAD.MOV R4, RZ, RZ, -R8 ;  /* 0x000000ffff047224 */ /* 0x001fca00078e0a08 */
[----:B------:R-:W-:-:S07]  /*1870*/  VIMNMX R4, RZ, R4, !PT ;  /* 0x00000004ff047248 */ /* 0x000fce0007fe0100 */
[----:B------:R-:W-:-:S04]  /*1880*/  @P1 IADD3 R6, P2, R28, UR4, RZ ;  /* 0x000000041c061c10 */ /* 0x000fc8000ff5e0ff */
[----:B------:R-:W-:-:S05]  /*1890*/  @P1 IADD3.X R7, R30, UR5, RZ, P2, !PT ;  /* 0x000000051e071c10 */ /* 0x000fca00097fe4ff */
[----:B------:R0:W5:Y:S01]  /*18a0*/  @P1 LDG.E R148, desc[UR6][R6.64] ;  /* 0x0000000606941981 */ /* 0x000162000c1e1900 */
[----:B--2---:R-:W-:-:S04]  /*18b0*/  @P0 IMAD.IADD R25, R9, 0x1, -R0 ;  /* 0x0000000109190824 */ /* 0x004fc800078e0a00 */
[----:B------:R-:W-:-:S04]  /*18c0*/  IMAD.IADD R161, R8, 0x1, R25 ;  /* 0x0000000108a17824 */ /* 0x000fc800078e0219 */
[----:B------:R-:W-:-:S04]  /*18d0*/  VIADD R0, R161, 0xaf ;  /* 0x000000afa1007836 */ /* 0x000fc80000000000 */
[----:B------:R-:W-:-:S05]  /*18e0*/  IMAD.HI R0, R0, 0x2e8ba2e9, RZ ;  /* 0x2e8ba2e900007827 */ /* 0x000fca00078e02ff */
[----:B------:R-:W-:-:S04]  /*18f0*/  SHF.R.U32.HI R163, RZ, 0x1f, R0 ;  /* 0x0000001fffa37819 */ /* 0x000fc80000011600 */
[----:B------:R-:W-:-:S05]  /*1900*/  LEA.HI.SX32 R163, R0, R163, 0x1b ;  /* 0x000000a300a37211 */ /* 0x000fca00078fdaff */
[----:B------:R-:W-:-:S05]  /*1910*/  IMAD R0, R163, 0xb0, -R8 ;  /* 0x000000b0a3007824 */ /* 0x000fca00078e0a08 */
[----:B------:R-:W-:-:S04]  /*1920*/  VIMNMX R3, R0, R25, PT ;  /* 0x0000001900037248 */ /* 0x000fc80003fe0100 */
[----:B------:R-:W-:Y:S01]  /*1930*/  ISETP.GT.AND P0, PT, R3, R4, PT ;  /* 0x000000040300720c */ /* 0x000fe20003f04270 */
[----:B------:R-:W-:-:S05]  /*1940*/  IMAD.WIDE.U32 R4, R4, -0x45d1745d, RZ ;  /* 0xba2e8ba304047825 */ /* 0x000fca00078e00ff */
[----:B------:R-:W-:-:S05]  /*1950*/  SHF.R.U32.HI R131, RZ, 0x7, R5 ;  /* 0x00000007ff837819 */ /* 0x000fca0000011605 */
[----:B------:R-:W-:Y:S02]  /*1960*/  IMAD.MOV.U32 R24, RZ, RZ, R131 ;  /* 0x000000ffff187224 */ /* 0x000fe400078e0083 */
[----:B------:R-:W-:-:S04]  /*1970*/  @P0 VIADD R0, R3, 0xaf ;  /* 0x000000af03000836 */ /* 0x000fc80000000000 */
[----:B------:R-:W-:-:S05]  /*1980*/  @P0 IMAD.HI R0, R0, 0x2e8ba2e9, RZ ;  /* 0x2e8ba2e900000827 */ /* 0x000fca00078e02ff */
[----:B------:R-:W-:-:S04]  /*1990*/  @P0 SHF.R.U32.HI R3, RZ, 0x1f, R0 ;  /* 0x0000001fff030819 */ /* 0x000fc80000011600 */
[----:B------:R-:W-:Y:S02]  /*19a0*/  @P0 LEA.HI.SX32 R24, R0, R3, 0x1b ;  /* 0x0000000300180211 */ /* 0x000fe400078fdaff */
[----:B------:R-:W-:Y:S02]  /*19b0*/  PLOP3.LUT P0, PT, PT, PT, PT, 0x80, 0x0 ;  /* 0x000000000000781c */ /* 0x000fe40003f0f070 */
[----:B------:R-:W-:-:S13]  /*19c0*/  ISETP.GT.AND P1, PT, R24, R131, PT ;  /* 0x000000831800720c */ /* 0x000fda0003f24270 */
[----:B0-----:R-:W-:Y:S05]  /*19d0*/  @!P1 BRA `(.L_x_607) ;  /* 0x000000ac00a09947 */ /* 0x001fea0003800000 */
[----:B------:R-:W-:Y:S01]  /*19e0*/  VIADD R0, R2, 0x1e400 ;  /* 0x0001e40002007836 */ /* 0x000fe20000000000 */
[----:B------:R-:W-:Y:S04]  /*19f0*/  BSSY B6, `(.L_x_608) ;  /* 0x0000013000067945 */ /* 0x000fe80003800000 */
[----:B------:R-:W-:-:S13]  /*1a00*/  LOP3.LUT P0, RZ, R0, 0x3ff, RZ, 0xc0, !PT ;  /* 0x000003ff00ff7812 */ /* 0x000fda000780c0ff */
[----:B------:R-:W-:Y:S05]  /*1a10*/  @!P0 BRA `(.L_x_609) ;  /* 0x0000000000408947 */ /* 0x000fea0003800000 */
        /* <DEDUP_REMOVED lines=15> */
[----:B-1---5:R-:W-:Y:S05]  /*1b10*/  CALL.ABS.NOINC R14 ;  /* 0x000000000e007343 */ /* 0x022fea0003c00000 */
.L_x_609:
[----:B------:R-:W-:Y:S05]  /*1b20*/  BSYNC B6 ;  /* 0x0000000000067941 */ /* 0x000fea0003800000 */
.L_x_608:
        /* <DEDUP_REMOVED lines=20> */
.L_x_611:
[----:B------:R-:W-:Y:S05]  /*1c70*/  BSYNC B6 ;  /* 0x0000000000067941 */ /* 0x000fea0003800000 */
.L_x_610:
[----:B------:R-:W-:Y:S01]  /*1c80*/  ULDC.64 UR4, c[0x0][0x9f8] ;  /* 0x00027e0000047ab9 */ /* 0x000fe20000000a00 */
[----:B------:R-:W-:Y:S01]  /*1c90*/  ULDC.64 UR6, c[0x0][0x208] ;  /* 0x0000820000067ab9 */ /* 0x000fe20000000a00 */
[----:B------:R-:W-:Y:S01]  /*1ca0*/  ISETP.NE.U32.AND P0, PT, RZ, UR4, PT ;  /* 0x00000004ff007c0c */ /* 0x000fe2000bf05070 */
[----:B------:R-:W2:Y:S01]  /*1cb0*/  LDL.LU R31, [R1+0x4] ;  /* 0x00000400011f7983 */ /* 0x000ea20000300800 */
[----:B------:R-:W0:Y:S02]  /*1cc0*/  LDC.64 R42, c[0x0][0x300] ;  /* 0x0000c000ff2a7b82 */ /* 0x000e240000000a00 */
[----:B------:R-:W-:Y:S01]  /*1cd0*/  ISETP.NE.AND.EX P0, PT, RZ, UR5, PT, P0 ;  /* 0x00000005ff007c0c */ /* 0x000fe2000bf05300 */
[----:B------:R-:W1:Y:S01]  /*1ce0*/  S2R R21, SR_TID.X ;  /* 0x0000000000157919 */ /* 0x000e620000002100 */
[----:B------:R-:W-:Y:S01]  /*1cf0*/  IMAD.IADD R119, R29, 0x1, R26 ;  /* 0x000000011d777824 */ /* 0x000fe200078e021a */
[----:B------:R-:W-:Y:S01]  /*1d00*/  SHF.R.S32.HI R8, RZ, 0x1f, R126 ;  /* 0x0000001fff087819 */ /* 0x000fe2000001147e */
[----:B------:R-:W3:Y:S02]  /*1d10*/  LDL R26, [R1+0x3c] ;  /* 0x00003c00011a7983 */ /* 0x000ee40000100800 */
[----:B------:R-:W4:Y:S02]  /*1d20*/  LDC R13, c[0x0][0x3f4] ;  /* 0x0000fd00ff0d7b82 */ /* 0x000f240000000800 */
[----:B------:R-:W3:Y:S05]  /*1d30*/  LDL R14, [R1+0x38] ;  /* 0x00003800010e7983 */ /* 0x000eea0000100800 */
[----:B------:R-:W-:Y:S01]  /*1d40*/  @P0 IADD3 R4, P1, R28, UR4, RZ ;  /* 0x000000041c040c10 */ /* 0x000fe2000ff3e0ff */
[----:B------:R-:W2:Y:S03]  /*1d50*/  LDC.64 R108, c[0x0][0x3f8] ;  /* 0x0000fe00ff6c7b82 */ /* 0x000ea60000000a00 */
[----:B------:R-:W-:Y:S01]  /*1d60*/  @P0 IADD3.X R5, R30, UR5, RZ, P1, !PT ;  /* 0x000000051e050c10 */ /* 0x000fe20008ffe4ff */
[----:B------:R-:W-:-:S04]  /*1d70*/  ULDC.64 UR4, c[0x0][0x308] ;  /* 0x0000c20000047ab9 */ /* 0x000fc80000000a00 */
[----:B------:R1:W3:Y:S01]  /*1d80*/  @P0 LDG.E R27, desc[UR6][R4.64] ;  /* 0x00000006041b0981 */ /* 0x0002e2000c1e1900 */
[----:B------:R-:W-:Y:S01]  /*1d90*/  SHF.R.S32.HI R15, RZ, 0x1f, R119 ;  /* 0x0000001fff0f7819 */ /* 0x000fe20000011477 */
[----:B------:R-:W-:Y:S01]  /*1da0*/  ULDC.64 UR6, c[0x0][0xa08] ;  /* 0x0002820000067ab9 */ /* 0x000fe20000000a00 */
[-C--:B0-----:R-:W-:Y:S01]  /*1db0*/  IMAD.WIDE.U32 R6, R119, R42.reuse, RZ ;  /* 0x0000002a77067225 */ /* 0x081fe200078e00ff */
[----:B------:R-:W-:Y:S01]  /*1dc0*/  ISETP.NE.U32.AND P0, PT, RZ, UR6, PT ;  /* 0x00000006ff007c0c */ /* 0x000fe2000bf05070 */
[----:B------:R-:W0:Y:S01]  /*1dd0*/  LDC.64 R114, c[0x0][0x408] ;  /* 0x00010200ff727b82 */ /* 0x000e220000000a00 */
[----:B------:R-:W-:Y:S01]  /*1de0*/  SHF.R.S32.HI R20, RZ, 0x1f, R22 ;  /* 0x0000001fff147819 */ /* 0x000fe20000011416 */
[----:B------:R-:W-:Y:S01]  /*1df0*/  IMAD R0, R15, R42, RZ ;  /* 0x0000002a0f007224 */ /* 0x000fe200078e02ff */
[----:B----4-:R-:W-:Y:S02]  /*1e00*/  ISETP.GE.AND P2, PT, R16, R13, PT ;  /* 0x0000000d1000720c */ /* 0x010fe40003f46270 */
[----:B------:R-:W-:Y:S01]  /*1e10*/  ISETP.NE.AND.EX P0, PT, RZ, UR7, PT, P0 ;  /* 0x00000007ff007c0c */ /* 0x000fe2000bf05300 */
[----:B------:R-:W-:Y:S01]  /*1e20*/  IMAD R3, R119, R43, R0 ;  /* 0x0000002b77037224 */ /* 0x000fe200078e0200 */
[----:B-1----:R-:W-:-:S02]  /*1e30*/  SHF.R.U32.HI R21, RZ, 0x7, R21 ;  /* 0x00000007ff157819 */ /* 0x002fc40000011615 */
[----:B------:R-:W-:Y:S01]  /*1e40*/  SHF.R.S32.HI R19, RZ, 0x1f, R18 ;  /* 0x0000001fff137819 */ /* 0x000fe20000011412 */
[----:B------:R-:W-:Y:S01]  /*1e50*/  IMAD.IADD R7, R7, 0x1, R3 ;  /* 0x0000000107077824 */ /* 0x000fe200078e0203 */
[----:B------:R-:W-:Y:S01]  /*1e60*/  ISETP.NE.AND P6, PT, R21, 0x1, PT ;  /* 0x000000011500780c */ /* 0x000fe20003fc5270 */
[----:B------:R-:W-:Y:S02]  /*1e70*/  IMAD R3, R8, UR4, RZ ;  /* 0x0000000408037c24 */ /* 0x000fe4000f8e02ff */
[----:B------:R-:W-:-:S04]  /*1e80*/  IMAD.WIDE.U32 R4, R126, UR4, R6 ;  /* 0x000000047e047c25 */ /* 0x000fc8000f8e0006 */
[----:B------:R-:W-:Y:S01]  /*1e90*/  IMAD R3, R126, UR5, R3 ;  /* 0x000000057e037c24 */ /* 0x000fe2000f8e0203 */
[----:B------:R-:W-:Y:S01]  /*1ea0*/  ULDC.64 UR4, c[0x0][0x310] ;  /* 0x0000c40000047ab9 */ /* 0x000fe20000000a00 */
[----:B--2---:R-:W-:Y:S02]  /*1eb0*/  LOP3.LUT R31, R31, 0xfffffffe, RZ, 0xc0, !PT ;  /* 0xfffffffe1f1f7812 */ /* 0x004fe400078ec0ff */
[----:B------:R-:W-:Y:S01]  /*1ec0*/  IMAD.IADD R5, R5, 0x1, R3 ;  /* 0x0000000105057824 */ /* 0x000fe200078e0203 */
[----:B---3--:R-:W-:Y:S02]  /*1ed0*/  SHF.R.S32.HI R0, RZ, 0x1f, R27 ;  /* 0x0000001fff007819 */ /* 0x008fe4000001141b */
[----:B------:R-:W-:Y:S01]  /*1ee0*/  SEL R103, R27, RZ, !P0 ;  /* 0x000000ff1b677207 */ /* 0x000fe20004000000 */
[----:B------:R-:W-:Y:S01]  /*1ef0*/  VIADD R9, R22, 0x40 ;  /* 0x0000004016097836 */ /* 0x000fe20000000000 */
[----:B------:R-:W-:Y:S01]  /*1f00*/  SEL R6, R0, RZ, !P0 ;  /* 0x000000ff00067207 */ /* 0x000fe20004000000 */
[----:B------:R-:W2:Y:S01]  /*1f10*/  LDL R27, [R1+0x40] ;  /* 0x00004000011b7983 */ /* 0x000ea20000100800 */
[----:B------:R-:W-:Y:S01]  /*1f20*/  @P2 LOP3.LUT R31, R31, 0x1, RZ, 0xfc, !PT ;  /* 0x000000011f1f2812 */ /* 0x000fe200078efcff */
[----:B------:R-:W-:-:S04]  /*1f30*/  IMAD.WIDE.U32 R100, R103, UR4, R4 ;  /* 0x0000000467647c25 */ /* 0x000fc8000f8e0004 */
[----:B------:R-:W-:Y:S01]  /*1f40*/  IMAD R0, R6, UR4, RZ ;  /* 0x0000000406007c24 */ /* 0x000fe2000f8e02ff */
[C---:B------:R-:W-:Y:S01]  /*1f50*/  IADD3 R32, R22.reuse, 0x20, RZ ;  /* 0x0000002016207810 */ /* 0x040fe20007ffe0ff */
[----:B------:R-:W-:Y:S02]  /*1f60*/  VIADD R28, R22, 0x20 ;  /* 0x00000020161c7836 */ /* 0x000fe40000000000 */
[----:B------:R-:W-:Y:S01]  /*1f70*/  IMAD R11, R103, UR5, R0 ;  /* 0x00000005670b7c24 */ /* 0x000fe2000f8e0200 */
[----:B------:R-:W-:Y:S05]  /*1f80*/  @!P6 WARPSYNC.ALL ;  /* 0x000000000000e948 */ /* 0x000fea0003800000 */
[----:B------:R-:W-:Y:S01]  /*1f90*/  ULDC.64 UR4, c[0x0][0x330] ;  /* 0x0000cc0000047ab9 */ /* 0x000fe20000000a00 */
[----:B------:R1:W-:Y:S01]  /*1fa0*/  STL [R1+0x4], R31 ;  /* 0x0000041f01007387 */ /* 0x0003e20000100800 */
[----:B------:R-:W-:-:S02]  /*1fb0*/  IMAD R3, R8, UR4, RZ ;  /* 0x0000000408037c24 */ /* 0x000fc4000f8e02ff */
[C---:B------:R-:W-:Y:S01]  /*1fc0*/  IMAD.WIDE.U32 R4, R126.reuse, UR4, R16 ;  /* 0x000000047e047c25 */ /* 0x040fe2000f8e0010 */
[----:B------:R-:W3:Y:S03]  /*1fd0*/  LDL R8, [R1+0x50] ;  /* 0x0000500001087983 */ /* 0x000ee60000100800 */
[----:B------:R-:W-:Y:S01]  /*1fe0*/  IMAD R3, R126, UR5, R3 ;  /* 0x000000057e037c24 */ /* 0x000fe2000f8e0203 */
[----:B------:R-:W4:Y:S01]  /*1ff0*/  LDL R12, [R1+0x4c] ;  /* 0x00004c00010c7983 */ /* 0x000f220000100800 */
[----:B------:R-:W-:Y:S01]  /*2000*/  IMAD R0, R20, R108, RZ ;  /* 0x0000006c14007224 */ /* 0x000fe200078e02ff */
[----:B------:R-:W-:Y:S01]  /*2010*/  ULDC.64 UR4, c[0x0][0x338] ;  /* 0x0000ce0000047ab9 */ /* 0x000fe20000000a00 */
[----:B------:R-:W-:Y:S01]  /*2020*/  IMAD.IADD R5, R5, 0x1, R3 ;  /* 0x0000000105057824 */ /* 0x000fe200078e0203 */
[----:B------:R-:W-:Y:S01]  /*2030*/  SEL R3, R13, RZ, P2 ;  /* 0x000000ff0d037207 */ /* 0x000fe20001000000 */
[----:B------:R-:W-:-:S02]  /*2040*/  IMAD R7, R22, R109, R0 ;  /* 0x0000006d16077224 */ /* 0x000fc400078e0200 */
[----:B-1----:R-:W-:Y:S02]  /*2050*/  VIADD R31, R22, 0x40 ;  /* 0x00000040161f7836 */ /* 0x002fe40000000000 */
[----:B------:R-:W-:Y:S02]  /*2060*/  IMAD R0, R6, UR4, RZ ;  /* 0x0000000406007c24 */ /* 0x000fe4000f8e02ff */
[----:B------:R-:W-:Y:S02]  /*2070*/  IMAD.IADD R3, R16, 0x1, R3 ;  /* 0x0000000110037824 */ /* 0x000fe400078e0203 */
[----:B------:R-:W-:Y:S02]  /*2080*/  IMAD.SHL.U32 R31, R31, 0x40, RZ ;  /* 0x000000401f1f7824 */ /* 0x000fe400078e00ff */
[C---:B------:R-:W-:Y:S01]  /*2090*/  IMAD R45, R103.reuse, UR5, R0 ;  /* 0x00000005672d7c24 */ /* 0x040fe2000f8e0200 */
[----:B------:R-:W-:Y:S01]  /*20a0*/  SHF.R.S32.HI R0, RZ, 0x1f, R3 ;  /* 0x0000001fff007819 */ /* 0x000fe20000011403 */
[----:B------:R-:W-:Y:S01]  /*20b0*/  IMAD.WIDE.U32 R102, R103, UR4, R4 ;  /* 0x0000000467667c25 */ /* 0x000fe2000f8e0004 */
[----:B------:R-:W-:Y:S01]  /*20c0*/  LOP3.LUT R31, R31, 0x1c0, RZ, 0xc0, !PT ;  /* 0x000001c01f1f7812 */ /* 0x000fe200078ec0ff */
[----:B------:R-:W-:Y:S01]  /*20d0*/  ULDC UR4, c[0x0][0x2f4] ;  /* 0x0000bd0000047ab9 */ /* 0x000fe20000000800 */
[----:B------:R-:W-:Y:S01]  /*20e0*/  LEA.HI R10, R0, R3, RZ, 0x3 ;  /* 0x00000003000a7211 */ /* 0x000fe200078f18ff */
[----:B0-----:R-:W-:-:S02]  /*20f0*/  IMAD R4, R20, R114, RZ ;  /* 0x0000007214047224 */ /* 0x001fc400078e02ff */
[----:B------:R-:W-:-:S04]  /*2100*/  IMAD.WIDE.U32 R110, R22, R114, R18 ;  /* 0x00000072166e7225 */ /* 0x000fc800078e0012 */
[C---:B------:R-:W-:Y:S01]  /*2110*/  IMAD R5, R22.reuse, R115, R4 ;  /* 0x0000007316057224 */ /* 0x040fe200078e0204 */
[----:B------:R-:W-:Y:S01]  /*2120*/  LOP3.LUT R4, R31, 0x38, R10, 0xf8, !PT ;  /* 0x000000381f047812 */ /* 0x000fe200078ef80a */
[----:B------:R-:W-:Y:S01]  /*2130*/  IMAD.WIDE.U32 R112, R22, R114, R16 ;  /* 0x0000007216707225 */ /* 0x000fe200078e0010 */
[----:B------:R-:W0:Y:S01]  /*2140*/  S2R R31, SR_TID.X ;  /* 0x00000000001f7919 */ /* 0x000e220000002100 */
[----:B------:R-:W-:Y:S02]  /*2150*/  LEA.HI R0, R0, R3, RZ, 0x6 ;  /* 0x0000000300007211 */ /* 0x000fe400078f30ff */
[C---:B------:R-:W-:Y:S01]  /*2160*/  SHF.L.U64.HI R117, R42.reuse, 0x5, R43 ;  /* 0x000000052a757819 */ /* 0x040fe2000001022b */
[----:B------:R-:W-:Y:S01]  /*2170*/  IMAD.SHL.U32 R116, R42, 0x20, RZ ;  /* 0x000000202a747824 */ /* 0x000fe200078e00ff */
[----:B------:R-:W-:Y:S01]  /*2180*/  SHF.R.S32.HI R3, RZ, 0x6, R0 ;  /* 0x00000006ff037819 */ /* 0x000fe20000011400 */
[C---:B------:R-:W-:Y:S02]  /*2190*/  VIADD R29, R22.reuse, 0xa0 ;  /* 0x000000a0161d7836 */ /* 0x040fe40000000000 */
[----:B------:R-:W-:-:S04]  /*21a0*/  IMAD.WIDE.U32 R104, R22, R108, R18 ;  /* 0x0000006c16687225 */ /* 0x000fc800078e0012 */
[----:B------:R-:W-:Y:S02]  /*21b0*/  IMAD R145, R3, 0x2c00, R26 ;  /* 0x00002c0003917824 */ /* 0x000fe400078e021a */
[----:B------:R-:W-:Y:S02]  /*21c0*/  VIADD R26, R22, 0x80 ;  /* 0x00000080161a7836 */ /* 0x000fe40000000000 */
[----:B------:R-:W-:Y:S02]  /*21d0*/  IMAD.SHL.U32 R9, R9, 0x40, RZ ;  /* 0x0000004009097824 */ /* 0x000fe400078e00ff */
[----:B------:R-:W-:Y:S02]  /*21e0*/  IMAD.SHL.U32 R26, R26, 0x40, RZ ;  /* 0x000000401a1a7824 */ /* 0x000fe400078e00ff */
[----:B------:R-:W-:Y:S01]  /*21f0*/  IMAD.SHL.U32 R32, R32, 0x40, RZ ;  /* 0x0000004020207824 */ /* 0x000fe200078e00ff */
[----:B------:R-:W-:Y:S01]  /*2200*/  LOP3.LUT R9, R9, 0x1c0, RZ, 0xc0, !PT ;  /* 0x000001c009097812 */ /* 0x000fe200078ec0ff */
[----:B------:R-:W-:Y:S01]  /*2210*/  IMAD.SHL.U32 R28, R28, 0x40, RZ ;  /* 0x000000401c1c7824 */ /* 0x000fe200078e00ff */
[----:B------:R-:W-:-:S02]  /*2220*/  LOP3.LUT R26, R26, 0x1c0, RZ, 0xc0, !PT ;  /* 0x000001c01a1a7812 */ /* 0x000fc400078ec0ff */
[----:B------:R-:W-:Y:S02]  /*2230*/  SHF.R.U32.HI R9, RZ, 0x3, R9 ;  /* 0x00000003ff097819 */ /* 0x000fe40000011609 */
[----:B------:R-:W-:Y:S01]  /*2240*/  SHF.R.U32.HI R165, RZ, 0x3, R26 ;  /* 0x00000003ffa57819 */ /* 0x000fe2000001161a */
[----:B0-----:R-:W-:Y:S01]  /*2250*/  VIADD R31, R31, 0xffffff80 ;  /* 0xffffff801f1f7836 */ /* 0x001fe20000000000 */
[----:B------:R-:W-:Y:S02]  /*2260*/  LOP3.LUT R6, R26, 0x38, R10, 0xf8, !PT ;  /* 0x000000381a067812 */ /* 0x000fe400078ef80a */
[----:B------:R-:W-:Y:S02]  /*2270*/  LOP3.LUT R32, R32, 0x1c0, RZ, 0xc0, !PT ;  /* 0x000001c020207812 */ /* 0x000fe400078ec0ff */
[----:B------:R-:W-:Y:S02]  /*2280*/  LOP3.LUT R28, R28, 0x1c0, RZ, 0xc0, !PT ;  /* 0x000001c01c1c7812 */ /* 0x000fe400078ec0ff */
[----:B------:R-:W-:-:S02]  /*2290*/  SHF.R.S32.HI R26, RZ, 0x1f, R31 ;  /* 0x0000001fff1a7819 */ /* 0x000fc4000001141f */
[----:B------:R-:W-:Y:S02]  /*22a0*/  LOP3.LUT R4, R4, R9, RZ, 0x3c, !PT ;  /* 0x0000000904047212 */ /* 0x000fe400078e3cff */
[----:B------:R-:W-:Y:S02]  /*22b0*/  LOP3.LUT R0, R32, 0x38, R10, 0xf8, !PT ;  /* 0x0000003820007812 */ /* 0x000fe400078ef80a */
[----:B------:R-:W-:Y:S02]  /*22c0*/  SHF.R.U32.HI R28, RZ, 0x3, R28 ;  /* 0x00000003ff1c7819 */ /* 0x000fe4000001161c */
[----:B------:R-:W-:Y:S01]  /*22d0*/  LEA.HI R26, R26, R31, RZ, 0x6 ;  /* 0x0000001f1a1a7211 */ /* 0x000fe200078f30ff */
[----:B------:R-:W-:Y:S02]  /*22e0*/  IMAD.IADD R111, R111, 0x1, R5 ;  /* 0x000000016f6f7824 */ /* 0x000fe400078e0205 */
[----:B------:R-:W-:Y:S01]  /*22f0*/  IMAD.IADD R113, R5, 0x1, R113 ;  /* 0x0000000105717824 */ /* 0x000fe200078e0271 */
[----:B------:R-:W-:Y:S01]  /*2300*/  LOP3.LUT R5, R0, R28, RZ, 0x3c, !PT ;  /* 0x0000001c00057212 */ /* 0x000fe200078e3cff */
[----:B------:R-:W-:Y:S01]  /*2310*/  IMAD.IADD R145, R145, 0x1, R4 ;  /* 0x0000000191917824 */ /* 0x000fe200078e0204 */
[----:B------:R-:W-:Y:S01]  /*2320*/  LOP3.LUT R0, R10, 0x38, RZ, 0xc0, !PT ;  /* 0x000000380a007812 */ /* 0x000fe200078ec0ff */
[----:B------:R-:W-:-:S02]  /*2330*/  IMAD.SHL.U32 R26, R26, 0x8, RZ ;  /* 0x000000081a1a7824 */ /* 0x000fc400078e00ff */
[----:B------:R-:W-:-:S03]  /*2340*/  IMAD.SHL.U32 R28, R22, 0x40, RZ ;  /* 0x00000040161c7824 */ /* 0x000fc600078e00ff */
[----:B------:R-:W-:Y:S02]  /*2350*/  LOP3.LUT R26, R26, 0xfffffe00, RZ, 0xc0, !PT ;  /* 0xfffffe001a1a7812 */ /* 0x000fe400078ec0ff */
[----:B------:R-:W-:Y:S02]  /*2360*/  LOP3.LUT R0, R0, 0x1c0, R28, 0xf8, !PT ;  /* 0x000001c000007812 */ /* 0x000fe400078ef81c */
[----:B-----5:R-:W-:Y:S01]  /*2370*/  SHF.R.S32.HI R9, RZ, 0x1f, R148 ;  /* 0x0000001fff097819 */ /* 0x020fe20000011494 */
[C---:B------:R-:W-:Y:S02]  /*2380*/  IMAD R147, R3.reuse, 0x2c00, R26 ;  /* 0x00002c0003937824 */ /* 0x040fe400078e021a */
[----:B------:R-:W-:Y:S02]  /*2390*/  IMAD R144, R3, 0x2c00, R14 ;  /* 0x00002c0003907824 */ /* 0x000fe400078e020e */
[C---:B------:R-:W-:Y:S01]  /*23a0*/  IMAD.WIDE.U32 R158, R22.reuse, R42, R116 ;  /* 0x0000002a169e7225 */ /* 0x040fe200078e0074 */
[----:B------:R-:W-:-:S02]  /*23b0*/  IADD3 R118, P0, R22, R119, RZ ;  /* 0x0000007716767210 */ /* 0x000fc40007f1e0ff */
[----:B------:R-:W-:-:S03]  /*23c0*/  IADD3 R126, P1, R116, R158, RZ ;  /* 0x0000009e747e7210 */ /* 0x000fc60007f3e0ff */
[----:B------:R-:W-:Y:S01]  /*23d0*/  IMAD.X R119, R20, 0x1, R15, P0 ;  /* 0x0000000114777824 */ /* 0x000fe200000e060f */
[----:B------:R-:W-:Y:S01]  /*23e0*/  IADD3 R128, P0, R126, R116, RZ ;  /* 0x000000747e807210 */ /* 0x000fe20007f1e0ff */
[----:B------:R-:W-:Y:S02]  /*23f0*/  IMAD.SHL.U32 R29, R29, 0x40, RZ ;  /* 0x000000401d1d7824 */ /* 0x000fe400078e00ff */
[----:B------:R-:W-:-:S03]  /*2400*/  IMAD.WIDE.U32 R106, R22, R108, R16 ;  /* 0x0000006c166a7225 */ /* 0x000fc600078e0010 */
[----:B------:R-:W-:Y:S01]  /*2410*/  LOP3.LUT R29, R29, 0x1c0, RZ, 0xc0, !PT ;  /* 0x000001c01d1d7812 */ /* 0x000fe200078ec0ff */
[----:B------:R-:W-:-:S03]  /*2420*/  IMAD.WIDE.U32 R120, R22, R42, R16 ;  /* 0x0000002a16787225 */ /* 0x000fc600078e0010 */
[----:B------:R-:W-:Y:S01]  /*2430*/  SHF.R.U32.HI R164, RZ, 0x3, R29 ;  /* 0x00000003ffa47819 */ /* 0x000fe2000001161d */
[----:B------:R-:W-:Y:S02]  /*2440*/  IMAD.IADD R105, R105, 0x1, R7 ;  /* 0x0000000169697824 */ /* 0x000fe400078e0207 */
[----:B------:R-:W-:Y:S01]  /*2450*/  IMAD.IADD R107, R7, 0x1, R107 ;  /* 0x00000001076b7824 */ /* 0x000fe200078e026b */
[----:B------:R-:W-:Y:S01]  /*2460*/  LOP3.LUT R7, R29, 0x38, R10, 0xf8, !PT ;  /* 0x000000381d077812 */ /* 0x000fe200078ef80a */
[----:B------:R-:W-:Y:S01]  /*2470*/  IMAD.IADD R14, R101, 0x1, R11 ;  /* 0x00000001650e7824 */ /* 0x000fe200078e020b */
[C-C-:B------:R-:W-:Y:S01]  /*2480*/  SHF.L.U64.HI R141, R42.reuse, 0x6, R43.reuse ;  /* 0x000000062a8d7819 */ /* 0x140fe2000001022b */
[----:B------:R-:W-:Y:S01]  /*2490*/  IMAD R41, R43, 0xb0, RZ ;  /* 0x000000b02b297824 */ /* 0x000fe200078e02ff */
[----:B------:R-:W-:Y:S01]  /*24a0*/  SHF.L.U64.HI R132, R42, 0x7, R43 ;  /* 0x000000072a847819 */ /* 0x000fe2000001022b */
[----:B------:R-:W-:Y:S01]  /*24b0*/  IMAD.SHL.U32 R37, R108, 0x20, RZ ;  /* 0x000000206c257824 */ /* 0x000fe200078e00ff */
[----:B------:R-:W-:Y:S01]  /*24c0*/  LOP3.LUT R6, R6, R165, RZ, 0x3c, !PT ;  /* 0x000000a506067212 */ /* 0x000fe200078e3cff */
[C---:B------:R-:W-:Y:S01]  /*24d0*/  IMAD.SHL.U32 R36, R108.reuse, 0x40, RZ ;  /* 0x000000406c247824 */ /* 0x040fe200078e00ff */
[----:B------:R-:W-:Y:S01]  /*24e0*/  LOP3.LUT R7, R7, R164, RZ, 0x3c, !PT ;  /* 0x000000a407077212 */ /* 0x000fe200078e3cff */
[C---:B------:R-:W-:Y:S01]  /*24f0*/  IMAD.SHL.U32 R35, R108.reuse, 0x80, RZ ;  /* 0x000000806c237824 */ /* 0x040fe200078e00ff */
[----:B------:R-:W-:Y:S01]  /*2500*/  SHF.L.U64.HI R40, R108, 0x5, R109 ;  /* 0x000000056c287819 */ /* 0x000fe2000001026d */
[----:B------:R-:W-:Y:S01]  /*2510*/  IMAD.WIDE.U32 R104, R148, R108, R104 ;  /* 0x0000006c94687225 */ /* 0x000fe200078e0068 */
[----:B------:R-:W-:-:S02]  /*2520*/  SHF.L.U64.HI R39, R108, 0x6, R109 ;  /* 0x000000066c277819 */ /* 0x000fc4000001026d */
[----:B------:R-:W-:Y:S01]  /*2530*/  SHF.L.U64.HI R38, R108, 0x7, R109 ;  /* 0x000000076c267819 */ /* 0x000fe2000001026d */
[----:B------:R-:W-:Y:S01]  /*2540*/  IMAD.WIDE.U32 R106, R148, R108, R106 ;  /* 0x0000006c946a7225 */ /* 0x000fe200078e006a */
[C-C-:B------:R-:W-:Y:S02]  /*2550*/  SHF.L.U64.HI R34, R114.reuse, 0x5, R115.reuse ;  /* 0x0000000572227819 */ /* 0x140fe40000010273 */
[C-C-:B------:R-:W-:Y:S01]  /*2560*/  SHF.L.U64.HI R33, R114.reuse, 0x6, R115.reuse ;  /* 0x0000000672217819 */ /* 0x140fe20000010273 */
[----:B------:R-:W-:Y:S01]  /*2570*/  IMAD R135, R115, 0xb0, RZ ;  /* 0x000000b073877824 */ /* 0x000fe200078e02ff */
[C---:B------:R-:W-:Y:S01]  /*2580*/  SHF.L.U64.HI R32, R114.reuse, 0x7, R115 ;  /* 0x0000000772207819 */ /* 0x040fe20000010273 */
[C---:B------:R-:W-:Y:S02]  /*2590*/  IMAD.SHL.U32 R31, R114.reuse, 0x20, RZ ;  /* 0x00000020721f7824 */ /* 0x040fe400078e00ff */
[C---:B------:R-:W-:Y:S02]  /*25a0*/  IMAD.SHL.U32 R30, R114.reuse, 0x40, RZ ;  /* 0x00000040721e7824 */ /* 0x040fe400078e00ff */
[----:B------:R-:W-:-:S02]  /*25b0*/  IMAD.SHL.U32 R29, R114, 0x80, RZ ;  /* 0x00000080721d7824 */ /* 0x000fc400078e00ff */
[----:B------:R-:W-:-:S04]  /*25c0*/  IMAD.WIDE.U32 R110, R148, R114, R110 ;  /* 0x00000072946e7225 */ /* 0x000fc800078e006e */
[----:B------:R-:W-:-:S04]  /*25d0*/  IMAD.WIDE.U32 R112, R148, R114, R112 ;  /* 0x0000007294707225 */ /* 0x000fc800078e0070 */
[----:B------:R-:W-:-:S04]  /*25e0*/  IMAD.WIDE.U32 R156, R42, 0xb0, RZ ;  /* 0x000000b02a9c7825 */ /* 0x000fc800078e00ff */
[----:B------:R-:W-:Y:S02]  /*25f0*/  VIADD R162, R21, 0x8 ;  /* 0x0000000815a27836 */ /* 0x000fe40000000000 */
[----:B------:R-:W-:Y:S02]  /*2600*/  IMAD.IADD R41, R157, 0x1, R41 ;  /* 0x000000019d297824 */ /* 0x000fe400078e0229 */
[----:B--2---:R-:W-:Y:S02]  /*2610*/  IMAD R146, R3, 0x2c00, R27 ;  /* 0x00002c0003927824 */ /* 0x004fe400078e021b */
[----:B------:R-:W-:-:S04]  /*2620*/  VIADD R27, R22, 0x60 ;  /* 0x00000060161b7836 */ /* 0x000fc80000000000 */
[----:B------:R-:W-:-:S05]  /*2630*/  IMAD.SHL.U32 R27, R27, 0x40, RZ ;  /* 0x000000401b1b7824 */ /* 0x000fca00078e00ff */
[----:B------:R-:W-:-:S04]  /*2640*/  LOP3.LUT R27, R27, 0x1c0, RZ, 0xc0, !PT ;  /* 0x000001c01b1b7812 */ /* 0x000fc800078ec0ff */
[----:B------:R-:W-:Y:S01]  /*2650*/  LOP3.LUT R4, R27, 0x38, R10, 0xf8, !PT ;  /* 0x000000381b047812 */ /* 0x000fe200078ef80a */
[----:B---3--:R-:W-:Y:S02]  /*2660*/  IMAD R143, R3, 0x2c00, R8 ;  /* 0x00002c00038f7824 */ /* 0x008fe400078e0208 */
[C---:B------:R-:W-:Y:S02]  /*2670*/  IMAD.SHL.U32 R8, R22.reuse, 0x40, RZ ;  /* 0x0000004016087824 */ /* 0x040fe400078e00ff */
[----:B------:R-:W-:-:S03]  /*2680*/  VIADD R27, R22, 0x60 ;  /* 0x00000060161b7836 */ /* 0x000fc60000000000 */
[----:B------:R-:W-:Y:S01]  /*2690*/  LOP3.LUT R8, R8, 0x1c0, RZ, 0xc0, !PT ;  /* 0x000001c008087812 */ /* 0x000fe200078ec0ff */
[----:B------:R-:W-:-:S03]  /*26a0*/  IMAD.SHL.U32 R27, R27, 0x40, RZ ;  /* 0x000000401b1b7824 */ /* 0x000fc600078e00ff */
[----:B------:R-:W-:Y:S02]  /*26b0*/  SHF.R.U32.HI R8, RZ, 0x3, R8 ;  /* 0x00000003ff087819 */ /* 0x000fe40000011608 */
[----:B------:R-:W-:Y:S02]  /*26c0*/  LOP3.LUT R27, R27, 0x1c0, RZ, 0xc0, !PT ;  /* 0x000001c01b1b7812 */ /* 0x000fe400078ec0ff */
[----:B------:R-:W-:Y:S02]  /*26d0*/  LOP3.LUT R0, R0, R8, RZ, 0x3c, !PT ;  /* 0x0000000800007212 */ /* 0x000fe400078e3cff */
[----:B------:R-:W-:-:S03]  /*26e0*/  SHF.R.U32.HI R27, RZ, 0x3, R27 ;  /* 0x00000003ff1b7819 */ /* 0x000fc6000001161b */
[----:B------:R-:W-:Y:S02]  /*26f0*/  IMAD.IADD R147, R147, 0x1, R0 ;  /* 0x0000000193937824 */ /* 0x000fe400078e0200 */
[----:B------:R-:W-:Y:S02]  /*2700*/  IMAD R0, R9, R108, RZ ;  /* 0x0000006c09007224 */ /* 0x000fe400078e02ff */
[----:B------:R-:W-:Y:S01]  /*2710*/  IMAD.IADD R146, R146, 0x1, R5 ;  /* 0x0000000192927824 */ /* 0x000fe200078e0205 */
[----:B------:R-:W-:Y:S01]  /*2720*/  LOP3.LUT R5, R4, R27, RZ, 0x3c, !PT ;  /* 0x0000001b04057212 */ /* 0x000fe200078e3cff */
[----:B----4-:R-:W-:Y:S02]  /*2730*/  IMAD R142, R3, 0x2c00, R12 ;  /* 0x00002c00038e7824 */ /* 0x010fe400078e020c */
[----:B------:R-:W-:Y:S02]  /*2740*/  VIADD R3, R22, 0xa0 ;  /* 0x000000a016037836 */ /* 0x000fe40000000000 */
[----:B------:R-:W-:-:S02]  /*2750*/  IMAD R27, R148, R109, R0 ;  /* 0x0000006d941b7224 */ /* 0x000fc400078e0200 */
[----:B------:R-:W-:Y:S01]  /*2760*/  IMAD R0, R20, R42, RZ ;  /* 0x0000002a14007224 */ /* 0x000fe200078e02ff */
[----:B------:R-:W-:-:S03]  /*2770*/  SHF.R.S32.HI R149, RZ, 0x1f, R3 ;  /* 0x0000001fff957819 */ /* 0x000fc60000011403 */
[----:B------:R-:W-:-:S04]  /*2780*/  IMAD R3, R22, R43, R0 ;  /* 0x0000002b16037224 */ /* 0x000fc800078e0200 */
[----:B------:R-:W-:-:S05]  /*2790*/  IMAD.IADD R123, R3, 0x1, R159 ;  /* 0x00000001037b7824 */ /* 0x000fca00078e029f */
[----:B------:R-:W-:-:S05]  /*27a0*/  IADD3.X R124, R123, R117, RZ, P1, !PT ;  /* 0x000000757b7c7210 */ /* 0x000fca0000ffe4ff */
[--C-:B------:R-:W-:Y:S01]  /*27b0*/  IMAD.X R127, R124, 0x1, R117.reuse, P0 ;  /* 0x000000017c7f7824 */ /* 0x100fe200000e0675 */
[----:B------:R-:W-:Y:S01]  /*27c0*/  IADD3 R130, P0, R128, R116, RZ ;  /* 0x0000007480827210 */ /* 0x000fe20007f1e0ff */
[C---:B------:R-:W-:Y:S02]  /*27d0*/  VIADD R4, R22.reuse, 0x20 ;  /* 0x0000002016047836 */ /* 0x040fe40000000000 */
[----:B------:R-:W-:Y:S02]  /*27e0*/  VIADD R12, R22, 0x40 ;  /* 0x00000040160c7836 */ /* 0x000fe40000000000 */
[----:B------:R-:W-:Y:S01]  /*27f0*/  IMAD.X R129, R127, 0x1, R117, P0 ;  /* 0x000000017f817824 */ /* 0x000fe200000e0675 */
[----:B------:R-:W-:Y:S01]  /*2800*/  IADD3 R15, P0, R100, R120, RZ ;  /* 0x00000078640f7210 */ /* 0x000fe20007f1e0ff */
[----:B------:R-:W-:Y:S02]  /*2810*/  IMAD R9, R9, R114, RZ ;  /* 0x0000007209097224 */ /* 0x000fe400078e02ff */
[----:B------:R-:W-:Y:S01]  /*2820*/  IMAD.IADD R122, R121, 0x1, R3 ;  /* 0x00000001797a7824 */ /* 0x000fe200078e0203 */
[----:B------:R-:W-:Y:S01]  /*2830*/  SHF.R.S32.HI R155, RZ, 0x1f, R4 ;  /* 0x0000001fff9b7819 */ /* 0x000fe20000011404 */
[----:B------:R-:W-:Y:S01]  /*2840*/  IMAD.IADD R144, R144, 0x1, R5 ;  /* 0x0000000190907824 */ /* 0x000fe200078e0205 */
[----:B------:R-:W-:Y:S01]  /*2850*/  SHF.R.S32.HI R154, RZ, 0x1f, R12 ;  /* 0x0000001fff9a7819 */ /* 0x000fe2000001140c */
[----:B------:R-:W-:Y:S01]  /*2860*/  VIADD R8, R22, 0x60 ;  /* 0x0000006016087836 */ /* 0x000fe20000000000 */
[----:B------:R-:W-:Y:S01]  /*2870*/  IADD3 R134, P2, R130, R116, RZ ;  /* 0x0000007482867210 */ /* 0x000fe20007f5e0ff */
[----:B------:R-:W-:Y:S01]  /*2880*/  IMAD.SHL.U32 R43, R13, 0x2, RZ ;  /* 0x000000020d2b7824 */ /* 0x000fe200078e00ff */
[----:B------:R-:W-:Y:S01]  /*2890*/  IADD3 R13, P3, R100, 0x40, RZ ;  /* 0x00000040640d7810 */ /* 0x000fe20007f7e0ff */
[----:B------:R-:W-:Y:S01]  /*28a0*/  IMAD R5, R109, 0xb0, RZ ;  /* 0x000000b06d057824 */ /* 0x000fe200078e02ff */
[----:B------:R-:W-:Y:S01]  /*28b0*/  IADD3 R12, P4, R15, 0x40, RZ ;  /* 0x000000400f0c7810 */ /* 0x000fe20007f9e0ff */
[----:B------:R-:W-:Y:S01]  /*28c0*/  IMAD R9, R148, R115, R9 ;  /* 0x0000007394097224 */ /* 0x000fe200078e0209 */
[----:B------:R-:W-:Y:S01]  /*28d0*/  LOP3.LUT R20, R10, 0xfffffff8, RZ, 0xc0, !PT ;  /* 0xfffffff80a147812 */ /* 0x000fe200078ec0ff */
[----:B------:R-:W-:-:S02]  /*28e0*/  VIADD R4, R22, 0x80 ;  /* 0x0000008016047836 */ /* 0x000fc40000000000 */
[----:B------:R-:W-:Y:S01]  /*28f0*/  IMAD.WIDE.U32 R108, R108, 0xb0, RZ ;  /* 0x000000b06c6c7825 */ /* 0x000fe200078e00ff */
[----:B------:R-:W-:-:S03]  /*2900*/  SHF.R.S32.HI R153, RZ, 0x1f, R8 ;  /* 0x0000001fff997819 */ /* 0x000fc60000011408 */
[----:B------:R-:W-:-:S04]  /*2910*/  IMAD.WIDE.U32 R114, R114, 0xb0, RZ ;  /* 0x000000b072727825 */ /* 0x000fc800078e00ff */
[----:B------:R-:W-:Y:S01]  /*2920*/  IMAD.X R11, R122, 0x1, R14, P0 ;  /* 0x000000017a0b7824 */ /* 0x000fe200000e060e */
[----:B------:R-:W-:Y:S01]  /*2930*/  SHF.R.S32.HI R152, RZ, 0x1f, R4 ;  /* 0x0000001fff987819 */ /* 0x000fe20000011404 */
[----:B------:R-:W-:Y:S01]  /*2940*/  IMAD.IADD R143, R143, 0x1, R6 ;  /* 0x000000018f8f7824 */ /* 0x000fe200078e0206 */
[----:B------:R-:W-:Y:S01]  /*2950*/  ISETP.GE.AND P0, PT, R16, UR4, PT ;  /* 0x0000000410007c0c */ /* 0x000fe2000bf06270 */
[----:B------:R-:W-:Y:S01]  /*2960*/  IMAD.IADD R142, R142, 0x1, R7 ;  /* 0x000000018e8e7824 */ /* 0x000fe200078e0207 */
[----:B------:R-:W-:Y:S01]  /*2970*/  ISETP.GE.AND P1, PT, R221, UR4, PT ;  /* 0x00000004dd007c0c */ /* 0x000fe2000bf26270 */
[----:B------:R-:W-:Y:S01]  /*2980*/  IMAD.IADD R28, R105, 0x1, R27 ;  /* 0x00000001691c7824 */ /* 0x000fe200078e021b */
[----:B------:R-:W-:Y:S01]  /*2990*/  SHF.R.S32.HI R10, RZ, 0x3, R10 ;  /* 0x00000003ff0a7819 */ /* 0x000fe2000001140a */
[----:B------:R-:W-:Y:S02]  /*29a0*/  IMAD.IADD R26, R111, 0x1, R9 ;  /* 0x000000016f1a7824 */ /* 0x000fe400078e0209 */
[----:B------:R-:W-:Y:S01]  /*29b0*/  IMAD.IADD R21, R9, 0x1, R113 ;  /* 0x0000000109157824 */ /* 0x000fe200078e0271 */
[----:B------:R-:W-:Y:S01]  /*29c0*/  SHF.R.S32.HI R9, RZ, 0x1f, R20 ;  /* 0x0000001fff097819 */ /* 0x000fe20000011414 */
[----:B------:R-:W-:-:S02]  /*29d0*/  IMAD.IADD R140, R109, 0x1, R5 ;  /* 0x000000016d8c7824 */ /* 0x000fc400078e0205 */
[----:B------:R-:W-:Y:S02]  /*29e0*/  IMAD.IADD R135, R115, 0x1, R135 ;  /* 0x0000000173877824 */ /* 0x000fe400078e0287 */
[----:B------:R-:W-:Y:S02]  /*29f0*/  IMAD.IADD R27, R27, 0x1, R107 ;  /* 0x000000011b1b7824 */ /* 0x000fe400078e026b */
[----:B------:R-:W-:Y:S02]  /*2a00*/  IMAD.X R133, R129, 0x1, R117, P2 ;  /* 0x0000000181857824 */ /* 0x000fe400010e0675 */
[----:B------:R-:W-:Y:S02]  /*2a10*/  IMAD.X R8, RZ, RZ, R14, P3 ;  /* 0x000000ffff087224 */ /* 0x000fe400018e060e */
[----:B------:R-:W-:Y:S02]  /*2a20*/  IMAD.X R7, RZ, RZ, R11, P4 ;  /* 0x000000ffff077224 */ /* 0x000fe400020e060b */
[----:B------:R-:W-:Y:S01]  /*2a30*/  IMAD.IADD R6, R103, 0x1, R45 ;  /* 0x0000000167067824 */ /* 0x000fe200078e022d */
[----:B------:R-:W-:Y:S06]  /*2a40*/  @!P6 BAR.SYNC.DEFER_BLOCKING 0x9, 0x100 ;  /* 0x024400000000eb1d */ /* 0x000fec0000010000 */
.L_x_735:
[----:B--2---:R-:W2:Y:S01]  /*2a50*/  LDL R0, [R1+0x34] ;  /* 0x0000340001007983 */ /* 0x004ea20000100800 */
[----:B0-----:R-:W0:Y:S03]  /*2a60*/  LDC R84, c[0x0][0x3f4] ;  /* 0x0000fd00ff547b82 */ /* 0x001e260000000800 */
[----:B---34-:R-:W3:Y:S01]  /*2a70*/  LDL.LU R51, [R1+0x4] ;  /* 0x0000040001337983 */ /* 0x018ee20000300800 */
[----:B------:R-:W-:Y:S01]  /*2a80*/  VIADD R24, R24, 0xffffffff ;  /* 0xffffffff18187836 */ /* 0x000fe20000000000 */
[----:B------:R-:W-:Y:S05]  /*2a90*/  YIELD ;  /* 0x0000000000007946 */ /* 0x000fea0003800000 */
[----:B------:R-:W-:Y:S01]  /*2aa0*/  ISETP.GT.AND P3, PT, R24, R131, PT ;  /* 0x000000831800720c */ /* 0x000fe20003f64270 */
[----:B------:R-:W-:Y:S01]  /*2ab0*/  BSSY B0, `(.L_x_612) ;  /* 0x0000928000007945 */ /* 0x000fe20003800000 */
[----:B0-----:R-:W-:Y:S01]  /*2ac0*/  ISETP.GE.AND P2, PT, R84, 0x1, PT ;  /* 0x000000015400780c */ /* 0x001fe20003f46270 */
[----:B--2---:R-:W-:Y:S01]  /*2ad0*/  IMAD R5, R23, 0x5800, R0 ;  /* 0x0000580017057824 */ /* 0x004fe200078e0200 */
[----:B---3--:R-:W-:-:S03]  /*2ae0*/  LOP3.LUT R51, R51, 0xffffffef, RZ, 0xc0, !PT ;  /* 0xffffffef33337812 */ /* 0x008fc600078ec0ff */
[----:B------:R-:W-:-:S06]  /*2af0*/  IMAD R5, R5, 0x2, R2 ;  /* 0x0000000205057824 */ /* 0x000fcc00078e0202 */
[----:B------:R-:W-:-:S05]  /*2b00*/  @P3 LOP3.LUT R51, R51, 0x10, RZ, 0xfc, !PT ;  /* 0x0000001033333812 */ /* 0x000fca00078efcff */
[----:B------:R0:W-:Y:S01]  /*2b10*/  STL [R1+0x4], R51 ;  /* 0x0000043301007387 */ /* 0x0001e20000100800 */
[----:B------:R-:W-:Y:S05]  /*2b20*/  @!P2 BRA `(.L_x_613) ;  /* 0x000000880028a947 */ /* 0x000fea0003800000 */
[----:B------:R-:W-:Y:S01]  /*2b30*/  ULDC.U8 UR4, c[0x0][0x410] ;  /* 0x0001040000047ab9 */ /* 0x000fe20000000000 */
[----:B------:R-:W-:Y:S01]  /*2b40*/  SHF.R.S32.HI R3, RZ, 0x1f, R24 ;  /* 0x0000001fff037819 */ /* 0x000fe20000011418 */
[-C--:B------:R-:W-:Y:S01]  /*2b50*/  IMAD R4, R140, R24.reuse, RZ ;  /* 0x000000188c047224 */ /* 0x080fe200078e02ff */
[----:B------:R-:W-:Y:S01]  /*2b60*/  ISETP.NE.AND P2, PT, RZ, UR4, PT ;  /* 0x00000004ff007c0c */ /* 0x000fe2000bf45270 */
[-C--:B------:R-:W-:Y:S02]  /*2b70*/  IMAD R0, R41, R24.reuse, RZ ;  /* 0x0000001829007224 */ /* 0x080fe400078e02ff */
[----:B------:R-:W-:Y:S02]  /*2b80*/  IMAD R44, R135, R24, RZ ;  /* 0x00000018872c7224 */ /* 0x000fe400078e02ff */
[----:B------:R-:W-:Y:S02]  /*2b90*/  IMAD R47, R3, R108, R4 ;  /* 0x0000006c032f7224 */ /* 0x000fe400078e0204 */
[----:B------:R-:W-:-:S02]  /*2ba0*/  IMAD R4, R24, -0xb0, R25 ;  /* 0xffffff5018047824 */ /* 0x000fc400078e0219 */
[C---:B------:R-:W-:Y:S02]  /*2bb0*/  IMAD R45, R3.reuse, R156, R0 ;  /* 0x0000009c032d7224 */ /* 0x040fe400078e0200 */
[----:B------:R-:W-:Y:S01]  /*2bc0*/  IMAD R49, R3, R114, R44 ;  /* 0x0000007203317224 */ /* 0x000fe200078e022c */
[----:B------:R-:W-:Y:S01]  /*2bd0*/  VIMNMX R4, R4, 0xb0, PT ;  /* 0x000000b004047848 */ /* 0x000fe20003fe0100 */
[----:B------:R-:W-:-:S04]  /*2be0*/  IMAD.WIDE.U32 R136, R156, R24, RZ ;  /* 0x000000189c887225 */ /* 0x000fc800078e00ff */
[----:B------:R-:W-:-:S04]  /*2bf0*/  IMAD.WIDE.U32 R96, R108, R24, RZ ;  /* 0x000000186c607225 */ /* 0x000fc800078e00ff */
[----:B------:R-:W-:-:S04]  /*2c00*/  IMAD.WIDE.U32 R94, R114, R24, RZ ;  /* 0x00000018725e7225 */ /* 0x000fc800078e00ff */
[----:B------:R-:W-:Y:S02]  /*2c10*/  IMAD.IADD R92, R137, 0x1, R45 ;  /* 0x00000001895c7824 */ /* 0x000fe400078e022d */
[----:B------:R-:W-:Y:S02]  /*2c20*/  IMAD.IADD R3, R97, 0x1, R47 ;  /* 0x0000000161037824 */ /* 0x000fe400078e022f */
[----:B------:R-:W-:Y:S01]  /*2c30*/  IMAD.IADD R0, R95, 0x1, R49 ;  /* 0x000000015f007824 */ /* 0x000fe200078e0231 */
[----:B------:R-:W-:Y:S06]  /*2c40*/  @!P2 BRA `(.L_x_614) ;  /* 0x00000040008ca947 */ /* 0x000fec0003800000 */
[----:B------:R-:W-:Y:S01]  /*2c50*/  ISETP.GE.AND P3, PT, R22, R4, PT ;  /* 0x000000041600720c */ /* 0x000fe20003f66270 */
[----:B------:R-:W-:Y:S01]  /*2c60*/  BSSY B1, `(.L_x_615) ;  /* 0x000001c000017945 */ /* 0x000fe20003800000 */
[----:B------:R-:W-:Y:S02]  /*2c70*/  CS2R R80, SRZ ;  /* 0x0000000000507805 */ /* 0x000fe4000001ff00 */
[----:B------:R-:W-:Y:S02]  /*2c80*/  CS2R R90, SRZ ;  /* 0x00000000005a7805 */ /* 0x000fe4000001ff00 */
[----:B------:R-:W-:Y:S02]  /*2c90*/  CS2R R138, SRZ ;  /* 0x00000000008a7805 */ /* 0x000fe4000001ff00 */
[----:B------:R-:W-:Y:S02]  /*2ca0*/  CS2R R98, SRZ ;  /* 0x0000000000627805 */ /* 0x000fe4000001ff00 */
[----:B------:R-:W-:-:S03]  /*2cb0*/  CS2R R150, SRZ ;  /* 0x0000000000967805 */ /* 0x000fc6000001ff00 */
[----:B------:R-:W-:Y:S05]  /*2cc0*/  @P3 BRA `(.L_x_616) ;  /* 0x0000000000543947 */ /* 0x000fea0003800000 */
[----:B------:R-:W-:Y:S01]  /*2cd0*/  IADD3 R45, P2, R104, R96, RZ ;  /* 0x00000060682d7210 */ /* 0x000fe20007f5e0ff */
[----:B------:R-:W-:Y:S01]  /*2ce0*/  ULDC.64 UR4, c[0x0][0x3e8] ;  /* 0x0000fa0000047ab9 */ /* 0x000fe20000000a00 */
[----:B------:R-:W-:Y:S02]  /*2cf0*/  CS2R R138, SRZ ;  /* 0x00000000008a7805 */ /* 0x000fe4000001ff00 */
[----:B------:R-:W-:Y:S01]  /*2d00*/  CS2R R150, SRZ ;  /* 0x0000000000967805 */ /* 0x000fe2000001ff00 */
[----:B------:R-:W-:Y:S01]  /*2d10*/  ULDC.64 UR6, c[0x0][0x208] ;  /* 0x0000820000067ab9 */ /* 0x000fe20000000a00 */
[----:B------:R-:W-:Y:S01]  /*2d20*/  IMAD.X R46, R3, 0x1, R28, P2 ;  /* 0x00000001032e7824 */ /* 0x000fe200010e061c */
[----:B------:R-:W-:-:S04]  /*2d30*/  LEA R44, P2, R45, UR4, 0x1 ;  /* 0x000000042d2c7c11 */ /* 0x000fc8000f8408ff */
[----:B------:R-:W-:Y:S01]  /*2d40*/  LEA.HI.X R45, R45, UR5, R46, 0x1, P2 ;  /* 0x000000052d2d7c11 */ /* 0x000fe200090f0c2e */
[----:B------:R-:W-:Y:S01]  /*2d50*/  ULDC.64 UR4, c[0x0][0x400] ;  /* 0x0001000000047ab9 */ /* 0x000fe20000000a00 */
[----:B------:R-:W-:-:S05]  /*2d60*/  IADD3 R47, P2, R110, R94, RZ ;  /* 0x0000005e6e2f7210 */ /* 0x000fca0007f5e0ff */
[----:B------:R-:W-:Y:S01]  /*2d70*/  IMAD.X R48, R0, 0x1, R26, P2 ;  /* 0x0000000100307824 */ /* 0x000fe200010e061a */
[----:B------:R-:W-:-:S04]  /*2d80*/  LEA R46, P2, R47, UR4, 0x1 ;  /* 0x000000042f2e7c11 */ /* 0x000fc8000f8408ff */
[----:B------:R-:W-:Y:S02]  /*2d90*/  LEA.HI.X R47, R47, UR5, R48, 0x1, P2 ;  /* 0x000000052f2f7c11 */ /* 0x000fe400090f0c30 */
[----:B------:R-:W-:Y:S02]  /*2da0*/  ISETP.GE.AND P2, PT, R18, R84, PT ;  /* 0x000000541200720c */ /* 0x000fe40003f46270 */
[----:B------:R-:W-:Y:S02]  /*2db0*/  CS2R R90, SRZ ;  /* 0x00000000005a7805 */ /* 0x000fe4000001ff00 */
[----:B------:R-:W-:-:S09]  /*2dc0*/  CS2R R98, SRZ ;  /* 0x0000000000627805 */ /* 0x000fd2000001ff00 */
[----:B------:R1:W5:Y:S04]  /*2dd0*/  @!P2 LDG.E.64 R138, desc[UR6][R44.64] ;  /* 0x000000062c8aa981 */ /* 0x000368000c1e1b00 */
[----:B------:R1:W5:Y:S01]  /*2de0*/  @!P2 LDG.E.64 R150, desc[UR6][R46.64] ;  /* 0x000000062e96a981 */ /* 0x000362000c1e1b00 */
[----:B------:R-:W-:-:S13]  /*2df0*/  ISETP.GE.AND P2, PT, R220, R84, PT ;  /* 0x00000054dc00720c */ /* 0x000fda0003f46270 */
[----:B------:R1:W5:Y:S04]  /*2e00*/  @!P2 LDG.E.64 R90, desc[UR6][R44.64+0x40] ;  /* 0x000040062c5aa981 */ /* 0x000368000c1e1b00 */
[----:B------:R1:W5:Y:S02]  /*2e10*/  @!P2 LDG.E.64 R98, desc[UR6][R46.64+0x40] ;  /* 0x000040062e62a981 */ /* 0x000364000c1e1b00 */
.L_x_616:
[----:B------:R-:W-:Y:S05]  /*2e20*/  BSYNC B1 ;  /* 0x0000000000017941 */ /* 0x000fea0003800000 */
.L_x_615:
[----:B-1----:R-:W-:Y:S01]  /*2e30*/  VIADD R47, R22, 0x20 ;  /* 0x00000020162f7836 */ /* 0x002fe20000000000 */
[----:B------:R-:W-:Y:S01]  /*2e40*/  BSSY B1, `(.L_x_617) ;  /* 0x0000029000017945 */ /* 0x000fe20003800000 */
[----:B-----5:R-:W-:Y:S01]  /*2e50*/  IMAD.MOV.U32 R44, RZ, RZ, R90 ;  /* 0x000000ffff2c7224 */ /* 0x020fe200078e005a */
[----:B------:R-:W-:Y:S01]  /*2e60*/  CS2R R86, SRZ ;  /* 0x0000000000567805 */ /* 0x000fe2000001ff00 */
[----:B------:R-:W-:Y:S01]  /*2e70*/  IMAD.MOV.U32 R45, RZ, RZ, R91 ;  /* 0x000000ffff2d7224 */ /* 0x000fe200078e005b */
[----:B------:R-:W-:Y:S01]  /*2e80*/  ISETP.GE.AND P4, PT, R47, R4, PT ;  /* 0x000000042f00720c */ /* 0x000fe20003f86270 */
[----:B------:R-:W-:Y:S01]  /*2e90*/  IMAD.MOV.U32 R46, RZ, RZ, R138 ;  /* 0x000000ffff2e7224 */ /* 0x000fe200078e008a */
[----:B------:R-:W-:Y:S01]  /*2ea0*/  PRMT R93, R93, 0x5410, R44 ;  /* 0x000054105d5d7816 */ /* 0x000fe2000000002c */
[----:B------:R-:W-:Y:S01]  /*2eb0*/  IMAD.MOV.U32 R44, RZ, RZ, R139 ;  /* 0x000000ffff2c7224 */ /* 0x000fe200078e008b */
[----:B------:R-:W-:Y:S01]  /*2ec0*/  PRMT R166, R166, 0x5410, R45 ;  /* 0x00005410a6a67816 */ /* 0x000fe2000000002d */
[----:B------:R-:W-:Y:S01]  /*2ed0*/  IMAD.MOV.U32 R45, RZ, RZ, R98 ;  /* 0x000000ffff2d7224 */ /* 0x000fe200078e0062 */
[----:B------:R-:W-:Y:S01]  /*2ee0*/  PRMT R167, R167, 0x5410, R46 ;  /* 0x00005410a7a77816 */ /* 0x000fe2000000002e */
[----:B------:R-:W-:Y:S01]  /*2ef0*/  IMAD.MOV.U32 R46, RZ, RZ, R99 ;  /* 0x000000ffff2e7224 */ /* 0x000fe200078e0063 */
[----:B------:R-:W-:-:S02]  /*2f00*/  PRMT R185, R44, 0x7610, R185 ;  /* 0x000076102cb97816 */ /* 0x000fc400000000b9 */
[----:B------:R-:W-:Y:S02]  /*2f10*/  CS2R R82, SRZ ;  /* 0x0000000000527805 */ /* 0x000fe4000001ff00 */
[----:B------:R-:W-:Y:S01]  /*2f20*/  PRMT R204, R45, 0x7610, R204 ;  /* 0x000076102dcc7816 */ /* 0x000fe200000000cc */
[----:B------:R-:W-:Y:S01]  /*2f30*/  IMAD.MOV.U32 R49, RZ, RZ, R150 ;  /* 0x000000ffff317224 */ /* 0x000fe200078e0096 */
[----:B------:R-:W-:Y:S01]  /*2f40*/  PRMT R168, R168, 0x5410, R46 ;  /* 0x00005410a8a87816 */ /* 0x000fe2000000002e */
[----:B------:R-:W-:Y:S01]  /*2f50*/  IMAD.MOV.U32 R50, RZ, RZ, R151 ;  /* 0x000000ffff327224 */ /* 0x000fe200078e0097 */
[----:B------:R-:W-:Y:S01]  /*2f60*/  CS2R R88, SRZ ;  /* 0x0000000000587805 */ /* 0x000fe2000001ff00 */
[----:B------:R-:W-:Y:S06]  /*2f70*/  @P4 BRA `(.L_x_618) ;  /* 0x0000000000544947 */ /* 0x000fec0003800000 */
[----:B------:R-:W-:Y:S01]  /*2f80*/  IADD3 R45, P2, P5, R104, R96, R37 ;  /* 0x00000060682d7210 */ /* 0x000fe20007d5e025 */
[----:B------:R-:W-:Y:S01]  /*2f90*/  ULDC.64 UR4, c[0x0][0x3e8] ;  /* 0x0000fa0000047ab9 */ /* 0x000fe20000000a00 */
[----:B------:R-:W-:Y:S02]  /*2fa0*/  CS2R R86, SRZ ;  /* 0x0000000000567805 */ /* 0x000fe4000001ff00 */
[----:B------:R-:W-:Y:S02]  /*2fb0*/  CS2R R88, SRZ ;  /* 0x0000000000587805 */ /* 0x000fe4000001ff00 */
[----:B------:R-:W-:Y:S01]  /*2fc0*/  IADD3.X R46, R28, R3, R40, P2, P5 ;  /* 0x000000031c2e7210 */ /* 0x000fe200017ea428 */
[----:B------:R-:W-:Y:S01]  /*2fd0*/  ULDC.64 UR6, c[0x0][0x208] ;  /* 0x0000820000067ab9 */ /* 0x000fe20000000a00 */
[----:B------:R-:W-:-:S04]  /*2fe0*/  IADD3 R47, P2, P5, R110, R94, R31 ;  /* 0x0000005e6e2f7210 */ /* 0x000fc80007d5e01f */
[----:B------:R-:W-:Y:S02]  /*2ff0*/  IADD3.X R48, R26, R0, R34, P2, P5 ;  /* 0x000000001a307210 */ /* 0x000fe400017ea422 */
[----:B------:R-:W-:-:S04]  /*3000*/  LEA R44, P2, R45, UR4, 0x1 ;  /* 0x000000042d2c7c11 */ /* 0x000fc8000f8408ff */
[----:B------:R-:W-:Y:S01]  /*3010*/  LEA.HI.X R45, R45, UR5, R46, 0x1, P2 ;  /* 0x000000052d2d7c11 */ /* 0x000fe200090f0c2e */
[----:B------:R-:W-:Y:S02]  /*3020*/  ULDC.64 UR4, c[0x0][0x400] ;  /* 0x0001000000047ab9 */ /* 0x000fe40000000a00 */
        /* <DEDUP_REMOVED lines=10> */
.L_x_618:
[----:B------:R-:W-:Y:S05]  /*30d0*/  BSYNC B1 ;  /* 0x0000000000017941 */ /* 0x000fea0003800000 */
.L_x_617:
[----:B------:R-:W-:Y:S01]  /*30e0*/  VIADD R48, R22, 0x40 ;  /* 0x0000004016307836 */ /* 0x000fe20000000000 */
[----:B0-----:R-:W-:Y:S01]  /*30f0*/  LOP3.LUT R51, R51, 0xfffffffb, RZ, 0xc0, !PT ;  /* 0xfffffffb33337812 */ /* 0x001fe200078ec0ff */
[----:B-1---5:R-:W-:Y:S01]  /*3100*/  IMAD.MOV.U32 R44, RZ, RZ, R80 ;  /* 0x000000ffff2c7224 */ /* 0x022fe200078e0050 */
[----:B------:R-:W-:Y:S01]  /*3110*/  BSSY B1, `(.L_x_619) ;  /* 0x000002e000017945 */ /* 0x000fe20003800000 */
        /* <DEDUP_REMOVED lines=11> */
[----:B------:R-:W-:Y:S02]  /*31d0*/  PRMT R170, R170, 0x5410, R44 ;  /* 0x00005410aaaa7816 */ /* 0x000fe4000000002c */
[----:B------:R-:W-:Y:S02]  /*31e0*/  CS2R R72, SRZ ;  /* 0x0000000000487805 */ /* 0x000fe4000001ff00 */
[----:B------:R-:W-:Y:S02]  /*31f0*/  PRMT R85, R85, 0x5410, R45 ;  /* 0x0000541055557816 */ /* 0x000fe4000000002d */
[----:B------:R-:W-:Y:S02]  /*3200*/  CS2R R76, SRZ ;  /* 0x00000000004c7805 */ /* 0x000fe4000001ff00 */
[----:B------:R-:W-:-:S02]  /*3210*/  @P2 LOP3.LUT R51, R51, 0x4, RZ, 0xfc, !PT ;  /* 0x0000000433332812 */ /* 0x000fc400078efcff */
[----:B------:R-:W-:Y:S02]  /*3220*/  CS2R R74, SRZ ;  /* 0x00000000004a7805 */ /* 0x000fe4000001ff00 */
[----:B------:R-:W-:Y:S02]  /*3230*/  PRMT R174, R46, 0x7610, R174 ;  /* 0x000076102eae7816 */ /* 0x000fe400000000ae */
[----:B------:R-:W-:Y:S02]  /*3240*/  CS2R R78, SRZ ;  /* 0x00000000004e7805 */ /* 0x000fe4000001ff00 */
[----:B------:R-:W-:Y:S01]  /*3250*/  PRMT R173, R47, 0x7610, R173 ;  /* 0x000076102fad7816 */ /* 0x000fe200000000ad */
[----:B------:R0:W-:Y:S01]  /*3260*/  STL [R1+0x4], R51 ;  /* 0x0000043301007387 */ /* 0x0001e20000100800 */
[----:B------:R-:W-:Y:S02]  /*3270*/  IMAD.MOV.U32 R49, RZ, RZ, R88 ;  /* 0x000000ffff317224 */ /* 0x000fe400078e0058 */
[----:B------:R-:W-:Y:S01]  /*3280*/  IMAD.MOV.U32 R50, RZ, RZ, R89 ;  /* 0x000000ffff327224 */ /* 0x000fe200078e0059 */
        /* <DEDUP_REMOVED lines=22> */
.L_x_620:
[----:B------:R-:W-:Y:S05]  /*33f0*/  BSYNC B1 ;  /* 0x0000000000017941 */ /* 0x000fea0003800000 */
.L_x_619:
[----:B------:R-:W-:Y:S01]  /*3400*/  IMAD.MOV.U32 R53, RZ, RZ, R51 ;  /* 0x000000ffff357224 */ /* 0x000fe200078e0033 */
[----:B------:R-:W-:Y:S01]  /*3410*/  BSSY B1, `(.L_x_621) ;  /* 0x0000039000017945 */ /* 0x000fe20003800000 */
[----:B0-----:R-:W-:Y:S01]  /*3420*/  VIADD R51, R22, 0x60 ;  /* 0x0000006016337836 */ /* 0x001fe20000000000 */
[----:B------:R-:W-:Y:S01]  /*3430*/  PRMT R205, R49, 0x7610, R205 ;  /* 0x0000761031cd7816 */ /* 0x000fe200000000cd */
[----:B-1---5:R-:W-:Y:S01]  /*3440*/  IMAD.MOV.U32 R44, RZ, RZ, R72 ;  /* 0x000000ffff2c7224 */ /* 0x022fe200078e0048 */
[----:B------:R-:W-:Y:S01]  /*3450*/  LOP3.LUT R53, R53, 0xfffffff7, RZ, 0xc0, !PT ;  /* 0xfffffff735357812 */ /* 0x000fe200078ec0ff */
[----:B------:R-:W-:Y:S01]  /*3460*/  IMAD.MOV.U32 R45, RZ, RZ, R73 ;  /* 0x000000ffff2d7224 */ /* 0x000fe200078e0049 */
[----:B------:R-:W-:Y:S01]  /*3470*/  ISETP.GE.AND P2, PT, R51, R4, PT ;  /* 0x000000043300720c */ /* 0x000fe20003f46270 */
[----:B------:R-:W-:Y:S01]  /*3480*/  IMAD.MOV.U32 R46, RZ, RZ, R74 ;  /* 0x000000ffff2e7224 */ /* 0x000fe200078e004a */
[----:B------:R-:W-:Y:S01]  /*3490*/  PRMT R93, R44, 0x7610, R93 ;  /* 0x000076102c5d7816 */ /* 0x000fe2000000005d */
[----:B------:R-:W-:Y:S01]  /*34a0*/  IMAD.MOV.U32 R44, RZ, RZ, R76 ;  /* 0x000000ffff2c7224 */ /* 0x000fe200078e004c */
[----:B------:R-:W-:Y:S01]  /*34b0*/  PRMT R85, R45, 0x7610, R85 ;  /* 0x000076102d557816 */ /* 0x000fe20000000055 */
[----:B------:R-:W-:Y:S01]  /*34c0*/  IMAD.MOV.U32 R47, RZ, RZ, R75 ;  /* 0x000000ffff2f7224 */ /* 0x000fe200078e004b */
[----:B------:R-:W-:-:S02]  /*34d0*/  MOV R45, R77 ;  /* 0x0000004d002d7202 */ /* 0x000fc40000000f00 */
[----:B------:R-:W-:Y:S02]  /*34e0*/  CS2R R68, SRZ ;  /* 0x0000000000447805 */ /* 0x000fe4000001ff00 */
[----:B------:R-:W-:Y:S02]  /*34f0*/  PRMT R206, R50, 0x7610, R206 ;  /* 0x0000761032ce7816 */ /* 0x000fe400000000ce */
[----:B------:R-:W-:Y:S02]  /*3500*/  CS2R R66, SRZ ;  /* 0x0000000000427805 */ /* 0x000fe4000001ff00 */
[----:B------:R-:W-:Y:S02]  /*3510*/  PRMT R170, R44, 0x7610, R170 ;  /* 0x000076102caa7816 */ /* 0x000fe400000000aa */
[----:B------:R-:W-:Y:S02]  /*3520*/  CS2R R70, SRZ ;  /* 0x0000000000467805 */ /* 0x000fe4000001ff00 */
[----:B------:R-:W-:Y:S01]  /*3530*/  PRMT R171, R45, 0x7610, R171 ;  /* 0x000076102dab7816 */ /* 0x000fe200000000ab */
[----:B------:R-:W-:Y:S01]  /*3540*/  IMAD.MOV.U32 R49, RZ, RZ, R78 ;  /* 0x000000ffff317224 */ /* 0x000fe200078e004e */
[----:B------:R-:W-:Y:S01]  /*3550*/  @P2 LOP3.LUT R53, R53, 0x8, RZ, 0xfc, !PT ;  /* 0x0000000835352812 */ /* 0x000fe200078efcff */
[----:B------:R-:W-:Y:S01]  /*3560*/  IMAD.MOV.U32 R48, RZ, RZ, R79 ;  /* 0x000000ffff307224 */ /* 0x000fe200078e004f */
[----:B------:R-:W-:-:S02]  /*3570*/  PRMT R166, R46, 0x7610, R166 ;  /* 0x000076102ea67816 */ /* 0x000fc400000000a6 */
[----:B------:R-:W-:Y:S01]  /*3580*/  PRMT R167, R47, 0x7610, R167 ;  /* 0x000076102fa77816 */ /* 0x000fe200000000a7 */
[----:B------:R0:W-:Y:S01]  /*3590*/  STL [R1+0x4], R53 ;  /* 0x0000043501007387 */ /* 0x0001e20000100800 */
[----:B------:R-:W-:Y:S05]  /*35a0*/  @P2 BRA `(.L_x_622) ;  /* 0x00000000007c2947 */ /* 0x000fea0003800000 */
[----:B------:R-:W1:Y:S01]  /*35b0*/  LDC.64 R44, c[0x0][0x3f8] ;  /* 0x0000fe00ff2c7b82 */ /* 0x000e620000000a00 */
[----:B------:R-:W-:Y:S01]  /*35c0*/  IMAD.MOV.U32 R46, RZ, RZ, R96 ;  /* 0x000000ffff2e7224 */ /* 0x000fe200078e0060 */
[----:B------:R-:W-:Y:S01]  /*35d0*/  ULDC.64 UR4, c[0x0][0x3e8] ;  /* 0x0000fa0000047ab9 */ /* 0x000fe20000000a00 */
[----:B------:R-:W-:Y:S01]  /*35e0*/  IMAD.MOV.U32 R47, RZ, RZ, R3 ;  /* 0x000000ffff2f7224 */ /* 0x000fe200078e0003 */
[----:B------:R-:W-:Y:S02]  /*35f0*/  CS2R R68, SRZ ;  /* 0x0000000000447805 */ /* 0x000fe4000001ff00 */
[----:B------:R-:W-:Y:S01]  /*3600*/  CS2R R70, SRZ ;  /* 0x0000000000467805 */ /* 0x000fe2000001ff00 */
[----:B------:R-:W-:Y:S01]  /*3610*/  ULDC.64 UR6, c[0x0][0x208] ;  /* 0x0000820000067ab9 */ /* 0x000fe20000000a00 */
[----:B-1----:R-:W-:-:S04]  /*3620*/  IMAD.WIDE.U32 R46, R44, 0x60, R46 ;  /* 0x000000602c2e7825 */ /* 0x002fc800078e002e */
[----:B------:R-:W-:Y:S01]  /*3630*/  IMAD R45, R45, 0x60, RZ ;  /* 0x000000602d2d7824 */ /* 0x000fe200078e02ff */
[----:B------:R-:W-:Y:S01]  /*3640*/  IADD3 R51, P2, R104, R46, RZ ;  /* 0x0000002e68337210 */ /* 0x000fe20007f5e0ff */
[----:B------:R-:W-:-:S03]  /*3650*/  IMAD.MOV.U32 R46, RZ, RZ, R94 ;  /* 0x000000ffff2e7224 */ /* 0x000fc600078e005e */
[----:B------:R-:W-:Y:S01]  /*3660*/  IADD3.X R52, R28, R47, R45, P2, !PT ;  /* 0x0000002f1c347210 */ /* 0x000fe200017fe42d */
[----:B------:R-:W-:Y:S01]  /*3670*/  IMAD.MOV.U32 R47, RZ, RZ, R0 ;  /* 0x000000ffff2f7224 */ /* 0x000fe200078e0000 */
[----:B------:R-:W1:Y:S02]  /*3680*/  LDC.64 R44, c[0x0][0x408] ;  /* 0x00010200ff2c7b82 */ /* 0x000e640000000a00 */
[----:B-1----:R-:W-:-:S04]  /*3690*/  IMAD.WIDE.U32 R46, R44, 0x60, R46 ;  /* 0x000000602c2e7825 */ /* 0x002fc800078e002e */
[----:B------:R-:W-:Y:S01]  /*36a0*/  IMAD R45, R45, 0x60, RZ ;  /* 0x000000602d2d7824 */ /* 0x000fe200078e02ff */
[----:B------:R-:W-:-:S04]  /*36b0*/  IADD3 R50, P2, R110, R46, RZ ;  /* 0x0000002e6e327210 */ /* 0x000fc80007f5e0ff */
[----:B------:R-:W-:Y:S02]  /*36c0*/  IADD3.X R47, R26, R47, R45, P2, !PT ;  /* 0x0000002f1a2f7210 */ /* 0x000fe400017fe42d */
        /* <DEDUP_REMOVED lines=13> */
.L_x_622:
[----:B------:R-:W-:Y:S05]  /*37a0*/  BSYNC B1 ;  /* 0x0000000000017941 */ /* 0x000fea0003800000 */
.L_x_621:
[----:B-1----:R-:W-:Y:S01]  /*37b0*/  VIADD R47, R22, 0x80 ;  /* 0x00000080162f7836 */ /* 0x002fe20000000000 */
[----:B------:R-:W-:Y:S01]  /*37c0*/  BSSY B1, `(.L_x_623) ;  /* 0x000002a000017945 */ /* 0x000fe20003800000 */
[----:B------:R-:W-:Y:S01]  /*37d0*/  IMAD.MOV.U32 R46, RZ, RZ, R53 ;  /* 0x000000ffff2e7224 */ /* 0x000fe200078e0035 */
[----:B------:R-:W-:Y:S01]  /*37e0*/  PRMT R184, R49, 0x7610, R184 ;  /* 0x0000761031b87816 */ /* 0x000fe200000000b8 */
[----:B-----5:R-:W-:Y:S01]  /*37f0*/  IMAD.MOV.U32 R44, RZ, RZ, R64 ;  /* 0x000000ffff2c7224 */ /* 0x020fe200078e0040 */
[----:B------:R-:W-:Y:S01]  /*3800*/  ISETP.GE.AND P2, PT, R47, R4, PT ;  /* 0x000000042f00720c */ /* 0x000fe20003f46270 */
[----:B------:R-:W-:Y:S01]  /*3810*/  IMAD.MOV.U32 R45, RZ, RZ, R65 ;  /* 0x000000ffff2d7224 */ /* 0x000fe200078e0041 */
[----:B------:R-:W-:Y:S02]  /*3820*/  LOP3.LUT R46, R46, 0xfffffffd, RZ, 0xc0, !PT ;  /* 0xfffffffd2e2e7812 */ /* 0x000fe400078ec0ff */
[----:B------:R-:W-:Y:S02]  /*3830*/  CS2R R56, SRZ ;  /* 0x0000000000387805 */ /* 0x000fe4000001ff00 */
[----:B------:R-:W-:-:S02]  /*3840*/  PRMT R188, R48, 0x7610, R188 ;  /* 0x0000761030bc7816 */ /* 0x000fc400000000bc */
[----:B------:R-:W-:Y:S02]  /*3850*/  CS2R R48, SRZ ;  /* 0x0000000000307805 */ /* 0x000fe4000001ff00 */
[----:B------:R-:W-:Y:S02]  /*3860*/  PRMT R168, R44, 0x7610, R168 ;  /* 0x000076102ca87816 */ /* 0x000fe400000000a8 */
[----:B------:R-:W-:Y:S02]  /*3870*/  CS2R R60, SRZ ;  /* 0x00000000003c7805 */ /* 0x000fe4000001ff00 */
[----:B------:R-:W-:Y:S02]  /*3880*/  PRMT R169, R45, 0x7610, R169 ;  /* 0x000076102da97816 */ /* 0x000fe400000000a9 */
[----:B------:R-:W-:Y:S02]  /*3890*/  CS2R R58, SRZ ;  /* 0x00000000003a7805 */ /* 0x000fe4000001ff00 */
[----:B------:R-:W-:-:S02]  /*38a0*/  CS2R R62, SRZ ;  /* 0x00000000003e7805 */ /* 0x000fc4000001ff00 */
[----:B0-----:R-:W-:Y:S02]  /*38b0*/  CS2R R52, SRZ ;  /* 0x0000000000347805 */ /* 0x001fe4000001ff00 */
[----:B------:R-:W-:Y:S02]  /*38c0*/  CS2R R50, SRZ ;  /* 0x0000000000327805 */ /* 0x000fe4000001ff00 */
[----:B------:R-:W-:Y:S02]  /*38d0*/  @P2 LOP3.LUT R46, R46, 0x2, RZ, 0xfc, !PT ;  /* 0x000000022e2e2812 */ /* 0x000fe400078efcff */
[----:B------:R-:W-:-:S03]  /*38e0*/  CS2R R54, SRZ ;  /* 0x0000000000367805 */ /* 0x000fc6000001ff00 */
[----:B------:R0:W-:Y:S01]  /*38f0*/  STL [R1+0x4], R46 ;  /* 0x0000042e01007387 */ /* 0x0001e20000100800 */
[----:B------:R-:W-:Y:S05]  /*3900*/  @P2 BRA `(.L_x_624) ;  /* 0x0000000000542947 */ /* 0x000fea0003800000 */
        /* <DEDUP_REMOVED lines=8> */
[----:B0-----:R-:W-:-:S04]  /*3990*/  LEA R46, P2, R44, UR4, 0x1 ;  /* 0x000000042c2e7c11 */ /* 0x001fc8000f8408ff */
        /* <DEDUP_REMOVED lines=12> */
.L_x_624:
[----:B------:R-:W-:Y:S05]  /*3a60*/  BSYNC B1 ;  /* 0x0000000000017941 */ /* 0x000fea0003800000 */
.L_x_623:
[----:B-1----:R-:W-:Y:S01]  /*3a70*/  VIADD R44, R22, 0xa0 ;  /* 0x000000a0162c7836 */ /* 0x002fe20000000000 */
[----:B------:R-:W-:Y:S04]  /*3a80*/  BSSY B1, `(.L_x_625) ;  /* 0x0000020000017945 */ /* 0x000fe80003800000 */
[----:B------:R-:W-:-:S13]  /*3a90*/  ISETP.GE.AND P5, PT, R44, R4, PT ;  /* 0x000000042c00720c */ /* 0x000fda0003fa6270 */
        /* <DEDUP_REMOVED lines=10> */
[----:B------:R-:W-:-:S04]  /*3b40*/  IADD3 R3, P2, R104, R96, RZ ;  /* 0x0000006068037210 */ /* 0x000fc80007f5e0ff */
[----:B------:R-:W-:Y:S02]  /*3b50*/  IADD3.X R96, R28, R97, R45, P2, !PT ;  /* 0x000000611c607210 */ /* 0x000fe400017fe42d */
        /* <DEDUP_REMOVED lines=8> */
[----:B0-----:R-:W-:-:S04]  /*3be0*/  LEA R46, P2, R0, UR4, 0x1 ;  /* 0x00000004002e7c11 */ /* 0x001fc8000f8408ff */
        /* <DEDUP_REMOVED lines=9> */
.L_x_626:
[----:B------:R-:W-:Y:S05]  /*3c80*/  BSYNC B1 ;  /* 0x0000000000017941 */ /* 0x000fea0003800000 */
.L_x_625:
[----:B------:R-:W-:Y:S01]  /*3c90*/  IMAD.MOV.U32 R0, RZ, RZ, R68 ;  /* 0x000000ffff007224 */ /* 0x000fe200078e0044 */
[----:B------:R-:W-:Y:S01]  /*3ca0*/  ISETP.NE.AND P2, PT, R224, 0x3, PT ;  /* 0x00000003e000780c */ /* 0x000fe20003f45270 */
[----:B------:R-:W-:Y:S02]  /*3cb0*/  IMAD.MOV.U32 R3, RZ, RZ, R69 ;  /* 0x000000ffff037224 */ /* 0x000fe400078e0045 */
[----:B-1----:R-:W-:Y:S01]  /*3cc0*/  IMAD.MOV.U32 R44, RZ, RZ, R66 ;  /* 0x000000ffff2c7224 */ /* 0x002fe200078e0042 */
[----:B------:R-:W-:Y:S01]  /*3cd0*/  PRMT R200, R0, 0x7610, R200 ;  /* 0x0000761000c87816 */ /* 0x000fe200000000c8 */
[----:B-----5:R-:W-:Y:S01]  /*3ce0*/  IMAD.MOV.U32 R0, RZ, RZ, R57 ;  /* 0x000000ffff007224 */ /* 0x020fe200078e0039 */
[----:B------:R-:W-:Y:S01]  /*3cf0*/  PRMT R201, R3, 0x7610, R201 ;  /* 0x0000761003c97816 */ /* 0x000fe200000000c9 */
[----:B------:R-:W-:Y:S01]  /*3d00*/  IMAD.MOV.U32 R3, RZ, RZ, R70 ;  /* 0x000000ffff037224 */ /* 0x000fe200078e0046 */
        /* <DEDUP_REMOVED lines=31> */
[----:B------:R-:W-:Y:S01]  /*3f00*/  PRMT R177, R0, 0x7610, R177 ;  /* 0x0000761000b17816 */ /* 0x000fe200000000b1 */
[----:B------:R-:W-:Y:S01]  /*3f10*/  IMAD.MOV.U32 R0, RZ, RZ, R55 ;  /* 0x000000ffff007224 */ /* 0x000fe200078e0037 */
[----:B------:R-:W-:Y:S01]  /*3f20*/  PRMT R172, R3, 0x7610, R172 ;  /* 0x0000761003ac7816 */ /* 0x000fe200000000ac */
[----:B------:R-:W-:-:S03]  /*3f30*/  IMAD.MOV.U32 R3, RZ, RZ, R54 ;  /* 0x000000ffff037224 */ /* 0x000fc600078e0036 */
[----:B------:R-:W-:Y:S02]  /*3f40*/  PRMT R195, R0, 0x7610, R195 ;  /* 0x0000761000c37816 */ /* 0x000fe400000000c3 */
[----:B------:R-:W-:Y:S01]  /*3f50*/  PRMT R193, R3, 0x7610, R193 ;  /* 0x0000761003c17816 */ /* 0x000fe200000000c1 */
[----:B------:R-:W-:Y:S06]  /*3f60*/  @!P2 BRA `(.L_x_627) ;  /* 0x000000000004a947 */ /* 0x000fec0003800000 */
[----:B------:R-:W-:Y:S01]  /*3f70*/  BPT.TRAP 0x1 ;  /* 0x000000040000795c */ /* 0x000fe20000300000 */
.L_x_627:
[----:B------:R-:W-:Y:S01]  /*3f80*/  IMAD R3, R23, 0x8, R2 ;  /* 0x0000000817037824 */ /* 0x000fe200078e0202 */
[----:B------:R-:W-:Y:S01]  /*3f90*/  SHF.L.U32 R0, R223, 0x1f, RZ ;  /* 0x0000001fdf007819 */ /* 0x000fe200000006ff */
[----:B------:R-:W-:Y:S03]  /*3fa0*/  BSSY B1, `(.L_x_628) ;  /* 0x0000003000017945 */ /* 0x000fe60003800000 */
[----:B------:R-:W1:Y:S02]  /*3fb0*/  SYNCS.PHASECHK.TRANS64.TRYWAIT P6, [R3+URZ+0x34890], R0 ;  /* 0x03489000030075a7 */ /* 0x000e6400080c017f */
[----:B-1----:R-:W-:Y:S05]  /*3fc0*/  @!P6 BRA `(.L_x_629) ;  /* 0x000002380048e947 */ /* 0x002fea0003800000 */
.L_x_977:
[----:B------:R-:W-:Y:S05]  /*3fd0*/  BSYNC B1 ;  /* 0x0000000000017941 */ /* 0x000fea0003800000 */
.L_x_628:
[----:B------:R-:W-:Y:S04]  /*3fe0*/  BSSY B1, `(.L_x_630) ;  /* 0x0000079000017945 */ /* 0x000fe80003800000 */
[----:B------:R-:W-:Y:S05]  /*3ff0*/  @P3 BRA `(.L_x_631) ;  /* 0x0000000400dc3947 */ /* 0x000fea0003800000 */
[----:B------:R-:W-:Y:S01]  /*4000*/  IADD3 R182, P3, R120, R136, RZ ;  /* 0x0000008878b67210 */ /* 0x000fe20007f7e0ff */
[----:B------:R-:W-:Y:S04]  /*4010*/  BSSY B2, `(.L_x_632) ;  /* 0x000003b000027945 */ /* 0x000fe80003800000 */
[----:B------:R-:W-:Y:S01]  /*4020*/  IMAD.X R183, R92, 0x1, R122, P3 ;  /* 0x000000015cb77824 */ /* 0x000fe200018e067a */
[----:B------:R-:W-:Y:S07]  /*4030*/  @P0 BRA `(.L_x_633) ;  /* 0x0000000000e00947 */ /* 0x000fee0003800000 */
[----:B0-----:R0:W2:Y:S01]  /*4040*/  LDS.128 R44, [R5+0x1e400] ;  /* 0x01e40000052c7984 */ /* 0x0010a20000000c00 */
[----:B------:R-:W-:Y:S01]  /*4050*/  ISETP.GE.AND P3, PT, R18, R84, PT ;  /* 0x000000541200720c */ /* 0x000fe20003f66270 */
[----:B------:R-:W-:-:S12]  /*4060*/  BSSY B3, `(.L_x_634) ;  /* 0x000002e000037945 */ /* 0x000fd80003800000 */
[----:B0-----:R-:W-:Y:S05]  /*4070*/  @P3 BRA `(.L_x_635) ;  /* 0x0000000000b03947 */ /* 0x001fea0003800000 */
[--C-:B------:R-:W-:Y:S02]  /*4080*/  SHF.R.U64 R94, R138, 0x10, R139.reuse ;  /* 0x000000108a5e7819 */ /* 0x100fe4000000128b */
[----:B------:R-:W-:Y:S02]  /*4090*/  SHF.R.U32.HI R95, RZ, 0x10, R139 ;  /* 0x00000010ff5f7819 */ /* 0x000fe4000001168b */
[----:B------:R-:W-:Y:S02]  /*40a0*/  SHF.R.U64 R139, R150, 0x10, R151 ;  /* 0x00000010968b7819 */ /* 0x000fe40000001297 */
[----:B------:R-:W-:Y:S02]  /*40b0*/  PRMT R94, R167, 0x5432, R94 ;  /* 0x00005432a75e7816 */ /* 0x000fe4000000005e */
[----:B------:R-:W-:Y:S02]  /*40c0*/  PRMT R139, R186, 0x5410, R139 ;  /* 0x00005410ba8b7816 */ /* 0x000fe4000000008b */
[----:B------:R-:W-:-:S02]  /*40d0*/  SHF.R.U32.HI R150, RZ, 0x10, R151 ;  /* 0x00000010ff967819 */ /* 0x000fc40000011697 */
[C---:B--2---:R-:W-:Y:S01]  /*40e0*/  LOP3.LUT R151, R45.reuse, 0xffff0000, RZ, 0xc0, !PT ;  /* 0xffff00002d977812 */ /* 0x044fe200078ec0ff */
[----:B------:R-:W-:Y:S01]  /*40f0*/  IMAD.U32 R45, R45, 0x10000, RZ ;  /* 0x000100002d2d7824 */ /* 0x000fe200078e00ff */
[----:B------:R-:W-:Y:S02]  /*4100*/  LOP3.LUT R186, R139, 0xffff0000, RZ, 0xc0, !PT ;  /* 0xffff00008bba7812 */ /* 0x000fe400078ec0ff */
[C---:B------:R-:W-:Y:S01]  /*4110*/  LOP3.LUT R138, R94.reuse, 0xffff0000, RZ, 0xc0, !PT ;  /* 0xffff00005e8a7812 */ /* 0x040fe200078ec0ff */
[----:B------:R-:W-:Y:S01]  /*4120*/  IMAD.U32 R94, R94, 0x10000, RZ ;  /* 0x000100005e5e7824 */ /* 0x000fe200078e00ff */
[----:B------:R-:W-:Y:S01]  /*4130*/  PRMT R150, R169, 0x5432, R150 ;  /* 0x00005432a9967816 */ /* 0x000fe20000000096 */
[----:B------:R-:W-:Y:S01]  /*4140*/  FMUL.FTZ R190, R151, R186 ;  /* 0x000000ba97be7220 */ /* 0x000fe20000410000 */
[----:B------:R-:W-:Y:S01]  /*4150*/  PRMT R95, R185, 0x5410, R95 ;  /* 0x00005410b95f7816 */ /* 0x000fe2000000005f */
[-C--:B------:R-:W-:Y:S02]  /*4160*/  FMUL.FTZ R151, R151, R138.reuse ;  /* 0x0000008a97977220 */ /* 0x080fe40000410000 */
[----:B------:R-:W-:-:S02]  /*4170*/  FFMA.FTZ R138, R45, R138, -R190 ;  /* 0x0000008a2d8a7223 */ /* 0x000fc400000108be */
[----:B------:R-:W-:Y:S01]  /*4180*/  FFMA.FTZ R45, R45, R186, R151 ;  /* 0x000000ba2d2d7223 */ /* 0x000fe20000010097 */
[----:B------:R-:W-:Y:S01]  /*4190*/  LOP3.LUT R186, R46, 0xffff0000, RZ, 0xc0, !PT ;  /* 0xffff00002eba7812 */ /* 0x000fe200078ec0ff */
[----:B------:R-:W-:Y:S02]  /*41a0*/  IMAD.U32 R151, R150, 0x10000, RZ ;  /* 0x0001000096977824 */ /* 0x000fe400078e00ff */
[C---:B------:R-:W-:Y:S01]  /*41b0*/  IMAD.U32 R185, R95.reuse, 0x10000, RZ ;  /* 0x000100005fb97824 */ /* 0x040fe200078e00ff */
[----:B------:R-:W-:Y:S01]  /*41c0*/  LOP3.LUT R95, R95, 0xffff0000, RZ, 0xc0, !PT ;  /* 0xffff00005f5f7812 */ /* 0x000fe200078ec0ff */
[----:B------:R-:W-:Y:S01]  /*41d0*/  FMUL.FTZ R187, R186, R151 ;  /* 0x00000097babb7220 */ /* 0x000fe20000410000 */
[----:B------:R-:W-:Y:S02]  /*41e0*/  IMAD.U32 R46, R46, 0x10000, RZ ;  /* 0x000100002e2e7824 */ /* 0x000fe400078e00ff */
[-C--:B------:R-:W-:Y:S01]  /*41f0*/  FMUL.FTZ R186, R186, R185.reuse ;  /* 0x000000b9baba7220 */ /* 0x080fe20000410000 */
[----:B------:R-:W-:Y:S01]  /*4200*/  F2FP.BF16.F32.PACK_AB R45, R45, R138 ;  /* 0x0000008a2d2d723e */ /* 0x000fe200000010ff */
[----:B------:R-:W-:-:S02]  /*4210*/  FFMA.FTZ R187, R46, R185, -R187 ;  /* 0x000000b92ebb7223 */ /* 0x000fc400000108bb */
[----:B------:R-:W-:Y:S01]  /*4220*/  FFMA.FTZ R186, R46, R151, R186 ;  /* 0x000000972eba7223 */ /* 0x000fe200000100ba */
[----:B------:R-:W-:Y:S02]  /*4230*/  LOP3.LUT R151, R150, 0xffff0000, RZ, 0xc0, !PT ;  /* 0xffff000096977812 */ /* 0x000fe400078ec0ff */
[C---:B------:R-:W-:Y:S02]  /*4240*/  LOP3.LUT R46, R47.reuse, 0xffff0000, RZ, 0xc0, !PT ;  /* 0xffff00002f2e7812 */ /* 0x040fe400078ec0ff */
[----:B------:R-:W-:-:S03]  /*4250*/  SHF.L.U32 R150, R47, 0x10, RZ ;  /* 0x000000102f967819 */ /* 0x000fc600000006ff */
[C---:B------:R-:W-:Y:S01]  /*4260*/  FMUL.FTZ R47, R46.reuse, R151 ;  /* 0x000000972e2f7220 */ /* 0x040fe20000410000 */
[----:B------:R-:W-:-:S03]  /*4270*/  FMUL.FTZ R46, R46, R95 ;  /* 0x0000005f2e2e7220 */ /* 0x000fc60000410000 */
[C---:B------:R-:W-:Y:S01]  /*4280*/  FFMA.FTZ R47, R150.reuse, R95, -R47 ;  /* 0x0000005f962f7223 */ /* 0x040fe2000001082f */
[----:B------:R-:W-:Y:S01]  /*4290*/  FFMA.FTZ R46, R150, R151, R46 ;  /* 0x00000097962e7223 */ /* 0x000fe2000001002e */
[C---:B------:R-:W-:Y:S01]  /*42a0*/  LOP3.LUT R95, R44.reuse, 0xffff0000, RZ, 0xc0, !PT ;  /* 0xffff00002c5f7812 */ /* 0x040fe200078ec0ff */
[----:B------:R-:W-:Y:S02]  /*42b0*/  IMAD.U32 R150, R139, 0x10000, RZ ;  /* 0x000100008b967824 */ /* 0x000fe400078e00ff */
[----:B------:R-:W-:Y:S01]  /*42c0*/  IMAD.U32 R139, R44, 0x10000, RZ ;  /* 0x000100002c8b7824 */ /* 0x000fe200078e00ff */
[----:B------:R-:W-:Y:S01]  /*42d0*/  F2FP.BF16.F32.PACK_AB R47, R46, R47 ;  /* 0x0000002f2e2f723e */ /* 0x000fe200000010ff */
[C---:B------:R-:W-:Y:S01]  /*42e0*/  FMUL.FTZ R44, R95.reuse, R150 ;  /* 0x000000965f2c7220 */ /* 0x040fe20000410000 */
[-C--:B------:R-:W-:Y:S01]  /*42f0*/  FMUL.FTZ R95, R95, R94.reuse ;  /* 0x0000005e5f5f7220 */ /* 0x080fe20000410000 */
[----:B------:R-:W-:Y:S02]  /*4300*/  F2FP.BF16.F32.PACK_AB R46, R186, R187 ;  /* 0x000000bbba2e723e */ /* 0x000fe400000010ff */
[C---:B------:R-:W-:Y:S01]  /*4310*/  FFMA.FTZ R44, R139.reuse, R94, -R44 ;  /* 0x0000005e8b2c7223 */ /* 0x040fe2000001082c */
[----:B------:R-:W-:-:S05]  /*4320*/  FFMA.FTZ R95, R139, R150, R95 ;  /* 0x000000968b5f7223 */ /* 0x000fca000001005f */
[----:B------:R-:W-:-:S07]  /*4330*/  F2FP.BF16.F32.PACK_AB R44, R95, R44 ;  /* 0x0000002c5f2c723e */ /* 0x000fce00000010ff */
.L_x_635:
[----:B------:R-:W-:Y:S05]  /*4340*/  BSYNC B3 ;  /* 0x0000000000037941 */ /* 0x000fea0003800000 */
.L_x_634:
[----:B------:R-:W-:Y:S01]  /*4350*/  IADD3 R95, P3, R182, R100, RZ ;  /* 0x00000064b65f7210 */ /* 0x000fe20007f7e0ff */
[----:B------:R-:W-:Y:S01]  /*4360*/  ULDC.64 UR4, c[0x0][0x2e8] ;  /* 0x0000ba0000047ab9 */ /* 0x000fe20000000a00 */
[----:B------:R-:W-:-:S03]  /*4370*/  ULDC.64 UR6, c[0x0][0x208] ;  /* 0x0000820000067ab9 */ /* 0x000fc60000000a00 */
[----:B------:R-:W-:Y:S01]  /*4380*/  IMAD.X R138, R183, 0x1, R14, P3 ;  /* 0x00000001b78a7824 */ /* 0x000fe200018e060e */
[----:B------:R-:W-:-:S04]  /*4390*/  LEA R94, P3, R95, UR4, 0x1 ;  /* 0x000000045f5e7c11 */ /* 0x000fc8000f8608ff */
[----:B------:R-:W-:-:S05]  /*43a0*/  LEA.HI.X R95, R95, UR5, R138, 0x1, P3 ;  /* 0x000000055f5f7c11 */ /* 0x000fca00098f0c8a */
[----:B--2---:R2:W-:Y:S04]  /*43b0*/  STG.E.128 desc[UR6][R94.64], R44 ;  /* 0x0000002c5e007986 */ /* 0x0045e8000c101d06 */
.L_x_633:
[----:B------:R-:W-:Y:S05]  /*43c0*/  BSYNC B2 ;  /* 0x0000000000027941 */ /* 0x000fea0003800000 */
.L_x_632:
[----:B------:R-:W-:Y:S05]  /*43d0*/  @P1 BRA `(.L_x_631) ;  /* 0x0000000000e41947 */ /* 0x000fea0003800000 */
[----:B0-2---:R0:W2:Y:S01]  /*43e0*/  LDS.128 R44, [R5+0x23c00] ;  /* 0x023c0000052c7984 */ /* 0x0050a20000000c00 */
[----:B------:R-:W-:Y:S01]  /*43f0*/  IADD3 R182, P3, R182, R13, RZ ;  /* 0x0000000db6b67210 */ /* 0x000fe20007f7e0ff */
[----:B------:R-:W-:Y:S04]  /*4400*/  BSSY B2, `(.L_x_636) ;  /* 0x0000031000027945 */ /* 0x000fe80003800000 */
[----:B------:R-:W-:Y:S01]  /*4410*/  IMAD.X R183, R183, 0x1, R8, P3 ;  /* 0x00000001b7b77824 */ /* 0x000fe200018e0608 */
[----:B------:R-:W-:-:S13]  /*4420*/  ISETP.GE.AND P3, PT, R220, R84, PT ;  /* 0x00000054dc00720c */ /* 0x000fda0003f66270 */
[----:B0-----:R-:W-:Y:S05]  /*4430*/  @P3 BRA `(.L_x_637) ;  /* 0x0000000000b43947 */ /* 0x001fea0003800000 */
[----:B------:R-:W-:Y:S02]  /*4440*/  SHF.R.U64 R95, R98, 0x10, R99 ;  /* 0x00000010625f7819 */ /* 0x000fe40000001263 */
[----:B------:R-:W-:Y:S02]  /*4450*/  SHF.R.U64 R90, R90, 0x10, R91 ;  /* 0x000000105a5a7819 */ /* 0x000fe4000000125b */
[----:B------:R-:W-:Y:S02]  /*4460*/  PRMT R95, R204, 0x5410, R95 ;  /* 0x00005410cc5f7816 */ /* 0x000fe4000000005f */
[----:B------:R-:W-:Y:S02]  /*4470*/  PRMT R90, R93, 0x5432, R90 ;  /* 0x000054325d5a7816 */ /* 0x000fe4000000005a */
[----:B------:R-:W-:Y:S02]  /*4480*/  SHF.R.U32.HI R98, RZ, 0x10, R99 ;  /* 0x00000010ff627819 */ /* 0x000fe40000011663 */
[----:B--2---:R-:W-:-:S02]  /*4490*/  LOP3.LUT R99, R45, 0xffff0000, RZ, 0xc0, !PT ;  /* 0xffff00002d637812 */ /* 0x004fc400078ec0ff */
[----:B------:R-:W-:Y:S02]  /*44a0*/  LOP3.LUT R150, R95, 0xffff0000, RZ, 0xc0, !PT ;  /* 0xffff00005f967812 */ /* 0x000fe400078ec0ff */
[C---:B------:R-:W-:Y:S01]  /*44b0*/  LOP3.LUT R94, R90.reuse, 0xffff0000, RZ, 0xc0, !PT ;  /* 0xffff00005a5e7812 */ /* 0x040fe200078ec0ff */
[----:B------:R-:W-:Y:S01]  /*44c0*/  IMAD.U32 R90, R90, 0x10000, RZ ;  /* 0x000100005a5a7824 */ /* 0x000fe200078e00ff */
[----:B------:R-:W-:Y:S01]  /*44d0*/  SHF.R.U32.HI R138, RZ, 0x10, R91 ;  /* 0x00000010ff8a7819 */ /* 0x000fe2000001165b */
[----:B------:R-:W-:Y:S02]  /*44e0*/  IMAD.U32 R91, R45, 0x10000, RZ ;  /* 0x000100002d5b7824 */ /* 0x000fe400078e00ff */
[C---:B------:R-:W-:Y:S01]  /*44f0*/  FMUL.FTZ R186, R99.reuse, R150 ;  /* 0x0000009663ba7220 */ /* 0x040fe20000410000 */
[-C--:B------:R-:W-:Y:S01]  /*4500*/  FMUL.FTZ R45, R99, R94.reuse ;  /* 0x0000005e632d7220 */ /* 0x080fe20000410000 */
[----:B------:R-:W-:Y:S02]  /*4510*/  PRMT R98, R168, 0x5432, R98 ;  /* 0x00005432a8627816 */ /* 0x000fe40000000062 */
[C---:B------:R-:W-:Y:S01]  /*4520*/  FFMA.FTZ R94, R91.reuse, R94, -R186 ;  /* 0x0000005e5b5e7223 */ /* 0x040fe200000108ba */
[----:B------:R-:W-:Y:S01]  /*4530*/  FFMA.FTZ R91, R91, R150, R45 ;  /* 0x000000965b5b7223 */ /* 0x000fe2000001002d */
[----:B------:R-:W-:Y:S01]  /*4540*/  PRMT R45, R166, 0x5432, R138 ;  /* 0x00005432a62d7816 */ /* 0x000fe2000000008a */
[----:B------:R-:W-:Y:S01]  /*4550*/  IMAD.U32 R99, R98, 0x10000, RZ ;  /* 0x0001000062637824 */ /* 0x000fe200078e00ff */
[C---:B------:R-:W-:Y:S01]  /*4560*/  LOP3.LUT R138, R46.reuse, 0xffff0000, RZ, 0xc0, !PT ;  /* 0xffff00002e8a7812 */ /* 0x040fe200078ec0ff */
[----:B------:R-:W-:Y:S01]  /*4570*/  IMAD.U32 R46, R46, 0x10000, RZ ;  /* 0x000100002e2e7824 */ /* 0x000fe200078e00ff */
[----:B------:R-:W-:Y:S01]  /*4580*/  F2FP.BF16.F32.PACK_AB R91, R91, R94 ;  /* 0x0000005e5b5b723e */ /* 0x000fe200000010ff */
[C---:B------:R-:W-:Y:S01]  /*4590*/  IMAD.U32 R139, R45.reuse, 0x10000, RZ ;  /* 0x000100002d8b7824 */ /* 0x040fe200078e00ff */
[----:B------:R-:W-:Y:S01]  /*45a0*/  LOP3.LUT R45, R45, 0xffff0000, RZ, 0xc0, !PT ;  /* 0xffff00002d2d7812 */ /* 0x000fe200078ec0ff */
[----:B------:R-:W-:-:S02]  /*45b0*/  FMUL.FTZ R151, R138, R99 ;  /* 0x000000638a977220 */ /* 0x000fc40000410000 */
[-C--:B------:R-:W-:Y:S02]  /*45c0*/  FMUL.FTZ R138, R138, R139.reuse ;  /* 0x0000008b8a8a7220 */ /* 0x080fe40000410000 */
[C---:B------:R-:W-:Y:S02]  /*45d0*/  FFMA.FTZ R151, R46.reuse, R139, -R151 ;  /* 0x0000008b2e977223 */ /* 0x040fe40000010897 */
[----:B------:R-:W-:Y:S01]  /*45e0*/  FFMA.FTZ R138, R46, R99, R138 ;  /* 0x000000632e8a7223 */ /* 0x000fe2000001008a */
[----:B------:R-:W-:Y:S01]  /*45f0*/  LOP3.LUT R99, R98, 0xffff0000, RZ, 0xc0, !PT ;  /* 0xffff000062637812 */ /* 0x000fe200078ec0ff */
[C---:B------:R-:W-:Y:S01]  /*4600*/  IMAD.U32 R98, R47.reuse, 0x10000, RZ ;  /* 0x000100002f627824 */ /* 0x040fe200078e00ff */
[----:B------:R-:W-:-:S05]  /*4610*/  LOP3.LUT R46, R47, 0xffff0000, RZ, 0xc0, !PT ;  /* 0xffff00002f2e7812 */ /* 0x000fca00078ec0ff */
        /* <DEDUP_REMOVED lines=13> */
[----:B------:R-:W-:Y:S01]  /*46f0*/  F2FP.BF16.F32.PACK_AB R44, R45, R44 ;  /* 0x0000002c2d2c723e */ /* 0x000fe200000010ff */
[----:B------:R-:W-:-:S07]  /*4700*/  IMAD.MOV.U32 R45, RZ, RZ, R91 ;  /* 0x000000ffff2d7224 */ /* 0x000fce00078e005b */
.L_x_637:
[----:B------:R-:W-:Y:S05]  /*4710*/  BSYNC B2 ;  /* 0x0000000000027941 */ /* 0x000fea0003800000 */
.L_x_636:
[----:B------:R-:W-:Y:S01]  /*4720*/  ULDC.64 UR4, c[0x0][0x2e8] ;  /* 0x0000ba0000047ab9 */ /* 0x000fe20000000a00 */
[----:B------:R-:W-:Y:S01]  /*4730*/  ULDC.64 UR6, c[0x0][0x208] ;  /* 0x0000820000067ab9 */ /* 0x000fe20000000a00 */
[----:B------:R-:W-:-:S04]  /*4740*/  LEA R90, P3, R182, UR4, 0x1 ;  /* 0x00000004b65a7c11 */ /* 0x000fc8000f8608ff */
[----:B------:R-:W-:-:S05]  /*4750*/  LEA.HI.X R91, R182, UR5, R183, 0x1, P3 ;  /* 0x00000005b65b7c11 */ /* 0x000fca00098f0cb7 */
[----:B--2---:R3:W-:Y:S04]  /*4760*/  STG.E.128 desc[UR6][R90.64], R44 ;  /* 0x0000002c5a007986 */ /* 0x0047e8000c101d06 */
.L_x_631:
[----:B------:R-:W-:Y:S05]  /*4770*/  BSYNC B1 ;  /* 0x0000000000017941 */ /* 0x000fea0003800000 */
.L_x_630:
[----:B------:R-:W-:Y:S04]  /*4780*/  BSSY B1, `(.L_x_638) ;  /* 0x000007a000017945 */ /* 0x000fe80003800000 */
[----:B------:R-:W-:Y:S05]  /*4790*/  @P4 BRA `(.L_x_639) ;  /* 0x0000000400e04947 */ /* 0x000fea0003800000 */
[----:B---3--:R-:W-:Y:S01]  /*47a0*/  IADD3 R90, P3, P4, R158, R136, R16 ;  /* 0x000000889e5a7210 */ /* 0x008fe20007c7e010 */
[----:B------:R-:W-:Y:S03]  /*47b0*/  BSSY B2, `(.L_x_640) ;  /* 0x000003c000027945 */ /* 0x000fe60003800000 */
[----:B------:R-:W-:Y:S01]  /*47c0*/  IADD3.X R91, R123, R92, R17, P3, P4 ;  /* 0x0000005c7b5b7210 */ /* 0x000fe20001fe8411 */
[----:B------:R-:W-:Y:S08]  /*47d0*/  @P0 BRA `(.L_x_641) ;  /* 0x0000000000e40947 */ /* 0x000ff00003800000 */
[----:B0-2---:R0:W2:Y:S01]  /*47e0*/  LDS.128 R44, [R5+0x1f400] ;  /* 0x01f40000052c7984 */ /* 0x0050a20000000c00 */
[----:B------:R-:W-:Y:S01]  /*47f0*/  IADD3 R94, P3, R90, R100, RZ ;  /* 0x000000645a5e7210 */ /* 0x000fe20007f7e0ff */
[----:B------:R-:W-:Y:S04]  /*4800*/  BSSY B3, `(.L_x_642) ;  /* 0x0000031000037945 */ /* 0x000fe80003800000 */
[----:B------:R-:W-:Y:S01]  /*4810*/  IMAD.X R95, R91, 0x1, R14, P3 ;  /* 0x000000015b5f7824 */ /* 0x000fe200018e060e */
[----:B------:R-:W-:-:S13]  /*4820*/  ISETP.GE.AND P3, PT, R18, R84, PT ;  /* 0x000000541200720c */ /* 0x000fda0003f66270 */
[----:B0-----:R-:W-:Y:S05]  /*4830*/  @P3 BRA `(.L_x_643) ;  /* 0x0000000000b43947 */ /* 0x001fea0003800000 */
[--C-:B------:R-:W-:Y:S02]  /*4840*/  SHF.R.U64 R86, R86, 0x10, R87.reuse ;  /* 0x0000001056567819 */ /* 0x100fe40000001257 */
[----:B------:R-:W-:Y:S02]  /*4850*/  SHF.R.U32.HI R98, RZ, 0x10, R87 ;  /* 0x00000010ff627819 */ /* 0x000fe40000011657 */
[--C-:B------:R-:W-:Y:S02]  /*4860*/  SHF.R.U64 R87, R88, 0x10, R89.reuse ;  /* 0x0000001058577819 */ /* 0x100fe40000001259 */
[----:B------:R-:W-:Y:S02]  /*4870*/  SHF.R.U32.HI R99, RZ, 0x10, R89 ;  /* 0x00000010ff637819 */ /* 0x000fe40000011659 */
[----:B------:R-:W-:Y:S01]  /*4880*/  PRMT R89, R205, 0x5410, R87 ;  /* 0x00005410cd597816 */ /* 0x000fe20000000057 */
[----:B--2---:R-:W-:Y:S01]  /*4890*/  IMAD.U32 R87, R45, 0x10000, RZ ;  /* 0x000100002d577824 */ /* 0x004fe200078e00ff */
[----:B------:R-:W-:-:S02]  /*48a0*/  PRMT R86, R170, 0x5432, R86 ;  /* 0x00005432aa567816 */ /* 0x000fc40000000056 */
[----:B------:R-:W-:Y:S02]  /*48b0*/  LOP3.LUT R139, R45, 0xffff0000, RZ, 0xc0, !PT ;  /* 0xffff00002d8b7812 */ /* 0x000fe400078ec0ff */
[----:B------:R-:W-:Y:S02]  /*48c0*/  LOP3.LUT R138, R89, 0xffff0000, RZ, 0xc0, !PT ;  /* 0xffff0000598a7812 */ /* 0x000fe400078ec0ff */
[C---:B------:R-:W-:Y:S01]  /*48d0*/  LOP3.LUT R88, R86.reuse, 0xffff0000, RZ, 0xc0, !PT ;  /* 0xffff000056587812 */ /* 0x040fe200078ec0ff */
[----:B------:R-:W-:Y:S02]  /*48e0*/  IMAD.U32 R86, R86, 0x10000, RZ ;  /* 0x0001000056567824 */ /* 0x000fe400078e00ff */
[C---:B------:R-:W-:Y:S02]  /*48f0*/  FMUL.FTZ R150, R139.reuse, R138 ;  /* 0x0000008a8b967220 */ /* 0x040fe40000410000 */
[-C--:B------:R-:W-:Y:S02]  /*4900*/  FMUL.FTZ R45, R139, R88.reuse ;  /* 0x000000588b2d7220 */ /* 0x080fe40000410000 */
[----:B------:R-:W-:-:S02]  /*4910*/  FFMA.FTZ R88, R87, R88, -R150 ;  /* 0x0000005857587223 */ /* 0x000fc40000010896 */
[----:B------:R-:W-:Y:S01]  /*4920*/  FFMA.FTZ R87, R87, R138, R45 ;  /* 0x0000008a57577223 */ /* 0x000fe2000001002d */
[----:B------:R-:W-:Y:S02]  /*4930*/  PRMT R45, R85, 0x5432, R98 ;  /* 0x00005432552d7816 */ /* 0x000fe40000000062 */
[----:B------:R-:W-:Y:S02]  /*4940*/  PRMT R98, R206, 0x5410, R99 ;  /* 0x00005410ce627816 */ /* 0x000fe40000000063 */
[----:B------:R-:W-:Y:S01]  /*4950*/  LOP3.LUT R138, R46, 0xffff0000, RZ, 0xc0, !PT ;  /* 0xffff00002e8a7812 */ /* 0x000fe200078ec0ff */
[C---:B------:R-:W-:Y:S01]  /*4960*/  IMAD.U32 R139, R45.reuse, 0x10000, RZ ;  /* 0x000100002d8b7824 */ /* 0x040fe200078e00ff */
[----:B------:R-:W-:Y:S01]  /*4970*/  LOP3.LUT R45, R45, 0xffff0000, RZ, 0xc0, !PT ;  /* 0xffff00002d2d7812 */ /* 0x000fe200078ec0ff */
[----:B------:R-:W-:Y:S01]  /*4980*/  IMAD.U32 R99, R98, 0x10000, RZ ;  /* 0x0001000062637824 */ /* 0x000fe200078e00ff */
[----:B------:R-:W-:Y:S01]  /*4990*/  F2FP.BF16.F32.PACK_AB R87, R87, R88 ;  /* 0x000000585757723e */ /* 0x000fe200000010ff */
[----:B------:R-:W-:-:S02]  /*49a0*/  IMAD.U32 R46, R46, 0x10000, RZ ;  /* 0x000100002e2e7824 */ /* 0x000fc400078e00ff */
[C---:B------:R-:W-:Y:S01]  /*49b0*/  FMUL.FTZ R151, R138.reuse, R99 ;  /* 0x000000638a977220 */ /* 0x040fe20000410000 */
[----:B------:R-:W-:-:S03]  /*49c0*/  FMUL.FTZ R138, R138, R139 ;  /* 0x0000008b8a8a7220 */ /* 0x000fc60000410000 */
[C---:B------:R-:W-:Y:S01]  /*49d0*/  FFMA.FTZ R151, R46.reuse, R139, -R151 ;  /* 0x0000008b2e977223 */ /* 0x040fe20000010897 */
        /* <DEDUP_REMOVED lines=19> */
.L_x_643:
[----:B------:R-:W-:Y:S05]  /*4b10*/  BSYNC B3 ;  /* 0x0000000000037941 */ /* 0x000fea0003800000 */
.L_x_642:
[----:B------:R-:W-:Y:S01]  /*4b20*/  ULDC.64 UR4, c[0x0][0x2e8] ;  /* 0x0000ba0000047ab9 */ /* 0x000fe20000000a00 */
[----:B------:R-:W-:Y:S01]  /*4b30*/  ULDC.64 UR6, c[0x0][0x208] ;  /* 0x0000820000067ab9 */ /* 0x000fe20000000a00 */
[----:B------:R-:W-:-:S04]  /*4b40*/  LEA R86, P3, R94, UR4, 0x1 ;  /* 0x000000045e567c11 */ /* 0x000fc8000f8608ff */
[----:B------:R-:W-:-:S05]  /*4b50*/  LEA.HI.X R87, R94, UR5, R95, 0x1, P3 ;  /* 0x000000055e577c11 */ /* 0x000fca00098f0c5f */
[----:B--2---:R3:W-:Y:S04]  /*4b60*/  STG.E.128 desc[UR6][R86.64], R44 ;  /* 0x0000002c56007986 */ /* 0x0047e8000c101d06 */
.L_x_641:
[----:B------:R-:W-:Y:S05]  /*4b70*/  BSYNC B2 ;  /* 0x0000000000027941 */ /* 0x000fea0003800000 */
.L_x_640:
[----:B------:R-:W-:Y:S05]  /*4b80*/  @P1 BRA `(.L_x_639) ;  /* 0x0000000000e41947 */ /* 0x000fea0003800000 */
[----:B0-23--:R0:W2:Y:S01]  /*4b90*/  LDS.128 R44, [R5+0x24c00] ;  /* 0x024c0000052c7984 */ /* 0x00d0a20000000c00 */
[----:B------:R-:W-:Y:S01]  /*4ba0*/  IADD3 R90, P3, R90, R13, RZ ;  /* 0x0000000d5a5a7210 */ /* 0x000fe20007f7e0ff */
[----:B------:R-:W-:Y:S04]  /*4bb0*/  BSSY B2, `(.L_x_644) ;  /* 0x0000031000027945 */ /* 0x000fe80003800000 */
[----:B------:R-:W-:Y:S01]  /*4bc0*/  IMAD.X R91, R91, 0x1, R8, P3 ;  /* 0x000000015b5b7824 */ /* 0x000fe200018e0608 */
[----:B------:R-:W-:-:S13]  /*4bd0*/  ISETP.GE.AND P3, PT, R220, R84, PT ;  /* 0x00000054dc00720c */ /* 0x000fda0003f66270 */
[----:B0-----:R-:W-:Y:S05]  /*4be0*/  @P3 BRA `(.L_x_645) ;  /* 0x0000000000b43947 */ /* 0x001fea0003800000 */
[--C-:B------:R-:W-:Y:S02]  /*4bf0*/  SHF.R.U64 R87, R80, 0x10, R81.reuse ;  /* 0x0000001050577819 */ /* 0x100fe40000001251 */
[----:B------:R-:W-:Y:S02]  /*4c00*/  SHF.R.U32.HI R80, RZ, 0x10, R81 ;  /* 0x00000010ff507819 */ /* 0x000fe40000011651 */
[----:B------:R-:W-:Y:S02]  /*4c10*/  SHF.R.U64 R81, R82, 0x10, R83 ;  /* 0x0000001052517819 */ /* 0x000fe40000001253 */
[----:B------:R-:W-:Y:S02]  /*4c20*/  PRMT R176, R176, 0x5410, R87 ;  /* 0x00005410b0b07816 */ /* 0x000fe40000000057 */
[----:B------:R-:W-:Y:S02]  /*4c30*/  PRMT R174, R174, 0x5410, R81 ;  /* 0x00005410aeae7816 */ /* 0x000fe40000000051 */
[----:B------:R-:W-:Y:S01]  /*4c40*/  SHF.R.U32.HI R86, RZ, 0x10, R83 ;  /* 0x00000010ff567819 */ /* 0x000fe20000011653 */
[----:B--2---:R-:W-:Y:S01]  /*4c50*/  IMAD.U32 R83, R46, 0x10000, RZ ;  /* 0x000100002e537824 */ /* 0x004fe200078e00ff */
[----:B------:R-:W-:-:S02]  /*4c60*/  LOP3.LUT R88, R45, 0xffff0000, RZ, 0xc0, !PT ;  /* 0xffff00002d587812 */ /* 0x000fc400078ec0ff */
[----:B------:R-:W-:Y:S02]  /*4c70*/  LOP3.LUT R81, R174, 0xffff0000, RZ, 0xc0, !PT ;  /* 0xffff0000ae517812 */ /* 0x000fe400078ec0ff */
[----:B------:R-:W-:Y:S02]  /*4c80*/  LOP3.LUT R87, R176, 0xffff0000, RZ, 0xc0, !PT ;  /* 0xffff0000b0577812 */ /* 0x000fe400078ec0ff */
[----:B------:R-:W-:Y:S01]  /*4c90*/  PRMT R173, R173, 0x5410, R86 ;  /* 0x00005410adad7816 */ /* 0x000fe20000000056 */
[----:B------:R-:W-:Y:S01]  /*4ca0*/  FMUL.FTZ R89, R88, R81 ;  /* 0x0000005158597220 */ /* 0x000fe20000410000 */
[----:B------:R-:W-:Y:S01]  /*4cb0*/  PRMT R175, R175, 0x5410, R80 ;  /* 0x00005410afaf7816 */ /* 0x000fe20000000050 */
[----:B------:R-:W-:Y:S01]  /*4cc0*/  IMAD.U32 R80, R45, 0x10000, RZ ;  /* 0x000100002d507824 */ /* 0x000fe200078e00ff */
[----:B------:R-:W-:Y:S01]  /*4cd0*/  LOP3.LUT R46, R46, 0xffff0000, RZ, 0xc0, !PT ;  /* 0xffff00002e2e7812 */ /* 0x000fe200078ec0ff */
[----:B------:R-:W-:Y:S01]  /*4ce0*/  FMUL.FTZ R88, R88, R87 ;  /* 0x0000005758587220 */ /* 0x000fe20000410000 */
[----:B------:R-:W-:-:S02]  /*4cf0*/  IMAD.U32 R45, R173, 0x10000, RZ ;  /* 0x00010000ad2d7824 */ /* 0x000fc400078e00ff */
[C---:B------:R-:W-:Y:S01]  /*4d00*/  FFMA.FTZ R89, R80.reuse, R87, -R89 ;  /* 0x0000005750597223 */ /* 0x040fe20000010859 */
[----:B------:R-:W-:Y:S02]  /*4d10*/  IMAD.U32 R86, R175, 0x10000, RZ ;  /* 0x00010000af567824 */ /* 0x000fe400078e00ff */
[----:B------:R-:W-:Y:S01]  /*4d20*/  FFMA.FTZ R88, R80, R81, R88 ;  /* 0x0000005150587223 */ /* 0x000fe20000010058 */
[-C--:B------:R-:W-:Y:S01]  /*4d30*/  FMUL.FTZ R94, R46, R45.reuse ;  /* 0x0000002d2e5e7220 */ /* 0x080fe20000410000 */
[----:B------:R-:W-:Y:S01]  /*4d40*/  IMAD.U32 R80, R44, 0x10000, RZ ;  /* 0x000100002c507824 */ /* 0x000fe200078e00ff */
[----:B------:R-:W-:Y:S01]  /*4d50*/  LOP3.LUT R82, R47, 0xffff0000, RZ, 0xc0, !PT ;  /* 0xffff00002f527812 */ /* 0x000fe200078ec0ff */
[-C--:B------:R-:W-:Y:S01]  /*4d60*/  FMUL.FTZ R46, R46, R86.reuse ;  /* 0x000000562e2e7220 */ /* 0x080fe20000410000 */
[----:B------:R-:W-:Y:S01]  /*4d70*/  LOP3.LUT R44, R44, 0xffff0000, RZ, 0xc0, !PT ;  /* 0xffff00002c2c7812 */ /* 0x000fe200078ec0ff */
[----:B------:R-:W-:Y:S01]  /*4d80*/  IMAD.U32 R81, R174, 0x10000, RZ ;  /* 0x00010000ae517824 */ /* 0x000fe200078e00ff */
[----:B------:R-:W-:Y:S01]  /*4d90*/  LOP3.LUT R173, R173, 0xffff0000, RZ, 0xc0, !PT ;  /* 0xffff0000adad7812 */ /* 0x000fe200078ec0ff */
[----:B------:R-:W-:Y:S01]  /*4da0*/  IMAD.U32 R87, R176, 0x10000, RZ ;  /* 0x00010000b0577824 */ /* 0x000fe200078e00ff */
[----:B------:R-:W-:Y:S01]  /*4db0*/  LOP3.LUT R175, R175, 0xffff0000, RZ, 0xc0, !PT ;  /* 0xffff0000afaf7812 */ /* 0x000fe200078ec0ff */
[C---:B------:R-:W-:Y:S01]  /*4dc0*/  FFMA.FTZ R94, R83.reuse, R86, -R94 ;  /* 0x00000056535e7223 */ /* 0x040fe2000001085e */
[----:B------:R-:W-:Y:S01]  /*4dd0*/  FFMA.FTZ R45, R83, R45, R46 ;  /* 0x0000002d532d7223 */ /* 0x000fe2000001002e */
[----:B------:R-:W-:Y:S01]  /*4de0*/  FMUL.FTZ R46, R82, R173 ;  /* 0x000000ad522e7220 */ /* 0x000fe20000410000 */
[----:B------:R-:W-:Y:S01]  /*4df0*/  FMUL.FTZ R83, R44, R81 ;  /* 0x000000512c537220 */ /* 0x000fe20000410000 */
[----:B------:R-:W-:-:S02]  /*4e00*/  IMAD.U32 R47, R47, 0x10000, RZ ;  /* 0x000100002f2f7824 */ /* 0x000fc400078e00ff */
[----:B------:R-:W-:Y:S01]  /*4e10*/  FMUL.FTZ R82, R82, R175 ;  /* 0x000000af52527220 */ /* 0x000fe20000410000 */
[-C--:B------:R-:W-:Y:S01]  /*4e20*/  FMUL.FTZ R44, R44, R87.reuse ;  /* 0x000000572c2c7220 */ /* 0x080fe20000410000 */
[C---:B------:R-:W-:Y:S01]  /*4e30*/  FFMA.FTZ R83, R80.reuse, R87, -R83 ;  /* 0x0000005750537223 */ /* 0x040fe20000010853 */
[C---:B------:R-:W-:Y:S01]  /*4e40*/  FFMA.FTZ R175, R47.reuse, R175, -R46 ;  /* 0x000000af2faf7223 */ /* 0x040fe2000001082e */
[----:B------:R-:W-:Y:S01]  /*4e50*/  FFMA.FTZ R82, R47, R173, R82 ;  /* 0x000000ad2f527223 */ /* 0x000fe20000010052 */
[----:B------:R-:W-:Y:S01]  /*4e60*/  FFMA.FTZ R44, R80, R81, R44 ;  /* 0x00000051502c7223 */ /* 0x000fe2000001002c */
[----:B------:R-:W-:Y:S02]  /*4e70*/  F2FP.BF16.F32.PACK_AB R88, R88, R89 ;  /* 0x000000595858723e */ /* 0x000fe400000010ff */
[----:B------:R-:W-:Y:S02]  /*4e80*/  F2FP.BF16.F32.PACK_AB R46, R45, R94 ;  /* 0x0000005e2d2e723e */ /* 0x000fe400000010ff */
[----:B------:R-:W-:Y:S01]  /*4e90*/  F2FP.BF16.F32.PACK_AB R47, R82, R175 ;  /* 0x000000af522f723e */ /* 0x000fe200000010ff */
[----:B------:R-:W-:Y:S01]  /*4ea0*/  IMAD.MOV.U32 R45, RZ, RZ, R88 ;  /* 0x000000ffff2d7224 */ /* 0x000fe200078e0058 */
[----:B------:R-:W-:-:S07]  /*4eb0*/  F2FP.BF16.F32.PACK_AB R44, R44, R83 ;  /* 0x000000532c2c723e */ /* 0x000fce00000010ff */
.L_x_645:
[----:B------:R-:W-:Y:S05]  /*4ec0*/  BSYNC B2 ;  /* 0x0000000000027941 */ /* 0x000fea0003800000 */
.L_x_644:
[----:B------:R-:W-:Y:S01]  /*4ed0*/  ULDC.64 UR4, c[0x0][0x2e8] ;  /* 0x0000ba0000047ab9 */ /* 0x000fe20000000a00 */
[----:B------:R-:W-:Y:S01]  /*4ee0*/  ULDC.64 UR6, c[0x0][0x208] ;  /* 0x0000820000067ab9 */ /* 0x000fe20000000a00 */
[----:B------:R-:W-:-:S04]  /*4ef0*/  LEA R80, P3, R90, UR4, 0x1 ;  /* 0x000000045a507c11 */ /* 0x000fc8000f8608ff */
[----:B------:R-:W-:-:S05]  /*4f00*/  LEA.HI.X R81, R90, UR5, R91, 0x1, P3 ;  /* 0x000000055a517c11 */ /* 0x000fca00098f0c5b */
[----:B--2---:R4:W-:Y:S04]  /*4f10*/  STG.E.128 desc[UR6][R80.64], R44 ;  /* 0x0000002c50007986 */ /* 0x0049e8000c101d06 */
.L_x_639:
[----:B------:R-:W-:Y:S05]  /*4f20*/  BSYNC B1 ;  /* 0x0000000000017941 */ /* 0x000fea0003800000 */
.L_x_638:
[----:B--2---:R-:W2:Y:S01]  /*4f30*/  LDL R94, [R1+0x4] ;  /* 0x00000400015e7983 */ /* 0x004ea20000100800 */
[----:B------:R-:W-:Y:S01]  /*4f40*/  BSSY B1, `(.L_x_646) ;  /* 0x000007b000017945 */ /* 0x000fe20003800000 */
[----:B--2---:R-:W-:-:S13]  /*4f50*/  LOP3.LUT P3, RZ, R94, 0x4, RZ, 0xc0, !PT ;  /* 0x000000045eff7812 */ /* 0x004fda000786c0ff */
[----:B------:R-:W-:Y:S05]  /*4f60*/  @P3 BRA `(.L_x_647) ;  /* 0x0000000400e03947 */ /* 0x000fea0003800000 */
[----:B----4-:R-:W-:Y:S01]  /*4f70*/  IADD3 R80, P3, P4, R126, R136, R16 ;  /* 0x000000887e507210 */ /* 0x010fe20007c7e010 */
[----:B------:R-:W-:Y:S03]  /*4f80*/  BSSY B2, `(.L_x_648) ;  /* 0x000003c000027945 */ /* 0x000fe60003800000 */
[----:B------:R-:W-:Y:S01]  /*4f90*/  IADD3.X R81, R124, R92, R17, P3, P4 ;  /* 0x0000005c7c517210 */ /* 0x000fe20001fe8411 */
[----:B------:R-:W-:Y:S08]  /*4fa0*/  @P0 BRA `(.L_x_649) ;  /* 0x0000000000e40947 */ /* 0x000ff00003800000 */
[----:B0--3--:R0:W2:Y:S01]  /*4fb0*/  LDS.128 R44, [R5+0x20400] ;  /* 0x02040000052c7984 */ /* 0x0090a20000000c00 */
[----:B------:R-:W-:Y:S01]  /*4fc0*/  IADD3 R82, P3, R80, R100, RZ ;  /* 0x0000006450527210 */ /* 0x000fe20007f7e0ff */
[----:B------:R-:W-:Y:S04]  /*4fd0*/  BSSY B3, `(.L_x_650) ;  /* 0x0000031000037945 */ /* 0x000fe80003800000 */
[----:B------:R-:W-:Y:S01]  /*4fe0*/  IMAD.X R83, R81, 0x1, R14, P3 ;  /* 0x0000000151537824 */ /* 0x000fe200018e060e */
[----:B------:R-:W-:-:S13]  /*4ff0*/  ISETP.GE.AND P3, PT, R18, R84, PT ;  /* 0x000000541200720c */ /* 0x000fda0003f66270 */
[----:B0-----:R-:W-:Y:S05]  /*5000*/  @P3 BRA `(.L_x_651) ;  /* 0x0000000000b43947 */ /* 0x001fea0003800000 */
[--C-:B------:R-:W-:Y:S02]  /*5010*/  SHF.R.U64 R87, R78, 0x10, R79.reuse ;  /* 0x000000104e577819 */ /* 0x100fe4000000124f */
[----:B------:R-:W-:Y:S02]  /*5020*/  SHF.R.U32.HI R79, RZ, 0x10, R79 ;  /* 0x00000010ff4f7819 */ /* 0x000fe4000001164f */
[--C-:B------:R-:W-:Y:S01]  /*5030*/  SHF.R.U64 R89, R76, 0x10, R77.reuse ;  /* 0x000000104c597819 */ /* 0x100fe2000000124d */
[----:B--2---:R-:W-:Y:S01]  /*5040*/  IMAD.U32 R76, R46, 0x10000, RZ ;  /* 0x000100002e4c7824 */ /* 0x004fe200078e00ff */
[----:B------:R-:W-:Y:S02]  /*5050*/  SHF.R.U32.HI R86, RZ, 0x10, R77 ;  /* 0x00000010ff567819 */ /* 0x000fe4000001164d */
[----:B------:R-:W-:Y:S02]  /*5060*/  PRMT R184, R184, 0x5410, R87 ;  /* 0x00005410b8b87816 */ /* 0x000fe40000000057 */
[----:B------:R-:W-:-:S02]  /*5070*/  PRMT R188, R188, 0x5410, R79 ;  /* 0x00005410bcbc7816 */ /* 0x000fc4000000004f */
[----:B------:R-:W-:Y:S02]  /*5080*/  PRMT R170, R170, 0x5410, R89 ;  /* 0x00005410aaaa7816 */ /* 0x000fe40000000059 */
[----:B------:R-:W-:Y:S01]  /*5090*/  PRMT R171, R171, 0x5410, R86 ;  /* 0x00005410abab7816 */ /* 0x000fe20000000056 */
[----:B------:R-:W-:Y:S01]  /*50a0*/  IMAD.U32 R78, R188, 0x10000, RZ ;  /* 0x00010000bc4e7824 */ /* 0x000fe200078e00ff */
[----:B------:R-:W-:Y:S01]  /*50b0*/  LOP3.LUT R77, R46, 0xffff0000, RZ, 0xc0, !PT ;  /* 0xffff00002e4d7812 */ /* 0x000fe200078ec0ff */
[C---:B------:R-:W-:Y:S01]  /*50c0*/  IMAD.U32 R86, R45.reuse, 0x10000, RZ ;  /* 0x000100002d567824 */ /* 0x040fe200078e00ff */
[----:B------:R-:W-:Y:S01]  /*50d0*/  LOP3.LUT R79, R45, 0xffff0000, RZ, 0xc0, !PT ;  /* 0xffff00002d4f7812 */ /* 0x000fe200078ec0ff */
[----:B------:R-:W-:Y:S01]  /*50e0*/  IMAD.U32 R87, R171, 0x10000, RZ ;  /* 0x00010000ab577824 */ /* 0x000fe200078e00ff */
[----:B------:R-:W-:Y:S01]  /*50f0*/  LOP3.LUT R89, R184, 0xffff0000, RZ, 0xc0, !PT ;  /* 0xffff0000b8597812 */ /* 0x000fe200078ec0ff */
[----:B------:R-:W-:Y:S01]  /*5100*/  FMUL.FTZ R95, R77, R78 ;  /* 0x0000004e4d5f7220 */ /* 0x000fe20000410000 */
[----:B------:R-:W-:Y:S01]  /*5110*/  LOP3.LUT R88, R170, 0xffff0000, RZ, 0xc0, !PT ;  /* 0xffff0000aa587812 */ /* 0x000fe200078ec0ff */
[----:B------:R-:W-:Y:S01]  /*5120*/  IMAD.U32 R45, R44, 0x10000, RZ ;  /* 0x000100002c2d7824 */ /* 0x000fe200078e00ff */
[----:B------:R-:W-:Y:S01]  /*5130*/  LOP3.LUT R46, R47, 0xffff0000, RZ, 0xc0, !PT ;  /* 0xffff00002f2e7812 */ /* 0x000fe200078ec0ff */
[----:B------:R-:W-:Y:S01]  /*5140*/  FMUL.FTZ R91, R79, R89 ;  /* 0x000000594f5b7220 */ /* 0x000fe20000410000 */
[-C--:B------:R-:W-:Y:S01]  /*5150*/  FMUL.FTZ R77, R77, R87.reuse ;  /* 0x000000574d4d7220 */ /* 0x080fe20000410000 */
[-C--:B------:R-:W-:Y:S01]  /*5160*/  FMUL.FTZ R90, R79, R88.reuse ;  /* 0x000000584f5a7220 */ /* 0x080fe20000410000 */
[----:B------:R-:W-:Y:S01]  /*5170*/  LOP3.LUT R188, R188, 0xffff0000, RZ, 0xc0, !PT ;  /* 0xffff0000bcbc7812 */ /* 0x000fe200078ec0ff */
[----:B------:R-:W-:Y:S01]  /*5180*/  IMAD.U32 R184, R184, 0x10000, RZ ;  /* 0x00010000b8b87824 */ /* 0x000fe200078e00ff */
[----:B------:R-:W-:Y:S01]  /*5190*/  LOP3.LUT R171, R171, 0xffff0000, RZ, 0xc0, !PT ;  /* 0xffff0000abab7812 */ /* 0x000fe200078ec0ff */
[----:B------:R-:W-:Y:S01]  /*51a0*/  IMAD.U32 R170, R170, 0x10000, RZ ;  /* 0x00010000aaaa7824 */ /* 0x000fe200078e00ff */
[----:B------:R-:W-:Y:S01]  /*51b0*/  LOP3.LUT R44, R44, 0xffff0000, RZ, 0xc0, !PT ;  /* 0xffff00002c2c7812 */ /* 0x000fe200078ec0ff */
[----:B------:R-:W-:Y:S01]  /*51c0*/  FFMA.FTZ R79, R86, R88, -R91 ;  /* 0x00000058564f7223 */ /* 0x000fe2000001085b */
[----:B------:R-:W-:Y:S01]  /*51d0*/  FFMA.FTZ R87, R76, R87, -R95 ;  /* 0x000000574c577223 */ /* 0x000fe2000001085f */
[----:B------:R-:W-:Y:S01]  /*51e0*/  FFMA.FTZ R86, R86, R89, R90 ;  /* 0x0000005956567223 */ /* 0x000fe2000001005a */
[----:B------:R-:W-:Y:S01]  /*51f0*/  FFMA.FTZ R76, R76, R78, R77 ;  /* 0x0000004e4c4c7223 */ /* 0x000fe2000001004d */
[C---:B------:R-:W-:Y:S01]  /*5200*/  FMUL.FTZ R78, R46.reuse, R188 ;  /* 0x000000bc2e4e7220 */ /* 0x040fe20000410000 */
[----:B------:R-:W-:Y:S01]  /*5210*/  FMUL.FTZ R89, R46, R171 ;  /* 0x000000ab2e597220 */ /* 0x000fe20000410000 */
[C---:B------:R-:W-:Y:S01]  /*5220*/  FMUL.FTZ R46, R44.reuse, R184 ;  /* 0x000000b82c2e7220 */ /* 0x040fe20000410000 */
[-C--:B------:R-:W-:Y:S01]  /*5230*/  FMUL.FTZ R77, R44, R170.reuse ;  /* 0x000000aa2c4d7220 */ /* 0x080fe20000410000 */
[----:B------:R-:W-:Y:S01]  /*5240*/  IMAD.U32 R47, R47, 0x10000, RZ ;  /* 0x000100002f2f7824 */ /* 0x000fe200078e00ff */
[----:B------:R-:W-:Y:S01]  /*5250*/  F2FP.BF16.F32.PACK_AB R76, R76, R87 ;  /* 0x000000574c4c723e */ /* 0x000fe200000010ff */
[C---:B------:R-:W-:Y:S01]  /*5260*/  FFMA.FTZ R46, R45.reuse, R170, -R46 ;  /* 0x000000aa2d2e7223 */ /* 0x040fe2000001082e */
[----:B------:R-:W-:Y:S01]  /*5270*/  FFMA.FTZ R77, R45, R184, R77 ;  /* 0x000000b82d4d7223 */ /* 0x000fe2000001004d */
[C---:B------:R-:W-:Y:S01]  /*5280*/  FFMA.FTZ R78, R47.reuse, R171, -R78 ;  /* 0x000000ab2f4e7223 */ /* 0x040fe2000001084e */
[----:B------:R-:W-:Y:S01]  /*5290*/  FFMA.FTZ R89, R47, R188, R89 ;  /* 0x000000bc2f597223 */ /* 0x000fe20000010059 */
[----:B------:R-:W-:-:S02]  /*52a0*/  F2FP.BF16.F32.PACK_AB R45, R86, R79 ;  /* 0x0000004f562d723e */ /* 0x000fc400000010ff */
[----:B------:R-:W-:Y:S01]  /*52b0*/  F2FP.BF16.F32.PACK_AB R44, R77, R46 ;  /* 0x0000002e4d2c723e */ /* 0x000fe200000010ff */
[----:B------:R-:W-:Y:S01]  /*52c0*/  IMAD.MOV.U32 R46, RZ, RZ, R76 ;  /* 0x000000ffff2e7224 */ /* 0x000fe200078e004c */
[----:B------:R-:W-:-:S07]  /*52d0*/  F2FP.BF16.F32.PACK_AB R47, R89, R78 ;  /* 0x0000004e592f723e */ /* 0x000fce00000010ff */
.L_x_651:
[----:B------:R-:W-:Y:S05]  /*52e0*/  BSYNC B3 ;  /* 0x0000000000037941 */ /* 0x000fea0003800000 */
.L_x_650:
[----:B------:R-:W-:Y:S01]  /*52f0*/  ULDC.64 UR4, c[0x0][0x2e8] ;  /* 0x0000ba0000047ab9 */ /* 0x000fe20000000a00 */
[----:B------:R-:W-:Y:S01]  /*5300*/  ULDC.64 UR6, c[0x0][0x208] ;  /* 0x0000820000067ab9 */ /* 0x000fe20000000a00 */
[----:B------:R-:W-:-:S04]  /*5310*/  LEA R76, P3, R82, UR4, 0x1 ;  /* 0x00000004524c7c11 */ /* 0x000fc8000f8608ff */
[----:B------:R-:W-:-:S05]  /*5320*/  LEA.HI.X R77, R82, UR5, R83, 0x1, P3 ;  /* 0x00000005524d7c11 */ /* 0x000fca00098f0c53 */
[----:B--2---:R2:W-:Y:S04]  /*5330*/  STG.E.128 desc[UR6][R76.64], R44 ;  /* 0x0000002c4c007986 */ /* 0x0045e8000c101d06 */
.L_x_649:
[----:B------:R-:W-:Y:S05]  /*5340*/  BSYNC B2 ;  /* 0x0000000000027941 */ /* 0x000fea0003800000 */
.L_x_648:
[----:B------:R-:W-:Y:S05]  /*5350*/  @P1 BRA `(.L_x_647) ;  /* 0x0000000000e41947 */ /* 0x000fea0003800000 */
[----:B0-23--:R0:W2:Y:S01]  /*5360*/  LDS.128 R44, [R5+0x25c00] ;  /* 0x025c0000052c7984 */ /* 0x00d0a20000000c00 */
[----:B------:R-:W-:Y:S01]  /*5370*/  IADD3 R80, P3, R80, R13, RZ ;  /* 0x0000000d50507210 */ /* 0x000fe20007f7e0ff */
[----:B------:R-:W-:Y:S03]  /*5380*/  BSSY B2, `(.L_x_652) ;  /* 0x0000031000027945 */ /* 0x000fe60003800000 */
[----:B------:R-:W-:Y:S02]  /*5390*/  IADD3.X R81, R81, R8, RZ, P3, !PT ;  /* 0x0000000851517210 */ /* 0x000fe40001ffe4ff */
[----:B------:R-:W-:-:S13]  /*53a0*/  ISETP.GE.AND P3, PT, R220, R84, PT ;  /* 0x00000054dc00720c */ /* 0x000fda0003f66270 */
[----:B0-----:R-:W-:Y:S05]  /*53b0*/  @P3 BRA `(.L_x_653) ;  /* 0x0000000000b43947 */ /* 0x001fea0003800000 */
[----:B------:R-:W-:Y:S02]  /*53c0*/  SHF.R.U64 R77, R74, 0x10, R75 ;  /* 0x000000104a4d7819 */ /* 0x000fe4000000124b */
[----:B------:R-:W-:Y:S01]  /*53d0*/  SHF.R.U64 R78, R72, 0x10, R73 ;  /* 0x00000010484e7819 */ /* 0x000fe20000001249 */
[----:B--2---:R-:W-:Y:S01]  /*53e0*/  IMAD.U32 R72, R46, 0x10000, RZ ;  /* 0x000100002e487824 */ /* 0x004fe200078e00ff */
[----:B------:R-:W-:Y:S01]  /*53f0*/  SHF.R.U32.HI R74, RZ, 0x10, R75 ;  /* 0x00000010ff4a7819 */ /* 0x000fe2000001164b */
[----:B------:R-:W-:Y:S01]  /*5400*/  IMAD.U32 R75, R45, 0x10000, RZ ;  /* 0x000100002d4b7824 */ /* 0x000fe200078e00ff */
[----:B------:R-:W-:Y:S02]  /*5410*/  SHF.R.U32.HI R76, RZ, 0x10, R73 ;  /* 0x00000010ff4c7819 */ /* 0x000fe40000011649 */
[----:B------:R-:W-:Y:S02]  /*5420*/  PRMT R93, R93, 0x5410, R78 ;  /* 0x000054105d5d7816 */ /* 0x000fe4000000004e */
[----:B------:R-:W-:-:S02]  /*5430*/  PRMT R166, R166, 0x5410, R77 ;  /* 0x00005410a6a67816 */ /* 0x000fc4000000004d */
[----:B------:R-:W-:Y:S02]  /*5440*/  PRMT R167, R167, 0x5410, R74 ;  /* 0x00005410a7a77816 */ /* 0x000fe4000000004a */
[----:B------:R-:W-:Y:S02]  /*5450*/  PRMT R85, R85, 0x5410, R76 ;  /* 0x0000541055557816 */ /* 0x000fe4000000004c */
[----:B------:R-:W-:Y:S01]  /*5460*/  LOP3.LUT R73, R46, 0xffff0000, RZ, 0xc0, !PT ;  /* 0xffff00002e497812 */ /* 0x000fe200078ec0ff */
[----:B------:R-:W-:Y:S01]  /*5470*/  IMAD.U32 R79, R167, 0x10000, RZ ;  /* 0x00010000a74f7824 */ /* 0x000fe200078e00ff */
[----:B------:R-:W-:Y:S01]  /*5480*/  LOP3.LUT R74, R45, 0xffff0000, RZ, 0xc0, !PT ;  /* 0xffff00002d4a7812 */ /* 0x000fe200078ec0ff */
[----:B------:R-:W-:Y:S01]  /*5490*/  IMAD.U32 R77, R85, 0x10000, RZ ;  /* 0x00010000554d7824 */ /* 0x000fe200078e00ff */
[----:B------:R-:W-:Y:S01]  /*54a0*/  LOP3.LUT R78, R166, 0xffff0000, RZ, 0xc0, !PT ;  /* 0xffff0000a64e7812 */ /* 0x000fe200078ec0ff */
[----:B------:R-:W-:Y:S01]  /*54b0*/  FMUL.FTZ R87, R73, R79 ;  /* 0x0000004f49577220 */ /* 0x000fe20000410000 */
[----:B------:R-:W-:Y:S01]  /*54c0*/  LOP3.LUT R76, R93, 0xffff0000, RZ, 0xc0, !PT ;  /* 0xffff00005d4c7812 */ /* 0x000fe200078ec0ff */
[----:B------:R-:W-:Y:S01]  /*54d0*/  FMUL.FTZ R73, R73, R77 ;  /* 0x0000004d49497220 */ /* 0x000fe20000410000 */
[----:B------:R-:W-:Y:S01]  /*54e0*/  LOP3.LUT R46, R47, 0xffff0000, RZ, 0xc0, !PT ;  /* 0xffff00002f2e7812 */ /* 0x000fe200078ec0ff */
[C---:B------:R-:W-:Y:S01]  /*54f0*/  FMUL.FTZ R82, R74.reuse, R78 ;  /* 0x0000004e4a527220 */ /* 0x040fe20000410000 */
[----:B------:R-:W-:Y:S01]  /*5500*/  LOP3.LUT R167, R167, 0xffff0000, RZ, 0xc0, !PT ;  /* 0xffff0000a7a77812 */ /* 0x000fe200078ec0ff */
[----:B------:R-:W-:Y:S01]  /*5510*/  FMUL.FTZ R83, R74, R76 ;  /* 0x0000004c4a537220 */ /* 0x000fe20000410000 */
[----:B------:R-:W-:Y:S01]  /*5520*/  LOP3.LUT R85, R85, 0xffff0000, RZ, 0xc0, !PT ;  /* 0xffff000055557812 */ /* 0x000fe200078ec0ff */
[----:B------:R-:W-:Y:S01]  /*5530*/  IMAD.U32 R166, R166, 0x10000, RZ ;  /* 0x00010000a6a67824 */ /* 0x000fe200078e00ff */
[----:B------:R-:W-:Y:S01]  /*5540*/  LOP3.LUT R74, R44, 0xffff0000, RZ, 0xc0, !PT ;  /* 0xffff00002c4a7812 */ /* 0x000fe200078ec0ff */
[----:B------:R-:W-:-:S02]  /*5550*/  IMAD.U32 R93, R93, 0x10000, RZ ;  /* 0x000100005d5d7824 */ /* 0x000fc400078e00ff */
[C---:B------:R-:W-:Y:S01]  /*5560*/  FFMA.FTZ R83, R75.reuse, R78, R83 ;  /* 0x0000004e4b537223 */ /* 0x040fe20000010053 */
[----:B------:R-:W-:Y:S02]  /*5570*/  IMAD.U32 R45, R44, 0x10000, RZ ;  /* 0x000100002c2d7824 */ /* 0x000fe400078e00ff */
[----:B------:R-:W-:Y:S01]  /*5580*/  FFMA.FTZ R44, R75, R76, -R82 ;  /* 0x0000004c4b2c7223 */ /* 0x000fe20000010852 */
[C---:B------:R-:W-:Y:S01]  /*5590*/  FFMA.FTZ R87, R72.reuse, R77, -R87 ;  /* 0x0000004d48577223 */ /* 0x040fe20000010857 */
[----:B------:R-:W-:Y:S01]  /*55a0*/  FFMA.FTZ R72, R72, R79, R73 ;  /* 0x0000004f48487223 */ /* 0x000fe20000010049 */
[C---:B------:R-:W-:Y:S01]  /*55b0*/  FMUL.FTZ R76, R46.reuse, R167 ;  /* 0x000000a72e4c7220 */ /* 0x040fe20000410000 */
[----:B------:R-:W-:Y:S01]  /*55c0*/  FMUL.FTZ R78, R46, R85 ;  /* 0x000000552e4e7220 */ /* 0x000fe20000410000 */
[----:B------:R-:W-:Y:S02]  /*55d0*/  IMAD.U32 R47, R47, 0x10000, RZ ;  /* 0x000100002f2f7824 */ /* 0x000fe400078e00ff */
[CC--:B------:R-:W-:Y:S01]  /*55e0*/  FMUL.FTZ R46, R74.reuse, R166.reuse ;  /* 0x000000a64a2e7220 */ /* 0x0c0fe20000410000 */
[----:B------:R-:W-:Y:S01]  /*55f0*/  FMUL.FTZ R73, R74, R93 ;  /* 0x0000005d4a497220 */ /* 0x000fe20000410000 */
[----:B------:R-:W-:Y:S01]  /*5600*/  F2FP.BF16.F32.PACK_AB R72, R72, R87 ;  /* 0x000000574848723e */ /* 0x000fe200000010ff */
[----:B------:R-:W-:Y:S01]  /*5610*/  FFMA.FTZ R76, R47, R85, -R76 ;  /* 0x000000552f4c7223 */ /* 0x000fe2000001084c */
[C---:B------:R-:W-:Y:S01]  /*5620*/  FFMA.FTZ R46, R45.reuse, R93, -R46 ;  /* 0x0000005d2d2e7223 */ /* 0x040fe2000001082e */
[----:B------:R-:W-:Y:S01]  /*5630*/  FFMA.FTZ R73, R45, R166, R73 ;  /* 0x000000a62d497223 */ /* 0x000fe20000010049 */
[----:B------:R-:W-:Y:S01]  /*5640*/  FFMA.FTZ R47, R47, R167, R78 ;  /* 0x000000a72f2f7223 */ /* 0x000fe2000001004e */
[----:B------:R-:W-:-:S03]  /*5650*/  F2FP.BF16.F32.PACK_AB R45, R83, R44 ;  /* 0x0000002c532d723e */ /* 0x000fc600000010ff */
[----:B------:R-:W-:Y:S01]  /*5660*/  F2FP.BF16.F32.PACK_AB R44, R73, R46 ;  /* 0x0000002e492c723e */ /* 0x000fe200000010ff */
[----:B------:R-:W-:Y:S01]  /*5670*/  IMAD.MOV.U32 R46, RZ, RZ, R72 ;  /* 0x000000ffff2e7224 */ /* 0x000fe200078e0048 */
[----:B------:R-:W-:-:S07]  /*5680*/  F2FP.BF16.F32.PACK_AB R47, R47, R76 ;  /* 0x0000004c2f2f723e */ /* 0x000fce00000010ff */
.L_x_653:
[----:B------:R-:W-:Y:S05]  /*5690*/  BSYNC B2 ;  /* 0x0000000000027941 */ /* 0x000fea0003800000 */
.L_x_652:
[----:B------:R-:W-:Y:S01]  /*56a0*/  ULDC.64 UR4, c[0x0][0x2e8] ;  /* 0x0000ba0000047ab9 */ /* 0x000fe20000000a00 */
[----:B------:R-:W-:Y:S01]  /*56b0*/  ULDC.64 UR6, c[0x0][0x208] ;  /* 0x0000820000067ab9 */ /* 0x000fe20000000a00 */
[----:B------:R-:W-:-:S04]  /*56c0*/  LEA R72, P3, R80, UR4, 0x1 ;  /* 0x0000000450487c11 */ /* 0x000fc8000f8608ff */
[----:B------:R-:W-:-:S05]  /*56d0*/  LEA.HI.X R73, R80, UR5, R81, 0x1, P3 ;  /* 0x0000000550497c11 */ /* 0x000fca00098f0c51 */
[----:B--2---:R0:W-:Y:S04]  /*56e0*/  STG.E.128 desc[UR6][R72.64], R44 ;  /* 0x0000002c48007986 */ /* 0x0041e8000c101d06 */
.L_x_647:
[----:B------:R-:W-:Y:S05]  /*56f0*/  BSYNC B1 ;  /* 0x0000000000017941 */ /* 0x000fea0003800000 */
.L_x_646:
[----:B------:R-:W-:Y:S01]  /*5700*/  LOP3.LUT P3, RZ, R94, 0x8, RZ, 0xc0, !PT ;  /* 0x000000085eff7812 */ /* 0x000fe2000786c0ff */
[----:B------:R-:W-:-:S12]  /*5710*/  BSSY B1, `(.L_x_654) ;  /* 0x000007b000017945 */ /* 0x000fd80003800000 */
[----:B------:R-:W-:Y:S05]  /*5720*/  @P3 BRA `(.L_x_655) ;  /* 0x0000000400e43947 */ /* 0x000fea0003800000 */
[----:B0-----:R-:W-:Y:S01]  /*5730*/  IADD3 R72, P3, P4, R128, R136, R16 ;  /* 0x0000008880487210 */ /* 0x001fe20007c7e010 */
[----:B------:R-:W-:Y:S03]  /*5740*/  BSSY B2, `(.L_x_656) ;  /* 0x000003c000027945 */ /* 0x000fe60003800000 */
[----:B------:R-:W-:Y:S01]  /*5750*/  IADD3.X R73, R127, R92, R17, P3, P4 ;  /* 0x0000005c7f497210 */ /* 0x000fe20001fe8411 */
[----:B------:R-:W-:Y:S08]  /*5760*/  @P0 BRA `(.L_x_657) ;  /* 0x0000000000e40947 */ /* 0x000ff00003800000 */
[----:B--234-:R0:W2:Y:S01]  /*5770*/  LDS.128 R44, [R5+0x21400] ;  /* 0x02140000052c7984 */ /* 0x01c0a20000000c00 */
[----:B------:R-:W-:Y:S01]  /*5780*/  IADD3 R74, P3, R72, R100, RZ ;  /* 0x00000064484a7210 */ /* 0x000fe20007f7e0ff */
[----:B------:R-:W-:Y:S04]  /*5790*/  BSSY B3, `(.L_x_658) ;  /* 0x0000031000037945 */ /* 0x000fe80003800000 */
[----:B------:R-:W-:Y:S01]  /*57a0*/  IMAD.X R75, R73, 0x1, R14, P3 ;  /* 0x00000001494b7824 */ /* 0x000fe200018e060e */
[----:B------:R-:W-:-:S13]  /*57b0*/  ISETP.GE.AND P3, PT, R18, R84, PT ;  /* 0x000000541200720c */ /* 0x000fda0003f66270 */
[----:B0-----:R-:W-:Y:S05]  /*57c0*/  @P3 BRA `(.L_x_659) ;  /* 0x0000000000b43947 */ /* 0x001fea0003800000 */
[----:B------:R-:W-:Y:S02]  /*57d0*/  SHF.R.U64 R77, R70, 0x10, R71 ;  /* 0x00000010464d7819 */ /* 0x000fe40000001247 */
[----:B------:R-:W-:Y:S02]  /*57e0*/  SHF.R.U64 R79, R68, 0x10, R69 ;  /* 0x00000010444f7819 */ /* 0x000fe40000001245 */
[----:B------:R-:W-:Y:S02]  /*57f0*/  SHF.R.U32.HI R70, RZ, 0x10, R71 ;  /* 0x00000010ff467819 */ /* 0x000fe40000011647 */
[----:B------:R-:W-:Y:S01]  /*5800*/  SHF.R.U32.HI R76, RZ, 0x10, R69 ;  /* 0x00000010ff4c7819 */ /* 0x000fe20000011645 */
[----:B--2---:R-:W-:Y:S01]  /*5810*/  IMAD.U32 R69, R46, 0x10000, RZ ;  /* 0x000100002e457824 */ /* 0x004fe200078e00ff */
        /* <DEDUP_REMOVED lines=9> */
[----:B------:R-:W-:Y:S01]  /*58b0*/  IMAD.U32 R202, R202, 0x10000, RZ ;  /* 0x00010000caca7824 */ /* 0x000fe200078e00ff */
[----:B------:R-:W-:Y:S01]  /*58c0*/  LOP3.LUT R71, R46, 0xffff0000, RZ, 0xc0, !PT ;  /* 0xffff00002e477812 */ /* 0x000fe200078ec0ff */
[C---:B------:R-:W-:Y:S01]  /*58d0*/  IMAD.U32 R46, R47.reuse, 0x10000, RZ ;  /* 0x000100002f2e7824 */ /* 0x040fe200078e00ff */
[----:B------:R-:W-:Y:S01]  /*58e0*/  LOP3.LUT R68, R47, 0xffff0000, RZ, 0xc0, !PT ;  /* 0xffff00002f447812 */ /* 0x000fe200078ec0ff */
[----:B------:R-:W-:Y:S01]  /*58f0*/  FMUL.FTZ R82, R70, R77 ;  /* 0x0000004d46527220 */ /* 0x000fe20000410000 */
[----:B------:R-:W-:-:S02]  /*5900*/  IMAD.U32 R47, R45, 0x10000, RZ ;  /* 0x000100002d2f7824 */ /* 0x000fc400078e00ff */
[----:B------:R-:W-:Y:S01]  /*5910*/  FMUL.FTZ R70, R70, R76 ;  /* 0x0000004c46467220 */ /* 0x000fe20000410000 */
[----:B------:R-:W-:Y:S01]  /*5920*/  FMUL.FTZ R86, R71, R80 ;  /* 0x0000005047567220 */ /* 0x000fe20000410000 */
[----:B------:R-:W-:Y:S01]  /*5930*/  LOP3.LUT R203, R203, 0xffff0000, RZ, 0xc0, !PT ;  /* 0xffff0000cbcb7812 */ /* 0x000fe200078ec0ff */
[C---:B------:R-:W-:Y:S02]  /*5940*/  IMAD.U32 R45, R44.reuse, 0x10000, RZ ;  /* 0x000100002c2d7824 */ /* 0x040fe400078e00ff */
[----:B------:R-:W-:Y:S01]  /*5950*/  FFMA.FTZ R77, R47, R77, R70 ;  /* 0x0000004d2f4d7223 */ /* 0x000fe20000010046 */
[-C--:B------:R-:W-:Y:S01]  /*5960*/  FMUL.FTZ R70, R71, R78.reuse ;  /* 0x0000004e47467220 */ /* 0x080fe20000410000 */
[----:B------:R-:W-:Y:S01]  /*5970*/  LOP3.LUT R201, R201, 0xffff0000, RZ, 0xc0, !PT ;  /* 0xffff0000c9c97812 */ /* 0x000fe200078ec0ff */
[C---:B------:R-:W-:Y:S01]  /*5980*/  FFMA.FTZ R86, R69.reuse, R78, -R86 ;  /* 0x0000004e45567223 */ /* 0x040fe20000010856 */
[----:B------:R-:W-:Y:S01]  /*5990*/  LOP3.LUT R44, R44, 0xffff0000, RZ, 0xc0, !PT ;  /* 0xffff00002c2c7812 */ /* 0x000fe200078ec0ff */
[----:B------:R-:W-:Y:S01]  /*59a0*/  FFMA.FTZ R69, R69, R80, R70 ;  /* 0x0000005045457223 */ /* 0x000fe20000010046 */
[----:B------:R-:W-:-:S02]  /*59b0*/  IMAD.U32 R200, R200, 0x10000, RZ ;  /* 0x00010000c8c87824 */ /* 0x000fc400078e00ff */
[C---:B------:R-:W-:Y:S01]  /*59c0*/  FMUL.FTZ R71, R68.reuse, R203 ;  /* 0x000000cb44477220 */ /* 0x040fe20000410000 */
[-C--:B------:R-:W-:Y:S01]  /*59d0*/  FMUL.FTZ R70, R68, R201.reuse ;  /* 0x000000c944467220 */ /* 0x080fe20000410000 */
[----:B------:R-:W-:Y:S01]  /*59e0*/  FFMA.FTZ R82, R47, R76, -R82 ;  /* 0x0000004c2f527223 */ /* 0x000fe20000010852 */
[C---:B------:R-:W-:Y:S01]  /*59f0*/  FMUL.FTZ R68, R44.reuse, R202 ;  /* 0x000000ca2c447220 */ /* 0x040fe20000410000 */
[-C--:B------:R-:W-:Y:S01]  /*5a00*/  FMUL.FTZ R47, R44, R200.reuse ;  /* 0x000000c82c2f7220 */ /* 0x080fe20000410000 */
[C---:B------:R-:W-:Y:S01]  /*5a10*/  FFMA.FTZ R71, R46.reuse, R201, -R71 ;  /* 0x000000c92e477223 */ /* 0x040fe20000010847 */
[----:B------:R-:W-:Y:S01]  /*5a20*/  FFMA.FTZ R70, R46, R203, R70 ;  /* 0x000000cb2e467223 */ /* 0x000fe20000010046 */
[C---:B------:R-:W-:Y:S01]  /*5a30*/  FFMA.FTZ R68, R45.reuse, R200, -R68 ;  /* 0x000000c82d447223 */ /* 0x040fe20000010844 */
[----:B------:R-:W-:Y:S01]  /*5a40*/  FFMA.FTZ R47, R45, R202, R47 ;  /* 0x000000ca2d2f7223 */ /* 0x000fe2000001002f */
[----:B------:R-:W-:Y:S02]  /*5a50*/  F2FP.BF16.F32.PACK_AB R45, R77, R82 ;  /* 0x000000524d2d723e */ /* 0x000fe400000010ff */
[----:B------:R-:W-:-:S02]  /*5a60*/  F2FP.BF16.F32.PACK_AB R70, R70, R71 ;  /* 0x000000474646723e */ /* 0x000fc400000010ff */
[----:B------:R-:W-:Y:S02]  /*5a70*/  F2FP.BF16.F32.PACK_AB R44, R47, R68 ;  /* 0x000000442f2c723e */ /* 0x000fe400000010ff */
[----:B------:R-:W-:Y:S01]  /*5a80*/  F2FP.BF16.F32.PACK_AB R46, R69, R86 ;  /* 0x00000056452e723e */ /* 0x000fe200000010ff */
[----:B------:R-:W-:-:S07]  /*5a90*/  IMAD.MOV.U32 R47, RZ, RZ, R70 ;  /* 0x000000ffff2f7224 */ /* 0x000fce00078e0046 */
.L_x_659:
[----:B------:R-:W-:Y:S05]  /*5aa0*/  BSYNC B3 ;  /* 0x0000000000037941 */ /* 0x000fea0003800000 */
.L_x_658:
[----:B------:R-:W-:Y:S01]  /*5ab0*/  ULDC.64 UR4, c[0x0][0x2e8] ;  /* 0x0000ba0000047ab9 */ /* 0x000fe20000000a00 */
[----:B------:R-:W-:Y:S01]  /*5ac0*/  ULDC.64 UR6, c[0x0][0x208] ;  /* 0x0000820000067ab9 */ /* 0x000fe20000000a00 */
[----:B------:R-:W-:-:S04]  /*5ad0*/  LEA R68, P3, R74, UR4, 0x1 ;  /* 0x000000044a447c11 */ /* 0x000fc8000f8608ff */
[----:B------:R-:W-:-:S05]  /*5ae0*/  LEA.HI.X R69, R74, UR5, R75, 0x1, P3 ;  /* 0x000000054a457c11 */ /* 0x000fca00098f0c4b */
[----:B--2---:R0:W-:Y:S04]  /*5af0*/  STG.E.128 desc[UR6][R68.64], R44 ;  /* 0x0000002c44007986 */ /* 0x0041e8000c101d06 */
.L_x_657:
[----:B------:R-:W-:Y:S05]  /*5b00*/  BSYNC B2 ;  /* 0x0000000000027941 */ /* 0x000fea0003800000 */
.L_x_656:
[----:B------:R-:W-:Y:S05]  /*5b10*/  @P1 BRA `(.L_x_655) ;  /* 0x0000000000e81947 */ /* 0x000fea0003800000 */
[----:B0-234-:R0:W2:Y:S01]  /*5b20*/  LDS.128 R44, [R5+0x26c00] ;  /* 0x026c0000052c7984 */ /* 0x01d0a20000000c00 */
[----:B------:R-:W-:Y:S01]  /*5b30*/  IADD3 R72, P3, R72, R13, RZ ;  /* 0x0000000d48487210 */ /* 0x000fe20007f7e0ff */
[----:B------:R-:W-:Y:S04]  /*5b40*/  BSSY B2, `(.L_x_660) ;  /* 0x0000032000027945 */ /* 0x000fe80003800000 */
[----:B------:R-:W-:Y:S01]  /*5b50*/  IMAD.X R73, R73, 0x1, R8, P3 ;  /* 0x0000000149497824 */ /* 0x000fe200018e0608 */
[----:B------:R-:W-:-:S13]  /*5b60*/  ISETP.GE.AND P3, PT, R220, R84, PT ;  /* 0x00000054dc00720c */ /* 0x000fda0003f66270 */
[----:B0-----:R-:W-:Y:S05]  /*5b70*/  @P3 BRA `(.L_x_661) ;  /* 0x0000000000b83947 */ /* 0x001fea0003800000 */
[----:B------:R-:W-:Y:S01]  /*5b80*/  SHF.R.U64 R68, R66, 0x10, R67 ;  /* 0x0000001042447819 */ /* 0x000fe20000001243 */
[----:B--2---:R-:W-:Y:S01]  /*5b90*/  IMAD.U32 R66, R47, 0x10000, RZ ;  /* 0x000100002f427824 */ /* 0x004fe200078e00ff */
[----:B------:R-:W-:Y:S01]  /*5ba0*/  SHF.R.U64 R71, R64, 0x10, R65 ;  /* 0x0000001040477819 */ /* 0x000fe20000001241 */
[----:B------:R-:W-:Y:S01]  /*5bb0*/  IMAD.U32 R64, R46, 0x10000, RZ ;  /* 0x000100002e407824 */ /* 0x000fe200078e00ff */
[----:B------:R-:W-:Y:S02]  /*5bc0*/  SHF.R.U32.HI R69, RZ, 0x10, R67 ;  /* 0x00000010ff457819 */ /* 0x000fe40000011643 */
[----:B------:R-:W-:Y:S02]  /*5bd0*/  SHF.R.U32.HI R70, RZ, 0x10, R65 ;  /* 0x00000010ff467819 */ /* 0x000fe40000011641 */
[----:B------:R-:W-:Y:S02]  /*5be0*/  PRMT R197, R197, 0x5410, R68 ;  /* 0x00005410c5c57816 */ /* 0x000fe40000000044 */
[----:B------:R-:W-:-:S02]  /*5bf0*/  PRMT R168, R168, 0x5410, R71 ;  /* 0x00005410a8a87816 */ /* 0x000fc40000000047 */
[----:B------:R-:W-:Y:S02]  /*5c00*/  PRMT R198, R198, 0x5410, R69 ;  /* 0x00005410c6c67816 */ /* 0x000fe40000000045 */
[----:B------:R-:W-:Y:S02]  /*5c10*/  LOP3.LUT R67, R47, 0xffff0000, RZ, 0xc0, !PT ;  /* 0xffff00002f437812 */ /* 0x000fe400078ec0ff */
[----:B------:R-:W-:Y:S01]  /*5c20*/  PRMT R169, R169, 0x5410, R70 ;  /* 0x00005410a9a97816 */ /* 0x000fe20000000046 */
[----:B------:R-:W-:Y:S01]  /*5c30*/  IMAD.U32 R71, R198, 0x10000, RZ ;  /* 0x00010000c6477824 */ /* 0x000fe200078e00ff */
[----:B------:R-:W-:Y:S02]  /*5c40*/  LOP3.LUT R47, R45, 0xffff0000, RZ, 0xc0, !PT ;  /* 0xffff00002d2f7812 */ /* 0x000fe400078ec0ff */
[----:B------:R-:W-:Y:S01]  /*5c50*/  LOP3.LUT R70, R197, 0xffff0000, RZ, 0xc0, !PT ;  /* 0xffff0000c5467812 */ /* 0x000fe200078ec0ff */
[----:B------:R-:W-:Y:S01]  /*5c60*/  IMAD.U32 R69, R169, 0x10000, RZ ;  /* 0x00010000a9457824 */ /* 0x000fe200078e00ff */
[----:B------:R-:W-:Y:S01]  /*5c70*/  LOP3.LUT R68, R168, 0xffff0000, RZ, 0xc0, !PT ;  /* 0xffff0000a8447812 */ /* 0x000fe200078ec0ff */
[----:B------:R-:W-:Y:S01]  /*5c80*/  IMAD.U32 R197, R197, 0x10000, RZ ;  /* 0x00010000c5c57824 */ /* 0x000fe200078e00ff */
[----:B------:R-:W-:Y:S01]  /*5c90*/  LOP3.LUT R65, R46, 0xffff0000, RZ, 0xc0, !PT ;  /* 0xffff00002e417812 */ /* 0x000fe200078ec0ff */
[----:B------:R-:W-:-:S02]  /*5ca0*/  IMAD.U32 R46, R45, 0x10000, RZ ;  /* 0x000100002d2e7824 */ /* 0x000fc400078e00ff */
[C---:B------:R-:W-:Y:S01]  /*5cb0*/  FMUL.FTZ R75, R47.reuse, R70 ;  /* 0x000000462f4b7220 */ /* 0x040fe20000410000 */
[C---:B------:R-:W-:Y:S02]  /*5cc0*/  IMAD.U32 R45, R44.reuse, 0x10000, RZ ;  /* 0x000100002c2d7824 */ /* 0x040fe400078e00ff */
[-C--:B------:R-:W-:Y:S01]  /*5cd0*/  FMUL.FTZ R47, R47, R68.reuse ;  /* 0x000000442f2f7220 */ /* 0x080fe20000410000 */
[----:B------:R-:W-:Y:S01]  /*5ce0*/  LOP3.LUT R44, R44, 0xffff0000, RZ, 0xc0, !PT ;  /* 0xffff00002c2c7812 */ /* 0x000fe200078ec0ff */
[C---:B------:R-:W-:Y:S01]  /*5cf0*/  FMUL.FTZ R77, R65.reuse, R71 ;  /* 0x00000047414d7220 */ /* 0x040fe20000410000 */
[----:B------:R-:W-:Y:S01]  /*5d00*/  LOP3.LUT R198, R198, 0xffff0000, RZ, 0xc0, !PT ;  /* 0xffff0000c6c67812 */ /* 0x000fe200078ec0ff */
[-C--:B------:R-:W-:Y:S01]  /*5d10*/  FMUL.FTZ R65, R65, R69.reuse ;  /* 0x0000004541417220 */ /* 0x080fe20000410000 */
[----:B------:R-:W-:Y:S01]  /*5d20*/  LOP3.LUT R169, R169, 0xffff0000, RZ, 0xc0, !PT ;  /* 0xffff0000a9a97812 */ /* 0x000fe200078ec0ff */
[----:B------:R-:W-:Y:S02]  /*5d30*/  IMAD.U32 R168, R168, 0x10000, RZ ;  /* 0x00010000a8a87824 */ /* 0x000fe400078e00ff */
[C---:B------:R-:W-:Y:S01]  /*5d40*/  FFMA.FTZ R75, R46.reuse, R68, -R75 ;  /* 0x000000442e4b7223 */ /* 0x040fe2000001084b */
[----:B------:R-:W-:Y:S01]  /*5d50*/  FFMA.FTZ R70, R46, R70, R47 ;  /* 0x000000462e467223 */ /* 0x000fe2000001002f */
[----:B------:R-:W-:Y:S01]  /*5d60*/  FFMA.FTZ R77, R64, R69, -R77 ;  /* 0x00000045404d7223 */ /* 0x000fe2000001084d */
[----:B------:R-:W-:Y:S01]  /*5d70*/  FMUL.FTZ R46, R44, R197 ;  /* 0x000000c52c2e7220 */ /* 0x000fe20000410000 */
[----:B------:R-:W-:Y:S01]  /*5d80*/  FFMA.FTZ R64, R64, R71, R65 ;  /* 0x0000004740407223 */ /* 0x000fe20000010041 */
[C---:B------:R-:W-:Y:S01]  /*5d90*/  FMUL.FTZ R47, R67.reuse, R198 ;  /* 0x000000c6432f7220 */ /* 0x040fe20000410000 */
[-C--:B------:R-:W-:Y:S01]  /*5da0*/  FMUL.FTZ R44, R44, R168.reuse ;  /* 0x000000a82c2c7220 */ /* 0x080fe20000410000 */
[-C--:B------:R-:W-:Y:S01]  /*5db0*/  FMUL.FTZ R67, R67, R169.reuse ;  /* 0x000000a943437220 */ /* 0x080fe20000410000 */
[C---:B------:R-:W-:Y:S01]  /*5dc0*/  FFMA.FTZ R46, R45.reuse, R168, -R46 ;  /* 0x000000a82d2e7223 */ /* 0x040fe2000001082e */
[C---:B------:R-:W-:Y:S01]  /*5dd0*/  FFMA.FTZ R47, R66.reuse, R169, -R47 ;  /* 0x000000a9422f7223 */ /* 0x040fe2000001082f */
[----:B------:R-:W-:Y:S01]  /*5de0*/  FFMA.FTZ R45, R45, R197, R44 ;  /* 0x000000c52d2d7223 */ /* 0x000fe2000001002c */
[----:B------:R-:W-:Y:S01]  /*5df0*/  FFMA.FTZ R66, R66, R198, R67 ;  /* 0x000000c642427223 */ /* 0x000fe20000010043 */
[----:B------:R-:W-:-:S02]  /*5e00*/  F2FP.BF16.F32.PACK_AB R70, R70, R75 ;  /* 0x0000004b4646723e */ /* 0x000fc400000010ff */
[----:B------:R-:W-:Y:S02]  /*5e10*/  F2FP.BF16.F32.PACK_AB R64, R64, R77 ;  /* 0x0000004d4040723e */ /* 0x000fe400000010ff */
[----:B------:R-:W-:Y:S01]  /*5e20*/  F2FP.BF16.F32.PACK_AB R44, R45, R46 ;  /* 0x0000002e2d2c723e */ /* 0x000fe200000010ff */
[----:B------:R-:W-:Y:S01]  /*5e30*/  IMAD.MOV.U32 R45, RZ, RZ, R70 ;  /* 0x000000ffff2d7224 */ /* 0x000fe200078e0046 */
[----:B------:R-:W-:Y:S01]  /*5e40*/  F2FP.BF16.F32.PACK_AB R47, R66, R47 ;  /* 0x0000002f422f723e */ /* 0x000fe200000010ff */
[----:B------:R-:W-:-:S07]  /*5e50*/  IMAD.MOV.U32 R46, RZ, RZ, R64 ;  /* 0x000000ffff2e7224 */ /* 0x000fce00078e0040 */
.L_x_661:
[----:B------:R-:W-:Y:S05]  /*5e60*/  BSYNC B2 ;  /* 0x0000000000027941 */ /* 0x000fea0003800000 */
.L_x_660:
[----:B------:R-:W-:Y:S01]  /*5e70*/  ULDC.64 UR4, c[0x0][0x2e8] ;  /* 0x0000ba0000047ab9 */ /* 0x000fe20000000a00 */
[----:B------:R-:W-:Y:S01]  /*5e80*/  ULDC.64 UR6, c[0x0][0x208] ;  /* 0x0000820000067ab9 */ /* 0x000fe20000000a00 */
[----:B------:R-:W-:-:S04]  /*5e90*/  LEA R64, P3, R72, UR4, 0x1 ;  /* 0x0000000448407c11 */ /* 0x000fc8000f8608ff */
[----:B------:R-:W-:-:S05]  /*5ea0*/  LEA.HI.X R65, R72, UR5, R73, 0x1, P3 ;  /* 0x0000000548417c11 */ /* 0x000fca00098f0c49 */
[----:B--2---:R0:W-:Y:S04]  /*5eb0*/  STG.E.128 desc[UR6][R64.64], R44 ;  /* 0x0000002c40007986 */ /* 0x0041e8000c101d06 */
.L_x_655:
[----:B------:R-:W-:Y:S05]  /*5ec0*/  BSYNC B1 ;  /* 0x0000000000017941 */ /* 0x000fea0003800000 */
.L_x_654:
        /* <DEDUP_REMOVED lines=13> */
[----:B------:R-:W-:Y:S02]  /*5fa0*/  SHF.R.U32.HI R68, RZ, 0x10, R63 ;  /* 0x00000010ff447819 */ /* 0x000fe4000001163f */
[----:B------:R-:W-:Y:S02]  /*5fb0*/  SHF.R.U32.HI R71, RZ, 0x10, R61 ;  /* 0x00000010ff477819 */ /* 0x000fe4000001163d */
[----:B------:R-:W-:Y:S01]  /*5fc0*/  SHF.R.U64 R69, R62, 0x10, R63 ;  /* 0x000000103e457819 */ /* 0x000fe2000000123f */
[----:B--2---:R-:W-:Y:S01]  /*5fd0*/  IMAD.U32 R62, R47, 0x10000, RZ ;  /* 0x000100002f3e7824 */ /* 0x004fe200078e00ff */
[----:B------:R-:W-:Y:S02]  /*5fe0*/  PRMT R199, R199, 0x5410, R68 ;  /* 0x00005410c7c77816 */ /* 0x000fe40000000044 */
[----:B------:R-:W-:Y:S01]  /*5ff0*/  SHF.R.U64 R73, R60, 0x10, R61 ;  /* 0x000000103c497819 */ /* 0x000fe2000000123d */
[----:B------:R-:W-:Y:S01]  /*6000*/  IMAD.U32 R60, R46, 0x10000, RZ ;  /* 0x000100002e3c7824 */ /* 0x000fe200078e00ff */
[----:B------:R-:W-:Y:S01]  /*6010*/  PRMT R194, R194, 0x5410, R71 ;  /* 0x00005410c2c27816 */ /* 0x000fe20000000047 */
[----:B------:R-:W-:Y:S01]  /*6020*/  IMAD.U32 R71, R199, 0x10000, RZ ;  /* 0x00010000c7477824 */ /* 0x000fe200078e00ff */
[----:B------:R-:W-:-:S02]  /*6030*/  PRMT R196, R196, 0x5410, R69 ;  /* 0x00005410c4c47816 */ /* 0x000fc40000000045 */
[----:B------:R-:W-:Y:S01]  /*6040*/  LOP3.LUT R61, R46, 0xffff0000, RZ, 0xc0, !PT ;  /* 0xffff00002e3d7812 */ /* 0x000fe200078ec0ff */
[----:B------:R-:W-:Y:S01]  /*6050*/  IMAD.U32 R69, R194, 0x10000, RZ ;  /* 0x00010000c2457824 */ /* 0x000fe200078e00ff */
[----:B------:R-:W-:Y:S01]  /*6060*/  LOP3.LUT R63, R47, 0xffff0000, RZ, 0xc0, !PT ;  /* 0xffff00002f3f7812 */ /* 0x000fe200078ec0ff */
[----:B------:R-:W-:Y:S01]  /*6070*/  IMAD.U32 R46, R45, 0x10000, RZ ;  /* 0x000100002d2e7824 */ /* 0x000fe200078e00ff */
[----:B------:R-:W-:Y:S01]  /*6080*/  PRMT R192, R192, 0x5410, R73 ;  /* 0x00005410c0c07816 */ /* 0x000fe20000000049 */
[----:B------:R-:W-:Y:S01]  /*6090*/  FMUL.FTZ R75, R61, R71 ;  /* 0x000000473d4b7220 */ /* 0x000fe20000410000 */
[----:B------:R-:W-:Y:S01]  /*60a0*/  LOP3.LUT R47, R45, 0xffff0000, RZ, 0xc0, !PT ;  /* 0xffff00002d2f7812 */ /* 0x000fe200078ec0ff */
[-C--:B------:R-:W-:Y:S01]  /*60b0*/  FMUL.FTZ R61, R61, R69.reuse ;  /* 0x000000453d3d7220 */ /* 0x080fe20000410000 */
[----:B------:R-:W-:Y:S01]  /*60c0*/  LOP3.LUT R70, R196, 0xffff0000, RZ, 0xc0, !PT ;  /* 0xffff0000c4467812 */ /* 0x000fe200078ec0ff */
[----:B------:R-:W-:Y:S01]  /*60d0*/  IMAD.U32 R45, R44, 0x10000, RZ ;  /* 0x000100002c2d7824 */ /* 0x000fe200078e00ff */
[----:B------:R-:W-:Y:S01]  /*60e0*/  LOP3.LUT R68, R192, 0xffff0000, RZ, 0xc0, !PT ;  /* 0xffff0000c0447812 */ /* 0x000fe200078ec0ff */
[----:B------:R-:W-:Y:S01]  /*60f0*/  FFMA.FTZ R75, R60, R69, -R75 ;  /* 0x000000453c4b7223 */ /* 0x000fe2000001084b */
[----:B------:R-:W-:Y:S01]  /*6100*/  LOP3.LUT R199, R199, 0xffff0000, RZ, 0xc0, !PT ;  /* 0xffff0000c7c77812 */ /* 0x000fe200078ec0ff */
[C---:B------:R-:W-:Y:S01]  /*6110*/  FMUL.FTZ R73, R47.reuse, R70 ;  /* 0x000000462f497220 */ /* 0x040fe20000410000 */
[----:B------:R-:W-:Y:S01]  /*6120*/  LOP3.LUT R194, R194, 0xffff0000, RZ, 0xc0, !PT ;  /* 0xffff0000c2c27812 */ /* 0x000fe200078ec0ff */
[-C--:B------:R-:W-:Y:S01]  /*6130*/  FMUL.FTZ R47, R47, R68.reuse ;  /* 0x000000442f2f7220 */ /* 0x080fe20000410000 */
[----:B------:R-:W-:Y:S01]  /*6140*/  LOP3.LUT R44, R44, 0xffff0000, RZ, 0xc0, !PT ;  /* 0xffff00002c2c7812 */ /* 0x000fe200078ec0ff */
[----:B------:R-:W-:Y:S01]  /*6150*/  FFMA.FTZ R73, R46, R68, -R73 ;  /* 0x000000442e497223 */ /* 0x000fe20000010849 */
[----:B------:R-:W-:Y:S01]  /*6160*/  FFMA.FTZ R60, R60, R71, R61 ;  /* 0x000000473c3c7223 */ /* 0x000fe2000001003d */
[----:B------:R-:W-:-:S02]  /*6170*/  IMAD.U32 R196, R196, 0x10000, RZ ;  /* 0x00010000c4c47824 */ /* 0x000fc400078e00ff */
[CC--:B------:R-:W-:Y:S01]  /*6180*/  FMUL.FTZ R61, R63.reuse, R199.reuse ;  /* 0x000000c73f3d7220 */ /* 0x0c0fe20000410000 */
[----:B------:R-:W-:Y:S02]  /*6190*/  IMAD.U32 R192, R192, 0x10000, RZ ;  /* 0x00010000c0c07824 */ /* 0x000fe400078e00ff */
[----:B------:R-:W-:Y:S01]  /*61a0*/  FMUL.FTZ R68, R63, R194 ;  /* 0x000000c23f447220 */ /* 0x000fe20000410000 */
[----:B------:R-:W-:Y:S01]  /*61b0*/  FFMA.FTZ R70, R46, R70, R47 ;  /* 0x000000462e467223 */ /* 0x000fe2000001002f */
[C---:B------:R-:W-:Y:S01]  /*61c0*/  FMUL.FTZ R46, R44.reuse, R196 ;  /* 0x000000c42c2e7220 */ /* 0x040fe20000410000 */
[----:B------:R-:W-:Y:S01]  /*61d0*/  FMUL.FTZ R47, R44, R192 ;  /* 0x000000c02c2f7220 */ /* 0x000fe20000410000 */
[C---:B------:R-:W-:Y:S01]  /*61e0*/  FFMA.FTZ R61, R62.reuse, R194, -R61 ;  /* 0x000000c23e3d7223 */ /* 0x040fe2000001083d */
[----:B------:R-:W-:Y:S01]  /*61f0*/  FFMA.FTZ R68, R62, R199, R68 ;  /* 0x000000c73e447223 */ /* 0x000fe20000010044 */
[C---:B------:R-:W-:Y:S01]  /*6200*/  FFMA.FTZ R46, R45.reuse, R192, -R46 ;  /* 0x000000c02d2e7223 */ /* 0x040fe2000001082e */
[----:B------:R-:W-:Y:S01]  /*6210*/  FFMA.FTZ R47, R45, R196, R47 ;  /* 0x000000c42d2f7223 */ /* 0x000fe2000001002f */
[----:B------:R-:W-:-:S02]  /*6220*/  F2FP.BF16.F32.PACK_AB R60, R60, R75 ;  /* 0x0000004b3c3c723e */ /* 0x000fc400000010ff */
[----:B------:R-:W-:Y:S02]  /*6230*/  F2FP.BF16.F32.PACK_AB R61, R68, R61 ;  /* 0x0000003d443d723e */ /* 0x000fe400000010ff */
[----:B------:R-:W-:Y:S01]  /*6240*/  F2FP.BF16.F32.PACK_AB R44, R47, R46 ;  /* 0x0000002e2f2c723e */ /* 0x000fe200000010ff */
[----:B------:R-:W-:Y:S01]  /*6250*/  IMAD.MOV.U32 R46, RZ, RZ, R60 ;  /* 0x000000ffff2e7224 */ /* 0x000fe200078e003c */
[----:B------:R-:W-:Y:S01]  /*6260*/  F2FP.BF16.F32.PACK_AB R45, R70, R73 ;  /* 0x00000049462d723e */ /* 0x000fe200000010ff */
[----:B------:R-:W-:-:S07]  /*6270*/  IMAD.MOV.U32 R47, RZ, RZ, R61 ;  /* 0x000000ffff2f7224 */ /* 0x000fce00078e003d */
.L_x_667:
[----:B------:R-:W-:Y:S05]  /*6280*/  BSYNC B3 ;  /* 0x0000000000037941 */ /* 0x000fea0003800000 */
.L_x_666:
[----:B------:R-:W-:Y:S01]  /*6290*/  ULDC.64 UR4, c[0x0][0x2e8] ;  /* 0x0000ba0000047ab9 */ /* 0x000fe20000000a00 */
[----:B------:R-:W-:Y:S01]  /*62a0*/  ULDC.64 UR6, c[0x0][0x208] ;  /* 0x0000820000067ab9 */ /* 0x000fe20000000a00 */
[----:B------:R-:W-:-:S04]  /*62b0*/  LEA R60, P3, R66, UR4, 0x1 ;  /* 0x00000004423c7c11 */ /* 0x000fc8000f8608ff */
[----:B------:R-:W-:-:S05]  /*62c0*/  LEA.HI.X R61, R66, UR5, R67, 0x1, P3 ;  /* 0x00000005423d7c11 */ /* 0x000fca00098f0c43 */
[----:B--2---:R0:W-:Y:S04]  /*62d0*/  STG.E.128 desc[UR6][R60.64], R44 ;  /* 0x0000002c3c007986 */ /* 0x0041e8000c101d06 */
.L_x_665:
[----:B------:R-:W-:Y:S05]  /*62e0*/  BSYNC B2 ;  /* 0x0000000000027941 */ /* 0x000fea0003800000 */
.L_x_664:
        /* <DEDUP_REMOVED lines=25> */
[----:B------:R-:W-:Y:S01]  /*6480*/  FMUL.FTZ R65, R47, R62 ;  /* 0x0000003e2f417220 */ /* 0x000fe20000410000 */
[----:B------:R-:W-:Y:S01]  /*6490*/  SHF.L.U32 R46, R45, 0x10, RZ ;  /* 0x000000102d2e7819 */ /* 0x000fe200000006ff */
[----:B------:R-:W-:-:S02]  /*64a0*/  IMAD.U32 R45, R44, 0x10000, RZ ;  /* 0x000100002c2d7824 */ /* 0x000fc400078e00ff */
[-C--:B------:R-:W-:Y:S01]  /*64b0*/  FMUL.FTZ R47, R47, R60.reuse ;  /* 0x0000003c2f2f7220 */ /* 0x080fe20000410000 */
[----:B------:R-:W-:Y:S01]  /*64c0*/  LOP3.LUT R44, R44, 0xffff0000, RZ, 0xc0, !PT ;  /* 0xffff00002c2c7812 */ /* 0x000fe200078ec0ff */
[C---:B------:R-:W-:Y:S01]  /*64d0*/  FMUL.FTZ R67, R57.reuse, R63 ;  /* 0x0000003f39437220 */ /* 0x040fe20000410000 */
[-C--:B------:R-:W-:Y:S01]  /*64e0*/  FMUL.FTZ R57, R57, R61.reuse ;  /* 0x0000003d39397220 */ /* 0x080fe20000410000 */
[----:B------:R-:W-:Y:S01]  /*64f0*/  LOP3.LUT R189, R189, 0xffff0000, RZ, 0xc0, !PT ;  /* 0xffff0000bdbd7812 */ /* 0x000fe200078ec0ff */
[----:B------:R-:W-:Y:S01]  /*6500*/  IMAD.U32 R179, R179, 0x10000, RZ ;  /* 0x00010000b3b37824 */ /* 0x000fe200078e00ff */
[----:B------:R-:W-:Y:S01]  /*6510*/  LOP3.LUT R180, R180, 0xffff0000, RZ, 0xc0, !PT ;  /* 0xffff0000b4b47812 */ /* 0x000fe200078ec0ff */
[C---:B------:R-:W-:Y:S01]  /*6520*/  FFMA.FTZ R65, R46.reuse, R60, -R65 ;  /* 0x0000003c2e417223 */ /* 0x040fe20000010841 */
[----:B------:R-:W-:Y:S01]  /*6530*/  FFMA.FTZ R62, R46, R62, R47 ;  /* 0x0000003e2e3e7223 */ /* 0x000fe2000001002f */
[----:B------:R-:W-:Y:S01]  /*6540*/  FFMA.FTZ R67, R56, R61, -R67 ;  /* 0x0000003d38437223 */ /* 0x000fe20000010843 */
[----:B------:R-:W-:Y:S01]  /*6550*/  FMUL.FTZ R46, R44, R181 ;  /* 0x000000b52c2e7220 */ /* 0x000fe20000410000 */
[----:B------:R-:W-:Y:S01]  /*6560*/  FFMA.FTZ R56, R56, R63, R57 ;  /* 0x0000003f38387223 */ /* 0x000fe20000010039 */
[----:B------:R-:W-:Y:S01]  /*6570*/  FMUL.FTZ R44, R44, R179 ;  /* 0x000000b32c2c7220 */ /* 0x000fe20000410000 */
[C---:B------:R-:W-:Y:S01]  /*6580*/  FMUL.FTZ R47, R59.reuse, R189 ;  /* 0x000000bd3b2f7220 */ /* 0x040fe20000410000 */
[-C--:B------:R-:W-:Y:S01]  /*6590*/  FMUL.FTZ R60, R59, R180.reuse ;  /* 0x000000b43b3c7220 */ /* 0x080fe20000410000 */
        /* <DEDUP_REMOVED lines=10> */
.L_x_669:
[----:B------:R-:W-:Y:S05]  /*6640*/  BSYNC B2 ;  /* 0x0000000000027941 */ /* 0x000fea0003800000 */
.L_x_668:
[----:B------:R-:W-:Y:S01]  /*6650*/  ULDC.64 UR4, c[0x0][0x2e8] ;  /* 0x0000ba0000047ab9 */ /* 0x000fe20000000a00 */
[----:B------:R-:W-:Y:S01]  /*6660*/  ULDC.64 UR6, c[0x0][0x208] ;  /* 0x0000820000067ab9 */ /* 0x000fe20000000a00 */
[----:B------:R-:W-:-:S04]  /*6670*/  LEA R56, P3, R64, UR4, 0x1 ;  /* 0x0000000440387c11 */ /* 0x000fc8000f8608ff */
[----:B------:R-:W-:-:S05]  /*6680*/  LEA.HI.X R57, R64, UR5, R69, 0x1, P3 ;  /* 0x0000000540397c11 */ /* 0x000fca00098f0c45 */
[----:B--2---:R0:W-:Y:S04]  /*6690*/  STG.E.128 desc[UR6][R56.64], R44 ;  /* 0x0000002c38007986 */ /* 0x0041e8000c101d06 */
.L_x_663:
[----:B------:R-:W-:Y:S05]  /*66a0*/  BSYNC B1 ;  /* 0x0000000000017941 */ /* 0x000fea0003800000 */
.L_x_662:
[----:B------:R-:W-:Y:S05]  /*66b0*/  @P5 BRA `(.L_x_670) ;  /* 0x00000054009c5947 */ /* 0x000fea0003800000 */
[----:B------:R-:W-:Y:S01]  /*66c0*/  IADD3 R136, P3, P4, R134, R136, R16 ;  /* 0x0000008886887210 */ /* 0x000fe20007c7e010 */
[----:B------:R-:W-:Y:S03]  /*66d0*/  BSSY B1, `(.L_x_671) ;  /* 0x000003e000017945 */ /* 0x000fe60003800000 */
[----:B0-----:R-:W-:Y:S01]  /*66e0*/  IADD3.X R57, R133, R92, R17, P3, P4 ;  /* 0x0000005c85397210 */ /* 0x001fe20001fe8411 */
[----:B------:R-:W-:Y:S08]  /*66f0*/  @P0 BRA `(.L_x_672) ;  /* 0x0000000000ec0947 */ /* 0x000ff00003800000 */
[----:B--234-:R0:W2:Y:S01]  /*6700*/  LDS.128 R44, [R5+0x23400] ;  /* 0x02340000052c7984 */ /* 0x01c0a20000000c00 */
[----:B------:R-:W-:Y:S01]  /*6710*/  ISETP.GE.AND P4, PT, R18, R84, PT ;  /* 0x000000541200720c */ /* 0x000fe20003f86270 */
[----:B------:R-:W-:Y:S01]  /*6720*/  BSSY B2, `(.L_x_673) ;  /* 0x0000032000027945 */ /* 0x000fe20003800000 */
[----:B------:R-:W-:-:S11]  /*6730*/  IADD3 R63, P3, R136, R100, RZ ;  /* 0x00000064883f7210 */ /* 0x000fd60007f7e0ff */
[----:B0-----:R-:W-:Y:S05]  /*6740*/  @P4 BRA `(.L_x_674) ;  /* 0x0000000000bc4947 */ /* 0x001fea0003800000 */
[----:B------:R-:W-:Y:S01]  /*6750*/  SHF.R.U64 R59, R52, 0x10, R53 ;  /* 0x00000010343b7819 */ /* 0x000fe20000001235 */
[----:B--2---:R-:W-:Y:S01]  /*6760*/  IMAD.U32 R52, R46, 0x10000, RZ ;  /* 0x000100002e347824 */ /* 0x004fe200078e00ff */
[--C-:B------:R-:W-:Y:S01]  /*6770*/  SHF.R.U64 R58, R54, 0x10, R55.reuse ;  /* 0x00000010363a7819 */ /* 0x100fe20000001237 */
[----:B------:R-:W-:Y:S01]  /*6780*/  IMAD.U32 R54, R47, 0x10000, RZ ;  /* 0x000100002f367824 */ /* 0x000fe200078e00ff */
[----:B------:R-:W-:Y:S02]  /*6790*/  SHF.R.U32.HI R56, RZ, 0x10, R55 ;  /* 0x00000010ff387819 */ /* 0x000fe40000011637 */
        /* <DEDUP_REMOVED lines=9> */
[C---:B------:R-:W-:Y:S01]  /*6830*/  LOP3.LUT R59, R193.reuse, 0xffff0000, RZ, 0xc0, !PT ;  /* 0xffff0000c13b7812 */ /* 0x040fe200078ec0ff */
[----:B------:R-:W-:Y:S01]  /*6840*/  IMAD.U32 R193, R193, 0x10000, RZ ;  /* 0x00010000c1c17824 */ /* 0x000fe200078e00ff */
[C---:B------:R-:W-:Y:S01]  /*6850*/  LOP3.LUT R56, R178.reuse, 0xffff0000, RZ, 0xc0, !PT ;  /* 0xffff0000b2387812 */ /* 0x040fe200078ec0ff */
[----:B------:R-:W-:Y:S01]  /*6860*/  IMAD.U32 R178, R178, 0x10000, RZ ;  /* 0x00010000b2b27824 */ /* 0x000fe200078e00ff */
[----:B------:R-:W-:Y:S01]  /*6870*/  LOP3.LUT R53, R46, 0xffff0000, RZ, 0xc0, !PT ;  /* 0xffff00002e357812 */ /* 0x000fe200078ec0ff */
[----:B------:R-:W-:Y:S01]  /*6880*/  FMUL.FTZ R61, R47, R59 ;  /* 0x0000003b2f3d7220 */ /* 0x000fe20000410000 */
[----:B------:R-:W-:-:S02]  /*6890*/  IMAD.U32 R46, R45, 0x10000, RZ ;  /* 0x000100002d2e7824 */ /* 0x000fc400078e00ff */
[----:B------:R-:W-:Y:S01]  /*68a0*/  FMUL.FTZ R62, R47, R56 ;  /* 0x000000382f3e7220 */ /* 0x000fe20000410000 */
[----:B------:R-:W-:Y:S01]  /*68b0*/  LOP3.LUT R195, R195, 0xffff0000, RZ, 0xc0, !PT ;  /* 0xffff0000c3c37812 */ /* 0x000fe200078ec0ff */
[C---:B------:R-:W-:Y:S01]  /*68c0*/  FMUL.FTZ R47, R53.reuse, R60 ;  /* 0x0000003c352f7220 */ /* 0x040fe20000410000 */
[-C--:B------:R-:W-:Y:S01]  /*68d0*/  FMUL.FTZ R53, R53, R58.reuse ;  /* 0x0000003a35357220 */ /* 0x080fe20000410000 */
[----:B------:R-:W-:Y:S01]  /*68e0*/  LOP3.LUT R191, R191, 0xffff0000, RZ, 0xc0, !PT ;  /* 0xffff0000bfbf7812 */ /* 0x000fe200078ec0ff */
[C---:B------:R-:W-:Y:S01]  /*68f0*/  IMAD.U32 R45, R44.reuse, 0x10000, RZ ;  /* 0x000100002c2d7824 */ /* 0x040fe200078e00ff */
[----:B------:R-:W-:Y:S01]  /*6900*/  LOP3.LUT R44, R44, 0xffff0000, RZ, 0xc0, !PT ;  /* 0xffff00002c2c7812 */ /* 0x000fe200078ec0ff */
[----:B------:R-:W-:Y:S01]  /*6910*/  FFMA.FTZ R47, R52, R58, -R47 ;  /* 0x0000003a342f7223 */ /* 0x000fe2000001082f */
[----:B------:R-:W-:Y:S01]  /*6920*/  FFMA.FTZ R61, R46, R56, -R61 ;  /* 0x000000382e3d7223 */ /* 0x000fe2000001083d */
[----:B------:R-:W-:Y:S01]  /*6930*/  FFMA.FTZ R52, R52, R60, R53 ;  /* 0x0000003c34347223 */ /* 0x000fe20000010035 */
[C---:B------:R-:W-:Y:S01]  /*6940*/  FMUL.FTZ R53, R55.reuse, R195 ;  /* 0x000000c337357220 */ /* 0x040fe20000410000 */
[----:B------:R-:W-:Y:S01]  /*6950*/  FMUL.FTZ R56, R55, R191 ;  /* 0x000000bf37387220 */ /* 0x000fe20000410000 */
[----:B------:R-:W-:Y:S01]  /*6960*/  FFMA.FTZ R62, R46, R59, R62 ;  /* 0x0000003b2e3e7223 */ /* 0x000fe2000001003e */
        /* <DEDUP_REMOVED lines=8> */
[----:B------:R-:W-:Y:S02]  /*69f0*/  F2FP.BF16.F32.PACK_AB R52, R52, R47 ;  /* 0x0000002f3434723e */ /* 0x000fe400000010ff */
[----:B------:R-:W-:Y:S01]  /*6a00*/  F2FP.BF16.F32.PACK_AB R44, R45, R46 ;  /* 0x0000002e2d2c723e */ /* 0x000fe200000010ff */
[----:B------:R-:W-:Y:S02]  /*6a10*/  IMAD.MOV.U32 R47, RZ, RZ, R53 ;  /* 0x000000ffff2f7224 */ /* 0x000fe400078e0035 */
[----:B------:R-:W-:Y:S02]  /*6a20*/  IMAD.MOV.U32 R46, RZ, RZ, R52 ;  /* 0x000000ffff2e7224 */ /* 0x000fe400078e0034 */
[----:B------:R-:W-:-:S07]  /*6a30*/  IMAD.MOV.U32 R45, RZ, RZ, R61 ;  /* 0x000000ffff2d7224 */ /* 0x000fce00078e003d */
.L_x_674:
[----:B------:R-:W-:Y:S05]  /*6a40*/  BSYNC B2 ;  /* 0x0000000000027941 */ /* 0x000fea0003800000 */
.L_x_673:
[----:B------:R-:W-:Y:S01]  /*6a50*/  ULDC.64 UR4, c[0x0][0x2e8] ;  /* 0x0000ba0000047ab9 */ /* 0x000fe20000000a00 */
[----:B------:R-:W-:Y:S01]  /*6a60*/  IMAD.X R54, R57, 0x1, R14, P3 ;  /* 0x0000000139367824 */ /* 0x000fe200018e060e */
[----:B------:R-:W-:Y:S01]  /*6a70*/  LEA R52, P3, R63, UR4, 0x1 ;  /* 0x000000043f347c11 */ /* 0x000fe2000f8608ff */
[----:B------:R-:W-:-:S03]  /*6a80*/  ULDC.64 UR6, c[0x0][0x208] ;  /* 0x0000820000067ab9 */ /* 0x000fc60000000a00 */
[----:B------:R-:W-:-:S05]  /*6a90*/  LEA.HI.X R53, R63, UR5, R54, 0x1, P3 ;  /* 0x000000053f357c11 */ /* 0x000fca00098f0c36 */
[----:B--2---:R0:W-:Y:S04]  /*6aa0*/  STG.E.128 desc[UR6][R52.64], R44 ;  /* 0x0000002c34007986 */ /* 0x0041e8000c101d06 */
.L_x_672:
[----:B------:R-:W-:Y:S05]  /*6ab0*/  BSYNC B1 ;  /* 0x0000000000017941 */ /* 0x000fea0003800000 */
.L_x_671:
[----:B------:R-:W-:Y:S05]  /*6ac0*/  @P1 BRA `(.L_x_670) ;  /* 0x0000005000981947 */ /* 0x000fea0003800000 */
[----:B0-234-:R0:W2:Y:S01]  /*6ad0*/  LDS.128 R44, [R5+0x28c00] ;  /* 0x028c0000052c7984 */ /* 0x01d0a20000000c00 */
[----:B------:R-:W-:Y:S01]  /*6ae0*/  ISETP.GE.AND P4, PT, R220, R84, PT ;  /* 0x00000054dc00720c */ /* 0x000fe20003f86270 */
[----:B------:R-:W-:Y:S01]  /*6af0*/  BSSY B1, `(.L_x_675) ;  /* 0x0000031000017945 */ /* 0x000fe20003800000 */
[----:B------:R-:W-:-:S11]  /*6b00*/  IADD3 R56, P3, R136, R13, RZ ;  /* 0x0000000d88387210 */ /* 0x000fd60007f7e0ff */
[----:B0-----:R-:W-:Y:S05]  /*6b10*/  @P4 BRA `(.L_x_676) ;  /* 0x0000000000b84947 */ /* 0x001fea0003800000 */
[----:B------:R-:W-:Y:S02]  /*6b20*/  SHF.R.U32.HI R52, RZ, 0x10, R51 ;  /* 0x00000010ff347819 */ /* 0x000fe40000011633 */
[----:B------:R-:W-:Y:S02]  /*6b30*/  SHF.R.U32.HI R54, RZ, 0x10, R49 ;  /* 0x00000010ff367819 */ /* 0x000fe40000011631 */
[----:B------:R-:W-:Y:S01]  /*6b40*/  SHF.R.U64 R53, R50, 0x10, R51 ;  /* 0x0000001032357819 */ /* 0x000fe20000001233 */
[----:B--2---:R-:W-:Y:S01]  /*6b50*/  IMAD.U32 R50, R47, 0x10000, RZ ;  /* 0x000100002f327824 */ /* 0x004fe200078e00ff */
[----:B------:R-:W-:Y:S01]  /*6b60*/  SHF.R.U64 R55, R48, 0x10, R49 ;  /* 0x0000001030377819 */ /* 0x000fe20000001231 */
[----:B------:R-:W-:Y:S01]  /*6b70*/  IMAD.U32 R48, R46, 0x10000, RZ ;  /* 0x000100002e307824 */ /* 0x000fe200078e00ff */
[----:B------:R-:W-:Y:S02]  /*6b80*/  PRMT R177, R177, 0x5410, R52 ;  /* 0x00005410b1b17816 */ /* 0x000fe40000000034 */
[----:B------:R-:W-:-:S02]  /*6b90*/  PRMT R97, R97, 0x5410, R54 ;  /* 0x0000541061617816 */ /* 0x000fc40000000036 */
[----:B------:R-:W-:Y:S02]  /*6ba0*/  PRMT R172, R172, 0x5410, R53 ;  /* 0x00005410acac7816 */ /* 0x000fe40000000035 */
[----:B------:R-:W-:Y:S01]  /*6bb0*/  LOP3.LUT R49, R46, 0xffff0000, RZ, 0xc0, !PT ;  /* 0xffff00002e317812 */ /* 0x000fe200078ec0ff */
[----:B------:R-:W-:Y:S01]  /*6bc0*/  IMAD.U32 R53, R97, 0x10000, RZ ;  /* 0x0001000061357824 */ /* 0x000fe200078e00ff */
[----:B------:R-:W-:Y:S01]  /*6bd0*/  LOP3.LUT R51, R47, 0xffff0000, RZ, 0xc0, !PT ;  /* 0xffff00002f337812 */ /* 0x000fe200078ec0ff */
[----:B------:R-:W-:Y:S01]  /*6be0*/  IMAD.U32 R46, R45, 0x10000, RZ ;  /* 0x000100002d2e7824 */ /* 0x000fe200078e00ff */
[----:B------:R-:W-:Y:S01]  /*6bf0*/  PRMT R96, R96, 0x5410, R55 ;  /* 0x0000541060607816 */ /* 0x000fe20000000037 */
[----:B------:R-:W-:Y:S01]  /*6c00*/  IMAD.U32 R55, R177, 0x10000, RZ ;  /* 0x00010000b1377824 */ /* 0x000fe200078e00ff */
[----:B------:R-:W-:Y:S01]  /*6c10*/  LOP3.LUT R47, R45, 0xffff0000, RZ, 0xc0, !PT ;  /* 0xffff00002d2f7812 */ /* 0x000fe200078ec0ff */
[----:B------:R-:W-:Y:S01]  /*6c20*/  IMAD.U32 R45, R44, 0x10000, RZ ;  /* 0x000100002c2d7824 */ /* 0x000fe200078e00ff */
[----:B------:R-:W-:Y:S01]  /*6c30*/  LOP3.LUT R54, R172, 0xffff0000, RZ, 0xc0, !PT ;  /* 0xffff0000ac367812 */ /* 0x000fe200078ec0ff */
[C---:B------:R-:W-:Y:S01]  /*6c40*/  FMUL.FTZ R61, R49.reuse, R55 ;  /* 0x00000037313d7220 */ /* 0x040fe20000410000 */
[----:B------:R-:W-:Y:S01]  /*6c50*/  LOP3.LUT R52, R96, 0xffff0000, RZ, 0xc0, !PT ;  /* 0xffff000060347812 */ /* 0x000fe200078ec0ff */
[-C--:B------:R-:W-:Y:S01]  /*6c60*/  FMUL.FTZ R49, R49, R53.reuse ;  /* 0x0000003531317220 */ /* 0x080fe20000410000 */
[----:B------:R-:W-:Y:S01]  /*6c70*/  LOP3.LUT R177, R177, 0xffff0000, RZ, 0xc0, !PT ;  /* 0xffff0000b1b17812 */ /* 0x000fe200078ec0ff */
[----:B------:R-:W-:Y:S01]  /*6c80*/  FMUL.FTZ R59, R47, R54 ;  /* 0x000000362f3b7220 */ /* 0x000fe20000410000 */
[----:B------:R-:W-:Y:S01]  /*6c90*/  LOP3.LUT R97, R97, 0xffff0000, RZ, 0xc0, !PT ;  /* 0xffff000061617812 */ /* 0x000fe200078ec0ff */
[----:B------:R-:W-:Y:S01]  /*6ca0*/  FFMA.FTZ R61, R48, R53, -R61 ;  /* 0x00000035303d7223 */ /* 0x000fe2000001083d */
[-C--:B------:R-:W-:Y:S01]  /*6cb0*/  FMUL.FTZ R47, R47, R52.reuse ;  /* 0x000000342f2f7220 */ /* 0x080fe20000410000 */
[----:B------:R-:W-:Y:S01]  /*6cc0*/  LOP3.LUT R44, R44, 0xffff0000, RZ, 0xc0, !PT ;  /* 0xffff00002c2c7812 */ /* 0x000fe200078ec0ff */
[----:B------:R-:W-:Y:S01]  /*6cd0*/  FFMA.FTZ R59, R46, R52, -R59 ;  /* 0x000000342e3b7223 */ /* 0x000fe2000001083b */
[----:B------:R-:W-:Y:S01]  /*6ce0*/  FFMA.FTZ R48, R48, R55, R49 ;  /* 0x0000003730307223 */ /* 0x000fe20000010031 */
[----:B------:R-:W-:-:S02]  /*6cf0*/  IMAD.U32 R172, R172, 0x10000, RZ ;  /* 0x00010000acac7824 */ /* 0x000fc400078e00ff */
[C---:B------:R-:W-:Y:S01]  /*6d00*/  FMUL.FTZ R49, R51.reuse, R177 ;  /* 0x000000b133317220 */ /* 0x040fe20000410000 */
[----:B------:R-:W-:Y:S02]  /*6d10*/  IMAD.U32 R96, R96, 0x10000, RZ ;  /* 0x0001000060607824 */ /* 0x000fe400078e00ff */
[-C--:B------:R-:W-:Y:S01]  /*6d20*/  FMUL.FTZ R52, R51, R97.reuse ;  /* 0x0000006133347220 */ /* 0x080fe20000410000 */
        /* <DEDUP_REMOVED lines=13> */
.L_x_676:
[----:B------:R-:W-:Y:S05]  /*6e00*/  BSYNC B1 ;  /* 0x0000000000017941 */ /* 0x000fea0003800000 */
.L_x_675:
[----:B------:R-:W-:Y:S01]  /*6e10*/  ULDC.64 UR4, c[0x0][0x2e8] ;  /* 0x0000ba0000047ab9 */ /* 0x000fe20000000a00 */
[----:B------:R-:W-:Y:S01]  /*6e20*/  IMAD.X R57, R57, 0x1, R8, P3 ;  /* 0x0000000139397824 */ /* 0x000fe200018e0608 */
[----:B------:R-:W-:Y:S01]  /*6e30*/  LEA R48, P3, R56, UR4, 0x1 ;  /* 0x0000000438307c11 */ /* 0x000fe2000f8608ff */
[----:B------:R-:W-:-:S03]  /*6e40*/  ULDC.64 UR6, c[0x0][0x208] ;  /* 0x0000820000067ab9 */ /* 0x000fc60000000a00 */
[----:B------:R-:W-:-:S05]  /*6e50*/  LEA.HI.X R49, R56, UR5, R57, 0x1, P3 ;  /* 0x0000000538317c11 */ /* 0x000fca00098f0c39 */
[----:B--2---:R0:W-:Y:S01]  /*6e60*/  STG.E.128 desc[UR6][R48.64], R44 ;  /* 0x0000002c30007986 */ /* 0x0041e2000c101d06 */
[----:B------:R-:W-:Y:S05]  /*6e70*/  BRA `(.L_x_670) ;  /* 0x0000004c00ac7947 */ /* 0x000fea0003800000 */
.L_x_614:
[C---:B------:R-:W-:Y:S01]  /*6e80*/  VIADD R44, R22.reuse, 0x20 ;  /* 0x00000020162c7836 */ /* 0x040fe20000000000 */
[----:B------:R-:W-:Y:S01]  /*6e90*/  ULDC.64 UR4, c[0x0][0x208] ;  /* 0x0000820000047ab9 */ /* 0x000fe20000000a00 */
[----:B------:R-:W-:-:S03]  /*6ea0*/  VIADD R52, R22, 0x80 ;  /* 0x0000008016347836 */ /* 0x000fc60000000000 */
[----:B------:R-:W-:Y:S01]  /*6eb0*/  ISETP.GE.AND P4, PT, R44, R4, PT ;  /* 0x000000042c00720c */ /* 0x000fe20003f86270 */
[----:B------:R-:W-:-:S03]  /*6ec0*/  VIADD R44, R22, 0x40 ;  /* 0x00000040162c7836 */ /* 0x000fc60000000000 */
[----:B------:R-:W-:-:S13]  /*6ed0*/  ISETP.GE.OR P4, PT, R16, R84, P4 ;  /* 0x000000541000720c */ /* 0x000fda0002786670 */
[----:B------:R-:W-:Y:S01]  /*6ee0*/  @!P4 IADD3 R50, P2, P3, R106, R96, R37 ;  /* 0x000000606a32c210 */ /* 0x000fe20007b5e025 */
[----:B------:R-:W1:Y:S03]  /*6ef0*/  @!P4 LDC.64 R60, c[0x0][0x3e8] ;  /* 0x0000fa00ff3ccb82 */ /* 0x000e660000000a00 */
[----:B0-----:R-:W-:Y:S02]  /*6f00*/  @!P4 IADD3.X R51, R27, R3, R40, P2, P3 ;  /* 0x000000031b33c210 */ /* 0x001fe400017e6428 */
[----:B------:R-:W-:-:S03]  /*6f10*/  @!P4 IADD3 R48, P2, P3, R112, R94, R31 ;  /* 0x0000005e7030c210 */ /* 0x000fc60007b5e01f */
[----:B------:R-:W0:Y:S01]  /*6f20*/  @!P4 LDC.64 R62, c[0x0][0x400] ;  /* 0x00010000ff3ecb82 */ /* 0x000e220000000a00 */
[----:B------:R-:W-:Y:S02]  /*6f30*/  @!P4 IADD3.X R49, R21, R0, R34, P2, P3 ;  /* 0x000000001531c210 */ /* 0x000fe400017e6422 */
[----:B------:R-:W-:-:S04]  /*6f40*/  ISETP.GE.AND P3, PT, R44, R4, PT ;  /* 0x000000042c00720c */ /* 0x000fc80003f66270 */
[----:B------:R-:W-:-:S13]  /*6f50*/  ISETP.GE.OR P3, PT, R16, R84, P3 ;  /* 0x000000541000720c */ /* 0x000fda0001f66670 */
[----:B------:R-:W-:Y:S01]  /*6f60*/  @!P3 IADD3 R46, P2, P5, R106, R36, R96 ;  /* 0x000000246a2eb210 */ /* 0x000fe20007d5e060 */
[----:B------:R-:W2:Y:S03]  /*6f70*/  @!P3 LDC.64 R68, c[0x0][0x3e8] ;  /* 0x0000fa00ff44bb82 */ /* 0x000ea60000000a00 */
[----:B------:R-:W-:Y:S02]  /*6f80*/  @!P3 IADD3.X R47, R27, R39, R3, P2, P5 ;  /* 0x000000271b2fb210 */ /* 0x000fe400017ea403 */
[----:B------:R-:W-:-:S03]  /*6f90*/  @!P3 IADD3 R44, P2, P5, R112, R30, R94 ;  /* 0x0000001e702cb210 */ /* 0x000fc60007d5e05e */
[----:B------:R-:W3:Y:S01]  /*6fa0*/  @!P3 LDC.64 R70, c[0x0][0x400] ;  /* 0x00010000ff46bb82 */ /* 0x000ee20000000a00 */
[----:B------:R-:W-:Y:S02]  /*6fb0*/  @!P3 IADD3.X R45, R21, R33, R0, P2, P5 ;  /* 0x00000021152db210 */ /* 0x000fe400017ea400 */
[----:B------:R-:W-:-:S04]  /*6fc0*/  ISETP.GE.AND P2, PT, R52, R4, PT ;  /* 0x000000043400720c */ /* 0x000fc80003f46270 */
[----:B------:R-:W-:-:S13]  /*6fd0*/  ISETP.GE.OR P2, PT, R16, R84, P2 ;  /* 0x000000541000720c */ /* 0x000fda0001746670 */
[----:B------:R-:W-:Y:S01]  /*6fe0*/  @!P2 IADD3 R74, P5, P6, R106, R35, R96 ;  /* 0x000000236a4aa210 */ /* 0x000fe20007ebe060 */
[----:B------:R-:W4:Y:S03]  /*6ff0*/  @!P2 LDC.64 R76, c[0x0][0x3e8] ;  /* 0x0000fa00ff4cab82 */ /* 0x000f260000000a00 */
[----:B------:R-:W-:Y:S02]  /*7000*/  @!P2 IADD3.X R75, R27, R38, R3, P5, P6 ;  /* 0x000000261b4ba210 */ /* 0x000fe40002fec403 */
[----:B------:R-:W-:-:S03]  /*7010*/  @!P2 IADD3 R72, P5, P6, R112, R29, R94 ;  /* 0x0000001d7048a210 */ /* 0x000fc60007ebe05e */
[----:B------:R-:W4:Y:S01]  /*7020*/  @!P2 LDC.64 R78, c[0x0][0x400] ;  /* 0x00010000ff4eab82 */ /* 0x000f220000000a00 */
[----:B------:R-:W-:Y:S02]  /*7030*/  @!P2 IADD3.X R73, R21, R32, R0, P5, P6 ;  /* 0x000000201549a210 */ /* 0x000fe40002fec400 */
[----:B------:R-:W-:-:S04]  /*7040*/  ISETP.GE.AND P5, PT, R22, R4, PT ;  /* 0x000000041600720c */ /* 0x000fc80003fa6270 */
[----:B------:R-:W-:-:S13]  /*7050*/  ISETP.GE.OR P5, PT, R16, R84, P5 ;  /* 0x000000541000720c */ /* 0x000fda0002fa6670 */
[----:B------:R-:W1:Y:S01]  /*7060*/  @!P5 LDC.64 R52, c[0x0][0x3e8] ;  /* 0x0000fa00ff34db82 */ /* 0x000e620000000a00 */
[----:B------:R-:W-:-:S05]  /*7070*/  @!P5 IADD3 R54, P6, R106, R96, RZ ;  /* 0x000000606a36d210 */ /* 0x000fca0007fde0ff */
[----:B------:R-:W-:Y:S01]  /*7080*/  @!P5 IMAD.X R55, R3, 0x1, R27, P6 ;  /* 0x000000010337d824 */ /* 0x000fe200030e061b */
[----:B-1----:R-:W-:-:S04]  /*7090*/  @!P5 LEA R52, P6, R54, R52, 0x1 ;  /* 0x000000343634d211 */ /* 0x002fc800078c08ff */
[----:B------:R-:W-:Y:S02]  /*70a0*/  @!P5 LEA.HI.X R53, R54, R53, R55, 0x1, P6 ;  /* 0x000000353635d211 */ /* 0x000fe400030f0c37 */
[----:B------:R-:W1:Y:S01]  /*70b0*/  @!P5 LDC.64 R54, c[0x0][0x400] ;  /* 0x00010000ff36db82 */ /* 0x000e620000000a00 */
[----:B------:R-:W-:-:S05]  /*70c0*/  @!P5 IADD3 R56, P6, R112, R94, RZ ;  /* 0x0000005e7038d210 */ /* 0x000fca0007fde0ff */
[----:B------:R-:W-:Y:S01]  /*70d0*/  @!P5 IMAD.X R57, R0, 0x1, R21, P6 ;  /* 0x000000010039d824 */ /* 0x000fe200030e0615 */
[----:B-1----:R-:W-:-:S04]  /*70e0*/  @!P5 LEA R54, P6, R56, R54, 0x1 ;  /* 0x000000363836d211 */ /* 0x002fc800078c08ff */
[----:B------:R-:W-:Y:S02]  /*70f0*/  @!P5 LEA.HI.X R55, R56, R55, R57, 0x1, P6 ;  /* 0x000000373837d211 */ /* 0x000fe400030f0c39 */
[----:B------:R-:W-:-:S04]  /*7100*/  @!P4 LEA R60, P6, R50, R60, 0x1 ;  /* 0x0000003c323cc211 */ /* 0x000fc800078c08ff */
[----:B------:R-:W-:Y:S02]  /*7110*/  @!P4 LEA.HI.X R61, R50, R61, R51, 0x1, P6 ;  /* 0x0000003d323dc211 */ /* 0x000fe400030f0c33 */
[----:B------:R-:W-:Y:S02]  /*7120*/  CS2R R50, SRZ ;  /* 0x0000000000327805 */ /* 0x000fe4000001ff00 */
[----:B0-----:R-:W-:-:S04]  /*7130*/  @!P4 LEA R62, P6, R48, R62, 0x1 ;  /* 0x0000003e303ec211 */ /* 0x001fc800078c08ff */
[----:B------:R-:W-:Y:S02]  /*7140*/  @!P4 LEA.HI.X R63, R48, R63, R49, 0x1, P6 ;  /* 0x0000003f303fc211 */ /* 0x000fe400030f0c31 */
[----:B------:R-:W-:Y:S02]  /*7150*/  CS2R R48, SRZ ;  /* 0x0000000000307805 */ /* 0x000fe4000001ff00 */
[----:B--2---:R-:W-:-:S04]  /*7160*/  @!P3 LEA R68, P6, R46, R68, 0x1 ;  /* 0x000000442e44b211 */ /* 0x004fc800078c08ff */
[----:B------:R-:W-:Y:S02]  /*7170*/  @!P3 LEA.HI.X R69, R46, R69, R47, 0x1, P6 ;  /* 0x000000452e45b211 */ /* 0x000fe400030f0c2f */
[----:B------:R-:W-:Y:S02]  /*7180*/  CS2R R46, SRZ ;  /* 0x00000000002e7805 */ /* 0x000fe4000001ff00 */
[C---:B---3--:R-:W-:Y:S01]  /*7190*/  @!P3 LEA R70, P6, R44.reuse, R70, 0x1 ;  /* 0x000000462c46b211 */ /* 0x048fe200078c08ff */
[----:B------:R0:W5:Y:S03]  /*71a0*/  @!P5 LDG.E.128 R48, desc[UR4][R54.64] ;  /* 0x000000043630d981 */ /* 0x000166000c1e1d00 */
[----:B------:R-:W-:Y:S02]  /*71b0*/  @!P3 LEA.HI.X R71, R44, R71, R45, 0x1, P6 ;  /* 0x000000472c47b211 */ /* 0x000fe400030f0c2d */
[----:B------:R-:W-:-:S02]  /*71c0*/  CS2R R44, SRZ ;  /* 0x00000000002c7805 */ /* 0x000fc4000001ff00 */
[----:B------:R-:W-:Y:S02]  /*71d0*/  CS2R R58, SRZ ;  /* 0x00000000003a7805 */ /* 0x000fe4000001ff00 */
[----:B------:R-:W-:Y:S02]  /*71e0*/  CS2R R56, SRZ ;  /* 0x0000000000387805 */ /* 0x000fe4000001ff00 */
[----:B------:R1:W5:Y:S01]  /*71f0*/  @!P5 LDG.E.128 R44, desc[UR4][R52.64] ;  /* 0x00000004342cd981 */ /* 0x000362000c1e1d00 */
[----:B0-----:R-:W-:Y:S02]  /*7200*/  CS2R R54, SRZ ;  /* 0x0000000000367805 */ /* 0x001fe4000001ff00 */
[----:B------:R-:W-:Y:S02]  /*7210*/  CS2R R66, SRZ ;  /* 0x0000000000427805 */ /* 0x000fe4000001ff00 */
[----:B------:R-:W-:Y:S01]  /*7220*/  CS2R R64, SRZ ;  /* 0x0000000000407805 */ /* 0x000fe2000001ff00 */
[----:B------:R0:W5:Y:S05]  /*7230*/  @!P4 LDG.E.128 R56, desc[UR4][R62.64] ;  /* 0x000000043e38c981 */ /* 0x00016a000c1e1d00 */
[----:B------:R-:W5:Y:S01]  /*7240*/  @!P3 LDG.E.128 R64, desc[UR4][R70.64] ;  /* 0x000000044640b981 */ /* 0x000f62000c1e1d00 */
[----:B-1----:R-:W-:-:S02]  /*7250*/  CS2R R52, SRZ ;  /* 0x0000000000347805 */ /* 0x002fc4000001ff00 */
[----:B0-----:R-:W-:-:S04]  /*7260*/  CS2R R62, SRZ ;  /* 0x00000000003e7805 */ /* 0x001fc8000001ff00 */
[----:B------:R0:W5:Y:S02]  /*7270*/  @!P4 LDG.E.128 R52, desc[UR4][R60.64] ;  /* 0x000000043c34c981 */ /* 0x000164000c1e1d00 */
[----:B0-----:R-:W-:-:S06]  /*7280*/  CS2R R60, SRZ ;  /* 0x00000000003c7805 */ /* 0x001fcc000001ff00 */
[----:B------:R0:W5:Y:S01]  /*7290*/  @!P3 LDG.E.128 R60, desc[UR4][R68.64] ;  /* 0x00000004443cb981 */ /* 0x000162000c1e1d00 */
[----:B----4-:R-:W-:Y:S01]  /*72a0*/  @!P2 LEA R76, P3, R74, R76, 0x1 ;  /* 0x0000004c4a4ca211 */ /* 0x010fe200078608ff */
[----:B------:R-:W-:-:S03]  /*72b0*/  VIADD R81, R22, 0x60 ;  /* 0x0000006016517836 */ /* 0x000fc60000000000 */
[----:B------:R-:W-:Y:S02]  /*72c0*/  @!P2 LEA.HI.X R77, R74, R77, R75, 0x1, P3 ;  /* 0x0000004d4a4da211 */ /* 0x000fe400018f0c4b */
[----:B------:R-:W-:-:S04]  /*72d0*/  @!P2 LEA R78, P3, R72, R78, 0x1 ;  /* 0x0000004e484ea211 */ /* 0x000fc800078608ff */
[----:B------:R-:W-:Y:S02]  /*72e0*/  @!P2 LEA.HI.X R79, R72, R79, R73, 0x1, P3 ;  /* 0x0000004f484fa211 */ /* 0x000fe400018f0c49 */
[----:B------:R-:W-:-:S04]  /*72f0*/  ISETP.GE.AND P3, PT, R81, R4, PT ;  /* 0x000000045100720c */ /* 0x000fc80003f66270 */
[----:B------:R-:W-:Y:S02]  /*7300*/  ISETP.GE.OR P3, PT, R16, R84, P3 ;  /* 0x000000541000720c */ /* 0x000fe40001f66670 */
[----:B------:R-:W-:Y:S02]  /*7310*/  CS2R R70, SRZ ;  /* 0x0000000000467805 */ /* 0x000fe4000001ff00 */
[----:B0-----:R-:W-:Y:S02]  /*7320*/  CS2R R68, SRZ ;  /* 0x0000000000447805 */ /* 0x001fe4000001ff00 */
[----:B------:R-:W-:Y:S02]  /*7330*/  CS2R R74, SRZ ;  /* 0x00000000004a7805 */ /* 0x000fe4000001ff00 */
[----:B------:R-:W-:Y:S01]  /*7340*/  CS2R R72, SRZ ;  /* 0x0000000000487805 */ /* 0x000fe2000001ff00 */
[----:B------:R-:W-:Y:S01]  /*7350*/  VIADD R80, R22, 0xa0 ;  /* 0x000000a016507836 */ /* 0x000fe20000000000 */
[----:B------:R-:W-:Y:S01]  /*7360*/  BSSY B1, `(.L_x_677) ;  /* 0x0000021000017945 */ /* 0x000fe20003800000 */
[----:B------:R0:W5:Y:S04]  /*7370*/  @!P2 LDG.E.128 R68, desc[UR4][R76.64] ;  /* 0x000000044c44a981 */ /* 0x000168000c1e1d00 */
[----:B------:R1:W5:Y:S01]  /*7380*/  @!P2 LDG.E.128 R72, desc[UR4][R78.64] ;  /* 0x000000044e48a981 */ /* 0x000362000c1e1d00 */
[----:B------:R-:W-:-:S02]  /*7390*/  ISETP.GE.AND P2, PT, R80, R4, PT ;  /* 0x000000045000720c */ /* 0x000fc40003f46270 */
[----:B------:R-:W-:Y:S02]  /*73a0*/  CS2R R82, SRZ ;  /* 0x0000000000527805 */ /* 0x000fe4000001ff00 */
[----:B------:R-:W-:Y:S02]  /*73b0*/  CS2R R80, SRZ ;  /* 0x0000000000507805 */ /* 0x000fe4000001ff00 */
[----:B------:R-:W-:Y:S02]  /*73c0*/  ISETP.GE.OR P2, PT, R16, R84, P2 ;  /* 0x000000541000720c */ /* 0x000fe40001746670 */
[----:B0-----:R-:W-:Y:S02]  /*73d0*/  CS2R R76, SRZ ;  /* 0x00000000004c7805 */ /* 0x001fe4000001ff00 */
[----:B-1----:R-:W-:Y:S01]  /*73e0*/  CS2R R78, SRZ ;  /* 0x00000000004e7805 */ /* 0x002fe2000001ff00 */
[----:B------:R-:W-:Y:S08]  /*73f0*/  @P3 BRA `(.L_x_678) ;  /* 0x00000000005c3947 */ /* 0x000ff00003800000 */
[----:B------:R-:W0:Y:S01]  /*7400*/  LDC.64 R80, c[0x0][0x3f8] ;  /* 0x0000fe00ff507b82 */ /* 0x000e220000000a00 */
[----:B------:R-:W-:Y:S01]  /*7410*/  IMAD.MOV.U32 R78, RZ, RZ, R96 ;  /* 0x000000ffff4e7224 */ /* 0x000fe200078e0060 */
[----:B------:R-:W-:Y:S01]  /*7420*/  ULDC.64 UR4, c[0x0][0x3e8] ;  /* 0x0000fa0000047ab9 */ /* 0x000fe20000000a00 */
[----:B------:R-:W-:Y:S01]  /*7430*/  IMAD.MOV.U32 R79, RZ, RZ, R3 ;  /* 0x000000ffff4f7224 */ /* 0x000fe200078e0003 */
[----:B------:R-:W-:Y:S01]  /*7440*/  ULDC.64 UR6, c[0x0][0x400] ;  /* 0x0001000000067ab9 */ /* 0x000fe20000000a00 */
[----:B------:R-:W-:Y:S01]  /*7450*/  IMAD.MOV.U32 R82, RZ, RZ, R94 ;  /* 0x000000ffff527224 */ /* 0x000fe200078e005e */
[----:B------:R-:W-:Y:S01]  /*7460*/  ULDC.64 UR8, c[0x0][0x208] ;  /* 0x0000820000087ab9 */ /* 0x000fe20000000a00 */
[----:B------:R-:W-:Y:S01]  /*7470*/  IMAD.MOV.U32 R83, RZ, RZ, R0 ;  /* 0x000000ffff537224 */ /* 0x000fe200078e0000 */
[----:B------:R-:W1:Y:S01]  /*7480*/  LDC.64 R76, c[0x0][0x408] ;  /* 0x00010200ff4c7b82 */ /* 0x000e620000000a00 */
[----:B0-----:R-:W-:-:S04]  /*7490*/  IMAD.WIDE.U32 R78, R80, 0x60, R78 ;  /* 0x00000060504e7825 */ /* 0x001fc800078e004e */
[----:B------:R-:W-:Y:S01]  /*74a0*/  IMAD R81, R81, 0x60, RZ ;  /* 0x0000006051517824 */ /* 0x000fe200078e02ff */
[----:B------:R-:W-:Y:S01]  /*74b0*/  IADD3 R80, P3, R106, R78, RZ ;  /* 0x0000004e6a507210 */ /* 0x000fe20007f7e0ff */
[----:B-1----:R-:W-:-:S03]  /*74c0*/  IMAD.WIDE.U32 R82, R76, 0x60, R82 ;  /* 0x000000604c527825 */ /* 0x002fc600078e0052 */
[----:B------:R-:W-:Y:S01]  /*74d0*/  IADD3.X R79, R27, R79, R81, P3, !PT ;  /* 0x0000004f1b4f7210 */ /* 0x000fe20001ffe451 */
[----:B------:R-:W-:Y:S01]  /*74e0*/  IMAD R77, R77, 0x60, RZ ;  /* 0x000000604d4d7824 */ /* 0x000fe200078e02ff */
[----:B------:R-:W-:-:S04]  /*74f0*/  IADD3 R78, P3, R112, R82, RZ ;  /* 0x00000052704e7210 */ /* 0x000fc80007f7e0ff */
[----:B------:R-:W-:Y:S02]  /*7500*/  IADD3.X R83, R21, R83, R77, P3, !PT ;  /* 0x0000005315537210 */ /* 0x000fe40001ffe44d */
[----:B------:R-:W-:-:S04]  /*7510*/  LEA R76, P3, R80, UR4, 0x1 ;  /* 0x00000004504c7c11 */ /* 0x000fc8000f8608ff */
[----:B------:R-:W-:Y:S02]  /*7520*/  LEA.HI.X R77, R80, UR5, R79, 0x1, P3 ;  /* 0x00000005504d7c11 */ /* 0x000fe400098f0c4f */
[----:B------:R-:W-:-:S04]  /*7530*/  LEA R80, P3, R78, UR6, 0x1 ;  /* 0x000000064e507c11 */ /* 0x000fc8000f8608ff */
[----:B------:R-:W-:Y:S02]  /*7540*/  LEA.HI.X R81, R78, UR7, R83, 0x1, P3 ;  /* 0x000000074e517c11 */ /* 0x000fe400098f0c53 */
[----:B------:R-:W5:Y:S04]  /*7550*/  LDG.E.128 R76, desc[UR8][R76.64] ;  /* 0x000000084c4c7981 */ /* 0x000f68000c1e1d00 */
[----:B------:R-:W5:Y:S03]  /*7560*/  LDG.E.128 R80, desc[UR8][R80.64] ;  /* 0x0000000850507981 */ /* 0x000f66000c1e1d00 */
.L_x_678:
[----:B------:R-:W-:Y:S05]  /*7570*/  BSYNC B1 ;  /* 0x0000000000017941 */ /* 0x000fea0003800000 */
.L_x_677:
[----:B------:R-:W-:Y:S01]  /*7580*/  BSSY B1, `(.L_x_679) ;  /* 0x000001c000017945 */ /* 0x000fe20003800000 */
[----:B------:R-:W-:Y:S02]  /*7590*/  ISETP.GE.AND P3, PT, R16, R84, PT ;  /* 0x000000541000720c */ /* 0x000fe40003f66270 */
[----:B------:R-:W-:Y:S02]  /*75a0*/  CS2R R86, SRZ ;  /* 0x0000000000567805 */ /* 0x000fe4000001ff00 */
[----:B------:R-:W-:Y:S02]  /*75b0*/  CS2R R84, SRZ ;  /* 0x0000000000547805 */ /* 0x000fe4000001ff00 */
[----:B------:R-:W-:Y:S02]  /*75c0*/  CS2R R90, SRZ ;  /* 0x00000000005a7805 */ /* 0x000fe4000001ff00 */
[----:B------:R-:W-:Y:S01]  /*75d0*/  CS2R R88, SRZ ;  /* 0x0000000000587805 */ /* 0x000fe2000001ff00 */
[----:B------:R-:W-:Y:S06]  /*75e0*/  @P2 BRA `(.L_x_680) ;  /* 0x0000000000542947 */ /* 0x000fec0003800000 */
[----:B------:R-:W0:Y:S01]  /*75f0*/  LDC.64 R86, c[0x0][0x3f8] ;  /* 0x0000fe00ff567b82 */ /* 0x000e220000000a00 */
[----:B------:R-:W-:Y:S01]  /*7600*/  IMAD.MOV.U32 R97, RZ, RZ, R3 ;  /* 0x000000ffff617224 */ /* 0x000fe200078e0003 */
[----:B------:R-:W-:Y:S01]  /*7610*/  ULDC.64 UR4, c[0x0][0x3e8] ;  /* 0x0000fa0000047ab9 */ /* 0x000fe20000000a00 */
[----:B------:R-:W-:Y:S01]  /*7620*/  IMAD.MOV.U32 R95, RZ, RZ, R0 ;  /* 0x000000ffff5f7224 */ /* 0x000fe200078e0000 */
[----:B------:R-:W-:Y:S01]  /*7630*/  ULDC.64 UR6, c[0x0][0x400] ;  /* 0x0001000000067ab9 */ /* 0x000fe20000000a00 */
[----:B------:R-:W-:-:S03]  /*7640*/  ULDC.64 UR8, c[0x0][0x208] ;  /* 0x0000820000087ab9 */ /* 0x000fc60000000a00 */
        /* <DEDUP_REMOVED lines=12> */
[----:B------:R-:W-:Y:S01]  /*7710*/  LEA.HI.X R89, R0, UR7, R95, 0x1, P2 ;  /* 0x0000000700597c11 */ /* 0x000fe200090f0c5f */
[----:B------:R-:W5:Y:S05]  /*7720*/  LDG.E.128 R84, desc[UR8][R84.64] ;  /* 0x0000000854547981 */ /* 0x000f6a000c1e1d00 */
[----:B------:R-:W5:Y:S03]  /*7730*/  LDG.E.128 R88, desc[UR8][R88.64] ;  /* 0x0000000858587981 */ /* 0x000f66000c1e1d00 */
.L_x_680:
[----:B------:R-:W-:Y:S05]  /*7740*/  BSYNC B1 ;  /* 0x0000000000017941 */ /* 0x000fea0003800000 */
.L_x_679:
[----:B-----5:R-:W-:Y:S01]  /*7750*/  IMAD.MOV.U32 R0, RZ, RZ, R78 ;  /* 0x000000ffff007224 */ /* 0x020fe200078e004e */
[----:B------:R-:W-:Y:S01]  /*7760*/  MOV R3, R79 ;  /* 0x0000004f00037202 */ /* 0x000fe20000000f00 */
[----:B------:R-:W-:Y:S01]  /*7770*/  IMAD.MOV.U32 R93, RZ, RZ, R76 ;  /* 0x000000ffff5d7224 */ /* 0x000fe200078e004c */
[----:B------:R-:W-:Y:S01]  /*7780*/  ISETP.NE.AND P2, PT, R224, 0x3, PT ;  /* 0x00000003e000780c */ /* 0x000fe20003f45270 */
[----:B------:R-:W-:Y:S01]  /*7790*/  IMAD.MOV.U32 R94, RZ, RZ, R77 ;  /* 0x000000ffff5e7224 */ /* 0x000fe200078e004d */
[----:B------:R-:W-:Y:S01]  /*77a0*/  PRMT R175, R0, 0x5410, R3 ;  /* 0x0000541000af7816 */ /* 0x000fe20000000003 */
[----:B------:R-:W-:Y:S02]  /*77b0*/  IMAD.MOV.U32 R0, RZ, RZ, R82 ;  /* 0x000000ffff007224 */ /* 0x000fe400078e0052 */
[----:B------:R-:W-:Y:S01]  /*77c0*/  IMAD.MOV.U32 R3, RZ, RZ, R83 ;  /* 0x000000ffff037224 */ /* 0x000fe200078e0053 */
[----:B------:R-:W-:Y:S01]  /*77d0*/  PRMT R176, R93, 0x5410, R94 ;  /* 0x000054105db07816 */ /* 0x000fe2000000005e */
[----:B------:R-:W-:-:S02]  /*77e0*/  IMAD.MOV.U32 R93, RZ, RZ, R80 ;  /* 0x000000ffff5d7224 */ /* 0x000fc400078e0050 */
[----:B------:R-:W-:Y:S01]  /*77f0*/  IMAD.MOV.U32 R94, RZ, RZ, R81 ;  /* 0x000000ffff5e7224 */ /* 0x000fe200078e0051 */
[----:B------:R-:W-:Y:S01]  /*7800*/  PRMT R182, R0, 0x5410, R3 ;  /* 0x0000541000b67816 */ /* 0x000fe20000000003 */
[----:B------:R-:W-:Y:S02]  /*7810*/  IMAD.MOV.U32 R0, RZ, RZ, R86 ;  /* 0x000000ffff007224 */ /* 0x000fe400078e0056 */
        /* <DEDUP_REMOVED lines=14> */
[----:B------:R-:W-:Y:S01]  /*7900*/  IMAD.MOV.U32 R93, RZ, RZ, R44 ;  /* 0x000000ffff5d7224 */ /* 0x000fe200078e002c */
[----:B------:R-:W-:Y:S01]  /*7910*/  PRMT R179, R179, 0x5410, R0 ;  /* 0x00005410b3b37816 */ /* 0x000fe20000000000 */
[----:B------:R-:W-:Y:S01]  /*7920*/  IMAD.MOV.U32 R94, RZ, RZ, R45 ;  /* 0x000000ffff5e7224 */ /* 0x000fe200078e002d */
[----:B------:R-:W-:Y:S01]  /*7930*/  PRMT R180, R3, 0x7610, R180 ;  /* 0x0000761003b47816 */ /* 0x000fe200000000b4 */
[----:B------:R-:W-:-:S02]  /*7940*/  IMAD.MOV.U32 R0, RZ, RZ, R50 ;  /* 0x000000ffff007224 */ /* 0x000fc400078e0032 */
[----:B------:R-:W-:Y:S01]  /*7950*/  IMAD.MOV.U32 R3, RZ, RZ, R51 ;  /* 0x000000ffff037224 */ /* 0x000fe200078e0033 */
[----:B------:R-:W-:Y:S01]  /*7960*/  PRMT R177, R94, 0x5410, R93 ;  /* 0x000054105eb17816 */ /* 0x000fe2000000005d */
        /* <DEDUP_REMOVED lines=38> */
[----:B------:R-:W-:Y:S02]  /*7bd0*/  PRMT R186, R93, 0x7610, R186 ;  /* 0x000076105dba7816 */ /* 0x000fe400000000ba */
[----:B------:R-:W-:Y:S01]  /*7be0*/  PRMT R173, R3, 0x7610, R173 ;  /* 0x0000761003ad7816 */ /* 0x000fe200000000ad */
[----:B------:R-:W-:Y:S01]  /*7bf0*/  IMAD.MOV.U32 R3, RZ, RZ, R68 ;  /* 0x000000ffff037224 */ /* 0x000fe200078e0044 */
[----:B------:R-:W-:Y:S01]  /*7c00*/  PRMT R171, R171, 0x5410, R0 ;  /* 0x00005410abab7816 */ /* 0x000fe20000000000 */
[----:B------:R-:W-:-:S03]  /*7c10*/  IMAD.MOV.U32 R0, RZ, RZ, R75 ;  /* 0x000000ffff007224 */ /* 0x000fc600078e004b */
[----:B------:R-:W-:Y:S01]  /*7c20*/  PRMT R172, R3, 0x7610, R172 ;  /* 0x0000761003ac7816 */ /* 0x000fe200000000ac */
[----:B------:R-:W-:Y:S01]  /*7c30*/  IMAD.MOV.U32 R3, RZ, RZ, R74 ;  /* 0x000000ffff037224 */ /* 0x000fe200078e004a */
[----:B------:R-:W-:Y:S01]  /*7c40*/  PRMT R170, R170, 0x5410, R0 ;  /* 0x00005410aaaa7816 */ /* 0x000fe20000000000 */
[----:B------:R-:W-:-:S03]  /*7c50*/  IMAD.MOV.U32 R0, RZ, RZ, R73 ;  /* 0x000000ffff007224 */ /* 0x000fc600078e0049 */
[----:B------:R-:W-:Y:S02]  /*7c60*/  PRMT R171, R3, 0x7610, R171 ;  /* 0x0000761003ab7816 */ /* 0x000fe400000000ab */
[----:B------:R-:W-:Y:S02]  /*7c70*/  MOV R3, R72 ;  /* 0x0000004800037202 */ /* 0x000fe40000000f00 */
[----:B------:R-:W-:Y:S02]  /*7c80*/  PRMT R173, R173, 0x5410, R0 ;  /* 0x00005410adad7816 */ /* 0x000fe40000000000 */
[----:B------:R-:W-:Y:S01]  /*7c90*/  PRMT R170, R3, 0x7610, R170 ;  /* 0x0000761003aa7816 */ /* 0x000fe200000000aa */
[----:B------:R-:W-:Y:S06]  /*7ca0*/  @!P2 BRA `(.L_x_681) ;  /* 0x000000000004a947 */ /* 0x000fec0003800000 */
[----:B------:R-:W-:Y:S01]  /*7cb0*/  BPT.TRAP 0x1 ;  /* 0x000000040000795c */ /* 0x000fe20000300000 */
.L_x_681:
[----:B------:R-:W-:Y:S01]  /*7cc0*/  IMAD R3, R23, 0x8, R2 ;  /* 0x0000000817037824 */ /* 0x000fe200078e0202 */
[----:B------:R-:W-:Y:S01]  /*7cd0*/  SHF.L.U32 R0, R223, 0x1f, RZ ;  /* 0x0000001fdf007819 */ /* 0x000fe200000006ff */
[----:B------:R-:W0:Y:S01]  /*7ce0*/  LDC R150, c[0x0][0x2f4] ;  /* 0x0000bd00ff967b82 */ /* 0x000e220000000800 */
[----:B------:R-:W-:Y:S01]  /*7cf0*/  BSSY B1, `(.L_x_682) ;  /* 0x0000005000017945 */ /* 0x000fe20003800000 */
[----:B------:R-:W-:Y:S01]  /*7d00*/  IMAD.MOV.U32 R137, RZ, RZ, R92 ;  /* 0x000000ffff897224 */ /* 0x000fe200078e005c */
[----:B------:R-:W1:Y:S05]  /*7d10*/  SYNCS.PHASECHK.TRANS64.TRYWAIT P4, [R3+URZ+0x34890], R0 ;  /* 0x03489000030075a7 */ /* 0x000e6a000808017f */
[----:B------:R-:W2:Y:S01]  /*7d20*/  LDC.64 R138, c[0x0][0x300] ;  /* 0x0000c000ff8a7b82 */ /* 0x000ea20000000a00 */
[----:B-1----:R-:W-:Y:S05]  /*7d30*/  @!P4 BRA `(.L_x_683) ;  /* 0x000001fc0000c947 */ /* 0x002fea0003800000 */
.L_x_978:
[----:B------:R-:W-:Y:S05]  /*7d40*/  BSYNC B1 ;  /* 0x0000000000017941 */ /* 0x000fea0003800000 */
.L_x_682:
[----:B------:R-:W-:Y:S01]  /*7d50*/  ISETP.GE.OR P4, PT, R22, R4, P0 ;  /* 0x000000041600720c */ /* 0x000fe20000786670 */
[----:B------:R-:W-:Y:S01]  /*7d60*/  BSSY B1, `(.L_x_684) ;  /* 0x0000095000017945 */ /* 0x000fe20003800000 */
[----:B0-----:R-:W-:-:S11]  /*7d70*/  IMAD.IADD R151, R150, 0x1, -R43 ;  /* 0x0000000196977824 */ /* 0x001fd600078e0a2b */
[----:B------:R-:W-:Y:S05]  /*7d80*/  @P4 BRA `(.L_x_685) ;  /* 0x0000000800484947 */ /* 0x000fea0003800000 */
[----:B------:R-:W3:Y:S01]  /*7d90*/  LDL R92, [R1+0x4] ;  /* 0x00000400015c7983 */ /* 0x000ee20000100800 */
[----:B------:R-:W-:Y:S01]  /*7da0*/  IMAD.SHL.U32 R94, R22, 0x40, RZ ;  /* 0x00000040165e7824 */ /* 0x000fe200078e00ff */
[----:B------:R-:W-:Y:S01]  /*7db0*/  BSSY B2, `(.L_x_686) ;  /* 0x000007c000027945 */ /* 0x000fe20003800000 */
[----:B------:R-:W0:Y:S03]  /*7dc0*/  S2R R96, SR_TID.X ;  /* 0x0000000000607919 */ /* 0x000e260000002100 */
[----:B------:R-:W-:-:S04]  /*7dd0*/  LOP3.LUT R94, R94, 0x1c0, RZ, 0xc0, !PT ;  /* 0x000001c05e5e7812 */ /* 0x000fc800078ec0ff */
[----:B------:R-:W-:Y:S01]  /*7de0*/  SHF.R.U32.HI R94, RZ, 0x3, R94 ;  /* 0x00000003ff5e7819 */ /* 0x000fe2000001165e */
[----:B0-----:R-:W-:-:S05]  /*7df0*/  VIADD R96, R96, 0xffffff80 ;  /* 0xffffff8060607836 */ /* 0x001fca0000000000 */
[----:B------:R-:W-:-:S04]  /*7e00*/  SHF.R.S32.HI R95, RZ, 0x1f, R96 ;  /* 0x0000001fff5f7819 */ /* 0x000fc80000011460 */
[----:B------:R-:W-:Y:S01]  /*7e10*/  LEA.HI R95, R95, R96, RZ, 0x6 ;  /* 0x000000605f5f7211 */ /* 0x000fe200078f30ff */
[----:B------:R-:W-:-:S04]  /*7e20*/  IMAD.SHL.U32 R96, R22, 0x40, RZ ;  /* 0x0000004016607824 */ /* 0x000fc800078e00ff */
[----:B------:R-:W-:-:S05]  /*7e30*/  IMAD.SHL.U32 R95, R95, 0x8, RZ ;  /* 0x000000085f5f7824 */ /* 0x000fca00078e00ff */
[----:B------:R-:W-:Y:S02]  /*7e40*/  LOP3.LUT R95, R95, 0xfffffe00, RZ, 0xc0, !PT ;  /* 0xfffffe005f5f7812 */ /* 0x000fe400078ec0ff */
[----:B---3--:R-:W-:-:S04]  /*7e50*/  LOP3.LUT P5, RZ, R92, 0x1, RZ, 0xc0, !PT ;  /* 0x000000015cff7812 */ /* 0x008fc800078ac0ff */
[----:B------:R-:W-:-:S04]  /*7e60*/  SEL R92, R43, R151, !P5 ;  /* 0x000000972b5c7207 */ /* 0x000fc80006800000 */
[----:B------:R-:W-:-:S04]  /*7e70*/  SHF.R.S32.HI R93, RZ, 0x1f, R92 ;  /* 0x0000001fff5d7819 */ /* 0x000fc8000001145c */
[----:B------:R-:W-:-:S04]  /*7e80*/  LEA.HI R92, R93, R92, RZ, 0x4 ;  /* 0x0000005c5d5c7211 */ /* 0x000fc800078f20ff */
[----:B------:R-:W-:-:S04]  /*7e90*/  LEA.HI.SX32 R92, R92, R10, 0x1c ;  /* 0x0000000a5c5c7211 */ /* 0x000fc800078fe2ff */
[----:B------:R-:W-:Y:S01]  /*7ea0*/  SHF.R.S32.HI R93, RZ, 0x1f, R92 ;  /* 0x0000001fff5d7819 */ /* 0x000fe2000001145c */
[----:B------:R-:W-:-:S03]  /*7eb0*/  IMAD.SHL.U32 R174, R92, 0x8, RZ ;  /* 0x000000085cae7824 */ /* 0x000fc600078e00ff */
[----:B------:R-:W-:Y:S02]  /*7ec0*/  LEA.HI R92, R93, R92, RZ, 0x3 ;  /* 0x0000005c5d5c7211 */ /* 0x000fe400078f18ff */
[----:B------:R-:W-:Y:S02]  /*7ed0*/  LOP3.LUT R93, R174, 0x38, RZ, 0xc0, !PT ;  /* 0x00000038ae5d7812 */ /* 0x000fe400078ec0ff */
[----:B------:R-:W-:Y:S02]  /*7ee0*/  SHF.R.S32.HI R92, RZ, 0x3, R92 ;  /* 0x00000003ff5c7819 */ /* 0x000fe4000001145c */
[----:B------:R-:W-:-:S03]  /*7ef0*/  LOP3.LUT R93, R93, 0x1c0, R96, 0xf8, !PT ;  /* 0x000001c05d5d7812 */ /* 0x000fc600078ef860 */
[----:B------:R-:W-:Y:S01]  /*7f00*/  IMAD R92, R92, 0x2c00, R95 ;  /* 0x00002c005c5c7824 */ /* 0x000fe200078e025f */
[----:B------:R-:W-:-:S05]  /*7f10*/  LOP3.LUT R93, R93, R94, RZ, 0x3c, !PT ;  /* 0x0000005e5d5d7212 */ /* 0x000fca00078e3cff */
[----:B------:R-:W-:-:S04]  /*7f20*/  IMAD.IADD R92, R92, 0x1, R93 ;  /* 0x000000015c5c7824 */ /* 0x000fc800078e025d */
[C---:B------:R-:W-:Y:S02]  /*7f30*/  IMAD R96, R23.reuse, 0x5800, R92 ;  /* 0x0000580017607824 */ /* 0x040fe400078e025c */
[----:B------:R-:W-:Y:S02]  /*7f40*/  IMAD R92, R23, 0x5800, R147 ;  /* 0x00005800175c7824 */ /* 0x000fe400078e0293 */
[--C-:B------:R-:W-:Y:S02]  /*7f50*/  IMAD R96, R96, 0x2, R2.reuse ;  /* 0x0000000260607824 */ /* 0x100fe400078e0202 */
[----:B------:R-:W-:-:S04]  /*7f60*/  IMAD R92, R92, 0x2, R2 ;  /* 0x000000025c5c7824 */ /* 0x000fc800078e0202 */
[----:B------:R-:W0:Y:S04]  /*7f70*/  LDS.128 R96, [R96+0x1e400] ;  /* 0x01e4000060607984 */ /* 0x000e280000000c00 */
[----:B------:R-:W3:Y:S01]  /*7f80*/  LDS.128 R92, [R92+0x1e400] ;  /* 0x01e400005c5c7984 */ /* 0x000ee20000000c00 */
[----:B------:R-:W-:Y:S05]  /*7f90*/  @P3 BRA `(.L_x_687) ;  /* 0x0000000400743947 */ /* 0x000fea0003800000 */
[--C-:B------:R-:W-:Y:S02]  /*7fa0*/  SHF.R.U64 R44, R44, 0x10, R45.reuse ;  /* 0x000000102c2c7819 */ /* 0x100fe4000000122d */
[----:B------:R-:W-:Y:S02]  /*7fb0*/  SHF.R.U32.HI R45, RZ, 0x10, R45 ;  /* 0x00000010ff2d7819 */ /* 0x000fe4000001162d */
[C---:B------:R-:W-:Y:S02]  /*7fc0*/  PRMT R44, R177.reuse, 0x5432, R44 ;  /* 0x00005432b12c7816 */ /* 0x040fe4000000002c */
[----:B------:R-:W-:Y:S02]  /*7fd0*/  PRMT R45, R177, 0x5410, R45 ;  /* 0x00005410b12d7816 */ /* 0x000fe4000000002d */
[----:B------:R-:W-:Y:S02]  /*7fe0*/  SHF.R.U64 R46, R46, 0x10, R47 ;  /* 0x000000102e2e7819 */ /* 0x000fe4000000122f */
[----:B------:R-:W-:-:S02]  /*7ff0*/  SHF.R.U32.HI R177, RZ, 0x10, R49 ;  /* 0x00000010ffb17819 */ /* 0x000fc40000011631 */
[----:B------:R-:W-:Y:S02]  /*8000*/  SHF.R.U64 R48, R48, 0x10, R49 ;  /* 0x0000001030307819 */ /* 0x000fe40000001231 */
[----:B------:R-:W-:Y:S02]  /*8010*/  SHF.R.U64 R49, R50, 0x10, R51 ;  /* 0x0000001032317819 */ /* 0x000fe40000001233 */
[----:B------:R-:W-:Y:S02]  /*8020*/  PRMT R50, R179, 0x5432, R46 ;  /* 0x00005432b3327816 */ /* 0x000fe4000000002e */
[----:B------:R-:W-:Y:S02]  /*8030*/  SHF.R.U32.HI R47, RZ, 0x10, R47 ;  /* 0x00000010ff2f7819 */ /* 0x000fe4000001162f */
[----:B------:R-:W-:Y:S01]  /*8040*/  PRMT R46, R181, 0x5410, R177 ;  /* 0x00005410b52e7816 */ /* 0x000fe200000000b1 */
[----:B0-----:R-:W-:Y:S01]  /*8050*/  IMAD.U32 R181, R97, 0x10000, RZ ;  /* 0x0001000061b57824 */ /* 0x001fe200078e00ff */
[----:B------:R-:W-:Y:S01]  /*8060*/  SHF.R.U32.HI R51, RZ, 0x10, R51 ;  /* 0x00000010ff337819 */ /* 0x000fe20000011633 */
[----:B------:R-:W-:Y:S01]  /*8070*/  IMAD.U32 R177, R45, 0x10000, RZ ;  /* 0x000100002db17824 */ /* 0x000fe200078e00ff */
[----:B------:R-:W-:Y:S01]  /*8080*/  PRMT R47, R180, 0x5410, R47 ;  /* 0x00005410b42f7816 */ /* 0x000fe2000000002f */
[----:B------:R-:W-:Y:S01]  /*8090*/  IMAD.U32 R180, R46, 0x10000, RZ ;  /* 0x000100002eb47824 */ /* 0x000fe200078e00ff */
[----:B------:R-:W-:-:S02]  /*80a0*/  PRMT R48, R178, 0x5432, R48 ;  /* 0x00005432b2307816 */ /* 0x000fc40000000030 */
[----:B------:R-:W-:Y:S01]  /*80b0*/  PRMT R49, R179, 0x5410, R49 ;  /* 0x00005410b3317816 */ /* 0x000fe20000000031 */
[----:B---3--:R-:W-:Y:S01]  /*80c0*/  IMAD.U32 R179, R93, 0x10000, RZ ;  /* 0x000100005db37824 */ /* 0x008fe200078e00ff */
[----:B------:R-:W-:Y:S01]  /*80d0*/  PRMT R51, R178, 0x5410, R51 ;  /* 0x00005410b2337816 */ /* 0x000fe20000000033 */
[-C--:B------:R-:W-:Y:S01]  /*80e0*/  FMUL.FTZ R178, R181, R180.reuse ;  /* 0x000000b4b5b27220 */ /* 0x080fe20000410000 */
[----:B------:R-:W-:Y:S02]  /*80f0*/  LOP3.LUT R46, R46, 0xffff0000, RZ, 0xc0, !PT ;  /* 0xffff00002e2e7812 */ /* 0x000fe400078ec0ff */
[----:B------:R-:W-:Y:S01]  /*8100*/  LOP3.LUT R97, R97, 0xffff0000, RZ, 0xc0, !PT ;  /* 0xffff000061617812 */ /* 0x000fe200078ec0ff */
[-C--:B------:R-:W-:Y:S01]  /*8110*/  FFMA.FTZ R178, R179, R177.reuse, -R178 ;  /* 0x000000b1b3b27223 */ /* 0x080fe200000108b2 */
[----:B------:R-:W-:Y:S01]  /*8120*/  FMUL.FTZ R177, R181, R177 ;  /* 0x000000b1b5b17220 */ /* 0x000fe20000410000 */
[----:B------:R-:W-:Y:S01]  /*8130*/  LOP3.LUT R93, R93, 0xffff0000, RZ, 0xc0, !PT ;  /* 0xffff00005d5d7812 */ /* 0x000fe200078ec0ff */
[C---:B------:R-:W-:Y:S01]  /*8140*/  IMAD.U32 R181, R99.reuse, 0x10000, RZ ;  /* 0x0001000063b57824 */ /* 0x040fe200078e00ff */
[----:B------:R-:W-:Y:S01]  /*8150*/  LOP3.LUT R99, R99, 0xffff0000, RZ, 0xc0, !PT ;  /* 0xffff000063637812 */ /* 0x000fe200078ec0ff */
[----:B------:R-:W-:Y:S01]  /*8160*/  FFMA.FTZ R177, R179, R180, R177 ;  /* 0x000000b4b3b17223 */ /* 0x000fe200000100b1 */
[----:B------:R-:W-:Y:S01]  /*8170*/  LOP3.LUT R179, R45, 0xffff0000, RZ, 0xc0, !PT ;  /* 0xffff00002db37812 */ /* 0x000fe200078ec0ff */
[----:B------:R-:W-:Y:S01]  /*8180*/  FMUL.FTZ R45, R97, R46 ;  /* 0x0000002e612d7220 */ /* 0x000fe20000410000 */
[C---:B------:R-:W-:Y:S01]  /*8190*/  IMAD.U32 R180, R51.reuse, 0x10000, RZ ;  /* 0x0001000033b47824 */ /* 0x040fe200078e00ff */
[----:B------:R-:W-:-:S02]  /*81a0*/  LOP3.LUT R51, R51, 0xffff0000, RZ, 0xc0, !PT ;  /* 0xffff000033337812 */ /* 0x000fc400078ec0ff */
[-C--:B------:R-:W-:Y:S01]  /*81b0*/  FMUL.FTZ R97, R97, R179.reuse ;  /* 0x000000b361617220 */ /* 0x080fe20000410000 */
[----:B------:R-:W-:Y:S01]  /*81c0*/  FFMA.FTZ R45, R93, R179, -R45 ;  /* 0x000000b35d2d7223 */ /* 0x000fe2000001082d */
[----:B------:R-:W-:Y:S02]  /*81d0*/  IMAD.U32 R179, R95, 0x10000, RZ ;  /* 0x000100005fb37824 */ /* 0x000fe400078e00ff */
[----:B------:R-:W-:Y:S01]  /*81e0*/  FFMA.FTZ R46, R93, R46, R97 ;  /* 0x0000002e5d2e7223 */ /* 0x000fe20000010061 */
[----:B------:R-:W-:Y:S02]  /*81f0*/  IMAD.U32 R97, R47, 0x10000, RZ ;  /* 0x000100002f617824 */ /* 0x000fe400078e00ff */
[----:B------:R-:W-:Y:S01]  /*8200*/  FMUL.FTZ R93, R181, R180 ;  /* 0x000000b4b55d7220 */ /* 0x000fe20000410000 */
[----:B------:R-:W-:Y:S02]  /*8210*/  F2FP.BF16.F32.PACK_AB R45, R45, R178 ;  /* 0x000000b22d2d723e */ /* 0x000fe400000010ff */
[----:B------:R-:W-:Y:S01]  /*8220*/  F2FP.BF16.F32.PACK_AB R46, R46, R177 ;  /* 0x000000b12e2e723e */ /* 0x000fe200000010ff */
[-C--:B------:R-:W-:Y:S01]  /*8230*/  FFMA.FTZ R93, R179, R97.reuse, -R93 ;  /* 0x00000061b35d7223 */ /* 0x080fe2000001085d */
[----:B------:R-:W-:-:S04]  /*8240*/  FMUL.FTZ R97, R181, R97 ;  /* 0x00000061b5617220 */ /* 0x000fc80000410000 */
[----:B------:R-:W-:Y:S01]  /*8250*/  FFMA.FTZ R97, R179, R180, R97 ;  /* 0x000000b4b3617223 */ /* 0x000fe20000010061 */
[----:B------:R-:W-:Y:S02]  /*8260*/  LOP3.LUT R179, R47, 0xffff0000, RZ, 0xc0, !PT ;  /* 0xffff00002fb37812 */ /* 0x000fe400078ec0ff */
[----:B------:R-:W-:Y:S01]  /*8270*/  LOP3.LUT R47, R95, 0xffff0000, RZ, 0xc0, !PT ;  /* 0xffff00005f2f7812 */ /* 0x000fe200078ec0ff */
[C---:B------:R-:W-:Y:S02]  /*8280*/  FMUL.FTZ R95, R99.reuse, R51 ;  /* 0x00000033635f7220 */ /* 0x040fe40000410000 */
[-C--:B------:R-:W-:Y:S02]  /*8290*/  FMUL.FTZ R99, R99, R179.reuse ;  /* 0x000000b363637220 */ /* 0x080fe40000410000 */
[C---:B------:R-:W-:Y:S02]  /*82a0*/  FFMA.FTZ R95, R47.reuse, R179, -R95 ;  /* 0x000000b32f5f7223 */ /* 0x040fe4000001085f */
[----:B------:R-:W-:Y:S01]  /*82b0*/  FFMA.FTZ R99, R47, R51, R99 ;  /* 0x000000332f637223 */ /* 0x000fe20000010063 */
[C---:B------:R-:W-:Y:S01]  /*82c0*/  IMAD.U32 R51, R48.reuse, 0x10000, RZ ;  /* 0x0001000030337824 */ /* 0x040fe200078e00ff */
[----:B------:R-:W-:Y:S01]  /*82d0*/  LOP3.LUT R48, R48, 0xffff0000, RZ, 0xc0, !PT ;  /* 0xffff000030307812 */ /* 0x000fe200078ec0ff */
[----:B------:R-:W-:Y:S01]  /*82e0*/  IMAD.U32 R47, R92, 0x10000, RZ ;  /* 0x000100005c2f7824 */ /* 0x000fe200078e00ff */
[----:B------:R-:W-:Y:S01]  /*82f0*/  F2FP.BF16.F32.PACK_AB R95, R95, R93 ;  /* 0x0000005d5f5f723e */ /* 0x000fe200000010ff */
[----:B------:R-:W-:Y:S01]  /*8300*/  IMAD.U32 R93, R96, 0x10000, RZ ;  /* 0x00010000605d7824 */ /* 0x000fe200078e00ff */
[----:B------:R-:W-:Y:S01]  /*8310*/  F2FP.BF16.F32.PACK_AB R99, R99, R97 ;  /* 0x000000616363723e */ /* 0x000fe200000010ff */
[C---:B------:R-:W-:Y:S01]  /*8320*/  IMAD.U32 R97, R44.reuse, 0x10000, RZ ;  /* 0x000100002c617824 */ /* 0x040fe200078e00ff */
[----:B------:R-:W-:Y:S01]  /*8330*/  LOP3.LUT R44, R44, 0xffff0000, RZ, 0xc0, !PT ;  /* 0xffff00002c2c7812 */ /* 0x000fe200078ec0ff */
[----:B------:R-:W-:-:S02]  /*8340*/  FMUL.FTZ R177, R93, R51 ;  /* 0x000000335db17220 */ /* 0x000fc40000410000 */
[-C--:B------:R-:W-:Y:S02]  /*8350*/  FMUL.FTZ R93, R93, R97.reuse ;  /* 0x000000615d5d7220 */ /* 0x080fe40000410000 */
[C---:B------:R-:W-:Y:S01]  /*8360*/  FFMA.FTZ R177, R47.reuse, R97, -R177 ;  /* 0x000000612fb17223 */ /* 0x040fe200000108b1 */
[----:B------:R-:W-:Y:S02]  /*8370*/  IMAD.U32 R97, R98, 0x10000, RZ ;  /* 0x0001000062617824 */ /* 0x000fe400078e00ff */
[----:B------:R-:W-:Y:S01]  /*8380*/  FFMA.FTZ R93, R47, R51, R93 ;  /* 0x000000332f5d7223 */ /* 0x000fe2000001005d */
[----:B------:R-:W-:Y:S02]  /*8390*/  LOP3.LUT R47, R96, 0xffff0000, RZ, 0xc0, !PT ;  /* 0xffff0000602f7812 */ /* 0x000fe400078ec0ff */
[----:B------:R-:W-:-:S03]  /*83a0*/  LOP3.LUT R51, R92, 0xffff0000, RZ, 0xc0, !PT ;  /* 0xffff00005c337812 */ /* 0x000fc600078ec0ff */
[C---:B------:R-:W-:Y:S01]  /*83b0*/  FMUL.FTZ R92, R47.reuse, R48 ;  /* 0x000000302f5c7220 */ /* 0x040fe20000410000 */
[----:B------:R-:W-:-:S03]  /*83c0*/  FMUL.FTZ R47, R47, R44 ;  /* 0x0000002c2f2f7220 */ /* 0x000fc60000410000 */
[C---:B------:R-:W-:Y:S01]  /*83d0*/  FFMA.FTZ R44, R51.reuse, R44, -R92 ;  /* 0x0000002c332c7223 */ /* 0x040fe2000001085c */
[----:B------:R-:W-:Y:S01]  /*83e0*/  FFMA.FTZ R47, R51, R48, R47 ;  /* 0x00000030332f7223 */ /* 0x000fe2000001002f */
[C---:B------:R-:W-:Y:S01]  /*83f0*/  IMAD.U32 R51, R49.reuse, 0x10000, RZ ;  /* 0x0001000031337824 */ /* 0x040fe200078e00ff */
[----:B------:R-:W-:Y:S01]  /*8400*/  LOP3.LUT R49, R49, 0xffff0000, RZ, 0xc0, !PT ;  /* 0xffff000031317812 */ /* 0x000fe200078ec0ff */
[C---:B------:R-:W-:Y:S01]  /*8410*/  IMAD.U32 R92, R50.reuse, 0x10000, RZ ;  /* 0x00010000325c7824 */ /* 0x040fe200078e00ff */
[----:B------:R-:W-:Y:S01]  /*8420*/  LOP3.LUT R50, R50, 0xffff0000, RZ, 0xc0, !PT ;  /* 0xffff000032327812 */ /* 0x000fe200078ec0ff */
[C---:B------:R-:W-:Y:S01]  /*8430*/  FMUL.FTZ R96, R97.reuse, R51 ;  /* 0x0000003361607220 */ /* 0x040fe20000410000 */
[----:B------:R-:W-:Y:S02]  /*8440*/  IMAD.U32 R48, R94, 0x10000, RZ ;  /* 0x000100005e307824 */ /* 0x000fe400078e00ff */
[-C--:B------:R-:W-:Y:S01]  /*8450*/  FMUL.FTZ R97, R97, R92.reuse ;  /* 0x0000005c61617220 */ /* 0x080fe20000410000 */
[----:B------:R-:W-:Y:S01]  /*8460*/  F2FP.BF16.F32.PACK_AB R44, R44, R177 ;  /* 0x000000b12c2c723e */ /* 0x000fe200000010ff */
[----:B------:R-:W-:-:S02]  /*8470*/  FFMA.FTZ R96, R48, R92, -R96 ;  /* 0x0000005c30607223 */ /* 0x000fc40000010860 */
[----:B------:R-:W-:Y:S01]  /*8480*/  FFMA.FTZ R97, R48, R51, R97 ;  /* 0x0000003330617223 */ /* 0x000fe20000010061 */
[----:B------:R-:W-:Y:S02]  /*8490*/  LOP3.LUT R48, R98, 0xffff0000, RZ, 0xc0, !PT ;  /* 0xffff000062307812 */ /* 0x000fe400078ec0ff */
[----:B------:R-:W-:Y:S02]  /*84a0*/  LOP3.LUT R51, R94, 0xffff0000, RZ, 0xc0, !PT ;  /* 0xffff00005e337812 */ /* 0x000fe400078ec0ff */
[----:B------:R-:W-:Y:S01]  /*84b0*/  F2FP.BF16.F32.PACK_AB R47, R47, R93 ;  /* 0x0000005d2f2f723e */ /* 0x000fe200000010ff */
[CC--:B------:R-:W-:Y:S01]  /*84c0*/  FMUL.FTZ R92, R48.reuse, R49.reuse ;  /* 0x00000031305c7220 */ /* 0x0c0fe20000410000 */
[-C--:B------:R-:W-:Y:S01]  /*84d0*/  FMUL.FTZ R48, R48, R50.reuse ;  /* 0x0000003230307220 */ /* 0x080fe20000410000 */
[----:B------:R-:W-:Y:S02]  /*84e0*/  IMAD.MOV.U32 R93, RZ, RZ, R45 ;  /* 0x000000ffff5d7224 */ /* 0x000fe400078e002d */
[C---:B------:R-:W-:Y:S01]  /*84f0*/  FFMA.FTZ R92, R51.reuse, R50, -R92 ;  /* 0x00000032335c7223 */ /* 0x040fe2000001085c */
[----:B------:R-:W-:-:S04]  /*8500*/  FFMA.FTZ R48, R51, R49, R48 ;  /* 0x0000003133307223 */ /* 0x000fc80000010030 */
[----:B------:R-:W-:Y:S01]  /*8510*/  F2FP.BF16.F32.PACK_AB R94, R92, R96 ;  /* 0x000000605c5e723e */ /* 0x000fe200000010ff */
[----:B------:R-:W-:Y:S01]  /*8520*/  IMAD.MOV.U32 R92, RZ, RZ, R44 ;  /* 0x000000ffff5c7224 */ /* 0x000fe200078e002c */
[----:B------:R-:W-:Y:S01]  /*8530*/  F2FP.BF16.F32.PACK_AB R48, R48, R97 ;  /* 0x000000613030723e */ /* 0x000fe200000010ff */
[----:B------:R-:W-:Y:S02]  /*8540*/  IMAD.MOV.U32 R96, RZ, RZ, R47 ;  /* 0x000000ffff607224 */ /* 0x000fe400078e002f */
[----:B------:R-:W-:Y:S02]  /*8550*/  IMAD.MOV.U32 R97, RZ, RZ, R46 ;  /* 0x000000ffff617224 */ /* 0x000fe400078e002e */
[----:B------:R-:W-:-:S07]  /*8560*/  IMAD.MOV.U32 R98, RZ, RZ, R48 ;  /* 0x000000ffff627224 */ /* 0x000fce00078e0030 */
.L_x_687:
[----:B------:R-:W-:Y:S05]  /*8570*/  BSYNC B2 ;  /* 0x0000000000027941 */ /* 0x000fea0003800000 */
.L_x_686:
[----:B------:R-:W-:Y:S01]  /*8580*/  SHF.R.S32.HI R44, RZ, 0x1f, R22 ;  /* 0x0000001fff2c7819 */ /* 0x000fe20000011416 */
[----:B------:R-:W-:Y:S01]  /*8590*/  ULDC.64 UR4, c[0x0][0x2e8] ;  /* 0x0000ba0000047ab9 */ /* 0x000fe20000000a00 */
[----:B------:R-:W-:Y:S01]  /*85a0*/  ISETP.GE.AND P4, PT, R174, R150, PT ;  /* 0x00000096ae00720c */ /* 0x000fe20003f86270 */
[----:B------:R-:W-:Y:S02]  /*85b0*/  ULDC.64 UR6, c[0x0][0x208] ;  /* 0x0000820000067ab9 */ /* 0x000fe40000000a00 */
[-C--:B--2---:R-:W-:Y:S02]  /*85c0*/  IMAD R46, R44, R138.reuse, RZ ;  /* 0x0000008a2c2e7224 */ /* 0x084fe400078e02ff */
[----:B------:R-:W-:-:S04]  /*85d0*/  IMAD.WIDE.U32 R44, R22, R138, R136 ;  /* 0x0000008a162c7225 */ /* 0x000fc800078e0088 */
[----:B------:R-:W-:-:S04]  /*85e0*/  IMAD R46, R22, R139, R46 ;  /* 0x0000008b162e7224 */ /* 0x000fc800078e022e */
[----:B------:R-:W-:Y:S01]  /*85f0*/  IMAD.IADD R45, R46, 0x1, R45 ;  /* 0x000000012e2d7824 */ /* 0x000fe200078e022d */
[--C-:B------:R-:W-:Y:S02]  /*8600*/  @!P4 SHF.R.S32.HI R47, RZ, 0x1f, R174.reuse ;  /* 0x0000001fff2fc819 */ /* 0x100fe400000114ae */
[----:B------:R-:W-:-:S04]  /*8610*/  @!P4 IADD3 R174, P5, P6, R100, R44, R174 ;  /* 0x0000002c64aec210 */ /* 0x000fc80007ebe0ae */
[----:B------:R-:W-:Y:S02]  /*8620*/  @!P4 IADD3.X R47, R14, R45, R47, P5, P6 ;  /* 0x0000002d0e2fc210 */ /* 0x000fe40002fec42f */
[----:B------:R-:W-:-:S04]  /*8630*/  IADD3 R46, P5, P6, R100, R44, R20 ;  /* 0x0000002c642e7210 */ /* 0x000fc80007ebe014 */
[----:B------:R-:W-:Y:S02]  /*8640*/  IADD3.X R45, R14, R45, R9, P5, P6 ;  /* 0x0000002d0e2d7210 */ /* 0x000fe40002fec409 */
[----:B------:R-:W-:-:S04]  /*8650*/  LEA R44, P5, R46, UR4, 0x1 ;  /* 0x000000042e2c7c11 */ /* 0x000fc8000f8a08ff */
[----:B------:R-:W-:Y:S02]  /*8660*/  LEA.HI.X R45, R46, UR5, R45, 0x1, P5 ;  /* 0x000000052e2d7c11 */ /* 0x000fe4000a8f0c2d */
[----:B------:R-:W-:-:S03]  /*8670*/  @!P4 LEA R46, P5, R174, UR4, 0x1 ;  /* 0x00000004ae2ecc11 */ /* 0x000fc6000f8a08ff */
[----:B---3--:R3:W-:Y:S01]  /*8680*/  STG.E.128 desc[UR6][R44.64], R92 ;  /* 0x0000005c2c007986 */ /* 0x0087e2000c101d06 */
[----:B------:R-:W-:-:S05]  /*8690*/  @!P4 LEA.HI.X R47, R174, UR5, R47, 0x1, P5 ;  /* 0x00000005ae2fcc11 */ /* 0x000fca000a8f0c2f */
[----:B0-----:R3:W-:Y:S04]  /*86a0*/  @!P4 STG.E.128 desc[UR6][R46.64], R96 ;  /* 0x000000602e00c986 */ /* 0x0017e8000c101d06 */
.L_x_685:
[----:B------:R-:W-:Y:S05]  /*86b0*/  BSYNC B1 ;  /* 0x0000000000017941 */ /* 0x000fea0003800000 */
.L_x_684:
[----:B---3--:R-:W-:Y:S01]  /*86c0*/  VIADD R45, R22, 0x20 ;  /* 0x00000020162d7836 */ /* 0x008fe20000000000 */
[----:B------:R-:W-:Y:S04]  /*86d0*/  BSSY B1, `(.L_x_688) ;  /* 0x0000091000017945 */ /* 0x000fe80003800000 */
[----:B------:R-:W-:-:S13]  /*86e0*/  ISETP.GE.OR P4, PT, R45, R4, P0 ;  /* 0x000000042d00720c */ /* 0x000fda0000786670 */
[----:B------:R-:W-:Y:S05]  /*86f0*/  @P4 BRA `(.L_x_689) ;  /* 0x0000000800384947 */ /* 0x000fea0003800000 */
[----:B------:R-:W3:Y:S04]  /*8700*/  LDL R44, [R1+0x4] ;  /* 0x00000400012c7983 */ /* 0x000ee80000100800 */
[----:B------:R-:W4:Y:S01]  /*8710*/  LDL R47, [R1+0x40] ;  /* 0x00004000012f7983 */ /* 0x000f220000100800 */
[----:B--2---:R-:W-:Y:S01]  /*8720*/  IMAD.WIDE.U32 R92, R45, R138, R136 ;  /* 0x0000008a2d5c7225 */ /* 0x004fe200078e0088 */
[----:B------:R-:W-:Y:S03]  /*8730*/  BSSY B2, `(.L_x_690) ;  /* 0x000007e000027945 */ /* 0x000fe60003800000 */
[----:B------:R-:W-:Y:S01]  /*8740*/  VIADD R46, R22, 0x20 ;  /* 0x00000020162e7836 */ /* 0x000fe20000000000 */
[----:B------:R-:W-:Y:S01]  /*8750*/  IADD3 R94, P4, P5, R100, R92, R20 ;  /* 0x0000005c645e7210 */ /* 0x000fe20007d9e014 */
[----:B------:R-:W-:-:S02]  /*8760*/  VIADD R48, R22, 0x20 ;  /* 0x0000002016307836 */ /* 0x000fc40000000000 */
[----:B------:R-:W-:Y:S02]  /*8770*/  IMAD.SHL.U32 R46, R46, 0x40, RZ ;  /* 0x000000402e2e7824 */ /* 0x000fe400078e00ff */
[----:B------:R-:W-:-:S03]  /*8780*/  IMAD.SHL.U32 R48, R48, 0x40, RZ ;  /* 0x0000004030307824 */ /* 0x000fc600078e00ff */
[----:B------:R-:W-:Y:S02]  /*8790*/  LOP3.LUT R46, R46, 0x1c0, RZ, 0xc0, !PT ;  /* 0x000001c02e2e7812 */ /* 0x000fe400078ec0ff */
[----:B------:R-:W-:Y:S02]  /*87a0*/  LOP3.LUT R48, R48, 0x1c0, RZ, 0xc0, !PT ;  /* 0x000001c030307812 */ /* 0x000fe400078ec0ff */
[----:B------:R-:W-:Y:S02]  /*87b0*/  SHF.R.U32.HI R46, RZ, 0x3, R46 ;  /* 0x00000003ff2e7819 */ /* 0x000fe4000001162e */
[----:B---3--:R-:W-:Y:S01]  /*87c0*/  LOP3.LUT P6, RZ, R44, 0x1, RZ, 0xc0, !PT ;  /* 0x000000012cff7812 */ /* 0x008fe200078cc0ff */
[----:B------:R-:W-:-:S04]  /*87d0*/  IMAD R44, R155, R138, RZ ;  /* 0x0000008a9b2c7224 */ /* 0x000fc800078e02ff */
[----:B------:R-:W-:Y:S01]  /*87e0*/  IMAD R45, R45, R139, R44 ;  /* 0x0000008b2d2d7224 */ /* 0x000fe200078e022c */
[----:B------:R-:W-:-:S03]  /*87f0*/  SEL R44, R43, R151, !P6 ;  /* 0x000000972b2c7207 */ /* 0x000fc60007000000 */
[----:B------:R-:W-:Y:S01]  /*8800*/  IMAD.IADD R96, R93, 0x1, R45 ;  /* 0x000000015d607824 */ /* 0x000fe200078e022d */
[----:B------:R-:W-:-:S04]  /*8810*/  SHF.R.S32.HI R45, RZ, 0x1f, R44 ;  /* 0x0000001fff2d7819 */ /* 0x000fc8000001142c */
[----:B------:R-:W-:Y:S02]  /*8820*/  LEA.HI R45, R45, R44, RZ, 0x4 ;  /* 0x0000002c2d2d7211 */ /* 0x000fe400078f20ff */
[----:B------:R-:W-:Y:S02]  /*8830*/  IADD3.X R95, R14, R96, R9, P4, P5 ;  /* 0x000000600e5f7210 */ /* 0x000fe400027ea409 */
[----:B------:R-:W-:-:S04]  /*8840*/  LEA.HI.SX32 R97, R45, R10, 0x1c ;  /* 0x0000000a2d617211 */ /* 0x000fc800078fe2ff */
[----:B------:R-:W-:-:S04]  /*8850*/  SHF.R.S32.HI R44, RZ, 0x1f, R97 ;  /* 0x0000001fff2c7819 */ /* 0x000fc80000011461 */
[----:B------:R-:W-:Y:S01]  /*8860*/  LEA.HI R45, R44, R97, RZ, 0x3 ;  /* 0x000000612c2d7211 */ /* 0x000fe200078f18ff */
[----:B------:R-:W-:-:S03]  /*8870*/  IMAD.SHL.U32 R97, R97, 0x8, RZ ;  /* 0x0000000861617824 */ /* 0x000fc600078e00ff */
[----:B------:R-:W-:Y:S02]  /*8880*/  SHF.R.S32.HI R45, RZ, 0x3, R45 ;  /* 0x00000003ff2d7819 */ /* 0x000fe4000001142d */
[----:B------:R-:W-:-:S03]  /*8890*/  LOP3.LUT R44, R48, 0x38, R97, 0xf8, !PT ;  /* 0x00000038302c7812 */ /* 0x000fc600078ef861 */
[----:B----4-:R-:W-:Y:S01]  /*88a0*/  IMAD R45, R45, 0x2c00, R47 ;  /* 0x00002c002d2d7824 */ /* 0x010fe200078e022f */
[----:B------:R-:W-:Y:S01]  /*88b0*/  LOP3.LUT R44, R44, R46, RZ, 0x3c, !PT ;  /* 0x0000002e2c2c7212 */ /* 0x000fe200078e3cff */
[----:B------:R-:W-:-:S04]  /*88c0*/  IMAD R47, R23, 0x5800, R146 ;  /* 0x00005800172f7824 */ /* 0x000fc800078e0292 */
[----:B------:R-:W-:-:S04]  /*88d0*/  IMAD.IADD R44, R45, 0x1, R44 ;  /* 0x000000012d2c7824 */ /* 0x000fc800078e022c */
[----:B------:R-:W-:Y:S02]  /*88e0*/  IMAD R45, R23, 0x5800, R44 ;  /* 0x00005800172d7824 */ /* 0x000fe400078e022c */
[--C-:B------:R-:W-:Y:S02]  /*88f0*/  IMAD R44, R47, 0x2, R2.reuse ;  /* 0x000000022f2c7824 */ /* 0x100fe400078e0202 */
[----:B------:R-:W-:-:S04]  /*8900*/  IMAD R48, R45, 0x2, R2 ;  /* 0x000000022d307824 */ /* 0x000fc800078e0202 */
[----:B------:R-:W0:Y:S04]  /*8910*/  LDS.128 R44, [R44+0x1e400] ;  /* 0x01e400002c2c7984 */ /* 0x000e280000000c00 */
[----:B------:R-:W2:Y:S01]  /*8920*/  LDS.128 R48, [R48+0x1e400] ;  /* 0x01e4000030307984 */ /* 0x000ea20000000c00 */
[----:B------:R-:W-:Y:S05]  /*8930*/  @P3 BRA `(.L_x_691) ;  /* 0x0000000400743947 */ /* 0x000fea0003800000 */
[----:B------:R-:W-:Y:S02]  /*8940*/  SHF.R.U64 R98, R52, 0x10, R53 ;  /* 0x0000001034627819 */ /* 0x000fe40000001235 */
[--C-:B------:R-:W-:Y:S02]  /*8950*/  SHF.R.U64 R52, R54, 0x10, R55.reuse ;  /* 0x0000001036347819 */ /* 0x100fe40000001237 */
[----:B------:R-:W-:Y:S02]  /*8960*/  SHF.R.U32.HI R174, RZ, 0x10, R55 ;  /* 0x00000010ffae7819 */ /* 0x000fe40000011637 */
[----:B------:R-:W-:Y:S02]  /*8970*/  SHF.R.U32.HI R55, RZ, 0x10, R57 ;  /* 0x00000010ff377819 */ /* 0x000fe40000011639 */
[----:B------:R-:W-:Y:S01]  /*8980*/  SHF.R.U32.HI R99, RZ, 0x10, R53 ;  /* 0x00000010ff637819 */ /* 0x000fe20000011635 */
[----:B0-----:R-:W-:Y:S01]  /*8990*/  IMAD.U32 R53, R45, 0x10000, RZ ;  /* 0x000100002d357824 */ /* 0x001fe200078e00ff */
[----:B------:R-:W-:-:S02]  /*89a0*/  PRMT R55, R191, 0x5410, R55 ;  /* 0x00005410bf377816 */ /* 0x000fc40000000037 */
[----:B------:R-:W-:Y:S02]  /*89b0*/  PRMT R99, R188, 0x5410, R99 ;  /* 0x00005410bc637816 */ /* 0x000fe40000000063 */
[----:B--2---:R-:W-:Y:S01]  /*89c0*/  SHF.L.U32 R178, R49, 0x10, RZ ;  /* 0x0000001031b27819 */ /* 0x004fe200000006ff */
[C---:B------:R-:W-:Y:S01]  /*89d0*/  IMAD.U32 R177, R55.reuse, 0x10000, RZ ;  /* 0x0001000037b17824 */ /* 0x040fe200078e00ff */
[----:B------:R-:W-:Y:S01]  /*89e0*/  LOP3.LUT R55, R55, 0xffff0000, RZ, 0xc0, !PT ;  /* 0xffff000037377812 */ /* 0x000fe200078ec0ff */
[C---:B------:R-:W-:Y:S01]  /*89f0*/  IMAD.U32 R54, R99.reuse, 0x10000, RZ ;  /* 0x0001000063367824 */ /* 0x040fe200078e00ff */
[----:B------:R-:W-:Y:S01]  /*8a00*/  LOP3.LUT R99, R99, 0xffff0000, RZ, 0xc0, !PT ;  /* 0xffff000063637812 */ /* 0x000fe200078ec0ff */
[CC--:B------:R-:W-:Y:S01]  /*8a10*/  FMUL.FTZ R179, R178.reuse, R177.reuse ;  /* 0x000000b1b2b37220 */ /* 0x0c0fe20000410000 */
[----:B------:R-:W-:Y:S01]  /*8a20*/  LOP3.LUT R45, R45, 0xffff0000, RZ, 0xc0, !PT ;  /* 0xffff00002d2d7812 */ /* 0x000fe200078ec0ff */
[-C--:B------:R-:W-:Y:S01]  /*8a30*/  FMUL.FTZ R178, R178, R54.reuse ;  /* 0x00000036b2b27220 */ /* 0x080fe20000410000 */
[----:B------:R-:W-:Y:S01]  /*8a40*/  PRMT R174, R190, 0x5432, R174 ;  /* 0x00005432beae7816 */ /* 0x000fe200000000ae */
[----:B------:R-:W-:Y:S01]  /*8a50*/  FFMA.FTZ R54, R53, R54, -R179 ;  /* 0x0000003635367223 */ /* 0x000fe200000108b3 */
[----:B------:R-:W-:Y:S01]  /*8a60*/  PRMT R98, R191, 0x5432, R98 ;  /* 0x00005432bf627816 */ /* 0x000fe20000000062 */
[----:B------:R-:W-:Y:S01]  /*8a70*/  FFMA.FTZ R53, R53, R177, R178 ;  /* 0x000000b135357223 */ /* 0x000fe200000100b2 */
[----:B------:R-:W-:Y:S01]  /*8a80*/  LOP3.LUT R177, R49, 0xffff0000, RZ, 0xc0, !PT ;  /* 0xffff000031b17812 */ /* 0x000fe200078ec0ff */
[----:B------:R-:W-:Y:S01]  /*8a90*/  IMAD.U32 R178, R51, 0x10000, RZ ;  /* 0x0001000033b27824 */ /* 0x000fe200078e00ff */
[----:B------:R-:W-:-:S02]  /*8aa0*/  SHF.R.U64 R58, R58, 0x10, R59 ;  /* 0x000000103a3a7819 */ /* 0x000fc4000000123b */
[----:B------:R-:W-:Y:S01]  /*8ab0*/  PRMT R52, R189, 0x5432, R52 ;  /* 0x00005432bd347816 */ /* 0x000fe20000000034 */
[C---:B------:R-:W-:Y:S01]  /*8ac0*/  FMUL.FTZ R49, R177.reuse, R55 ;  /* 0x00000037b1317220 */ /* 0x040fe20000410000 */
[-C--:B------:R-:W-:Y:S01]  /*8ad0*/  FMUL.FTZ R177, R177, R99.reuse ;  /* 0x00000063b1b17220 */ /* 0x080fe20000410000 */
[----:B------:R-:W-:Y:S02]  /*8ae0*/  PRMT R58, R188, 0x5432, R58 ;  /* 0x00005432bc3a7816 */ /* 0x000fe4000000003a */
[C---:B------:R-:W-:Y:S01]  /*8af0*/  FFMA.FTZ R49, R45.reuse, R99, -R49 ;  /* 0x000000632d317223 */ /* 0x040fe20000010831 */
[----:B------:R-:W-:Y:S01]  /*8b00*/  SHF.R.U32.HI R99, RZ, 0x10, R59 ;  /* 0x00000010ff637819 */ /* 0x000fe2000001163b */
[----:B------:R-:W-:Y:S01]  /*8b10*/  FFMA.FTZ R45, R45, R55, R177 ;  /* 0x000000372d2d7223 */ /* 0x000fe200000100b1 */
[----:B------:R-:W-:Y:S01]  /*8b20*/  SHF.R.U64 R55, R56, 0x10, R57 ;  /* 0x0000001038377819 */ /* 0x000fe20000001239 */
[C---:B------:R-:W-:Y:S01]  /*8b30*/  IMAD.U32 R57, R174.reuse, 0x10000, RZ ;  /* 0x00010000ae397824 */ /* 0x040fe200078e00ff */
[----:B------:R-:W-:Y:S01]  /*8b40*/  PRMT R99, R189, 0x5410, R99 ;  /* 0x00005410bd637816 */ /* 0x000fe20000000063 */
[----:B------:R-:W-:Y:S01]  /*8b50*/  IMAD.U32 R56, R47, 0x10000, RZ ;  /* 0x000100002f387824 */ /* 0x000fe200078e00ff */
[----:B------:R-:W-:-:S02]  /*8b60*/  LOP3.LUT R174, R174, 0xffff0000, RZ, 0xc0, !PT ;  /* 0xffff0000aeae7812 */ /* 0x000fc400078ec0ff */
[----:B------:R-:W-:Y:S01]  /*8b70*/  LOP3.LUT R47, R47, 0xffff0000, RZ, 0xc0, !PT ;  /* 0xffff00002f2f7812 */ /* 0x000fe200078ec0ff */
[C---:B------:R-:W-:Y:S01]  /*8b80*/  IMAD.U32 R177, R99.reuse, 0x10000, RZ ;  /* 0x0001000063b17824 */ /* 0x040fe200078e00ff */
[----:B------:R-:W-:Y:S02]  /*8b90*/  LOP3.LUT R99, R99, 0xffff0000, RZ, 0xc0, !PT ;  /* 0xffff000063637812 */ /* 0x000fe400078ec0ff */
[----:B------:R-:W-:Y:S01]  /*8ba0*/  PRMT R55, R190, 0x5410, R55 ;  /* 0x00005410be377816 */ /* 0x000fe20000000037 */
[C---:B------:R-:W-:Y:S01]  /*8bb0*/  FMUL.FTZ R179, R178.reuse, R177 ;  /* 0x000000b1b2b37220 */ /* 0x040fe20000410000 */
[-C--:B------:R-:W-:Y:S01]  /*8bc0*/  FMUL.FTZ R178, R178, R57.reuse ;  /* 0x00000039b2b27220 */ /* 0x080fe20000410000 */
[----:B------:R-:W-:Y:S02]  /*8bd0*/  LOP3.LUT R59, R44, 0xffff0000, RZ, 0xc0, !PT ;  /* 0xffff00002c3b7812 */ /* 0x000fe400078ec0ff */
[C---:B------:R-:W-:Y:S01]  /*8be0*/  FFMA.FTZ R57, R56.reuse, R57, -R179 ;  /* 0x0000003938397223 */ /* 0x040fe200000108b3 */
[----:B------:R-:W-:Y:S01]  /*8bf0*/  FFMA.FTZ R56, R56, R177, R178 ;  /* 0x000000b138387223 */ /* 0x000fe200000100b2 */
[----:B------:R-:W-:Y:S01]  /*8c00*/  LOP3.LUT R177, R51, 0xffff0000, RZ, 0xc0, !PT ;  /* 0xffff000033b17812 */ /* 0x000fe200078ec0ff */
[C---:B------:R-:W-:Y:S01]  /*8c10*/  IMAD.U32 R178, R98.reuse, 0x10000, RZ ;  /* 0x0001000062b27824 */ /* 0x040fe200078e00ff */
[----:B------:R-:W-:-:S02]  /*8c20*/  LOP3.LUT R98, R98, 0xffff0000, RZ, 0xc0, !PT ;  /* 0xffff000062627812 */ /* 0x000fc400078ec0ff */
[----:B------:R-:W-:Y:S01]  /*8c30*/  F2FP.BF16.F32.PACK_AB R49, R49, R54 ;  /* 0x000000363131723e */ /* 0x000fe200000010ff */
[C---:B------:R-:W-:Y:S01]  /*8c40*/  FMUL.FTZ R51, R177.reuse, R99 ;  /* 0x00000063b1337220 */ /* 0x040fe20000410000 */
[-C--:B------:R-:W-:Y:S01]  /*8c50*/  FMUL.FTZ R177, R177, R174.reuse ;  /* 0x000000aeb1b17220 */ /* 0x080fe20000410000 */
[----:B------:R-:W-:Y:S02]  /*8c60*/  F2FP.BF16.F32.PACK_AB R53, R45, R53 ;  /* 0x000000352d35723e */ /* 0x000fe400000010ff */
[C---:B------:R-:W-:Y:S01]  /*8c70*/  FFMA.FTZ R51, R47.reuse, R174, -R51 ;  /* 0x000000ae2f337223 */ /* 0x040fe20000010833 */
[----:B------:R-:W-:Y:S01]  /*8c80*/  FFMA.FTZ R47, R47, R99, R177 ;  /* 0x000000632f2f7223 */ /* 0x000fe200000100b1 */
[C---:B------:R-:W-:Y:S01]  /*8c90*/  IMAD.U32 R177, R48.reuse, 0x10000, RZ ;  /* 0x0001000030b17824 */ /* 0x040fe200078e00ff */
[----:B------:R-:W-:Y:S01]  /*8ca0*/  LOP3.LUT R48, R48, 0xffff0000, RZ, 0xc0, !PT ;  /* 0xffff000030307812 */ /* 0x000fe200078ec0ff */
[C---:B------:R-:W-:Y:S01]  /*8cb0*/  IMAD.U32 R174, R55.reuse, 0x10000, RZ ;  /* 0x0001000037ae7824 */ /* 0x040fe200078e00ff */
[----:B------:R-:W-:Y:S01]  /*8cc0*/  LOP3.LUT R55, R55, 0xffff0000, RZ, 0xc0, !PT ;  /* 0xffff000037377812 */ /* 0x000fe200078ec0ff */
[----:B------:R-:W-:Y:S01]  /*8cd0*/  IMAD.U32 R99, R44, 0x10000, RZ ;  /* 0x000100002c637824 */ /* 0x000fe200078e00ff */
[----:B------:R-:W-:Y:S01]  /*8ce0*/  F2FP.BF16.F32.PACK_AB R51, R51, R57 ;  /* 0x000000393333723e */ /* 0x000fe200000010ff */
[C---:B------:R-:W-:Y:S01]  /*8cf0*/  FMUL.FTZ R179, R177.reuse, R174 ;  /* 0x000000aeb1b37220 */ /* 0x040fe20000410000 */
[----:B------:R-:W-:Y:S01]  /*8d00*/  FMUL.FTZ R177, R177, R178 ;  /* 0x000000b2b1b17220 */ /* 0x000fe20000410000 */
[CC--:B------:R-:W-:Y:S01]  /*8d10*/  FMUL.FTZ R44, R48.reuse, R55.reuse ;  /* 0x00000037302c7220 */ /* 0x0c0fe20000410000 */
[----:B------:R-:W-:Y:S01]  /*8d20*/  FMUL.FTZ R48, R48, R98 ;  /* 0x0000006230307220 */ /* 0x000fe20000410000 */
[C---:B------:R-:W-:Y:S01]  /*8d30*/  FFMA.FTZ R179, R99.reuse, R178, -R179 ;  /* 0x000000b263b37223 */ /* 0x040fe200000108b3 */
[----:B------:R-:W-:Y:S01]  /*8d40*/  FFMA.FTZ R177, R99, R174, R177 ;  /* 0x000000ae63b17223 */ /* 0x000fe200000100b1 */
[C---:B------:R-:W-:Y:S01]  /*8d50*/  FFMA.FTZ R44, R59.reuse, R98, -R44 ;  /* 0x000000623b2c7223 */ /* 0x040fe2000001082c */
[----:B------:R-:W-:Y:S01]  /*8d60*/  FFMA.FTZ R48, R59, R55, R48 ;  /* 0x000000373b307223 */ /* 0x000fe20000010030 */
[C---:B------:R-:W-:Y:S01]  /*8d70*/  IMAD.U32 R174, R50.reuse, 0x10000, RZ ;  /* 0x0001000032ae7824 */ /* 0x040fe200078e00ff */
[----:B------:R-:W-:Y:S01]  /*8d80*/  LOP3.LUT R50, R50, 0xffff0000, RZ, 0xc0, !PT ;  /* 0xffff000032327812 */ /* 0x000fe200078ec0ff */
[C---:B------:R-:W-:Y:S01]  /*8d90*/  IMAD.U32 R59, R58.reuse, 0x10000, RZ ;  /* 0x000100003a3b7824 */ /* 0x040fe200078e00ff */
[----:B------:R-:W-:Y:S01]  /*8da0*/  LOP3.LUT R58, R58, 0xffff0000, RZ, 0xc0, !PT ;  /* 0xffff00003a3a7812 */ /* 0x000fe200078ec0ff */
[C---:B------:R-:W-:Y:S01]  /*8db0*/  IMAD.U32 R98, R52.reuse, 0x10000, RZ ;  /* 0x0001000034627824 */ /* 0x040fe200078e00ff */
[----:B------:R-:W-:Y:S01]  /*8dc0*/  LOP3.LUT R52, R52, 0xffff0000, RZ, 0xc0, !PT ;  /* 0xffff000034347812 */ /* 0x000fe200078ec0ff */
[----:B------:R-:W-:Y:S01]  /*8dd0*/  FMUL.FTZ R99, R174, R59 ;  /* 0x0000003bae637220 */ /* 0x000fe20000410000 */
[----:B------:R-:W-:-:S02]  /*8de0*/  IMAD.U32 R55, R46, 0x10000, RZ ;  /* 0x000100002e377824 */ /* 0x000fc400078e00ff */
[-C--:B------:R-:W-:Y:S01]  /*8df0*/  FMUL.FTZ R174, R174, R98.reuse ;  /* 0x00000062aeae7220 */ /* 0x080fe20000410000 */
[----:B------:R-:W-:Y:S01]  /*8e00*/  LOP3.LUT R46, R46, 0xffff0000, RZ, 0xc0, !PT ;  /* 0xffff00002e2e7812 */ /* 0x000fe200078ec0ff */
[----:B------:R-:W-:Y:S02]  /*8e10*/  IMAD.MOV.U32 R45, RZ, RZ, R49 ;  /* 0x000000ffff2d7224 */ /* 0x000fe400078e0031 */
[C---:B------:R-:W-:Y:S01]  /*8e20*/  FFMA.FTZ R99, R55.reuse, R98, -R99 ;  /* 0x0000006237637223 */ /* 0x040fe20000010863 */
[----:B------:R-:W-:Y:S01]  /*8e30*/  FFMA.FTZ R174, R55, R59, R174 ;  /* 0x0000003b37ae7223 */ /* 0x000fe200000100ae */
[C---:B------:R-:W-:Y:S01]  /*8e40*/  FMUL.FTZ R55, R50.reuse, R58 ;  /* 0x0000003a32377220 */ /* 0x040fe20000410000 */
[----:B------:R-:W-:Y:S01]  /*8e50*/  FMUL.FTZ R50, R50, R52 ;  /* 0x0000003432327220 */ /* 0x000fe20000410000 */
[----:B------:R-:W-:Y:S01]  /*8e60*/  F2FP.BF16.F32.PACK_AB R56, R47, R56 ;  /* 0x000000382f38723e */ /* 0x000fe200000010ff */
[----:B------:R-:W-:Y:S02]  /*8e70*/  IMAD.MOV.U32 R47, RZ, RZ, R51 ;  /* 0x000000ffff2f7224 */ /* 0x000fe400078e0033 */
[C---:B------:R-:W-:Y:S01]  /*8e80*/  FFMA.FTZ R55, R46.reuse, R52, -R55 ;  /* 0x000000342e377223 */ /* 0x040fe20000010837 */
[----:B------:R-:W-:Y:S01]  /*8e90*/  FFMA.FTZ R50, R46, R58, R50 ;  /* 0x0000003a2e327223 */ /* 0x000fe20000010032 */
[----:B------:R-:W-:Y:S01]  /*8ea0*/  F2FP.BF16.F32.PACK_AB R44, R44, R179 ;  /* 0x000000b32c2c723e */ /* 0x000fe200000010ff */
[----:B------:R-:W-:Y:S01]  /*8eb0*/  IMAD.MOV.U32 R49, RZ, RZ, R53 ;  /* 0x000000ffff317224 */ /* 0x000fe200078e0035 */
[----:B------:R-:W-:Y:S01]  /*8ec0*/  F2FP.BF16.F32.PACK_AB R48, R48, R177 ;  /* 0x000000b13030723e */ /* 0x000fe200000010ff */
[----:B------:R-:W-:Y:S01]  /*8ed0*/  IMAD.MOV.U32 R51, RZ, RZ, R56 ;  /* 0x000000ffff337224 */ /* 0x000fe200078e0038 */
[----:B------:R-:W-:-:S02]  /*8ee0*/  F2FP.BF16.F32.PACK_AB R55, R55, R99 ;  /* 0x000000633737723e */ /* 0x000fc400000010ff */
[----:B------:R-:W-:-:S03]  /*8ef0*/  F2FP.BF16.F32.PACK_AB R50, R50, R174 ;  /* 0x000000ae3232723e */ /* 0x000fc600000010ff */
[----:B------:R-:W-:-:S07]  /*8f00*/  IMAD.MOV.U32 R46, RZ, RZ, R55 ;  /* 0x000000ffff2e7224 */ /* 0x000fce00078e0037 */
.L_x_691:
[----:B------:R-:W-:Y:S05]  /*8f10*/  BSYNC B2 ;  /* 0x0000000000027941 */ /* 0x000fea0003800000 */
.L_x_690:
[----:B------:R-:W-:Y:S01]  /*8f20*/  ISETP.GE.AND P4, PT, R97, R150, PT ;  /* 0x000000966100720c */ /* 0x000fe20003f86270 */
[----:B------:R-:W-:Y:S01]  /*8f30*/  ULDC.64 UR4, c[0x0][0x2e8] ;  /* 0x0000ba0000047ab9 */ /* 0x000fe20000000a00 */
[----:B------:R-:W-:-:S11]  /*8f40*/  ULDC.64 UR6, c[0x0][0x208] ;  /* 0x0000820000067ab9 */ /* 0x000fd60000000a00 */
[--C-:B------:R-:W-:Y:S02]  /*8f50*/  @!P4 SHF.R.S32.HI R55, RZ, 0x1f, R97.reuse ;  /* 0x0000001fff37c819 */ /* 0x100fe40000011461 */
[----:B------:R-:W-:-:S04]  /*8f60*/  @!P4 IADD3 R92, P5, P6, R100, R92, R97 ;  /* 0x0000005c645cc210 */ /* 0x000fc80007ebe061 */
[----:B------:R-:W-:Y:S02]  /*8f70*/  @!P4 IADD3.X R55, R14, R96, R55, P5, P6 ;  /* 0x000000600e37c210 */ /* 0x000fe40002fec437 */
[----:B------:R-:W-:-:S04]  /*8f80*/  LEA R52, P5, R94, UR4, 0x1 ;  /* 0x000000045e347c11 */ /* 0x000fc8000f8a08ff */
[----:B------:R-:W-:Y:S02]  /*8f90*/  LEA.HI.X R53, R94, UR5, R95, 0x1, P5 ;  /* 0x000000055e357c11 */ /* 0x000fe4000a8f0c5f */
[----:B------:R-:W-:-:S03]  /*8fa0*/  @!P4 LEA R54, P5, R92, UR4, 0x1 ;  /* 0x000000045c36cc11 */ /* 0x000fc6000f8a08ff */
[----:B0-----:R0:W-:Y:S01]  /*8fb0*/  STG.E.128 desc[UR6][R52.64], R44 ;  /* 0x0000002c34007986 */ /* 0x0011e2000c101d06 */
[----:B------:R-:W-:-:S05]  /*8fc0*/  @!P4 LEA.HI.X R55, R92, UR5, R55, 0x1, P5 ;  /* 0x000000055c37cc11 */ /* 0x000fca000a8f0c37 */
[----:B--2---:R0:W-:Y:S04]  /*8fd0*/  @!P4 STG.E.128 desc[UR6][R54.64], R48 ;  /* 0x000000303600c986 */ /* 0x0041e8000c101d06 */
.L_x_689:
[----:B------:R-:W-:Y:S05]  /*8fe0*/  BSYNC B1 ;  /* 0x0000000000017941 */ /* 0x000fea0003800000 */
.L_x_688:
[----:B0-----:R-:W-:Y:S01]  /*8ff0*/  VIADD R45, R22, 0x40 ;  /* 0x00000040162d7836 */ /* 0x001fe20000000000 */
        /* <DEDUP_REMOVED lines=24> */
[----:B------:R-:W-:Y:S01]  /*9180*/  SHF.R.S32.HI R44, RZ, 0x1f, R45 ;  /* 0x0000001fff2c7819 */ /* 0x000fe2000001142d */
[----:B------:R-:W-:-:S03]  /*9190*/  IMAD.SHL.U32 R57, R45, 0x8, RZ ;  /* 0x000000082d397824 */ /* 0x000fc600078e00ff */
[----:B------:R-:W-:-:S04]  /*91a0*/  LEA.HI R44, R44, R45, RZ, 0x3 ;  /* 0x0000002d2c2c7211 */ /* 0x000fc800078f18ff */
[----:B------:R-:W-:Y:S02]  /*91b0*/  SHF.R.S32.HI R45, RZ, 0x3, R44 ;  /* 0x00000003ff2d7819 */ /* 0x000fe4000001142c */
[----:B------:R-:W-:-:S03]  /*91c0*/  LOP3.LUT R44, R48, 0x38, R57, 0xf8, !PT ;  /* 0x00000038302c7812 */ /* 0x000fc600078ef839 */
[----:B----4-:R-:W-:Y:S01]  /*91d0*/  IMAD R45, R45, 0x2c00, R47 ;  /* 0x00002c002d2d7824 */ /* 0x010fe200078e022f */
[----:B------:R-:W-:-:S05]  /*91e0*/  LOP3.LUT R44, R44, R46, RZ, 0x3c, !PT ;  /* 0x0000002e2c2c7212 */ /* 0x000fca00078e3cff */
[----:B------:R-:W-:Y:S02]  /*91f0*/  IMAD.IADD R44, R45, 0x1, R44 ;  /* 0x000000012d2c7824 */ /* 0x000fe400078e022c */
[C---:B------:R-:W-:Y:S02]  /*9200*/  IMAD R45, R23.reuse, 0x5800, R145 ;  /* 0x00005800172d7824 */ /* 0x040fe400078e0291 */
[----:B------:R-:W-:Y:S02]  /*9210*/  IMAD R47, R23, 0x5800, R44 ;  /* 0x00005800172f7824 */ /* 0x000fe400078e022c */
[--C-:B------:R-:W-:Y:S02]  /*9220*/  IMAD R45, R45, 0x2, R2.reuse ;  /* 0x000000022d2d7824 */ /* 0x100fe400078e0202 */
[----:B------:R-:W-:-:S04]  /*9230*/  IMAD R48, R47, 0x2, R2 ;  /* 0x000000022f307824 */ /* 0x000fc800078e0202 */
[----:B------:R-:W0:Y:S04]  /*9240*/  LDS.128 R44, [R45+0x1e400] ;  /* 0x01e400002d2c7984 */ /* 0x000e280000000c00 */
[----:B------:R-:W2:Y:S01]  /*9250*/  LDS.128 R48, [R48+0x1e400] ;  /* 0x01e4000030307984 */ /* 0x000ea20000000c00 */
[----:B------:R-:W-:Y:S05]  /*9260*/  @P3 BRA `(.L_x_695) ;  /* 0x0000000400703947 */ /* 0x000fea0003800000 */
[----:B------:R-:W-:Y:S01]  /*9270*/  SHF.R.U32.HI R58, RZ, 0x10, R61 ;  /* 0x00000010ff3a7819 */ /* 0x000fe2000001163d */
[----:B--2---:R-:W-:Y:S01]  /*9280*/  IMAD.U32 R94, R49, 0x10000, RZ ;  /* 0x00010000315e7824 */ /* 0x004fe200078e00ff */
[----:B------:R-:W-:Y:S01]  /*9290*/  SHF.R.U32.HI R92, RZ, 0x10, R65 ;  /* 0x00000010ff5c7819 */ /* 0x000fe20000011641 */
[----:B------:R-:W-:Y:S01]  /*92a0*/  IMAD.U32 R98, R51, 0x10000, RZ ;  /* 0x0001000033627824 */ /* 0x000fe200078e00ff */
[C---:B------:R-:W-:Y:S02]  /*92b0*/  PRMT R58, R187.reuse, 0x5432, R58 ;  /* 0x00005432bb3a7816 */ /* 0x040fe4000000003a */
[----:B------:R-:W-:Y:S01]  /*92c0*/  PRMT R187, R187, 0x5410, R92 ;  /* 0x00005410bbbb7816 */ /* 0x000fe2000000005c */
[----:B0-----:R-:W-:Y:S01]  /*92d0*/  IMAD.U32 R92, R45, 0x10000, RZ ;  /* 0x000100002d5c7824 */ /* 0x001fe200078e00ff */
[----:B------:R-:W-:Y:S01]  /*92e0*/  LOP3.LUT R49, R49, 0xffff0000, RZ, 0xc0, !PT ;  /* 0xffff000031317812 */ /* 0x000fe200078ec0ff */
[C---:B------:R-:W-:Y:S01]  /*92f0*/  IMAD.U32 R93, R58.reuse, 0x10000, RZ ;  /* 0x000100003a5d7824 */ /* 0x040fe200078e00ff */
[----:B------:R-:W-:Y:S01]  /*9300*/  LOP3.LUT R58, R58, 0xffff0000, RZ, 0xc0, !PT ;  /* 0xffff00003a3a7812 */ /* 0x000fe200078ec0ff */
[----:B------:R-:W-:Y:S01]  /*9310*/  IMAD.U32 R59, R187, 0x10000, RZ ;  /* 0x00010000bb3b7824 */ /* 0x000fe200078e00ff */
[----:B------:R-:W-:-:S02]  /*9320*/  LOP3.LUT R45, R45, 0xffff0000, RZ, 0xc0, !PT ;  /* 0xffff00002d2d7812 */ /* 0x000fc400078ec0ff */
[----:B------:R-:W-:Y:S01]  /*9330*/  SHF.R.U64 R60, R60, 0x10, R61 ;  /* 0x000000103c3c7819 */ /* 0x000fe2000000123d */
[C---:B------:R-:W-:Y:S01]  /*9340*/  FMUL.FTZ R95, R94.reuse, R59 ;  /* 0x0000003b5e5f7220 */ /* 0x040fe20000410000 */
[-C--:B------:R-:W-:Y:S01]  /*9350*/  FMUL.FTZ R94, R94, R93.reuse ;  /* 0x0000005d5e5e7220 */ /* 0x080fe20000410000 */
[----:B------:R-:W-:Y:S02]  /*9360*/  LOP3.LUT R61, R51, 0xffff0000, RZ, 0xc0, !PT ;  /* 0xffff0000333d7812 */ /* 0x000fe400078ec0ff */
[C---:B------:R-:W-:Y:S01]  /*9370*/  FFMA.FTZ R93, R92.reuse, R93, -R95 ;  /* 0x0000005d5c5d7223 */ /* 0x040fe2000001085f */
[----:B------:R-:W-:Y:S01]  /*9380*/  FFMA.FTZ R92, R92, R59, R94 ;  /* 0x0000003b5c5c7223 */ /* 0x000fe2000001005e */
[----:B------:R-:W-:Y:S02]  /*9390*/  LOP3.LUT R59, R187, 0xffff0000, RZ, 0xc0, !PT ;  /* 0xffff0000bb3b7812 */ /* 0x000fe400078ec0ff */
[----:B------:R-:W-:Y:S02]  /*93a0*/  SHF.R.U64 R64, R64, 0x10, R65 ;  /* 0x0000001040407819 */ /* 0x000fe40000001241 */
[----:B------:R-:W-:Y:S01]  /*93b0*/  PRMT R60, R184, 0x5432, R60 ;  /* 0x00005432b83c7816 */ /* 0x000fe2000000003c */
[C---:B------:R-:W-:Y:S01]  /*93c0*/  FMUL.FTZ R94, R49.reuse, R59 ;  /* 0x0000003b315e7220 */ /* 0x040fe20000410000 */
[----:B------:R-:W-:Y:S01]  /*93d0*/  FMUL.FTZ R49, R49, R58 ;  /* 0x0000003a31317220 */ /* 0x000fe20000410000 */
[----:B------:R-:W-:-:S02]  /*93e0*/  PRMT R64, R185, 0x5432, R64 ;  /* 0x00005432b9407816 */ /* 0x000fc40000000040 */
[C---:B------:R-:W-:Y:S01]  /*93f0*/  FFMA.FTZ R58, R45.reuse, R58, -R94 ;  /* 0x0000003a2d3a7223 */ /* 0x040fe2000001085e */
[----:B------:R-:W-:Y:S01]  /*9400*/  FFMA.FTZ R45, R45, R59, R49 ;  /* 0x0000003b2d2d7223 */ /* 0x000fe20000010031 */
[----:B------:R-:W-:Y:S01]  /*9410*/  SHF.R.U32.HI R49, RZ, 0x10, R67 ;  /* 0x00000010ff317819 */ /* 0x000fe20000011643 */
[C---:B------:R-:W-:Y:S01]  /*9420*/  IMAD.U32 R94, R47.reuse, 0x10000, RZ ;  /* 0x000100002f5e7824 */ /* 0x040fe200078e00ff */
[----:B------:R-:W-:Y:S02]  /*9430*/  SHF.R.U32.HI R59, RZ, 0x10, R63 ;  /* 0x00000010ff3b7819 */ /* 0x000fe4000001163f */
[C---:B------:R-:W-:Y:S02]  /*9440*/  PRMT R49, R186.reuse, 0x5410, R49 ;  /* 0x00005410ba317816 */ /* 0x040fe40000000031 */
[----:B------:R-:W-:Y:S02]  /*9450*/  PRMT R59, R186, 0x5432, R59 ;  /* 0x00005432ba3b7816 */ /* 0x000fe4000000003b */
[----:B------:R-:W-:Y:S01]  /*9460*/  LOP3.LUT R47, R47, 0xffff0000, RZ, 0xc0, !PT ;  /* 0xffff00002f2f7812 */ /* 0x000fe200078ec0ff */
[C---:B------:R-:W-:Y:S01]  /*9470*/  IMAD.U32 R95, R49.reuse, 0x10000, RZ ;  /* 0x00010000315f7824 */ /* 0x040fe200078e00ff */
[----:B------:R-:W-:Y:S01]  /*9480*/  LOP3.LUT R49, R49, 0xffff0000, RZ, 0xc0, !PT ;  /* 0xffff000031317812 */ /* 0x000fe200078ec0ff */
[C---:B------:R-:W-:Y:S01]  /*9490*/  IMAD.U32 R96, R59.reuse, 0x10000, RZ ;  /* 0x000100003b607824 */ /* 0x040fe200078e00ff */
[----:B------:R-:W-:Y:S01]  /*94a0*/  LOP3.LUT R59, R59, 0xffff0000, RZ, 0xc0, !PT ;  /* 0xffff00003b3b7812 */ /* 0x000fe200078ec0ff */
[----:B------:R-:W-:Y:S01]  /*94b0*/  FMUL.FTZ R97, R98, R95 ;  /* 0x0000005f62617220 */ /* 0x000fe20000410000 */
[----:B------:R-:W-:Y:S01]  /*94c0*/  SHF.R.U64 R63, R62, 0x10, R63 ;  /* 0x000000103e3f7819 */ /* 0x000fe2000000123f */
[C---:B------:R-:W-:Y:S01]  /*94d0*/  FMUL.FTZ R51, R61.reuse, R49 ;  /* 0x000000313d337220 */ /* 0x040fe20000410000 */
[-C--:B------:R-:W-:Y:S01]  /*94e0*/  FMUL.FTZ R98, R98, R96.reuse ;  /* 0x0000006062627220 */ /* 0x080fe20000410000 */
[-C--:B------:R-:W-:Y:S01]  /*94f0*/  FMUL.FTZ R61, R61, R59.reuse ;  /* 0x0000003b3d3d7220 */ /* 0x080fe20000410000 */
[C---:B------:R-:W-:Y:S01]  /*9500*/  FFMA.FTZ R97, R94.reuse, R96, -R97 ;  /* 0x000000605e617223 */ /* 0x040fe20000010861 */
[C---:B------:R-:W-:Y:S01]  /*9510*/  FFMA.FTZ R51, R47.reuse, R59, -R51 ;  /* 0x0000003b2f337223 */ /* 0x040fe20000010833 */
[----:B------:R-:W-:Y:S01]  /*9520*/  FFMA.FTZ R98, R94, R95, R98 ;  /* 0x0000005f5e627223 */ /* 0x000fe20000010062 */
[----:B------:R-:W-:Y:S01]  /*9530*/  FFMA.FTZ R61, R47, R49, R61 ;  /* 0x000000312f3d7223 */ /* 0x000fe2000001003d */
[----:B------:R-:W-:Y:S01]  /*9540*/  IMAD.U32 R94, R48, 0x10000, RZ ;  /* 0x00010000305e7824 */ /* 0x000fe200078e00ff */
[----:B------:R-:W-:Y:S01]  /*9550*/  SHF.R.U64 R66, R66, 0x10, R67 ;  /* 0x0000001042427819 */ /* 0x000fe20000001243 */
[----:B------:R-:W-:Y:S01]  /*9560*/  IMAD.U32 R49, R64, 0x10000, RZ ;  /* 0x0001000040317824 */ /* 0x000fe200078e00ff */
[----:B------:R-:W-:Y:S01]  /*9570*/  LOP3.LUT R48, R48, 0xffff0000, RZ, 0xc0, !PT ;  /* 0xffff000030307812 */ /* 0x000fe200078ec0ff */
[C---:B------:R-:W-:Y:S01]  /*9580*/  IMAD.U32 R59, R60.reuse, 0x10000, RZ ;  /* 0x000100003c3b7824 */ /* 0x040fe200078e00ff */
[----:B------:R-:W-:Y:S01]  /*9590*/  LOP3.LUT R67, R60, 0xffff0000, RZ, 0xc0, !PT ;  /* 0xffff00003c437812 */ /* 0x000fe200078ec0ff */
[----:B------:R-:W-:Y:S01]  /*95a0*/  FMUL.FTZ R65, R94, R49 ;  /* 0x000000315e417220 */ /* 0x000fe20000410000 */
[----:B------:R-:W-:-:S02]  /*95b0*/  IMAD.U32 R47, R44, 0x10000, RZ ;  /* 0x000100002c2f7824 */ /* 0x000fc400078e00ff */
[----:B------:R-:W-:Y:S01]  /*95c0*/  FMUL.FTZ R94, R94, R59 ;  /* 0x0000003b5e5e7220 */ /* 0x000fe20000410000 */
[----:B------:R-:W-:Y:S01]  /*95d0*/  PRMT R184, R184, 0x5410, R63 ;  /* 0x00005410b8b87816 */ /* 0x000fe2000000003f */
[----:B------:R-:W-:Y:S01]  /*95e0*/  FMUL.FTZ R99, R48, R67 ;  /* 0x0000004330637220 */ /* 0x000fe20000410000 */
[----:B------:R-:W-:Y:S01]  /*95f0*/  PRMT R185, R185, 0x5410, R66 ;  /* 0x00005410b9b97816 */ /* 0x000fe20000000042 */
[C---:B------:R-:W-:Y:S01]  /*9600*/  FFMA.FTZ R94, R47.reuse, R49, R94 ;  /* 0x000000312f5e7223 */ /* 0x040fe2000001005e */
[----:B------:R-:W-:Y:S01]  /*9610*/  LOP3.LUT R49, R64, 0xffff0000, RZ, 0xc0, !PT ;  /* 0xffff000040317812 */ /* 0x000fe200078ec0ff */
[----:B------:R-:W-:Y:S01]  /*9620*/  FFMA.FTZ R65, R47, R59, -R65 ;  /* 0x0000003b2f417223 */ /* 0x000fe20000010841 */
[----:B------:R-:W-:Y:S01]  /*9630*/  LOP3.LUT R44, R44, 0xffff0000, RZ, 0xc0, !PT ;  /* 0xffff00002c2c7812 */ /* 0x000fe200078ec0ff */
[C---:B------:R-:W-:Y:S01]  /*9640*/  IMAD.U32 R47, R46.reuse, 0x10000, RZ ;  /* 0x000100002e2f7824 */ /* 0x040fe200078e00ff */
[----:B------:R-:W-:Y:S01]  /*9650*/  LOP3.LUT R59, R46, 0xffff0000, RZ, 0xc0, !PT ;  /* 0xffff00002e3b7812 */ /* 0x000fe200078ec0ff */
[----:B------:R-:W-:-:S02]  /*9660*/  IMAD.U32 R46, R50, 0x10000, RZ ;  /* 0x00010000322e7824 */ /* 0x000fc400078e00ff */
[----:B------:R-:W-:Y:S01]  /*9670*/  FMUL.FTZ R95, R48, R49 ;  /* 0x00000031305f7220 */ /* 0x000fe20000410000 */
[C---:B------:R-:W-:Y:S01]  /*9680*/  SHF.L.U32 R62, R185.reuse, 0x10, RZ ;  /* 0x00000010b93e7819 */ /* 0x040fe200000006ff */
[----:B------:R-:W-:Y:S01]  /*9690*/  IMAD.U32 R63, R184, 0x10000, RZ ;  /* 0x00010000b83f7824 */ /* 0x000fe200078e00ff */
[----:B------:R-:W-:Y:S01]  /*96a0*/  LOP3.LUT R50, R50, 0xffff0000, RZ, 0xc0, !PT ;  /* 0xffff000032327812 */ /* 0x000fe200078ec0ff */
[----:B------:R-:W-:Y:S01]  /*96b0*/  FFMA.FTZ R48, R44, R67, -R95 ;  /* 0x000000432c307223 */ /* 0x000fe2000001085f */
[----:B------:R-:W-:Y:S01]  /*96c0*/  LOP3.LUT R184, R184, 0xffff0000, RZ, 0xc0, !PT ;  /* 0xffff0000b8b87812 */ /* 0x000fe200078ec0ff */
[----:B------:R-:W-:Y:S01]  /*96d0*/  FFMA.FTZ R49, R44, R49, R99 ;  /* 0x000000312c317223 */ /* 0x000fe20000010063 */
[----:B------:R-:W-:Y:S01]  /*96e0*/  LOP3.LUT R60, R185, 0xffff0000, RZ, 0xc0, !PT ;  /* 0xffff0000b93c7812 */ /* 0x000fe200078ec0ff */
[C---:B------:R-:W-:Y:S01]  /*96f0*/  FMUL.FTZ R44, R46.reuse, R62 ;  /* 0x0000003e2e2c7220 */ /* 0x040fe20000410000 */
[----:B------:R-:W-:Y:S01]  /*9700*/  FMUL.FTZ R67, R46, R63 ;  /* 0x0000003f2e437220 */ /* 0x000fe20000410000 */
[C---:B------:R-:W-:Y:S01]  /*9710*/  FMUL.FTZ R95, R50.reuse, R184 ;  /* 0x000000b8325f7220 */ /* 0x040fe20000410000 */
[----:B------:R-:W-:Y:S01]  /*9720*/  F2FP.BF16.F32.PACK_AB R51, R51, R97 ;  /* 0x000000613333723e */ /* 0x000fe200000010ff */
[----:B------:R-:W-:Y:S01]  /*9730*/  FMUL.FTZ R46, R50, R60 ;  /* 0x0000003c322e7220 */ /* 0x000fe20000410000 */
[C---:B------:R-:W-:Y:S01]  /*9740*/  FFMA.FTZ R63, R47.reuse, R63, -R44 ;  /* 0x0000003f2f3f7223 */ /* 0x040fe2000001082c */
[----:B------:R-:W-:Y:S01]  /*9750*/  FFMA.FTZ R47, R47, R62, R67 ;  /* 0x0000003e2f2f7223 */ /* 0x000fe20000010043 */
[C---:B------:R-:W-:Y:S01]  /*9760*/  FFMA.FTZ R60, R59.reuse, R60, R95 ;  /* 0x0000003c3b3c7223 */ /* 0x040fe2000001005f */
[----:B------:R-:W-:Y:S01]  /*9770*/  FFMA.FTZ R46, R59, R184, -R46 ;  /* 0x000000b83b2e7223 */ /* 0x000fe2000001082e */
[----:B------:R-:W-:-:S02]  /*9780*/  F2FP.BF16.F32.PACK_AB R58, R58, R93 ;  /* 0x0000005d3a3a723e */ /* 0x000fc400000010ff */
[----:B------:R-:W-:Y:S02]  /*9790*/  F2FP.BF16.F32.PACK_AB R92, R45, R92 ;  /* 0x0000005c2d5c723e */ /* 0x000fe400000010ff */
[----:B------:R-:W-:Y:S01]  /*97a0*/  F2FP.BF16.F32.PACK_AB R61, R61, R98 ;  /* 0x000000623d3d723e */ /* 0x000fe200000010ff */
[----:B------:R-:W-:Y:S01]  /*97b0*/  IMAD.MOV.U32 R45, RZ, RZ, R58 ;  /* 0x000000ffff2d7224 */ /* 0x000fe200078e003a */
[----:B------:R-:W-:Y:S02]  /*97c0*/  F2FP.BF16.F32.PACK_AB R44, R48, R65 ;  /* 0x00000041302c723e */ /* 0x000fe400000010ff */
[----:B------:R-:W-:Y:S01]  /*97d0*/  F2FP.BF16.F32.PACK_AB R50, R60, R47 ;  /* 0x0000002f3c32723e */ /* 0x000fe200000010ff */
[----:B------:R-:W-:Y:S01]  /*97e0*/  IMAD.MOV.U32 R47, RZ, RZ, R51 ;  /* 0x000000ffff2f7224 */ /* 0x000fe200078e0033 */
[----:B------:R-:W-:Y:S01]  /*97f0*/  F2FP.BF16.F32.PACK_AB R48, R49, R94 ;  /* 0x0000005e3130723e */ /* 0x000fe200000010ff */
[----:B------:R-:W-:Y:S01]  /*9800*/  IMAD.MOV.U32 R49, RZ, RZ, R92 ;  /* 0x000000ffff317224 */ /* 0x000fe200078e005c */
[----:B------:R-:W-:Y:S01]  /*9810*/  F2FP.BF16.F32.PACK_AB R46, R46, R63 ;  /* 0x0000003f2e2e723e */ /* 0x000fe200000010ff */
[----:B------:R-:W-:-:S07]  /*9820*/  IMAD.MOV.U32 R51, RZ, RZ, R61 ;  /* 0x000000ffff337224 */ /* 0x000fce00078e003d */
.L_x_695:
[----:B------:R-:W-:Y:S05]  /*9830*/  BSYNC B2 ;  /* 0x0000000000027941 */ /* 0x000fea0003800000 */
.L_x_694:
        /* <DEDUP_REMOVED lines=12> */
.L_x_693:
[----:B------:R-:W-:Y:S05]  /*9900*/  BSYNC B1 ;  /* 0x0000000000017941 */ /* 0x000fea0003800000 */
.L_x_692:
        /* <DEDUP_REMOVED lines=40> */
[--C-:B------:R-:W-:Y:S01]  /*9b90*/  SHF.R.U64 R58, R80, 0x10, R81.reuse ;  /* 0x00000010503a7819 */ /* 0x100fe20000001251 */
[----:B0-----:R-:W-:Y:S01]  /*9ba0*/  IMAD.U32 R60, R45, 0x10000, RZ ;  /* 0x000100002d3c7824 */ /* 0x001fe200078e00ff */
[----:B------:R-:W-:Y:S01]  /*9bb0*/  SHF.R.U32.HI R80, RZ, 0x10, R81 ;  /* 0x00000010ff507819 */ /* 0x000fe20000011651 */
[----:B------:R-:W-:Y:S01]  /*9bc0*/  IMAD.U32 R66, R47, 0x10000, RZ ;  /* 0x000100002f427824 */ /* 0x000fe200078e00ff */
[--C-:B------:R-:W-:Y:S01]  /*9bd0*/  SHF.R.U64 R61, R76, 0x10, R77.reuse ;  /* 0x000000104c3d7819 */ /* 0x100fe2000000124d */
[----:B--2---:R-:W-:Y:S01]  /*9be0*/  IMAD.U32 R76, R49, 0x10000, RZ ;  /* 0x00010000314c7824 */ /* 0x004fe200078e00ff */
[----:B------:R-:W-:Y:S01]  /*9bf0*/  SHF.R.U32.HI R77, RZ, 0x10, R77 ;  /* 0x00000010ff4d7819 */ /* 0x000fe2000001164d */
[----:B------:R-:W-:Y:S01]  /*9c00*/  IMAD.U32 R65, R46, 0x10000, RZ ;  /* 0x000100002e417824 */ /* 0x000fe200078e00ff */
[----:B------:R-:W-:Y:S02]  /*9c10*/  PRMT R80, R183, 0x5432, R80 ;  /* 0x00005432b7507816 */ /* 0x000fe40000000050 */
[----:B------:R-:W-:-:S02]  /*9c20*/  SHF.R.U64 R63, R82, 0x10, R83 ;  /* 0x00000010523f7819 */ /* 0x000fc40000001253 */
[----:B------:R-:W-:Y:S01]  /*9c30*/  PRMT R77, R176, 0x5432, R77 ;  /* 0x00005432b04d7816 */ /* 0x000fe2000000004d */
[----:B------:R-:W-:Y:S01]  /*9c40*/  IMAD.U32 R93, R80, 0x10000, RZ ;  /* 0x00010000505d7824 */ /* 0x000fe200078e00ff */
[----:B------:R-:W-:Y:S02]  /*9c50*/  SHF.R.U32.HI R83, RZ, 0x10, R83 ;  /* 0x00000010ff537819 */ /* 0x000fe40000011653 */
[--C-:B------:R-:W-:Y:S01]  /*9c60*/  SHF.R.U64 R56, R78, 0x10, R79.reuse ;  /* 0x000000104e387819 */ /* 0x100fe2000000124f */
[----:B------:R-:W-:Y:S01]  /*9c70*/  IMAD.U32 R81, R77, 0x10000, RZ ;  /* 0x000100004d517824 */ /* 0x000fe200078e00ff */
[----:B------:R-:W-:Y:S01]  /*9c80*/  SHF.R.U32.HI R78, RZ, 0x10, R79 ;  /* 0x00000010ff4e7819 */ /* 0x000fe2000001164f */
[----:B------:R-:W-:Y:S01]  /*9c90*/  FMUL.FTZ R95, R76, R93 ;  /* 0x0000005d4c5f7220 */ /* 0x000fe20000410000 */
[----:B------:R-:W-:Y:S01]  /*9ca0*/  PRMT R63, R182, 0x5410, R63 ;  /* 0x00005410b63f7816 */ /* 0x000fe2000000003f */
[----:B------:R-:W-:Y:S01]  /*9cb0*/  FMUL.FTZ R97, R76, R81 ;  /* 0x000000514c617220 */ /* 0x000fe20000410000 */
[----:B------:R-:W-:Y:S01]  /*9cc0*/  PRMT R182, R182, 0x5432, R83 ;  /* 0x00005432b6b67816 */ /* 0x000fe20000000053 */
[----:B------:R-:W-:Y:S01]  /*9cd0*/  IMAD.U32 R79, R51, 0x10000, RZ ;  /* 0x00010000334f7824 */ /* 0x000fe200078e00ff */
[----:B------:R-:W-:Y:S01]  /*9ce0*/  LOP3.LUT R64, R49, 0xffff0000, RZ, 0xc0, !PT ;  /* 0xffff000031407812 */ /* 0x000fe200078ec0ff */
[----:B------:R-:W-:Y:S01]  /*9cf0*/  IMAD.U32 R49, R48, 0x10000, RZ ;  /* 0x0001000030317824 */ /* 0x000fe200078e00ff */
[----:B------:R-:W-:Y:S01]  /*9d00*/  LOP3.LUT R83, R80, 0xffff0000, RZ, 0xc0, !PT ;  /* 0xffff000050537812 */ /* 0x000fe200078ec0ff */
[----:B------:R-:W-:Y:S01]  /*9d10*/  IMAD.U32 R80, R182, 0x10000, RZ ;  /* 0x00010000b6507824 */ /* 0x000fe200078e00ff */
[----:B------:R-:W-:-:S02]  /*9d20*/  PRMT R78, R175, 0x5432, R78 ;  /* 0x00005432af4e7816 */ /* 0x000fc4000000004e */
[----:B------:R-:W-:Y:S01]  /*9d30*/  PRMT R183, R183, 0x5410, R58 ;  /* 0x00005410b7b77816 */ /* 0x000fe2000000003a */
[----:B------:R-:W-:Y:S01]  /*9d40*/  FFMA.FTZ R58, R60, R81, -R95 ;  /* 0x000000513c3a7223 */ /* 0x000fe2000001085f */
[----:B------:R-:W-:Y:S01]  /*9d50*/  LOP3.LUT R77, R77, 0xffff0000, RZ, 0xc0, !PT ;  /* 0xffff00004d4d7812 */ /* 0x000fe200078ec0ff */
[----:B------:R-:W-:Y:S01]  /*9d60*/  FMUL.FTZ R81, R64, R83 ;  /* 0x0000005340517220 */ /* 0x000fe20000410000 */
[----:B------:R-:W-:Y:S01]  /*9d70*/  LOP3.LUT R62, R45, 0xffff0000, RZ, 0xc0, !PT ;  /* 0xffff00002d3e7812 */ /* 0x000fe200078ec0ff */
[----:B------:R-:W-:Y:S01]  /*9d80*/  FFMA.FTZ R60, R60, R93, R97 ;  /* 0x0000005d3c3c7223 */ /* 0x000fe20000010061 */
[----:B------:R-:W-:Y:S02]  /*9d90*/  IMAD.U32 R76, R78, 0x10000, RZ ;  /* 0x000100004e4c7824 */ /* 0x000fe400078e00ff */
[-C--:B------:R-:W-:Y:S01]  /*9da0*/  FMUL.FTZ R93, R64, R77.reuse ;  /* 0x0000004d405d7220 */ /* 0x080fe20000410000 */
[----:B------:R-:W-:Y:S01]  /*9db0*/  LOP3.LUT R51, R51, 0xffff0000, RZ, 0xc0, !PT ;  /* 0xffff000033337812 */ /* 0x000fe200078ec0ff */
[----:B------:R-:W-:Y:S01]  /*9dc0*/  FFMA.FTZ R77, R62, R77, -R81 ;  /* 0x0000004d3e4d7223 */ /* 0x000fe20000010851 */
[C---:B------:R-:W-:Y:S01]  /*9dd0*/  FMUL.FTZ R81, R79.reuse, R80 ;  /* 0x000000504f517220 */ /* 0x040fe20000410000 */
[----:B------:R-:W-:Y:S01]  /*9de0*/  LOP3.LUT R182, R182, 0xffff0000, RZ, 0xc0, !PT ;  /* 0xffff0000b6b67812 */ /* 0x000fe200078ec0ff */
[-C--:B------:R-:W-:Y:S01]  /*9df0*/  FMUL.FTZ R95, R79, R76.reuse ;  /* 0x0000004c4f5f7220 */ /* 0x080fe20000410000 */
[----:B------:R-:W-:Y:S01]  /*9e00*/  PRMT R61, R176, 0x5410, R61 ;  /* 0x00005410b03d7816 */ /* 0x000fe2000000003d */
[----:B------:R-:W-:Y:S01]  /*9e10*/  FFMA.FTZ R79, R62, R83, R93 ;  /* 0x000000533e4f7223 */ /* 0x000fe2000001005d */
[----:B------:R-:W-:Y:S01]  /*9e20*/  FFMA.FTZ R62, R66, R76, -R81 ;  /* 0x0000004c423e7223 */ /* 0x000fe20000010851 */
[----:B------:R-:W-:Y:S01]  /*9e30*/  LOP3.LUT R78, R78, 0xffff0000, RZ, 0xc0, !PT ;  /* 0xffff00004e4e7812 */ /* 0x000fe200078ec0ff */
[----:B------:R-:W-:Y:S01]  /*9e40*/  FFMA.FTZ R66, R66, R80, R95 ;  /* 0x0000005042427223 */ /* 0x000fe2000001005f */
[----:B------:R-:W-:Y:S01]  /*9e50*/  LOP3.LUT R47, R47, 0xffff0000, RZ, 0xc0, !PT ;  /* 0xffff00002f2f7812 */ /* 0x000fe200078ec0ff */
[----:B------:R-:W-:Y:S01]  /*9e60*/  FMUL.FTZ R80, R51, R182 ;  /* 0x000000b633507220 */ /* 0x000fe20000410000 */
[----:B------:R-:W-:Y:S01]  /*9e70*/  IMAD.U32 R64, R61, 0x10000, RZ ;  /* 0x000100003d407824 */ /* 0x000fe200078e00ff */
[----:B------:R-:W-:Y:S01]  /*9e80*/  LOP3.LUT R48, R48, 0xffff0000, RZ, 0xc0, !PT ;  /* 0xffff000030307812 */ /* 0x000fe200078ec0ff */
[----:B------:R-:W-:-:S02]  /*9e90*/  IMAD.U32 R76, R183, 0x10000, RZ ;  /* 0x00010000b74c7824 */ /* 0x000fc400078e00ff */
[-C--:B------:R-:W-:Y:S01]  /*9ea0*/  FMUL.FTZ R82, R51, R78.reuse ;  /* 0x0000004e33527220 */ /* 0x080fe20000410000 */
[----:B------:R-:W-:Y:S01]  /*9eb0*/  LOP3.LUT R183, R183, 0xffff0000, RZ, 0xc0, !PT ;  /* 0xffff0000b7b77812 */ /* 0x000fe200078ec0ff */
[----:B------:R-:W-:Y:S01]  /*9ec0*/  FFMA.FTZ R51, R47, R78, -R80 ;  /* 0x0000004e2f337223 */ /* 0x000fe20000010850 */
[----:B------:R-:W-:Y:S01]  /*9ed0*/  LOP3.LUT R61, R61, 0xffff0000, RZ, 0xc0, !PT ;  /* 0xffff00003d3d7812 */ /* 0x000fe200078ec0ff */
[C---:B------:R-:W-:Y:S01]  /*9ee0*/  IMAD.U32 R45, R44.reuse, 0x10000, RZ ;  /* 0x000100002c2d7824 */ /* 0x040fe200078e00ff */
[----:B------:R-:W-:Y:S01]  /*9ef0*/  PRMT R56, R175, 0x5410, R56 ;  /* 0x00005410af387816 */ /* 0x000fe20000000038 */
[C---:B------:R-:W-:Y:S01]  /*9f00*/  FMUL.FTZ R78, R49.reuse, R76 ;  /* 0x0000004c314e7220 */ /* 0x040fe20000410000 */
[----:B------:R-:W-:Y:S01]  /*9f10*/  FMUL.FTZ R81, R49, R64 ;  /* 0x0000004031517220 */ /* 0x000fe20000410000 */
[----:B------:R-:W-:Y:S01]  /*9f20*/  LOP3.LUT R44, R44, 0xffff0000, RZ, 0xc0, !PT ;  /* 0xffff00002c2c7812 */ /* 0x000fe200078ec0ff */
[----:B------:R-:W-:Y:S01]  /*9f30*/  FMUL.FTZ R83, R48, R183 ;  /* 0x000000b730537220 */ /* 0x000fe20000410000 */
[----:B------:R-:W-:Y:S01]  /*9f40*/  LOP3.LUT R67, R46, 0xffff0000, RZ, 0xc0, !PT ;  /* 0xffff00002e437812 */ /* 0x000fe200078ec0ff */
[----:B------:R-:W-:Y:S01]  /*9f50*/  FMUL.FTZ R93, R48, R61 ;  /* 0x0000003d305d7220 */ /* 0x000fe20000410000 */
[----:B------:R-:W-:-:S02]  /*9f60*/  IMAD.U32 R46, R50, 0x10000, RZ ;  /* 0x00010000322e7824 */ /* 0x000fc400078e00ff */
[C---:B------:R-:W-:Y:S01]  /*9f70*/  FFMA.FTZ R49, R45.reuse, R64, -R78 ;  /* 0x000000402d317223 */ /* 0x040fe2000001084e */
[----:B------:R-:W-:Y:S01]  /*9f80*/  FFMA.FTZ R81, R45, R76, R81 ;  /* 0x0000004c2d517223 */ /* 0x000fe20000010051 */
[C---:B------:R-:W-:Y:S01]  /*9f90*/  IMAD.U32 R48, R63.reuse, 0x10000, RZ ;  /* 0x000100003f307824 */ /* 0x040fe200078e00ff */
[----:B------:R-:W-:Y:S01]  /*9fa0*/  LOP3.LUT R50, R50, 0xffff0000, RZ, 0xc0, !PT ;  /* 0xffff000032327812 */ /* 0x000fe200078ec0ff */
[----:B------:R-:W-:Y:S01]  /*9fb0*/  IMAD.U32 R45, R56, 0x10000, RZ ;  /* 0x00010000382d7824 */ /* 0x000fe200078e00ff */
[----:B------:R-:W-:Y:S01]  /*9fc0*/  LOP3.LUT R63, R63, 0xffff0000, RZ, 0xc0, !PT ;  /* 0xffff00003f3f7812 */ /* 0x000fe200078ec0ff */
[----:B------:R-:W-:Y:S01]  /*9fd0*/  FFMA.FTZ R64, R44, R61, -R83 ;  /* 0x0000003d2c407223 */ /* 0x000fe20000010853 */
[----:B------:R-:W-:Y:S01]  /*9fe0*/  LOP3.LUT R56, R56, 0xffff0000, RZ, 0xc0, !PT ;  /* 0xffff000038387812 */ /* 0x000fe200078ec0ff */
[C---:B------:R-:W-:Y:S01]  /*9ff0*/  FMUL.FTZ R76, R46.reuse, R48 ;  /* 0x000000302e4c7220 */ /* 0x040fe20000410000 */
[----:B------:R-:W-:Y:S01]  /*a000*/  FMUL.FTZ R61, R46, R45 ;  /* 0x0000002d2e3d7220 */ /* 0x000fe20000410000 */
[----:B------:R-:W-:Y:S01]  /*a010*/  FFMA.FTZ R47, R47, R182, R82 ;  /* 0x000000b62f2f7223 */ /* 0x000fe20000010052 */
[C---:B------:R-:W-:Y:S01]  /*a020*/  FMUL.FTZ R46, R50.reuse, R63 ;  /* 0x0000003f322e7220 */ /* 0x040fe20000410000 */
[-C--:B------:R-:W-:Y:S01]  /*a030*/  FMUL.FTZ R50, R50, R56.reuse ;  /* 0x0000003832327220 */ /* 0x080fe20000410000 */
[----:B------:R-:W-:Y:S01]  /*a040*/  FFMA.FTZ R44, R44, R183, R93 ;  /* 0x000000b72c2c7223 */ /* 0x000fe2000001005d */
[----:B------:R-:W-:Y:S01]  /*a050*/  FFMA.FTZ R76, R65, R45, -R76 ;  /* 0x0000002d414c7223 */ /* 0x000fe2000001084c */
[----:B------:R-:W-:Y:S01]  /*a060*/  FFMA.FTZ R45, R67, R56, -R46 ;  /* 0x00000038432d7223 */ /* 0x000fe2000001082e */
[----:B------:R-:W-:Y:S01]  /*a070*/  F2FP.BF16.F32.PACK_AB R51, R51, R62 ;  /* 0x0000003e3333723e */ /* 0x000fe200000010ff */
[----:B------:R-:W-:Y:S01]  /*a080*/  FFMA.FTZ R61, R65, R48, R61 ;  /* 0x00000030413d7223 */ /* 0x000fe2000001003d */
[----:B------:R-:W-:Y:S01]  /*a090*/  F2FP.BF16.F32.PACK_AB R49, R64, R49 ;  /* 0x000000314031723e */ /* 0x000fe200000010ff */
[----:B------:R-:W-:Y:S01]  /*a0a0*/  FFMA.FTZ R50, R67, R63, R50 ;  /* 0x0000003f43327223 */ /* 0x000fe20000010032 */
[----:B------:R-:W-:-:S02]  /*a0b0*/  F2FP.BF16.F32.PACK_AB R58, R77, R58 ;  /* 0x0000003a4d3a723e */ /* 0x000fc400000010ff */
[----:B------:R-:W-:Y:S02]  /*a0c0*/  F2FP.BF16.F32.PACK_AB R60, R79, R60 ;  /* 0x0000003c4f3c723e */ /* 0x000fe400000010ff */
[----:B------:R-:W-:Y:S01]  /*a0d0*/  F2FP.BF16.F32.PACK_AB R66, R47, R66 ;  /* 0x000000422f42723e */ /* 0x000fe200000010ff */
[----:B------:R-:W-:Y:S01]  /*a0e0*/  IMAD.MOV.U32 R47, RZ, RZ, R51 ;  /* 0x000000ffff2f7224 */ /* 0x000fe200078e0033 */
[----:B------:R-:W-:Y:S01]  /*a0f0*/  F2FP.BF16.F32.PACK_AB R48, R44, R81 ;  /* 0x000000512c30723e */ /* 0x000fe200000010ff */
[----:B------:R-:W-:Y:S01]  /*a100*/  IMAD.MOV.U32 R44, RZ, RZ, R49 ;  /* 0x000000ffff2c7224 */ /* 0x000fe200078e0031 */
[----:B------:R-:W-:Y:S01]  /*a110*/  F2FP.BF16.F32.PACK_AB R46, R45, R76 ;  /* 0x0000004c2d2e723e */ /* 0x000fe200000010ff */
[----:B------:R-:W-:Y:S01]  /*a120*/  IMAD.MOV.U32 R45, RZ, RZ, R58 ;  /* 0x000000ffff2d7224 */ /* 0x000fe200078e003a */
[----:B------:R-:W-:Y:S01]  /*a130*/  F2FP.BF16.F32.PACK_AB R50, R50, R61 ;  /* 0x0000003d3232723e */ /* 0x000fe200000010ff */
[----:B------:R-:W-:Y:S02]  /*a140*/  IMAD.MOV.U32 R49, RZ, RZ, R60 ;  /* 0x000000ffff317224 */ /* 0x000fe400078e003c */
[----:B------:R-:W-:-:S07]  /*a150*/  IMAD.MOV.U32 R51, RZ, RZ, R66 ;  /* 0x000000ffff337224 */ /* 0x000fce00078e0042 */
.L_x_699:
[----:B------:R-:W-:Y:S05]  /*a160*/  BSYNC B2 ;  /* 0x0000000000027941 */ /* 0x000fea0003800000 */
.L_x_698:
        /* <DEDUP_REMOVED lines=12> */
.L_x_697:
[----:B------:R-:W-:Y:S05]  /*a230*/  BSYNC B1 ;  /* 0x0000000000017941 */ /* 0x000fea0003800000 */
.L_x_696:
        /* <DEDUP_REMOVED lines=9> */
[----:B------:R-:W-:-:S03]  /*a2d0*/  IADD3 R54, P4, P5, R100, R52, R20 ;  /* 0x0000003464367210 */ /* 0x000fc60007d9e014 */
[----:B------:R-:W-:-:S05]  /*a2e0*/  IMAD.SHL.U32 R47, R47, 0x40, RZ ;  /* 0x000000402f2f7824 */ /* 0x000fca00078e00ff */
[----:B------:R-:W-:Y:S02]  /*a2f0*/  LOP3.LUT R47, R47, 0x1c0, RZ, 0xc0, !PT ;  /* 0x000001c02f2f7812 */ /* 0x000fe400078ec0ff */
        /* <DEDUP_REMOVED lines=24> */
[----:B------:R-:W-:Y:S01]  /*a480*/  SHF.R.U64 R76, R70, 0x10, R71 ;  /* 0x00000010464c7819 */ /* 0x000fe20000001247 */
[----:B--2---:R-:W-:Y:S01]  /*a490*/  IMAD.U32 R62, R49, 0x10000, RZ ;  /* 0x00010000313e7824 */ /* 0x004fe200078e00ff */
[----:B------:R-:W-:Y:S01]  /*a4a0*/  SHF.R.U32.HI R78, RZ, 0x10, R69 ;  /* 0x00000010ff4e7819 */ /* 0x000fe20000011645 */
[----:B0-----:R-:W-:Y:S01]  /*a4b0*/  IMAD.U32 R66, R47, 0x10000, RZ ;  /* 0x000100002f427824 */ /* 0x001fe200078e00ff */
[----:B------:R-:W-:Y:S01]  /*a4c0*/  SHF.R.U32.HI R70, RZ, 0x10, R73 ;  /* 0x00000010ff467819 */ /* 0x000fe20000011649 */
[----:B------:R-:W-:Y:S01]  /*a4d0*/  IMAD.U32 R58, R48, 0x10000, RZ ;  /* 0x00010000303a7824 */ /* 0x000fe200078e00ff */
[----:B------:R-:W-:Y:S01]  /*a4e0*/  LOP3.LUT R67, R49, 0xffff0000, RZ, 0xc0, !PT ;  /* 0xffff000031437812 */ /* 0x000fe200078ec0ff */
[----:B------:R-:W-:Y:S01]  /*a4f0*/  IMAD.U32 R56, R44, 0x10000, RZ ;  /* 0x000100002c387824 */ /* 0x000fe200078e00ff */
[----:B------:R-:W-:Y:S01]  /*a500*/  SHF.R.U64 R81, R68, 0x10, R69 ;  /* 0x0000001044517819 */ /* 0x000fe20000001245 */
[----:B------:R-:W-:Y:S01]  /*a510*/  IMAD.U32 R68, R51, 0x10000, RZ ;  /* 0x0001000033447824 */ /* 0x000fe200078e00ff */
[----:B------:R-:W-:-:S02]  /*a520*/  PRMT R49, R173, 0x5410, R76 ;  /* 0x00005410ad317816 */ /* 0x000fc4000000004c */
[----:B------:R-:W-:Y:S02]  /*a530*/  PRMT R69, R171, 0x5432, R78 ;  /* 0x00005432ab457816 */ /* 0x000fe4000000004e */
[----:B------:R-:W-:Y:S02]  /*a540*/  PRMT R173, R173, 0x5432, R70 ;  /* 0x00005432adad7816 */ /* 0x000fe40000000046 */
[----:B------:R-:W-:Y:S02]  /*a550*/  SHF.R.U64 R77, R72, 0x10, R73 ;  /* 0x00000010484d7819 */ /* 0x000fe40000001249 */
[--C-:B------:R-:W-:Y:S02]  /*a560*/  SHF.R.U64 R72, R74, 0x10, R75.reuse ;  /* 0x000000104a487819 */ /* 0x100fe4000000124b */
[----:B------:R-:W-:Y:S02]  /*a570*/  SHF.R.U32.HI R75, RZ, 0x10, R75 ;  /* 0x00000010ff4b7819 */ /* 0x000fe4000001164b */
[----:B------:R-:W-:Y:S01]  /*a580*/  SHF.R.U32.HI R79, RZ, 0x10, R71 ;  /* 0x00000010ff4f7819 */ /* 0x000fe20000011647 */
[----:B------:R-:W-:Y:S01]  /*a590*/  IMAD.U32 R71, R173, 0x10000, RZ ;  /* 0x00010000ad477824 */ /* 0x000fe200078e00ff */
[----:B------:R-:W-:Y:S01]  /*a5a0*/  LOP3.LUT R63, R51, 0xffff0000, RZ, 0xc0, !PT ;  /* 0xffff0000333f7812 */ /* 0x000fe200078ec0ff */
[----:B------:R-:W-:Y:S01]  /*a5b0*/  IMAD.U32 R51, R69, 0x10000, RZ ;  /* 0x0001000045337824 */ /* 0x000fe200078e00ff */
[----:B------:R-:W-:Y:S01]  /*a5c0*/  PRMT R70, R170, 0x5410, R77 ;  /* 0x00005410aa467816 */ /* 0x000fe2000000004d */
[----:B------:R-:W-:Y:S01]  /*a5d0*/  FMUL.FTZ R74, R62, R71 ;  /* 0x000000473e4a7220 */ /* 0x000fe20000410000 */
[----:B------:R-:W-:Y:S01]  /*a5e0*/  PRMT R170, R170, 0x5432, R75 ;  /* 0x00005432aaaa7816 */ /* 0x000fe2000000004b */
[----:B------:R-:W-:Y:S01]  /*a5f0*/  FMUL.FTZ R76, R62, R51 ;  /* 0x000000333e4c7220 */ /* 0x000fe20000410000 */
[----:B------:R-:W-:-:S02]  /*a600*/  SHF.L.U32 R61, R45, 0x10, RZ ;  /* 0x000000102d3d7819 */ /* 0x000fc400000006ff */
[----:B------:R-:W-:Y:S01]  /*a610*/  PRMT R171, R171, 0x5410, R72 ;  /* 0x00005410abab7816 */ /* 0x000fe20000000048 */
[----:B------:R-:W-:Y:S01]  /*a620*/  IMAD.U32 R73, R170, 0x10000, RZ ;  /* 0x00010000aa497824 */ /* 0x000fe200078e00ff */
[C---:B------:R-:W-:Y:S01]  /*a630*/  PRMT R64, R172.reuse, 0x5410, R81 ;  /* 0x00005410ac407816 */ /* 0x040fe20000000051 */
[----:B------:R-:W-:Y:S01]  /*a640*/  FFMA.FTZ R51, R61, R51, -R74 ;  /* 0x000000333d337223 */ /* 0x000fe2000001084a */
[----:B------:R-:W-:Y:S01]  /*a650*/  LOP3.LUT R72, R173, 0xffff0000, RZ, 0xc0, !PT ;  /* 0xffff0000ad487812 */ /* 0x000fe200078ec0ff */
[----:B------:R-:W-:Y:S01]  /*a660*/  FFMA.FTZ R61, R61, R71, R76 ;  /* 0x000000473d3d7223 */ /* 0x000fe2000001004c */
[----:B------:R-:W-:Y:S02]  /*a670*/  PRMT R172, R172, 0x5432, R79 ;  /* 0x00005432acac7816 */ /* 0x000fe4000000004f */
[----:B------:R-:W-:Y:S01]  /*a680*/  LOP3.LUT R62, R69, 0xffff0000, RZ, 0xc0, !PT ;  /* 0xffff0000453e7812 */ /* 0x000fe200078ec0ff */
[----:B------:R-:W-:Y:S01]  /*a690*/  FMUL.FTZ R74, R67, R72 ;  /* 0x00000048434a7220 */ /* 0x000fe20000410000 */
[----:B------:R-:W-:Y:S01]  /*a6a0*/  LOP3.LUT R65, R45, 0xffff0000, RZ, 0xc0, !PT ;  /* 0xffff00002d417812 */ /* 0x000fe200078ec0ff */
[----:B------:R-:W-:Y:S01]  /*a6b0*/  IMAD.U32 R69, R172, 0x10000, RZ ;  /* 0x00010000ac457824 */ /* 0x000fe200078e00ff */
[----:B------:R-:W-:Y:S01]  /*a6c0*/  LOP3.LUT R170, R170, 0xffff0000, RZ, 0xc0, !PT ;  /* 0xffff0000aaaa7812 */ /* 0x000fe200078ec0ff */
[-C--:B------:R-:W-:Y:S01]  /*a6d0*/  FMUL.FTZ R76, R67, R62.reuse ;  /* 0x0000003e434c7220 */ /* 0x080fe20000410000 */
[C---:B------:R-:W-:Y:S01]  /*a6e0*/  FMUL.FTZ R67, R68.reuse, R73 ;  /* 0x0000004944437220 */ /* 0x040fe20000410000 */
[----:B------:R-:W-:Y:S01]  /*a6f0*/  FFMA.FTZ R62, R65, R62, -R74 ;  /* 0x0000003e413e7223 */ /* 0x000fe2000001084a */
[-C--:B------:R-:W-:Y:S01]  /*a700*/  FMUL.FTZ R74, R68, R69.reuse ;  /* 0x00000045444a7220 */ /* 0x080fe20000410000 */
[----:B------:R-:W-:Y:S01]  /*a710*/  LOP3.LUT R60, R47, 0xffff0000, RZ, 0xc0, !PT ;  /* 0xffff00002f3c7812 */ /* 0x000fe200078ec0ff */
[----:B------:R-:W-:Y:S01]  /*a720*/  FFMA.FTZ R68, R66, R69, -R67 ;  /* 0x0000004542447223 */ /* 0x000fe20000010843 */
[----:B------:R-:W-:Y:S01]  /*a730*/  LOP3.LUT R172, R172, 0xffff0000, RZ, 0xc0, !PT ;  /* 0xffff0000acac7812 */ /* 0x000fe200078ec0ff */
[----:B------:R-:W-:Y:S01]  /*a740*/  FFMA.FTZ R76, R65, R72, R76 ;  /* 0x00000048414c7223 */ /* 0x000fe2000001004c */
[----:B------:R-:W-:Y:S01]  /*a750*/  FMUL.FTZ R69, R63, R170 ;  /* 0x000000aa3f457220 */ /* 0x000fe20000410000 */
[----:B------:R-:W-:-:S02]  /*a760*/  IMAD.U32 R67, R70, 0x10000, RZ ;  /* 0x0001000046437824 */ /* 0x000fc400078e00ff */
[----:B------:R-:W-:Y:S01]  /*a770*/  FFMA.FTZ R74, R66, R73, R74 ;  /* 0x00000049424a7223 */ /* 0x000fe2000001004a */
[----:B------:R-:W-:Y:S02]  /*a780*/  IMAD.U32 R65, R64, 0x10000, RZ ;  /* 0x0001000040417824 */ /* 0x000fe400078e00ff */
[-C--:B------:R-:W-:Y:S01]  /*a790*/  FMUL.FTZ R73, R63, R172.reuse ;  /* 0x000000ac3f497220 */ /* 0x080fe20000410000 */
[----:B------:R-:W-:Y:S01]  /*a7a0*/  FFMA.FTZ R75, R60, R172, -R69 ;  /* 0x000000ac3c4b7223 */ /* 0x000fe20000010845 */
[----:B------:R-:W-:Y:S01]  /*a7b0*/  FMUL.FTZ R71, R58, R67 ;  /* 0x000000433a477220 */ /* 0x000fe20000410000 */
[----:B------:R-:W-:Y:S01]  /*a7c0*/  LOP3.LUT R48, R48, 0xffff0000, RZ, 0xc0, !PT ;  /* 0xffff000030307812 */ /* 0x000fe200078ec0ff */
[-C--:B------:R-:W-:Y:S01]  /*a7d0*/  FMUL.FTZ R58, R58, R65.reuse ;  /* 0x000000413a3a7220 */ /* 0x080fe20000410000 */
[----:B------:R-:W-:Y:S01]  /*a7e0*/  LOP3.LUT R69, R70, 0xffff0000, RZ, 0xc0, !PT ;  /* 0xffff000046457812 */ /* 0x000fe200078ec0ff */
[----:B------:R-:W-:Y:S01]  /*a7f0*/  IMAD.U32 R45, R46, 0x10000, RZ ;  /* 0x000100002e2d7824 */ /* 0x000fe200078e00ff */
[----:B------:R-:W-:Y:S01]  /*a800*/  LOP3.LUT R63, R64, 0xffff0000, RZ, 0xc0, !PT ;  /* 0xffff0000403f7812 */ /* 0x000fe200078ec0ff */
[----:B------:R-:W-:Y:S01]  /*a810*/  FFMA.FTZ R77, R60, R170, R73 ;  /* 0x000000aa3c4d7223 */ /* 0x000fe20000010049 */
[----:B------:R-:W-:Y:S01]  /*a820*/  LOP3.LUT R44, R44, 0xffff0000, RZ, 0xc0, !PT ;  /* 0xffff00002c2c7812 */ /* 0x000fe200078ec0ff */
[----:B------:R-:W-:Y:S01]  /*a830*/  FFMA.FTZ R71, R56, R65, -R71 ;  /* 0x0000004138477223 */ /* 0x000fe20000010847 */
[----:B------:R-:W-:Y:S01]  /*a840*/  LOP3.LUT R47, R46, 0xffff0000, RZ, 0xc0, !PT ;  /* 0xffff00002e2f7812 */ /* 0x000fe200078ec0ff */
[----:B------:R-:W-:Y:S01]  /*a850*/  FFMA.FTZ R58, R56, R67, R58 ;  /* 0x00000043383a7223 */ /* 0x000fe2000001003a */
[----:B------:R-:W-:-:S02]  /*a860*/  IMAD.U32 R46, R50, 0x10000, RZ ;  /* 0x00010000322e7824 */ /* 0x000fc400078e00ff */
[C---:B------:R-:W-:Y:S01]  /*a870*/  FMUL.FTZ R73, R48.reuse, R69 ;  /* 0x0000004530497220 */ /* 0x040fe20000410000 */
[-C--:B------:R-:W-:Y:S01]  /*a880*/  FMUL.FTZ R65, R48, R63.reuse ;  /* 0x0000003f30417220 */ /* 0x080fe20000410000 */
[----:B------:R-:W-:Y:S01]  /*a890*/  IMAD.U32 R56, R171, 0x10000, RZ ;  /* 0x00010000ab387824 */ /* 0x000fe200078e00ff */
[----:B------:R-:W-:Y:S01]  /*a8a0*/  LOP3.LUT R50, R50, 0xffff0000, RZ, 0xc0, !PT ;  /* 0xffff000032327812 */ /* 0x000fe200078ec0ff */
[----:B------:R-:W-:Y:S01]  /*a8b0*/  IMAD.U32 R48, R49, 0x10000, RZ ;  /* 0x0001000031307824 */ /* 0x000fe200078e00ff */
[----:B------:R-:W-:Y:S01]  /*a8c0*/  LOP3.LUT R171, R171, 0xffff0000, RZ, 0xc0, !PT ;  /* 0xffff0000abab7812 */ /* 0x000fe200078ec0ff */
[C---:B------:R-:W-:Y:S01]  /*a8d0*/  FFMA.FTZ R60, R44.reuse, R63, -R73 ;  /* 0x0000003f2c3c7223 */ /* 0x040fe20000010849 */
[----:B------:R-:W-:Y:S01]  /*a8e0*/  LOP3.LUT R49, R49, 0xffff0000, RZ, 0xc0, !PT ;  /* 0xffff000031317812 */ /* 0x000fe200078ec0ff */
[----:B------:R-:W-:Y:S01]  /*a8f0*/  FFMA.FTZ R65, R44, R69, R65 ;  /* 0x000000452c417223 */ /* 0x000fe20000010041 */
[C---:B------:R-:W-:Y:S01]  /*a900*/  FMUL.FTZ R44, R46.reuse, R56 ;  /* 0x000000382e2c7220 */ /* 0x040fe20000410000 */
[-C--:B------:R-:W-:Y:S01]  /*a910*/  FMUL.FTZ R63, R46, R48.reuse ;  /* 0x000000302e3f7220 */ /* 0x080fe20000410000 */
        /* <DEDUP_REMOVED lines=10> */
[----:B------:R-:W-:Y:S01]  /*a9c0*/  IMAD.MOV.U32 R44, RZ, RZ, R60 ;  /* 0x000000ffff2c7224 */ /* 0x000fe200078e003c */
[----:B------:R-:W-:Y:S01]  /*a9d0*/  F2FP.BF16.F32.PACK_AB R47, R75, R68 ;  /* 0x000000444b2f723e */ /* 0x000fe200000010ff */
[----:B------:R-:W-:Y:S01]  /*a9e0*/  IMAD.MOV.U32 R49, RZ, RZ, R61 ;  /* 0x000000ffff317224 */ /* 0x000fe200078e003d */
[----:B------:R-:W-:Y:S02]  /*a9f0*/  F2FP.BF16.F32.PACK_AB R51, R77, R74 ;  /* 0x0000004a4d33723e */ /* 0x000fe400000010ff */
[----:B------:R-:W-:-:S02]  /*aa00*/  F2FP.BF16.F32.PACK_AB R48, R65, R58 ;  /* 0x0000003a4130723e */ /* 0x000fc400000010ff */
[----:B------:R-:W-:-:S07]  /*aa10*/  F2FP.BF16.F32.PACK_AB R50, R50, R63 ;  /* 0x0000003f3232723e */ /* 0x000fce00000010ff */
.L_x_703:
[----:B------:R-:W-:Y:S05]  /*aa20*/  BSYNC B2 ;  /* 0x0000000000027941 */ /* 0x000fea0003800000 */
.L_x_702:
        /* <DEDUP_REMOVED lines=12> */
.L_x_701:
[----:B------:R-:W-:Y:S05]  /*aaf0*/  BSYNC B1 ;  /* 0x0000000000017941 */ /* 0x000fea0003800000 */
.L_x_700:
[----:B0-----:R-:W-:Y:S02]  /*ab00*/  VIADD R45, R22, 0xa0 ;  /* 0x000000a0162d7836 */ /* 0x001fe40000000000 */
[-C--:B--2---:R-:W-:Y:S02]  /*ab10*/  IMAD R44, R149, R138.reuse, RZ ;  /* 0x0000008a952c7224 */ /* 0x084fe400078e02ff */
[C---:B------:R-:W-:Y:S01]  /*ab20*/  IMAD.WIDE.U32 R136, R45.reuse, R138, R136 ;  /* 0x0000008a2d887225 */ /* 0x040fe200078e0088 */
[----:B------:R-:W-:-:S03]  /*ab30*/  ISETP.GE.OR P4, PT, R45, R4, P0 ;  /* 0x000000042d00720c */ /* 0x000fc60000786670 */
[----:B------:R-:W-:-:S10]  /*ab40*/  IMAD R57, R45, R139, R44 ;  /* 0x0000008b2d397224 */ /* 0x000fd400078e022c */
[----:B------:R-:W-:Y:S05]  /*ab50*/  @P4 BRA `(.L_x_670) ;  /* 0x0000001000744947 */ /* 0x000fea0003800000 */
[----:B------:R-:W2:Y:S01]  /*ab60*/  LDL R45, [R1+0x4] ;  /* 0x00000400012d7983 */ /* 0x000ea20000100800 */
[----:B------:R-:W0:Y:S03]  /*ab70*/  LDC.64 R52, c[0x0][0x2e8] ;  /* 0x0000ba00ff347b82 */ /* 0x000e260000000a00 */
[----:B------:R-:W3:Y:S01]  /*ab80*/  LDL R46, [R1+0x4c] ;  /* 0x00004c00012e7983 */ /* 0x000ee20000100800 */
[----:B------:R-:W-:Y:S01]  /*ab90*/  IMAD.IADD R57, R137, 0x1, R57 ;  /* 0x0000000189397824 */ /* 0x000fe200078e0239 */
[----:B------:R-:W-:Y:S01]  /*aba0*/  IADD3 R44, P4, P5, R100, R136, R20 ;  /* 0x00000088642c7210 */ /* 0x000fe20007d9e014 */
[----:B------:R-:W-:Y:S01]  /*abb0*/  VIADD R47, R22, 0xa0 ;  /* 0x000000a0162f7836 */ /* 0x000fe20000000000 */
[----:B------:R-:W-:Y:S03]  /*abc0*/  BSSY B1, `(.L_x_704) ;  /* 0x0000074000017945 */ /* 0x000fe60003800000 */
[----:B------:R-:W-:-:S05]  /*abd0*/  IMAD.SHL.U32 R47, R47, 0x40, RZ ;  /* 0x000000402f2f7824 */ /* 0x000fca00078e00ff */
[----:B------:R-:W-:Y:S02]  /*abe0*/  LOP3.LUT R47, R47, 0x1c0, RZ, 0xc0, !PT ;  /* 0x000001c02f2f7812 */ /* 0x000fe400078ec0ff */
[----:B--2---:R-:W-:Y:S02]  /*abf0*/  LOP3.LUT P6, RZ, R45, 0x1, RZ, 0xc0, !PT ;  /* 0x000000012dff7812 */ /* 0x004fe400078cc0ff */
[----:B------:R-:W-:Y:S02]  /*ac00*/  IADD3.X R45, R14, R57, R9, P4, P5 ;  /* 0x000000390e2d7210 */ /* 0x000fe400027ea409 */
[C---:B0-----:R-:W-:Y:S02]  /*ac10*/  LEA R54, P4, R44.reuse, R52, 0x1 ;  /* 0x000000342c367211 */ /* 0x041fe400078808ff */
[----:B------:R-:W-:Y:S02]  /*ac20*/  SEL R151, R43, R151, !P6 ;  /* 0x000000972b977207 */ /* 0x000fe40007000000 */
[----:B------:R-:W-:-:S02]  /*ac30*/  LEA.HI.X R55, R44, R53, R45, 0x1, P4 ;  /* 0x000000352c377211 */ /* 0x000fc400020f0c2d */
[----:B------:R-:W-:-:S04]  /*ac40*/  SHF.R.S32.HI R44, RZ, 0x1f, R151 ;  /* 0x0000001fff2c7819 */ /* 0x000fc80000011497 */
[----:B------:R-:W-:-:S04]  /*ac50*/  LEA.HI R151, R44, R151, RZ, 0x4 ;  /* 0x000000972c977211 */ /* 0x000fc800078f20ff */
[----:B------:R-:W-:-:S04]  /*ac60*/  LEA.HI.SX32 R151, R151, R10, 0x1c ;  /* 0x0000000a97977211 */ /* 0x000fc800078fe2ff */
[----:B------:R-:W-:Y:S01]  /*ac70*/  SHF.R.S32.HI R44, RZ, 0x1f, R151 ;  /* 0x0000001fff2c7819 */ /* 0x000fe20000011497 */
[----:B------:R-:W-:-:S03]  /*ac80*/  IMAD.SHL.U32 R59, R151, 0x8, RZ ;  /* 0x00000008973b7824 */ /* 0x000fc600078e00ff */
[----:B------:R-:W-:Y:S02]  /*ac90*/  LEA.HI R44, R44, R151, RZ, 0x3 ;  /* 0x000000972c2c7211 */ /* 0x000fe400078f18ff */
[----:B------:R-:W-:Y:S02]  /*aca0*/  LOP3.LUT R45, R47, 0x38, R59, 0xf8, !PT ;  /* 0x000000382f2d7812 */ /* 0x000fe400078ef83b */
[----:B------:R-:W-:Y:S02]  /*acb0*/  SHF.R.S32.HI R44, RZ, 0x3, R44 ;  /* 0x00000003ff2c7819 */ /* 0x000fe4000001142c */
[----:B------:R-:W-:-:S03]  /*acc0*/  LOP3.LUT R45, R45, R164, RZ, 0x3c, !PT ;  /* 0x000000a42d2d7212 */ /* 0x000fc600078e3cff */
[----:B---3--:R-:W-:-:S04]  /*acd0*/  IMAD R44, R44, 0x2c00, R46 ;  /* 0x00002c002c2c7824 */ /* 0x008fc800078e022e */
        /* <DEDUP_REMOVED lines=9> */
[----:B--2---:R-:W-:Y:S01]  /*ad70*/  IMAD.U32 R63, R49, 0x10000, RZ ;  /* 0x00010000313f7824 */ /* 0x004fe200078e00ff */
[----:B------:R-:W-:Y:S01]  /*ad80*/  SHF.R.U32.HI R88, RZ, 0x10, R89 ;  /* 0x00000010ff587819 */ /* 0x000fe20000011659 */
[----:B0-----:R-:W-:Y:S01]  /*ad90*/  IMAD.U32 R58, R45, 0x10000, RZ ;  /* 0x000100002d3a7824 */ /* 0x001fe200078e00ff */
[--C-:B------:R-:W-:Y:S01]  /*ada0*/  SHF.R.U64 R66, R84, 0x10, R85.reuse ;  /* 0x0000001054427819 */ /* 0x100fe20000001255 */
[----:B------:R-:W-:Y:S01]  /*adb0*/  IMAD.U32 R65, R51, 0x10000, RZ ;  /* 0x0001000033417824 */ /* 0x000fe200078e00ff */
[----:B------:R-:W-:Y:S01]  /*adc0*/  SHF.R.U32.HI R84, RZ, 0x10, R85 ;  /* 0x00000010ff547819 */ /* 0x000fe20000011655 */
[----:B------:R-:W-:Y:S01]  /*add0*/  IMAD.U32 R61, R48, 0x10000, RZ ;  /* 0x00010000303d7824 */ /* 0x000fe200078e00ff */
[----:B------:R-:W-:Y:S01]  /*ade0*/  PRMT R69, R169, 0x5432, R88 ;  /* 0x00005432a9457816 */ /* 0x000fe20000000058 */
[----:B------:R-:W-:Y:S01]  /*adf0*/  IMAD.U32 R56, R44, 0x10000, RZ ;  /* 0x000100002c387824 */ /* 0x000fe200078e00ff */
[----:B------:R-:W-:-:S02]  /*ae00*/  PRMT R66, R167, 0x5410, R66 ;  /* 0x00005410a7427816 */ /* 0x000fc40000000042 */
[----:B------:R-:W-:Y:S01]  /*ae10*/  SHF.R.U64 R67, R86, 0x10, R87 ;  /* 0x0000001056437819 */ /* 0x000fe20000001257 */
[----:B------:R-:W-:Y:S01]  /*ae20*/  IMAD.U32 R70, R69, 0x10000, RZ ;  /* 0x0001000045467824 */ /* 0x000fe200078e00ff */
[----:B------:R-:W-:Y:S02]  /*ae30*/  PRMT R167, R167, 0x5432, R84 ;  /* 0x00005432a7a77816 */ /* 0x000fe40000000054 */
[--C-:B------:R-:W-:Y:S01]  /*ae40*/  SHF.R.U64 R71, R90, 0x10, R91.reuse ;  /* 0x000000105a477819 */ /* 0x100fe2000000125b */
[----:B------:R-:W-:Y:S01]  /*ae50*/  FMUL.FTZ R73, R63, R70 ;  /* 0x000000463f497220 */ /* 0x000fe20000410000 */
[----:B------:R-:W-:Y:S02]  /*ae60*/  SHF.R.U32.HI R91, RZ, 0x10, R91 ;  /* 0x00000010ff5b7819 */ /* 0x000fe4000001165b */
[----:B------:R-:W-:Y:S01]  /*ae70*/  PRMT R68, R166, 0x5410, R67 ;  /* 0x00005410a6447816 */ /* 0x000fe20000000043 */
[----:B------:R-:W-:Y:S01]  /*ae80*/  IMAD.U32 R67, R167, 0x10000, RZ ;  /* 0x00010000a7437824 */ /* 0x000fe200078e00ff */
[----:B------:R-:W-:-:S02]  /*ae90*/  SHF.R.U32.HI R87, RZ, 0x10, R87 ;  /* 0x00000010ff577819 */ /* 0x000fc40000011657 */
[----:B------:R-:W-:Y:S01]  /*aea0*/  LOP3.LUT R64, R49, 0xffff0000, RZ, 0xc0, !PT ;  /* 0xffff000031407812 */ /* 0x000fe200078ec0ff */
[-C--:B------:R-:W-:Y:S01]  /*aeb0*/  FMUL.FTZ R75, R63, R67.reuse ;  /* 0x000000433f4b7220 */ /* 0x080fe20000410000 */
[----:B------:R-:W-:Y:S01]  /*aec0*/  PRMT R71, R168, 0x5410, R71 ;  /* 0x00005410a8477816 */ /* 0x000fe20000000047 */
[C---:B------:R-:W-:Y:S01]  /*aed0*/  FFMA.FTZ R73, R58.reuse, R67, -R73 ;  /* 0x000000433a497223 */ /* 0x040fe20000010849 */
[----:B------:R-:W-:Y:S01]  /*aee0*/  LOP3.LUT R69, R69, 0xffff0000, RZ, 0xc0, !PT ;  /* 0xffff000045457812 */ /* 0x000fe200078ec0ff */
[----:B------:R-:W-:Y:S01]  /*aef0*/  FFMA.FTZ R75, R58, R70, R75 ;  /* 0x000000463a4b7223 */ /* 0x000fe2000001004b */
[----:B------:R-:W-:Y:S02]  /*af00*/  PRMT R168, R168, 0x5432, R91 ;  /* 0x00005432a8a87816 */ /* 0x000fe4000000005b */
[----:B------:R-:W-:Y:S01]  /*af10*/  LOP3.LUT R60, R45, 0xffff0000, RZ, 0xc0, !PT ;  /* 0xffff00002d3c7812 */ /* 0x000fe200078ec0ff */
[----:B------:R-:W-:Y:S01]  /*af20*/  FMUL.FTZ R67, R64, R69 ;  /* 0x0000004540437220 */ /* 0x000fe20000410000 */
[----:B------:R-:W-:Y:S01]  /*af30*/  PRMT R166, R166, 0x5432, R87 ;  /* 0x00005432a6a67816 */ /* 0x000fe20000000057 */
[----:B------:R-:W-:Y:S01]  /*af40*/  IMAD.U32 R63, R168, 0x10000, RZ ;  /* 0x00010000a83f7824 */ /* 0x000fe200078e00ff */
[----:B------:R-:W-:-:S02]  /*af50*/  LOP3.LUT R167, R167, 0xffff0000, RZ, 0xc0, !PT ;  /* 0xffff0000a7a77812 */ /* 0x000fc400078ec0ff */
[----:B------:R-:W-:Y:S01]  /*af60*/  LOP3.LUT R62, R48, 0xffff0000, RZ, 0xc0, !PT ;  /* 0xffff0000303e7812 */ /* 0x000fe200078ec0ff */
[----:B------:R-:W-:Y:S01]  /*af70*/  IMAD.U32 R58, R166, 0x10000, RZ ;  /* 0x00010000a63a7824 */ /* 0x000fe200078e00ff */
[----:B------:R-:W-:Y:S01]  /*af80*/  PRMT R169, R169, 0x5410, R72 ;  /* 0x00005410a9a97816 */ /* 0x000fe20000000048 */
[----:B------:R-:W-:Y:S01]  /*af90*/  FFMA.FTZ R70, R60, R167, -R67 ;  /* 0x000000a73c467223 */ /* 0x000fe20000010843 */
[----:B------:R-:W-:Y:S02]  /*afa0*/  IMAD.U32 R48, R47, 0x10000, RZ ;  /* 0x000100002f307824 */ /* 0x000fe400078e00ff */
[----:B------:R-:W-:Y:S01]  /*afb0*/  FMUL.FTZ R67, R65, R63 ;  /* 0x0000003f41437220 */ /* 0x000fe20000410000 */
[----:B------:R-:W-:Y:S01]  /*afc0*/  FMUL.FTZ R77, R64, R167 ;  /* 0x000000a7404d7220 */ /* 0x000fe20000410000 */
[----:B------:R-:W-:Y:S01]  /*afd0*/  LOP3.LUT R51, R51, 0xffff0000, RZ, 0xc0, !PT ;  /* 0xffff000033337812 */ /* 0x000fe200078ec0ff */
[-C--:B------:R-:W-:Y:S01]  /*afe0*/  FMUL.FTZ R64, R65, R58.reuse ;  /* 0x0000003a41407220 */ /* 0x080fe20000410000 */
[----:B------:R-:W-:Y:S01]  /*aff0*/  LOP3.LUT R168, R168, 0xffff0000, RZ, 0xc0, !PT ;  /* 0xffff0000a8a87812 */ /* 0x000fe200078ec0ff */
[----:B------:R-:W-:Y:S01]  /*b000*/  FFMA.FTZ R67, R48, R58, -R67 ;  /* 0x0000003a30437223 */ /* 0x000fe20000010843 */
[----:B------:R-:W-:Y:S01]  /*b010*/  LOP3.LUT R166, R166, 0xffff0000, RZ, 0xc0, !PT ;  /* 0xffff0000a6a67812 */ /* 0x000fe200078ec0ff */
[----:B------:R-:W-:Y:S01]  /*b020*/  IMAD.U32 R58, R169, 0x10000, RZ ;  /* 0x00010000a93a7824 */ /* 0x000fe200078e00ff */
[----:B------:R-:W-:Y:S01]  /*b030*/  LOP3.LUT R49, R47, 0xffff0000, RZ, 0xc0, !PT ;  /* 0xffff00002f317812 */ /* 0x000fe200078ec0ff */
[----:B------:R-:W-:Y:S01]  /*b040*/  FFMA.FTZ R72, R60, R69, R77 ;  /* 0x000000453c487223 */ /* 0x000fe2000001004d */
[----:B------:R-:W-:Y:S01]  /*b050*/  FFMA.FTZ R65, R48, R63, R64 ;  /* 0x0000003f30417223 */ /* 0x000fe20000010040 */
[----:B------:R-:W-:Y:S01]  /*b060*/  FMUL.FTZ R60, R51, R168 ;  /* 0x000000a8333c7220 */ /* 0x000fe20000410000 */
[----:B------:R-:W-:-:S02]  /*b070*/  IMAD.U32 R48, R66, 0x10000, RZ ;  /* 0x0001000042307824 */ /* 0x000fc400078e00ff */
[----:B------:R-:W-:Y:S01]  /*b080*/  FMUL.FTZ R64, R51, R166 ;  /* 0x000000a633407220 */ /* 0x000fe20000410000 */
[----:B------:R-:W-:Y:S01]  /*b090*/  LOP3.LUT R169, R169, 0xffff0000, RZ, 0xc0, !PT ;  /* 0xffff0000a9a97812 */ /* 0x000fe200078ec0ff */
[----:B------:R-:W-:Y:S01]  /*b0a0*/  FMUL.FTZ R51, R61, R58 ;  /* 0x0000003a3d337220 */ /* 0x000fe20000410000 */
[----:B------:R-:W-:Y:S01]  /*b0b0*/  LOP3.LUT R66, R66, 0xffff0000, RZ, 0xc0, !PT ;  /* 0xffff000042427812 */ /* 0x000fe200078ec0ff */
[C---:B------:R-:W-:Y:S01]  /*b0c0*/  FFMA.FTZ R166, R49.reuse, R166, -R60 ;  /* 0x000000a631a67223 */ /* 0x040fe2000001083c */
[----:B------:R-:W-:Y:S01]  /*b0d0*/  FFMA.FTZ R168, R49, R168, R64 ;  /* 0x000000a831a87223 */ /* 0x000fe20000010040 */
[----:B------:R-:W-:Y:S01]  /*b0e0*/  LOP3.LUT R45, R44, 0xffff0000, RZ, 0xc0, !PT ;  /* 0xffff00002c2d7812 */ /* 0x000fe200078ec0ff */
[-C--:B------:R-:W-:Y:S01]  /*b0f0*/  FMUL.FTZ R64, R62, R169.reuse ;  /* 0x000000a93e407220 */ /* 0x080fe20000410000 */
[-C--:B------:R-:W-:Y:S01]  /*b100*/  FFMA.FTZ R60, R56, R48.reuse, -R51 ;  /* 0x00000030383c7223 */ /* 0x080fe20000010833 */
[----:B------:R-:W-:Y:S02]  /*b110*/  IMAD.U32 R47, R50, 0x10000, RZ ;  /* 0x00010000322f7824 */ /* 0x000fe400078e00ff */
[----:B------:R-:W-:Y:S01]  /*b120*/  FMUL.FTZ R61, R61, R48 ;  /* 0x000000303d3d7220 */ /* 0x000fe20000410000 */
[----:B------:R-:W-:Y:S01]  /*b130*/  FMUL.FTZ R62, R62, R66 ;  /* 0x000000423e3e7220 */ /* 0x000fe20000410000 */
[C---:B------:R-:W-:Y:S01]  /*b140*/  IMAD.U32 R51, R71.reuse, 0x10000, RZ ;  /* 0x0001000047337824 */ /* 0x040fe200078e00ff */
[----:B------:R-:W-:Y:S01]  /*b150*/  LOP3.LUT R50, R50, 0xffff0000, RZ, 0xc0, !PT ;  /* 0xffff000032327812 */ /* 0x000fe200078ec0ff */
[----:B------:R-:W-:Y:S01]  /*b160*/  IMAD.U32 R48, R68, 0x10000, RZ ;  /* 0x0001000044307824 */ /* 0x000fe200078e00ff */
[----:B------:R-:W-:Y:S01]  /*b170*/  LOP3.LUT R71, R71, 0xffff0000, RZ, 0xc0, !PT ;  /* 0xffff000047477812 */ /* 0x000fe200078ec0ff */
[----:B------:R-:W-:Y:S01]  /*b180*/  IMAD.U32 R44, R46, 0x10000, RZ ;  /* 0x000100002e2c7824 */ /* 0x000fe200078e00ff */
[----:B------:R-:W-:Y:S01]  /*b190*/  LOP3.LUT R49, R68, 0xffff0000, RZ, 0xc0, !PT ;  /* 0xffff000044317812 */ /* 0x000fe200078ec0ff */
[----:B------:R-:W-:Y:S01]  /*b1a0*/  FFMA.FTZ R61, R56, R58, R61 ;  /* 0x0000003a383d7223 */ /* 0x000fe2000001003d */
[C---:B------:R-:W-:Y:S01]  /*b1b0*/  FFMA.FTZ R63, R45.reuse, R66, -R64 ;  /* 0x000000422d3f7223 */ /* 0x040fe20000010840 */
[----:B------:R-:W-:Y:S01]  /*b1c0*/  FFMA.FTZ R62, R45, R169, R62 ;  /* 0x000000a92d3e7223 */ /* 0x000fe2000001003e */
[----:B------:R-:W-:Y:S01]  /*b1d0*/  LOP3.LUT R46, R46, 0xffff0000, RZ, 0xc0, !PT ;  /* 0xffff00002e2e7812 */ /* 0x000fe200078ec0ff */
[C---:B------:R-:W-:Y:S01]  /*b1e0*/  FMUL.FTZ R45, R47.reuse, R51 ;  /* 0x000000332f2d7220 */ /* 0x040fe20000410000 */
[-C--:B------:R-:W-:Y:S01]  /*b1f0*/  FMUL.FTZ R56, R47, R48.reuse ;  /* 0x000000302f387220 */ /* 0x080fe20000410000 */
        /* <DEDUP_REMOVED lines=11> */
[----:B------:R-:W-:Y:S01]  /*b2b0*/  IMAD.MOV.U32 R44, RZ, RZ, R63 ;  /* 0x000000ffff2c7224 */ /* 0x000fe200078e003f */
[----:B------:R-:W-:Y:S02]  /*b2c0*/  F2FP.BF16.F32.PACK_AB R49, R72, R75 ;  /* 0x0000004b4831723e */ /* 0x000fe400000010ff */
[----:B------:R-:W-:Y:S02]  /*b2d0*/  F2FP.BF16.F32.PACK_AB R51, R168, R65 ;  /* 0x00000041a833723e */ /* 0x000fe400000010ff */
[----:B------:R-:W-:-:S02]  /*b2e0*/  F2FP.BF16.F32.PACK_AB R48, R62, R61 ;  /* 0x0000003d3e30723e */ /* 0x000fc400000010ff */
[----:B------:R-:W-:-:S07]  /*b2f0*/  F2FP.BF16.F32.PACK_AB R50, R71, R56 ;  /* 0x000000384732723e */ /* 0x000fce00000010ff */
.L_x_705:
[----:B------:R-:W-:Y:S05]  /*b300*/  BSYNC B1 ;  /* 0x0000000000017941 */ /* 0x000fea0003800000 */
.L_x_704:
[----:B------:R-:W-:Y:S01]  /*b310*/  ISETP.GE.AND P3, PT, R59, R150, PT ;  /* 0x000000963b00720c */ /* 0x000fe20003f66270 */
[----:B------:R-:W-:Y:S02]  /*b320*/  ULDC.64 UR4, c[0x0][0x208] ;  /* 0x0000820000047ab9 */ /* 0x000fe40000000a00 */
[----:B0-----:R3:W-:Y:S10]  /*b330*/  STG.E.128 desc[UR4][R54.64], R44 ;  /* 0x0000002c36007986 */ /* 0x0017f4000c101d04 */
[----:B------:R-:W-:Y:S05]  /*b340*/  @P3 BRA `(.L_x_670) ;  /* 0x0000000800783947 */ /* 0x000fea0003800000 */
[--C-:B---3--:R-:W-:Y:S01]  /*b350*/  SHF.R.S32.HI R44, RZ, 0x1f, R59.reuse ;  /* 0x0000001fff2c7819 */ /* 0x108fe2000001143b */
[----:B------:R-:W-:Y:S01]  /*b360*/  ULDC.64 UR4, c[0x0][0x208] ;  /* 0x0000820000047ab9 */ /* 0x000fe20000000a00 */
[----:B------:R-:W-:-:S04]  /*b370*/  IADD3 R59, P3, P4, R100, R136, R59 ;  /* 0x00000088643b7210 */ /* 0x000fc80007c7e03b */
[----:B------:R-:W-:Y:S02]  /*b380*/  IADD3.X R44, R14, R57, R44, P3, P4 ;  /* 0x000000390e2c7210 */ /* 0x000fe40001fe842c */
[----:B------:R-:W-:-:S04]  /*b390*/  LEA R52, P3, R59, R52, 0x1 ;  /* 0x000000343b347211 */ /* 0x000fc800078608ff */
[----:B------:R-:W-:-:S05]  /*b3a0*/  LEA.HI.X R53, R59, R53, R44, 0x1, P3 ;  /* 0x000000353b357211 */ /* 0x000fca00018f0c2c */
[----:B--2---:R4:W-:Y:S01]  /*b3b0*/  STG.E.128 desc[UR4][R52.64], R48 ;  /* 0x0000003034007986 */ /* 0x0049e2000c101d04 */
[----:B------:R-:W-:Y:S05]  /*b3c0*/  BRA `(.L_x_670) ;  /* 0x0000000800587947 */ /* 0x000fea0003800000 */
.L_x_613:
[----:B------:R-:W-:-:S13]  /*b3d0*/  ISETP.NE.AND P2, PT, R224, 0x3, PT ;  /* 0x00000003e000780c */ /* 0x000fda0003f45270 */
[----:B------:R-:W-:Y:S05]  /*b3e0*/  @!P2 BRA `(.L_x_706) ;  /* 0x000000000004a947 */ /* 0x000fea0003800000 */
[----:B------:R-:W-:Y:S01]  /*b3f0*/  BPT.TRAP 0x1 ;  /* 0x000000040000795c */ /* 0x000fe20000300000 */
.L_x_706:
[----:B------:R-:W-:Y:S01]  /*b400*/  IMAD R3, R23, 0x8, R2 ;  /* 0x0000000817037824 */ /* 0x000fe200078e0202 */
[----:B------:R-:W-:Y:S01]  /*b410*/  SHF.L.U32 R0, R223, 0x1f, RZ ;  /* 0x0000001fdf007819 */ /* 0x000fe200000006ff */
[----:B------:R-:W-:Y:S01]  /*b420*/  IMAD R4, R24, -0xb0, R25 ;  /* 0xffffff5018047824 */ /* 0x000fe200078e0219 */
[----:B------:R-:W-:Y:S01]  /*b430*/  BSSY B1, `(.L_x_707) ;  /* 0x0000006000017945 */ /* 0x000fe20003800000 */
[----:B------:R-:W-:Y:S01]  /*b440*/  SHF.R.S32.HI R45, RZ, 0x1f, R24 ;  /* 0x0000001fff2d7819 */ /* 0x000fe20000011418 */
[----:B------:R-:W1:Y:S01]  /*b450*/  SYNCS.PHASECHK.TRANS64.TRYWAIT P3, [R3+URZ+0x34890], R0 ;  /* 0x03489000030075a7 */ /* 0x000e62000806017f */
[----:B------:R-:W-:Y:S01]  /*b460*/  IMAD R44, R41, R24, RZ ;  /* 0x00000018292c7224 */ /* 0x000fe200078e02ff */
[----:B------:R-:W-:Y:S01]  /*b470*/  VIMNMX R4, R4, 0xb0, PT ;  /* 0x000000b004047848 */ /* 0x000fe20003fe0100 */
[----:B-1----:R-:W-:Y:S06]  /*b480*/  @!P3 BRA `(.L_x_708) ;  /* 0x000001c40040b947 */ /* 0x002fec0003800000 */
.L_x_979:
[----:B------:R-:W-:Y:S05]  /*b490*/  BSYNC B1 ;  /* 0x0000000000017941 */ /* 0x000fea0003800000 */
.L_x_707:
[----:B------:R-:W-:Y:S01]  /*b4a0*/  ISETP.GE.AND P3, PT, R22, R4, PT ;  /* 0x000000041600720c */ /* 0x000fe20003f66270 */
[----:B------:R-:W-:Y:S01]  /*b4b0*/  IMAD R45, R45, R156, R44 ;  /* 0x0000009c2d2d7224 */ /* 0x000fe200078e022c */
[----:B------:R-:W-:Y:S01]  /*b4c0*/  BSSY B1, `(.L_x_709) ;  /* 0x0000013000017945 */ /* 0x000fe20003800000 */
[----:B------:R-:W-:-:S05]  /*b4d0*/  IMAD.WIDE.U32 R52, R156, R24, RZ ;  /* 0x000000189c347225 */ /* 0x000fca00078e00ff */
[----:B------:R-:W-:-:S05]  /*b4e0*/  IADD3 R62, R45, R53, RZ ;  /* 0x000000352d3e7210 */ /* 0x000fca0007ffe0ff */
[----:B------:R-:W-:Y:S05]  /*b4f0*/  @P3 BRA `(.L_x_710) ;  /* 0x00000000003c3947 */ /* 0x000fea0003800000 */
[----:B------:R-:W2:Y:S01]  /*b500*/  @!P0 LDC.64 R54, c[0x0][0x2e8] ;  /* 0x0000ba00ff368b82 */ /* 0x000ea20000000a00 */
[----:B------:R-:W3:Y:S01]  /*b510*/  @!P0 LDS.128 R44, [R5+0x1e400] ;  /* 0x01e40000052c8984 */ /* 0x000ee20000000c00 */
[----:B------:R-:W-:Y:S01]  /*b520*/  @!P0 IADD3 R58, P3, R15, R52, RZ ;  /* 0x000000340f3a8210 */ /* 0x000fe20007f7e0ff */
[----:B------:R-:W-:Y:S02]  /*b530*/  ULDC.64 UR4, c[0x0][0x208] ;  /* 0x0000820000047ab9 */ /* 0x000fe40000000a00 */
[----:B0-----:R-:W0:Y:S02]  /*b540*/  @!P1 LDS.128 R48, [R5+0x23c00] ;  /* 0x023c000005309984 */ /* 0x001e240000000c00 */
[----:B------:R-:W-:Y:S01]  /*b550*/  @!P0 IMAD.X R59, R62, 0x1, R11, P3 ;  /* 0x000000013e3b8824 */ /* 0x000fe200018e060b */
[----:B------:R-:W4:Y:S01]  /*b560*/  @!P1 LDC.64 R56, c[0x0][0x2e8] ;  /* 0x0000ba00ff389b82 */ /* 0x000f220000000a00 */
[----:B--2---:R-:W-:-:S04]  /*b570*/  @!P0 LEA R54, P3, R58, R54, 0x1 ;  /* 0x000000363a368211 */ /* 0x004fc800078608ff */
[----:B------:R-:W-:Y:S02]  /*b580*/  @!P0 LEA.HI.X R55, R58, R55, R59, 0x1, P3 ;  /* 0x000000373a378211 */ /* 0x000fe400018f0c3b */
[----:B------:R-:W-:-:S05]  /*b590*/  @!P1 IADD3 R58, P3, R12, R52, RZ ;  /* 0x000000340c3a9210 */ /* 0x000fca0007f7e0ff */
[----:B------:R-:W-:Y:S01]  /*b5a0*/  @!P1 IMAD.X R59, R62, 0x1, R7, P3 ;  /* 0x000000013e3b9824 */ /* 0x000fe200018e0607 */
[----:B----4-:R-:W-:-:S04]  /*b5b0*/  @!P1 LEA R56, P3, R58, R56, 0x1 ;  /* 0x000000383a389211 */ /* 0x010fc800078608ff */
[----:B------:R-:W-:Y:S01]  /*b5c0*/  @!P1 LEA.HI.X R57, R58, R57, R59, 0x1, P3 ;  /* 0x000000393a399211 */ /* 0x000fe200018f0c3b */
[----:B---3--:R2:W-:Y:S04]  /*b5d0*/  @!P0 STG.E.128 desc[UR4][R54.64], R44 ;  /* 0x0000002c36008986 */ /* 0x0085e8000c101d04 */
[----:B0-----:R2:W-:Y:S04]  /*b5e0*/  @!P1 STG.E.128 desc[UR4][R56.64], R48 ;  /* 0x0000003038009986 */ /* 0x0015e8000c101d04 */
.L_x_710:
[----:B------:R-:W-:Y:S05]  /*b5f0*/  BSYNC B1 ;  /* 0x0000000000017941 */ /* 0x000fea0003800000 */
.L_x_709:
[----:B--2---:R-:W-:Y:S01]  /*b600*/  VIADD R44, R22, 0x20 ;  /* 0x00000020162c7836 */ /* 0x004fe20000000000 */
[----:B------:R-:W-:Y:S04]  /*b610*/  BSSY B1, `(.L_x_711) ;  /* 0x0000014000017945 */ /* 0x000fe80003800000 */
[----:B------:R-:W-:-:S13]  /*b620*/  ISETP.GE.AND P3, PT, R44, R4, PT ;  /* 0x000000042c00720c */ /* 0x000fda0003f66270 */
[----:B------:R-:W-:Y:S05]  /*b630*/  @P3 BRA `(.L_x_712) ;  /* 0x0000000000443947 */ /* 0x000fea0003800000 */
[----:B------:R-:W2:Y:S01]  /*b640*/  @!P0 LDC.64 R54, c[0x0][0x2e8] ;  /* 0x0000ba00ff368b82 */ /* 0x000ea20000000a00 */
[----:B------:R-:W3:Y:S01]  /*b650*/  @!P0 LDS.128 R44, [R5+0x1f400] ;  /* 0x01f40000052c8984 */ /* 0x000ee20000000c00 */
[----:B------:R-:W-:Y:S01]  /*b660*/  IADD3 R60, P3, R116, R52, RZ ;  /* 0x00000034743c7210 */ /* 0x000fe20007f7e0ff */
[----:B------:R-:W-:Y:S02]  /*b670*/  ULDC.64 UR4, c[0x0][0x208] ;  /* 0x0000820000047ab9 */ /* 0x000fe40000000a00 */
[----:B0-----:R-:W0:Y:S02]  /*b680*/  @!P1 LDS.128 R48, [R5+0x24c00] ;  /* 0x024c000005309984 */ /* 0x001e240000000c00 */
[----:B------:R-:W-:Y:S01]  /*b690*/  IMAD.X R64, R62, 0x1, R117, P3 ;  /* 0x000000013e407824 */ /* 0x000fe200018e0675 */
[----:B------:R-:W4:Y:S01]  /*b6a0*/  @!P1 LDC.64 R56, c[0x0][0x2e8] ;  /* 0x0000ba00ff389b82 */ /* 0x000f220000000a00 */
[----:B------:R-:W-:-:S05]  /*b6b0*/  @!P0 IADD3 R58, P3, R60, R15, RZ ;  /* 0x0000000f3c3a8210 */ /* 0x000fca0007f7e0ff */
[----:B------:R-:W-:Y:S01]  /*b6c0*/  @!P0 IMAD.X R59, R64, 0x1, R11, P3 ;  /* 0x00000001403b8824 */ /* 0x000fe200018e060b */
        /* <DEDUP_REMOVED lines=8> */
.L_x_712:
[----:B------:R-:W-:Y:S05]  /*b750*/  BSYNC B1 ;  /* 0x0000000000017941 */ /* 0x000fea0003800000 */
.L_x_711:
[----:B--2---:R-:W-:Y:S01]  /*b760*/  VIADD R44, R22, 0x40 ;  /* 0x00000040162c7836 */ /* 0x004fe20000000000 */
[----:B------:R-:W-:Y:S04]  /*b770*/  BSSY B1, `(.L_x_713) ;  /* 0x0000014000017945 */ /* 0x000fe80003800000 */
[----:B------:R-:W-:-:S13]  /*b780*/  ISETP.GE.AND P3, PT, R44, R4, PT ;  /* 0x000000042c00720c */ /* 0x000fda0003f66270 */
[----:B------:R-:W-:Y:S05]  /*b790*/  @P3 BRA `(.L_x_714) ;  /* 0x0000000000443947 */ /* 0x000fea0003800000 */
[----:B------:R-:W2:Y:S01]  /*b7a0*/  @!P0 LDC.64 R54, c[0x0][0x2e8] ;  /* 0x0000ba00ff368b82 */ /* 0x000ea20000000a00 */
[----:B------:R-:W3:Y:S01]  /*b7b0*/  @!P0 LDS.128 R44, [R5+0x20400] ;  /* 0x02040000052c8984 */ /* 0x000ee20000000c00 */
[----:B------:R-:W-:Y:S01]  /*b7c0*/  LEA R60, P3, R42, R52, 0x6 ;  /* 0x000000342a3c7211 */ /* 0x000fe200078630ff */
        /* <DEDUP_REMOVED lines=14> */
.L_x_714:
[----:B------:R-:W-:Y:S05]  /*b8b0*/  BSYNC B1 ;  /* 0x0000000000017941 */ /* 0x000fea0003800000 */
.L_x_713:
[----:B--2---:R-:W-:Y:S01]  /*b8c0*/  VIADD R44, R22, 0x60 ;  /* 0x00000060162c7836 */ /* 0x004fe20000000000 */
[----:B------:R-:W-:Y:S04]  /*b8d0*/  BSSY B1, `(.L_x_715) ;  /* 0x0000018000017945 */ /* 0x000fe80003800000 */
[----:B------:R-:W-:-:S13]  /*b8e0*/  ISETP.GE.AND P3, PT, R44, R4, PT ;  /* 0x000000042c00720c */ /* 0x000fda0003f66270 */
[----:B------:R-:W-:Y:S05]  /*b8f0*/  @P3 BRA `(.L_x_716) ;  /* 0x0000000000543947 */ /* 0x000fea0003800000 */
[----:B------:R-:W2:Y:S01]  /*b900*/  LDC.64 R58, c[0x0][0x300] ;  /* 0x0000c000ff3a7b82 */ /* 0x000ea20000000a00 */
[----:B------:R-:W3:Y:S01]  /*b910*/  @!P0 LDS.128 R44, [R5+0x21400] ;  /* 0x02140000052c8984 */ /* 0x000ee20000000c00 */
[----:B------:R-:W-:Y:S01]  /*b920*/  IMAD.MOV.U32 R60, RZ, RZ, R52 ;  /* 0x000000ffff3c7224 */ /* 0x000fe200078e0034 */
[----:B------:R-:W-:Y:S01]  /*b930*/  ULDC.64 UR4, c[0x0][0x208] ;  /* 0x0000820000047ab9 */ /* 0x000fe20000000a00 */
[----:B------:R-:W-:Y:S01]  /*b940*/  IMAD.MOV.U32 R61, RZ, RZ, R62 ;  /* 0x000000ffff3d7224 */ /* 0x000fe200078e003e */
[----:B0-----:R-:W0:Y:S03]  /*b950*/  @!P1 LDS.128 R48, [R5+0x26c00] ;  /* 0x026c000005309984 */ /* 0x001e260000000c00 */
[----:B------:R-:W4:Y:S08]  /*b960*/  @!P0 LDC.64 R54, c[0x0][0x2e8] ;  /* 0x0000ba00ff368b82 */ /* 0x000f300000000a00 */
[----:B------:R-:W5:Y:S01]  /*b970*/  @!P1 LDC.64 R56, c[0x0][0x2e8] ;  /* 0x0000ba00ff389b82 */ /* 0x000f620000000a00 */
[----:B--2---:R-:W-:-:S04]  /*b980*/  IMAD.WIDE.U32 R60, R58, 0x60, R60 ;  /* 0x000000603a3c7825 */ /* 0x004fc800078e003c */
[----:B------:R-:W-:Y:S01]  /*b990*/  IMAD R59, R59, 0x60, RZ ;  /* 0x000000603b3b7824 */ /* 0x000fe200078e02ff */
[----:B------:R-:W-:-:S03]  /*b9a0*/  @!P0 IADD3 R58, P3, R15, R60, RZ ;  /* 0x0000003c0f3a8210 */ /* 0x000fc60007f7e0ff */
[----:B------:R-:W-:-:S04]  /*b9b0*/  IMAD.IADD R64, R61, 0x1, R59 ;  /* 0x000000013d407824 */ /* 0x000fc800078e023b */
[----:B------:R-:W-:Y:S01]  /*b9c0*/  @!P0 IMAD.X R59, R64, 0x1, R11, P3 ;  /* 0x00000001403b8824 */ /* 0x000fe200018e060b */
[----:B----4-:R-:W-:-:S04]  /*b9d0*/  @!P0 LEA R54, P3, R58, R54, 0x1 ;  /* 0x000000363a368211 */ /* 0x010fc800078608ff */
[----:B------:R-:W-:Y:S02]  /*b9e0*/  @!P0 LEA.HI.X R55, R58, R55, R59, 0x1, P3 ;  /* 0x000000373a378211 */ /* 0x000fe400018f0c3b */
[----:B------:R-:W-:-:S03]  /*b9f0*/  @!P1 IADD3 R60, P3, R12, R60, RZ ;  /* 0x0000003c0c3c9210 */ /* 0x000fc60007f7e0ff */
[----:B---3--:R2:W-:Y:S02]  /*ba00*/  @!P0 STG.E.128 desc[UR4][R54.64], R44 ;  /* 0x0000002c36008986 */ /* 0x0085e4000c101d04 */
[----:B------:R-:W-:Y:S01]  /*ba10*/  @!P1 IMAD.X R58, R64, 0x1, R7, P3 ;  /* 0x00000001403a9824 */ /* 0x000fe200018e0607 */
[----:B-----5:R-:W-:-:S04]  /*ba20*/  @!P1 LEA R56, P3, R60, R56, 0x1 ;  /* 0x000000383c389211 */ /* 0x020fc800078608ff */
[----:B------:R-:W-:-:S05]  /*ba30*/  @!P1 LEA.HI.X R57, R60, R57, R58, 0x1, P3 ;  /* 0x000000393c399211 */ /* 0x000fca00018f0c3a */
[----:B0-----:R2:W-:Y:S04]  /*ba40*/  @!P1 STG.E.128 desc[UR4][R56.64], R48 ;  /* 0x0000003038009986 */ /* 0x0015e8000c101d04 */
.L_x_716:
[----:B------:R-:W-:Y:S05]  /*ba50*/  BSYNC B1 ;  /* 0x0000000000017941 */ /* 0x000fea0003800000 */
.L_x_715:
        /* <DEDUP_REMOVED lines=21> */
.L_x_718:
[----:B------:R-:W-:Y:S05]  /*bbb0*/  BSYNC B1 ;  /* 0x0000000000017941 */ /* 0x000fea0003800000 */
.L_x_717:
[----:B--2---:R-:W-:-:S05]  /*bbc0*/  VIADD R44, R22, 0xa0 ;  /* 0x000000a0162c7836 */ /* 0x004fca0000000000 */
[----:B------:R-:W-:-:S13]  /*bbd0*/  ISETP.GE.AND P3, PT, R44, R4, PT ;  /* 0x000000042c00720c */ /* 0x000fda0003f66270 */
[----:B------:R-:W-:Y:S05]  /*bbe0*/  @P3 BRA `(.L_x_670) ;  /* 0x0000000000503947 */ /* 0x000fea0003800000 */
[----:B------:R-:W2:Y:S01]  /*bbf0*/  LDC.64 R58, c[0x0][0x300] ;  /* 0x0000c000ff3a7b82 */ /* 0x000ea20000000a00 */
[----:B------:R-:W3:Y:S01]  /*bc00*/  @!P0 LDS.128 R44, [R5+0x23400] ;  /* 0x02340000052c8984 */ /* 0x000ee20000000c00 */
[----:B------:R-:W-:Y:S01]  /*bc10*/  IMAD.MOV.U32 R53, RZ, RZ, R62 ;  /* 0x000000ffff357224 */ /* 0x000fe200078e003e */
[----:B------:R-:W-:Y:S02]  /*bc20*/  ULDC.64 UR4, c[0x0][0x208] ;  /* 0x0000820000047ab9 */ /* 0x000fe40000000a00 */
[----:B0-----:R-:W0:Y:S03]  /*bc30*/  @!P1 LDS.128 R48, [R5+0x28c00] ;  /* 0x028c000005309984 */ /* 0x001e260000000c00 */
[----:B------:R-:W4:Y:S08]  /*bc40*/  @!P0 LDC.64 R54, c[0x0][0x2e8] ;  /* 0x0000ba00ff368b82 */ /* 0x000f300000000a00 */
[----:B------:R-:W5:Y:S01]  /*bc50*/  @!P1 LDC.64 R56, c[0x0][0x2e8] ;  /* 0x0000ba00ff389b82 */ /* 0x000f620000000a00 */
[----:B--2---:R-:W-:-:S04]  /*bc60*/  IMAD.WIDE.U32 R52, R58, 0xa0, R52 ;  /* 0x000000a03a347825 */ /* 0x004fc800078e0034 */
[----:B------:R-:W-:-:S04]  /*bc70*/  IMAD R59, R59, 0xa0, RZ ;  /* 0x000000a03b3b7824 */ /* 0x000fc800078e02ff */
[----:B------:R-:W-:Y:S01]  /*bc80*/  IMAD.IADD R60, R53, 0x1, R59 ;  /* 0x00000001353c7824 */ /* 0x000fe200078e023b */
[----:B------:R-:W-:-:S05]  /*bc90*/  @!P0 IADD3 R53, P3, R15, R52, RZ ;  /* 0x000000340f358210 */ /* 0x000fca0007f7e0ff */
        /* <DEDUP_REMOVED lines=9> */
.L_x_670:
[----:B------:R-:W-:Y:S05]  /*bd30*/  BSYNC B0 ;  /* 0x0000000000007941 */ /* 0x000fea0003800000 */
.L_x_612:
[----:B0-234-:R-:W0:Y:S01]  /*bd40*/  S2R R44, SR_TID.X ;  /* 0x00000000002c7919 */ /* 0x01de220000002100 */
[----:B------:R-:W-:Y:S01]  /*bd50*/  @!PT LDS RZ, [RZ] ;  /* 0x00000000fffff984 */ /* 0x000fe20000000800 */
[----:B------:R-:W-:Y:S01]  /*bd60*/  @!PT LDS RZ, [RZ] ;  /* 0x00000000fffff984 */ /* 0x000fe20000000800 */
[----:B------:R-:W-:Y:S01]  /*bd70*/  @!PT LDS RZ, [RZ] ;  /* 0x00000000fffff984 */ /* 0x000fe20000000800 */
[----:B------:R-:W-:Y:S01]  /*bd80*/  @!PT LDS RZ, [RZ] ;  /* 0x00000000fffff984 */ /* 0x000fe20000000800 */
[----:B------:R2:W-:Y:S06]  /*bd90*/  MEMBAR.ALL.CTA ;  /* 0x0000000000007992 */ /* 0x0005ec0000008000 */
[----:B--2---:R-:W2:Y:S01]  /*bda0*/  FENCE.VIEW.ASYNC.S ;  /* 0x00000000000073c6 */ /* 0x004ea20000000000 */
[----:B------:R-:W-:Y:S05]  /*bdb0*/  WARPSYNC.ALL ;  /* 0x0000000000007948 */ /* 0x000fea0003800000 */
[----:B------:R-:W-:Y:S01]  /*bdc0*/  BSSY B0, `(.L_x_719) ;  /* 0x0000009000007945 */ /* 0x000fe20003800000 */
[----:B0-----:R-:W-:Y:S01]  /*bdd0*/  LOP3.LUT R44, R44, 0x7f, RZ, 0xc0, !PT ;  /* 0x0000007f2c2c7812 */ /* 0x001fe200078ec0ff */
[----:B--2---:R0:W-:Y:S03]  /*bde0*/  BAR.SYNC.DEFER_BLOCKING R162, 0x80 ;  /* 0x000200a20000751d */ /* 0x0041e60000010000 */
[----:B------:R-:W-:-:S13]  /*bdf0*/  ISETP.NE.AND P3, PT, R44, RZ, PT ;  /* 0x000000ff2c00720c */ /* 0x000fda0003f65270 */
[----:B------:R-:W-:-:S05]  /*be00*/  @!P3 VIADD R44, R3, 0x348a0 ;  /* 0x000348a0032cb836 */ /* 0x000fca0000000000 */
[----:B------:R-:W-:-:S04]  /*be10*/  @!P3 PRMT R44, RZ, 0x654, R44 ;  /* 0x00000654ff2cb816 */ /* 0x000fc8000000002c */
[----:B------:R0:W-:Y:S01]  /*be20*/  @!P3 SYNCS.ARRIVE.TRANS64.RED.A1T0 RZ, [R44+URZ], RZ ;  /* 0x000000ff2cffb9a7 */ /* 0x0001e2000810043f */
[----:B------:R-:W-:Y:S05]  /*be30*/  @!P2 BRA `(.L_x_720) ;  /* 0x000000000004a947 */ /* 0x000fea0003800000 */
[----:B------:R-:W-:Y:S01]  /*be40*/  BPT.TRAP 0x1 ;  /* 0x000000040000795c */ /* 0x000fe20000300000 */
.L_x_720:
[----:B------:R-:W-:Y:S05]  /*be50*/  BSYNC B0 ;  /* 0x0000000000007941 */ /* 0x000fea0003800000 */
.L_x_719:
[----:B------:R-:W2:Y:S01]  /*be60*/  SYNCS.PHASECHK.TRANS64.TRYWAIT P2, [R3+URZ+0x348b0], R0 ;  /* 0x0348b000030075a7 */ /* 0x000ea2000804017f */
[----:B------:R-:W-:Y:S01]  /*be70*/  ULDC UR60, c[0x0][0x2f4] ;  /* 0x0000bd00003c7ab9 */ /* 0x000fe20000000800 */
[----:B------:R-:W-:Y:S01]  /*be80*/  ULDC.64 UR38, c[0x0][0x328] ;  /* 0x0000ca0000267ab9 */ /* 0x000fe20000000a00 */
[----:B------:R-:W-:Y:S01]  /*be90*/  ULDC.64 UR36, c[0x0][0x318] ;  /* 0x0000c60000247ab9 */ /* 0x000fe20000000a00 */
[----:B------:R-:W-:Y:S04]  /*bea0*/  BSSY B0, `(.L_x_721) ;  /* 0x0000002000007945 */ /* 0x000fe80003800000 */
[----:B--2---:R-:W-:Y:S05]  /*beb0*/  @!P2 BRA `(.L_x_722) ;  /* 0x000001b800c8a947 */ /* 0x004fea0003800000 */
.L_x_980:
[----:B------:R-:W-:Y:S05]  /*bec0*/  BSYNC B0 ;  /* 0x0000000000007941 */ /* 0x000fea0003800000 */
.L_x_721:
[----:B------:R-:W-:Y:S01]  /*bed0*/  ISETP.GE.AND P2, PT, R22, R4, PT ;  /* 0x000000041600720c */ /* 0x000fe20003f46270 */
[----:B------:R-:W-:Y:S01]  /*bee0*/  BSSY B0, `(.L_x_723) ;  /* 0x0000012000007945 */ /* 0x000fe20003800000 */
[----:B------:R-:W-:-:S11]  /*bef0*/  IMAD.WIDE R48, R24, 0xb0, R118 ;  /* 0x000000b018307825 */ /* 0x000fd600078e0276 */
[----:B------:R-:W-:Y:S05]  /*bf00*/  @P2 BRA `(.L_x_724) ;  /* 0x00000000003c2947 */ /* 0x000fea0003800000 */
[----:B------:R-:W-:Y:S01]  /*bf10*/  IMAD R47, R49, UR38, RZ ;  /* 0x00000026312f7c24 */ /* 0x000fe2000f8e02ff */
[----:B------:R-:W-:Y:S01]  /*bf20*/  ULDC.64 UR4, c[0x0][0x208] ;  /* 0x0000820000047ab9 */ /* 0x000fe20000000a00 */
[----:B0-----:R-:W-:Y:S02]  /*bf30*/  IMAD.MOV.U32 R44, RZ, RZ, R102 ;  /* 0x000000ffff2c7224 */ /* 0x001fe400078e0066 */
[----:B------:R-:W-:Y:S02]  /*bf40*/  IMAD.MOV.U32 R45, RZ, RZ, R6 ;  /* 0x000000ffff2d7224 */ /* 0x000fe400078e0006 */
[C---:B------:R-:W-:Y:S02]  /*bf50*/  IMAD R47, R48.reuse, UR39, R47 ;  /* 0x00000027302f7c24 */ /* 0x040fe4000f8e022f */
[----:B------:R-:W-:-:S04]  /*bf60*/  IMAD.WIDE.U32 R44, R48, UR38, R44 ;  /* 0x00000026302c7c25 */ /* 0x000fc8000f8e002c */
[----:B------:R-:W-:Y:S01]  /*bf70*/  IMAD.IADD R45, R45, 0x1, R47 ;  /* 0x000000012d2d7824 */ /* 0x000fe200078e022f */
[----:B------:R-:W-:-:S04]  /*bf80*/  LEA R50, P2, R44, UR36, 0x1 ;  /* 0x000000242c327c11 */ /* 0x000fc8000f8408ff */
[----:B------:R-:W-:Y:S02]  /*bf90*/  LEA.HI.X R51, R44, UR37, R45, 0x1, P2 ;  /* 0x000000252c337c11 */ /* 0x000fe400090f0c2d */
[----:B------:R-:W-:-:S13]  /*bfa0*/  ISETP.GE.AND P2, PT, R16, UR60, PT ;  /* 0x0000003c10007c0c */ /* 0x000fda000bf46270 */
[----:B------:R-:W0:Y:S04]  /*bfb0*/  @!P2 LDS.128 R44, [R5+0x400] ;  /* 0x00040000052ca984 */ /* 0x000e280000000c00 */
[----:B0-----:R-:W-:Y:S01]  /*bfc0*/  @!P2 STG.E.128 desc[UR4][R50.64], R44 ;  /* 0x0000002c3200a986 */ /* 0x001fe2000c101d04 */
[----:B------:R-:W-:-:S13]  /*bfd0*/  ISETP.GE.AND P2, PT, R221, UR60, PT ;  /* 0x0000003cdd007c0c */ /* 0x000fda000bf46270 */
[----:B------:R-:W0:Y:S04]  /*bfe0*/  @!P2 LDS.128 R44, [R5+0x5c00] ;  /* 0x005c0000052ca984 */ /* 0x000e280000000c00 */
[----:B0-----:R3:W-:Y:S02]  /*bff0*/  @!P2 STG.E.128 desc[UR4][R50.64+0x80], R44 ;  /* 0x0000802c3200a986 */ /* 0x0017e4000c101d04 */
.L_x_724:
[----:B------:R-:W-:Y:S05]  /*c000*/  BSYNC B0 ;  /* 0x0000000000007941 */ /* 0x000fea0003800000 */
.L_x_723:
[----:B-12---:R-:W-:Y:S01]  /*c010*/  VIADD R0, R22, 0x20 ;  /* 0x0000002016007836 */ /* 0x006fe20000000000 */
[----:B------:R-:W-:Y:S04]  /*c020*/  BSSY B0, `(.L_x_725) ;  /* 0x0000014000007945 */ /* 0x000fe80003800000 */
[----:B------:R-:W-:-:S13]  /*c030*/  ISETP.GE.AND P2, PT, R0, R4, PT ;  /* 0x000000040000720c */ /* 0x000fda0003f46270 */
[----:B------:R-:W-:Y:S05]  /*c040*/  @P2 BRA `(.L_x_726) ;  /* 0x0000000000442947 */ /* 0x000fea0003800000 */
[----:B---3--:R-:W-:Y:S01]  /*c050*/  IADD3 R47, P2, R48, 0x20, RZ ;  /* 0x00000020302f7810 */ /* 0x008fe20007f5e0ff */
[----:B0-----:R-:W-:Y:S01]  /*c060*/  IMAD.MOV.U32 R44, RZ, RZ, R102 ;  /* 0x000000ffff2c7224 */ /* 0x001fe200078e0066 */
[----:B------:R-:W-:Y:S01]  /*c070*/  ULDC.64 UR4, c[0x0][0x208] ;  /* 0x0000820000047ab9 */ /* 0x000fe20000000a00 */
[----:B------:R-:W-:Y:S02]  /*c080*/  IMAD.MOV.U32 R45, RZ, RZ, R6 ;  /* 0x000000ffff2d7224 */ /* 0x000fe400078e0006 */
[----:B------:R-:W-:Y:S02]  /*c090*/  IMAD.X R0, RZ, RZ, R49, P2 ;  /* 0x000000ffff007224 */ /* 0x000fe400010e0631 */
[----:B------:R-:W-:-:S04]  /*c0a0*/  IMAD.WIDE.U32 R44, R47, UR38, R44 ;  /* 0x000000262f2c7c25 */ /* 0x000fc8000f8e002c */
[----:B------:R-:W-:Y:S01]  /*c0b0*/  IMAD R0, R0, UR38, RZ ;  /* 0x0000002600007c24 */ /* 0x000fe2000f8e02ff */
[----:B------:R-:W-:-:S03]  /*c0c0*/  LEA R50, P2, R44, UR36, 0x1 ;  /* 0x000000242c327c11 */ /* 0x000fc6000f8408ff */
[----:B------:R-:W-:-:S04]  /*c0d0*/  IMAD R47, R47, UR39, R0 ;  /* 0x000000272f2f7c24 */ /* 0x000fc8000f8e0200 */
[----:B------:R-:W-:-:S05]  /*c0e0*/  IMAD.IADD R45, R45, 0x1, R47 ;  /* 0x000000012d2d7824 */ /* 0x000fca00078e022f */
[----:B------:R-:W-:Y:S02]  /*c0f0*/  LEA.HI.X R51, R44, UR37, R45, 0x1, P2 ;  /* 0x000000252c337c11 */ /* 0x000fe400090f0c2d */
[----:B------:R-:W-:-:S13]  /*c100*/  ISETP.GE.AND P2, PT, R16, UR60, PT ;  /* 0x0000003c10007c0c */ /* 0x000fda000bf46270 */
[----:B------:R-:W0:Y:S04]  /*c110*/  @!P2 LDS.128 R44, [R5+0x1400] ;  /* 0x00140000052ca984 */ /* 0x000e280000000c00 */
[----:B0-----:R-:W-:Y:S01]  /*c120*/  @!P2 STG.E.128 desc[UR4][R50.64], R44 ;  /* 0x0000002c3200a986 */ /* 0x001fe2000c101d04 */
[----:B------:R-:W-:-:S13]  /*c130*/  ISETP.GE.AND P2, PT, R221, UR60, PT ;  /* 0x0000003cdd007c0c */ /* 0x000fda000bf46270 */
[----:B------:R-:W0:Y:S04]  /*c140*/  @!P2 LDS.128 R44, [R5+0x6c00] ;  /* 0x006c0000052ca984 */ /* 0x000e280000000c00 */
[----:B0-----:R1:W-:Y:S02]  /*c150*/  @!P2 STG.E.128 desc[UR4][R50.64+0x80], R44 ;  /* 0x0000802c3200a986 */ /* 0x0013e4000c101d04 */
.L_x_726:
[----:B------:R-:W-:Y:S05]  /*c160*/  BSYNC B0 ;  /* 0x0000000000007941 */ /* 0x000fea0003800000 */
.L_x_725:
[----:B------:R-:W-:Y:S01]  /*c170*/  VIADD R0, R22, 0x40 ;  /* 0x0000004016007836 */ /* 0x000fe20000000000 */
[----:B------:R-:W-:Y:S04]  /*c180*/  BSSY B0, `(.L_x_727) ;  /* 0x0000014000007945 */ /* 0x000fe80003800000 */
[----:B------:R-:W-:-:S13]  /*c190*/  ISETP.GE.AND P2, PT, R0, R4, PT ;  /* 0x000000040000720c */ /* 0x000fda0003f46270 */
[----:B------:R-:W-:Y:S05]  /*c1a0*/  @P2 BRA `(.L_x_728) ;  /* 0x0000000000442947 */ /* 0x000fea0003800000 */
[----:B-1-3--:R-:W-:Y:S01]  /*c1b0*/  IADD3 R47, P2, R48, 0x40, RZ ;  /* 0x00000040302f7810 */ /* 0x00afe20007f5e0ff */
        /* <DEDUP_REMOVED lines=16> */
.L_x_728:
[----:B------:R-:W-:Y:S05]  /*c2c0*/  BSYNC B0 ;  /* 0x0000000000007941 */ /* 0x000fea0003800000 */
.L_x_727:
[----:B------:R-:W-:Y:S01]  /*c2d0*/  VIADD R0, R22, 0x60 ;  /* 0x0000006016007836 */ /* 0x000fe20000000000 */
[----:B------:R-:W-:Y:S04]  /*c2e0*/  BSSY B0, `(.L_x_729) ;  /* 0x0000014000007945 */ /* 0x000fe80003800000 */
[----:B------:R-:W-:-:S13]  /*c2f0*/  ISETP.GE.AND P2, PT, R0, R4, PT ;  /* 0x000000040000720c */ /* 0x000fda0003f46270 */
[----:B------:R-:W-:Y:S05]  /*c300*/  @P2 BRA `(.L_x_730) ;  /* 0x0000000000442947 */ /* 0x000fea0003800000 */
[----:B-123--:R-:W-:Y:S01]  /*c310*/  IADD3 R47, P2, R48, 0x60, RZ ;  /* 0x00000060302f7810 */ /* 0x00efe20007f5e0ff */
        /* <DEDUP_REMOVED lines=16> */
.L_x_730:
[----:B------:R-:W-:Y:S05]  /*c420*/  BSYNC B0 ;  /* 0x0000000000007941 */ /* 0x000fea0003800000 */
.L_x_729:
[----:B------:R-:W-:Y:S01]  /*c430*/  IADD3 R0, R22, 0x80, RZ ;  /* 0x0000008016007810 */ /* 0x000fe20007ffe0ff */
[----:B------:R-:W-:Y:S03]  /*c440*/  BSSY B0, `(.L_x_731) ;  /* 0x0000014000007945 */ /* 0x000fe60003800000 */
[----:B------:R-:W-:-:S13]  /*c450*/  ISETP.GE.AND P2, PT, R0, R4, PT ;  /* 0x000000040000720c */ /* 0x000fda0003f46270 */
[----:B------:R-:W-:Y:S05]  /*c460*/  @P2 BRA `(.L_x_732) ;  /* 0x0000000000442947 */ /* 0x000fea0003800000 */
[----:B-1234-:R-:W-:Y:S01]  /*c470*/  IADD3 R47, P2, R48, 0x80, RZ ;  /* 0x00000080302f7810 */ /* 0x01efe20007f5e0ff */
        /* <DEDUP_REMOVED lines=16> */
.L_x_732:
[----:B------:R-:W-:Y:S05]  /*c580*/  BSYNC B0 ;  /* 0x0000000000007941 */ /* 0x000fea0003800000 */
.L_x_731:
[----:B------:R-:W-:Y:S01]  /*c590*/  VIADD R0, R22, 0xa0 ;  /* 0x000000a016007836 */ /* 0x000fe20000000000 */
[----:B------:R-:W-:Y:S04]  /*c5a0*/  BSSY B0, `(.L_x_733) ;  /* 0x0000014000007945 */ /* 0x000fe80003800000 */
[----:B------:R-:W-:-:S13]  /*c5b0*/  ISETP.GE.AND P2, PT, R0, R4, PT ;  /* 0x000000040000720c */ /* 0x000fda0003f46270 */
[----:B------:R-:W-:Y:S05]  /*c5c0*/  @P2 BRA `(.L_x_734) ;  /* 0x0000000000442947 */ /* 0x000fea0003800000 */
[----:B01234-:R-:W-:Y:S01]  /*c5d0*/  IADD3 R47, P2, R48, 0xa0, RZ ;  /* 0x000000a0302f7810 */ /* 0x01ffe20007f5e0ff */
[----:B------:R-:W-:Y:S01]  /*c5e0*/  IMAD.MOV.U32 R44, RZ, RZ, R102 ;  /* 0x000000ffff2c7224 */ /* 0x000fe200078e0066 */
[----:B------:R-:W-:Y:S01]  /*c5f0*/  ULDC.64 UR4, c[0x0][0x208] ;  /* 0x0000820000047ab9 */ /* 0x000fe20000000a00 */
[----:B------:R-:W-:Y:S02]  /*c600*/  IMAD.MOV.U32 R45, RZ, RZ, R6 ;  /* 0x000000ffff2d7224 */ /* 0x000fe400078e0006 */
[----:B------:R-:W-:Y:S02]  /*c610*/  IMAD.X R48, RZ, RZ, R49, P2 ;  /* 0x000000ffff307224 */ /* 0x000fe400010e0631 */
[----:B------:R-:W-:-:S04]  /*c620*/  IMAD.WIDE.U32 R44, R47, UR38, R44 ;  /* 0x000000262f2c7c25 */ /* 0x000fc8000f8e002c */
[----:B------:R-:W-:-:S04]  /*c630*/  IMAD R48, R48, UR38, RZ ;  /* 0x0000002630307c24 */ /* 0x000fc8000f8e02ff */
[----:B------:R-:W-:Y:S01]  /*c640*/  IMAD R47, R47, UR39, R48 ;  /* 0x000000272f2f7c24 */ /* 0x000fe2000f8e0230 */
[----:B------:R-:W-:-:S03]  /*c650*/  LEA R48, P2, R44, UR36, 0x1 ;  /* 0x000000242c307c11 */ /* 0x000fc6000f8408ff */
        /* <DEDUP_REMOVED lines=8> */
.L_x_734:
[----:B------:R-:W-:Y:S05]  /*c6e0*/  BSYNC B0 ;  /* 0x0000000000007941 */ /* 0x000fea0003800000 */
.L_x_733:
[----:B------:R-:W5:Y:S01]  /*c6f0*/  LDL R0, [R1+0x4] ;  /* 0x0000040001007983 */ /* 0x000f620000100800 */
[----:B------:R-:W-:Y:S02]  /*c700*/  VIADD R23, R23, 0x1 ;  /* 0x0000000117177836 */ /* 0x000fe40000000000 */
[----:B------:R-:W-:Y:S01]  /*c710*/  @!P3 VIADD R3, R3, 0x348c0 ;  /* 0x000348c00303b836 */ /* 0x000fe20000000000 */
[----:B------:R-:W-:Y:S01]  /*c720*/  @!PT LDS RZ, [RZ] ;  /* 0x00000000fffff984 */ /* 0x000fe20000000800 */
[----:B------:R-:W-:Y:S01]  /*c730*/  @!PT LDS RZ, [RZ] ;  /* 0x00000000fffff984 */ /* 0x000fe20000000800 */
[----:B------:R-:W-:Y:S01]  /*c740*/  @!PT LDS RZ, [RZ] ;  /* 0x00000000fffff984 */ /* 0x000fe20000000800 */
[----:B------:R-:W-:Y:S01]  /*c750*/  @!PT LDS RZ, [RZ] ;  /* 0x00000000fffff984 */ /* 0x000fe20000000800 */
[----:B------:R1:W-:Y:S06]  /*c760*/  MEMBAR.ALL.CTA ;  /* 0x0000000000007992 */ /* 0x0003ec0000008000 */
[----:B-1----:R-:W1:Y:S02]  /*c770*/  FENCE.VIEW.ASYNC.S ;  /* 0x00000000000073c6 */ /* 0x002e640000000000 */
[----:B-1----:R1:W-:Y:S01]  /*c780*/  BAR.SYNC.DEFER_BLOCKING R162, 0x80 ;  /* 0x000200a20000751d */ /* 0x0023e20000010000 */
[----:B------:R-:W-:-:S02]  /*c790*/  ISETP.NE.AND P2, PT, R23, 0x2, PT ;  /* 0x000000021700780c */ /* 0x000fc40003f45270 */
[----:B------:R-:W-:Y:S02]  /*c7a0*/  @!P3 PRMT R3, RZ, 0x654, R3 ;  /* 0x00000654ff03b816 */ /* 0x000fe40000000003 */
[----:B------:R-:W-:Y:S02]  /*c7b0*/  SEL R23, R23, RZ, P2 ;  /* 0x000000ff17177207 */ /* 0x000fe40001000000 */
[----:B------:R1:W-:Y:S01]  /*c7c0*/  @!P3 SYNCS.ARRIVE.TRANS64.RED.A1T0 RZ, [R3+URZ], RZ ;  /* 0x000000ff03ffb9a7 */ /* 0x0003e2000810043f */
[----:B-----5:R-:W-:Y:S02]  /*c7d0*/  LOP3.LUT P4, RZ, R0, 0x10, RZ, 0xc0, !PT ;  /* 0x0000001000ff7812 */ /* 0x020fe4000788c0ff */
[----:B------:R-:W-:-:S04]  /*c7e0*/  SEL R0, RZ, 0x1, P2 ;  /* 0x00000001ff007807 */ /* 0x000fc80001000000 */
[----:B------:R-:W-:-:S07]  /*c7f0*/  LOP3.LUT R223, R223, R0, RZ, 0x3c, !PT ;  /* 0x00000000dfdf7212 */ /* 0x000fce00078e3cff */
[----:B-1----:R-:W-:Y:S05]  /*c800*/  @P4 BRA `(.L_x_735) ;  /* 0xffffff6000904947 */ /* 0x002fea000383ffff */
[----:B------:R-:W1:Y:S01]  /*c810*/  S2R R4, SR_TID.X ;  /* 0x0000000000047919 */ /* 0x000e620000002100 */
[----:B------:R-:W-:Y:S02]  /*c820*/  PLOP3.LUT P0, PT, PT, PT, PT, 0x8, 0x0 ;  /* 0x000000000000781c */ /* 0x000fe40003f0e170 */
[----:B-1----:R-:W-:-:S04]  /*c830*/  SHF.R.U32.HI R4, RZ, 0x7, R4 ;  /* 0x00000007ff047819 */ /* 0x002fc80000011604 */
[----:B------:R-:W-:-:S13]  /*c840*/  ISETP.NE.AND P4, PT, R4, 0x1, PT ;  /* 0x000000010400780c */ /* 0x000fda0003f85270 */
[----:B------:R-:W-:Y:S06]  /*c850*/  @!P4 BAR.ARV 0x9, 0x100 ;  /* 0x024400000000cb1d */ /* 0x000fec0000002000 */
.L_x_607:
[----:B------:R-:W-:Y:S01]  /*c860*/  ISETP.GE.AND P2, PT, R161, 0x1, PT ;  /* 0x00000001a100780c */ /* 0x000fe20003f46270 */
[----:B------:R-:W-:Y:S01]  /*c870*/  IMAD.MOV.U32 R3, RZ, RZ, RZ ;  /* 0x000000ffff037224 */ /* 0x000fe200078e00ff */
[----:B------:R-:W-:Y:S01]  /*c880*/  PLOP3.LUT P1, PT, PT, PT, PT, 0x80, 0x0 ;  /* 0x000000000000781c */ /* 0x000fe20003f2f070 */
[----:B------:R-:W-:Y:S01]  /*c890*/  IMAD.MOV.U32 R0, RZ, RZ, RZ ;  /* 0x000000ffff007224 */ /* 0x000fe200078e00ff */
[----:B------:R-:W-:Y:S01]  /*c8a0*/  CS2R R42, SRZ ;  /* 0x00000000002a7805 */ /* 0x000fe2000001ff00 */
[----:B------:R-:W-:Y:S01]  /*c8b0*/  IMAD.MOV.U32 R87, RZ, RZ, RZ ;  /* 0x000000ffff577224 */ /* 0x000fe200078e00ff */
[----:B------:R-:W-:Y:S01]  /*c8c0*/  CS2R R36, SRZ ;  /* 0x0000000000247805 */ /* 0x000fe2000001ff00 */
[----:B------:R-:W-:Y:S01]  /*c8d0*/  IMAD.MOV.U32 R39, RZ, RZ, RZ ;  /* 0x000000ffff277224 */ /* 0x000fe200078e00ff */
[----:B0-234-:R-:W-:Y:S02]  /*c8e0*/  CS2R R46, SRZ ;  /* 0x00000000002e7805 */ /* 0x01dfe4000001ff00 */
        /* <DEDUP_REMOVED lines=8> */
[----:B------:R-:W-:Y:S01]  /*c970*/  CS2R R56, SRZ ;  /* 0x0000000000387805 */ /* 0x000fe2000001ff00 */
[----:B------:R-:W-:Y:S01]  /*c980*/  IMAD.MOV.U32 R45, RZ, RZ, RZ ;  /* 0x000000ffff2d7224 */ /* 0x000fe200078e00ff */
        /* <DEDUP_REMOVED lines=15> */
[----:B------:R-:W-:Y:S01]  /*ca80*/  CS2R R94, SRZ ;  /* 0x00000000005e7805 */ /* 0x000fe2000001ff00 */
[----:B------:R-:W-:Y:S02]  /*ca90*/  IMAD.MOV.U32 R106, RZ, RZ, RZ ;  /* 0x000000ffff6a7224 */ /* 0x000fe400078e00ff */
[----:B------:R-:W-:-:S02]  /*caa0*/  IMAD.MOV.U32 R103, RZ, RZ, RZ ;  /* 0x000000ffff677224 */ /* 0x000fc400078e00ff */
[----:B------:R-:W-:Y:S02]  /*cab0*/  IMAD.MOV.U32 R10, RZ, RZ, RZ ;  /* 0x000000ffff0a7224 */ /* 0x000fe400078e00ff */
[----:B------:R-:W-:Y:S01]  /*cac0*/  IMAD.MOV.U32 R108, RZ, RZ, RZ ;  /* 0x000000ffff6c7224 */ /* 0x000fe200078e00ff */
[----:B------:R-:W-:Y:S06]  /*cad0*/  @P0 BRA `(.L_x_736) ;  /* 0x00000000000c0947 */ /* 0x000fec0003800000 */
[----:B------:R-:W0:Y:S01]  /*cae0*/  FENCE.VIEW.ASYNC.G ;  /* 0x00000000000073c6 */ /* 0x000e220000000100 */
[----:B------:R-:W-:Y:S05]  /*caf0*/  WARPSYNC.ALL ;  /* 0x0000000000007948 */ /* 0x000fea0003800000 */
[----:B0-----:R-:W-:Y:S06]  /*cb00*/  BAR.ARV 0xc, 0x180 ;  /* 0x0306000000007b1d */ /* 0x001fec0000002000 */
.L_x_736:
[----:B------:R-:W-:Y:S02]  /*cb10*/  IMAD.MOV.U32 R102, RZ, RZ, RZ ;  /* 0x000000ffff667224 */ /* 0x000fe400078e00ff */
[----:B------:R-:W-:Y:S01]  /*cb20*/  IMAD.MOV.U32 R11, RZ, RZ, RZ ;  /* 0x000000ffff0b7224 */ /* 0x000fe200078e00ff */
[----:B------:R-:W-:Y:S06]  /*cb30*/  @!P2 BRA `(.L_x_737) ;  /* 0x000001180044a947 */ /* 0x000fec0003800000 */
[----:B------:R-:W-:-:S03]  /*cb40*/  UMOV UR4, 0xffffffff ;  /* 0xffffffff00047882 */ /* 0x000fc60000000000 */
[----:B------:R-:W-:Y:S05]  /*cb50*/  BRA.DIV UR4, `(.L_x_738) ;  /* 0x000001ae04b47947 */ /* 0x000fea000b800000 */
[----:B------:R-:W0:Y:S02]  /*cb60*/  S2R R3, SR_TID.X ;  /* 0x0000000000037919 */ /* 0x000e240000002100 */
[----:B0-----:R-:W-:-:S05]  /*cb70*/  VIADD R3, R3, 0xffffff80 ;  /* 0xffffff8003037836 */ /* 0x001fca0000000000 */
[----:B------:R-:W-:-:S04]  /*cb80*/  SHF.R.S32.HI R0, RZ, 0x1f, R3 ;  /* 0x0000001fff007819 */ /* 0x000fc80000011403 */
[----:B------:R-:W-:-:S04]  /*cb90*/  LEA.HI R0, R0, R3, RZ, 0x7 ;  /* 0x0000000300007211 */ /* 0x000fc800078f38ff */
[----:B------:R-:W-:-:S06]  /*cba0*/  SHF.R.S32.HI R0, RZ, 0x7, R0 ;  /* 0x00000007ff007819 */ /* 0x000fcc0000011400 */
[----:B------:R-:W0:Y:S04]  /*cbb0*/  SHFL.IDX PT, R0, R0, RZ, 0x1f ;  /* 0x00001fff00007589 */ /* 0x000e2800000e0000 */
[----:B0-----:R0:W-:Y:S02]  /*cbc0*/  STL [R1+0x18], R0 ;  /* 0x0000180001007387 */ /* 0x0011e40000100800 */
.L_x_983:
[----:B------:R-:W0:Y:S04]  /*cbd0*/  LDL R4, [R1+0x18] ;  /* 0x0000180001047983 */ /* 0x000e280000100800 */
[----:B------:R-:W2:Y:S01]  /*cbe0*/  LDL R3, [R1+0x6c] ;  /* 0x00006c0001037983 */ /* 0x000ea20000100800 */
[----:B0-----:R-:W-:-:S04]  /*cbf0*/  LEA.HI R0, R4, R4, RZ, 0x1 ;  /* 0x0000000404007211 */ /* 0x001fc800078f08ff */
[----:B------:R-:W-:Y:S02]  /*cc00*/  LOP3.LUT R0, R0, 0x1e, RZ, 0xc0, !PT ;  /* 0x0000001e00007812 */ /* 0x000fe400078ec0ff */
[----:B--2---:R-:W-:-:S03]  /*cc10*/  LOP3.LUT P0, RZ, R3, 0x9f, RZ, 0xc0, !PT ;  /* 0x0000009f03ff7812 */ /* 0x004fc6000780c0ff */
[----:B------:R-:W-:-:S04]  /*cc20*/  IMAD.IADD R0, R4, 0x1, -R0 ;  /* 0x0000000104007824 */ /* 0x000fc800078e0a00 */
[----:B------:R-:W-:-:S05]  /*cc30*/  IMAD R0, R0, 0x2000, R3 ;  /* 0x0000200000007824 */ /* 0x000fca00078e0203 */
[----:B------:R-:W-:-:S04]  /*cc40*/  SHF.R.U32.HI R0, RZ, 0x4, R0 ;  /* 0x00000004ff007819 */ /* 0x000fc80000011600 */
[----:B------:R-:W-:Y:S01]  /*cc50*/  LOP3.LUT R28, R0, 0x3fff, RZ, 0xc0, !PT ;  /* 0x00003fff001c7812 */ /* 0x000fe200078ec0ff */
[----:B------:R-:W-:Y:S06]  /*cc60*/  @!P0 BRA `(.L_x_739) ;  /* 0x0000000000408947 */ /* 0x000fec0003800000 */
[----:B------:R-:W-:Y:S01]  /*cc70*/  MOV R0, 0x0 ;  /* 0x0000000000007802 */ /* 0x000fe20000000f00 */
[----:B------:R-:W-:Y:S01]  /*cc80*/  ULDC.64 UR4, c[0x4][0xa0] ;  /* 0x0100280000047ab9 */ /* 0x000fe20000000a00 */
[----:B------:R-:W-:Y:S01]  /*cc90*/  ULDC.64 UR6, c[0x4][0xa8] ;  /* 0x01002a0000067ab9 */ /* 0x000fe20000000a00 */
[----:B------:R-:W-:Y:S01]  /*cca0*/  IMAD.U32 R4, RZ, RZ, UR4 ;  /* 0x00000004ff047e24 */ /* 0x000fe2000f8e00ff */
[----:B-1----:R0:W1:Y:S01]  /*ccb0*/  LDC.64 R14, c[0x4][R0] ;  /* 0x01000000000e7b82 */ /* 0x0020620000000a00 */
        /* <DEDUP_REMOVED lines=11> */
.L_x_739:
[----:B------:R-:W-:Y:S02]  /*cd70*/  ULDC UR4, c[0x0][0x3f4] ;  /* 0x0000fd0000047ab9 */ /* 0x000fe40000000800 */
[----:B------:R-:W-:-:S13]  /*cd80*/  ISETP.LT.AND P0, PT, RZ, UR4, PT ;  /* 0x00000004ff007c0c */ /* 0x000fda000bf01270 */
[----:B------:R-:W-:Y:S05]  /*cd90*/  @P0 BRA `(.L_x_740) ;  /* 0x0000000000400947 */ /* 0x000fea0003800000 */
[----:B------:R-:W2:Y:S02]  /*cda0*/  LDL R20, [R1+0x64] ;  /* 0x0000640001147983 */ /* 0x000ea40000100800 */
[----:B--2---:R-:W-:-:S04]  /*cdb0*/  LEA.HI R0, R20, R20, RZ, 0x1 ;  /* 0x0000001414007211 */ /* 0x004fc800078f08ff */
[----:B------:R-:W-:-:S05]  /*cdc0*/  LOP3.LUT R0, R0, 0xfffffffe, RZ, 0xc0, !PT ;  /* 0xfffffffe00007812 */ /* 0x000fca00078ec0ff */
[----:B------:R-:W-:-:S05]  /*cdd0*/  IMAD.IADD R0, R20, 0x1, -R0 ;  /* 0x0000000114007824 */ /* 0x000fca00078e0a00 */
[----:B------:R-:W-:-:S04]  /*cde0*/  SHF.L.U32 R3, R0, 0x1f, RZ ;  /* 0x0000001f00037819 */ /* 0x000fc800000006ff */
[----:B------:R0:W2:Y:S03]  /*cdf0*/  SYNCS.PHASECHK.TRANS64.TRYWAIT P0, [R2+URZ+0x34800], R3 ;  /* 0x03480003020075a7 */ /* 0x0000a6000800017f */
[----:B--2---:R-:W-:Y:S05]  /*ce00*/  @!P0 NANOSLEEP.SYNCS 0x989680 ;  /* 0x009896800000895d */ /* 0x004fea0003900000 */
[----:B------:R-:W2:Y:S01]  /*ce10*/  @!P0 SYNCS.PHASECHK.TRANS64 P0, [R2+URZ+0x34800], R3 ;  /* 0x03480003020085a7 */ /* 0x000ea2000800007f */
[----:B------:R-:W-:Y:S04]  /*ce20*/  BSSY B0, `(.L_x_741) ;  /* 0x0000006000007945 */ /* 0x000fe80003800000 */
[----:B--2---:R-:W-:Y:S05]  /*ce30*/  @P0 BRA `(.L_x_742) ;  /* 0x0000000000100947 */ /* 0x004fea0003800000 */
.L_x_743:
[----:B--2---:R2:W3:Y:S02]  /*ce40*/  SYNCS.PHASECHK.TRANS64.TRYWAIT P0, [R2+URZ+0x34800], R3 ;  /* 0x03480003020075a7 */ /* 0x0044e4000800017f */
[----:B---3--:R-:W-:Y:S05]  /*ce50*/  @!P0 NANOSLEEP.SYNCS 0x989680 ;  /* 0x009896800000895d */ /* 0x008fea0003900000 */
[----:B------:R-:W3:Y:S02]  /*ce60*/  @!P0 SYNCS.PHASECHK.TRANS64 P0, [R2+URZ+0x34800], R3 ;  /* 0x03480003020085a7 */ /* 0x000ee4000800007f */
[----:B---3--:R-:W-:Y:S05]  /*ce70*/  @!P0 BRA `(.L_x_743) ;  /* 0xfffffffc00f08947 */ /* 0x008fea000383ffff */
.L_x_742:
[----:B------:R-:W-:Y:S05]  /*ce80*/  BSYNC B0 ;  /* 0x0000000000007941 */ /* 0x000fea0003800000 */
.L_x_741:
[----:B------:R-:W-:Y:S05]  /*ce90*/  BRA `(.L_x_744) ;  /* 0x0000003c00207947 */ /* 0x000fea0003800000 */
.L_x_740:
[----:B------:R-:W2:Y:S01]  /*cea0*/  LDL R29, [R1+0x6c] ;  /* 0x00006c00011d7983 */ /* 0x000ea20000100800 */
[----:B-----5:R-:W-:Y:S01]  /*ceb0*/  SHF.R.S32.HI R0, RZ, 0x1f, R148 ;  /* 0x0000001fff007819 */ /* 0x020fe20000011494 */
[----:B------:R-:W-:Y:S01]  /*cec0*/  ULDC.64 UR4, c[0x0][0x3f8] ;  /* 0x0000fe0000047ab9 */ /* 0x000fe20000000a00 */
[----:B------:R-:W-:Y:S01]  /*ced0*/  ULDC.64 UR6, c[0x0][0x408] ;  /* 0x0001020000067ab9 */ /* 0x000fe20000000a00 */
[----:B------:R-:W-:-:S04]  /*cee0*/  IMAD.WIDE.U32 R4, R148, UR4, RZ ;  /* 0x0000000494047c25 */ /* 0x000fc8000f8e00ff */
[C---:B------:R-:W-:Y:S02]  /*cef0*/  IMAD R3, R0.reuse, UR4, RZ ;  /* 0x0000000400037c24 */ /* 0x040fe4000f8e02ff */
[----:B------:R-:W-:Y:S02]  /*cf00*/  IMAD R7, R0, UR6, RZ ;  /* 0x0000000600077c24 */ /* 0x000fe4000f8e02ff */
[C---:B------:R-:W-:Y:S01]  /*cf10*/  IMAD R3, R148.reuse, UR5, R3 ;  /* 0x0000000594037c24 */ /* 0x040fe2000f8e0203 */
[----:B------:R-:W-:Y:S01]  /*cf20*/  ULDC.64 UR4, c[0x0][0x3e8] ;  /* 0x0000fa0000047ab9 */ /* 0x000fe20000000a00 */
[----:B------:R-:W-:Y:S01]  /*cf30*/  IMAD R7, R148, UR7, R7 ;  /* 0x0000000794077c24 */ /* 0x000fe2000f8e0207 */
[----:B------:R-:W-:Y:S01]  /*cf40*/  LEA R24, P1, R4, UR4, 0x1 ;  /* 0x0000000404187c11 */ /* 0x000fe2000f8208ff */
[----:B------:R-:W-:Y:S01]  /*cf50*/  IMAD.WIDE.U32 R148, R148, UR6, RZ ;  /* 0x0000000694947c25 */ /* 0x000fe2000f8e00ff */
[----:B------:R-:W-:-:S03]  /*cf60*/  ULDC.64 UR6, c[0x0][0x400] ;  /* 0x0001000000067ab9 */ /* 0x000fc60000000a00 */
[----:B------:R-:W-:Y:S01]  /*cf70*/  IMAD.IADD R25, R3, 0x1, R5 ;  /* 0x0000000103197824 */ /* 0x000fe200078e0205 */
[----:B------:R-:W-:Y:S01]  /*cf80*/  LEA R26, P2, R148, UR6, 0x1 ;  /* 0x00000006941a7c11 */ /* 0x000fe2000f8408ff */
[----:B------:R-:W-:-:S03]  /*cf90*/  IMAD.IADD R27, R7, 0x1, R149 ;  /* 0x00000001071b7824 */ /* 0x000fc600078e0295 */
[----:B------:R-:W-:Y:S02]  /*cfa0*/  LEA.HI.X R25, R4, UR5, R25, 0x1, P1 ;  /* 0x0000000504197c11 */ /* 0x000fe400088f0c19 */
[----:B------:R-:W-:Y:S02]  /*cfb0*/  LEA.HI.X R27, R148, UR7, R27, 0x1, P2 ;  /* 0x00000007941b7c11 */ /* 0x000fe400090f0c1b */
[----:B--2---:R-:W-:-:S13]  /*cfc0*/  LOP3.LUT P0, RZ, R29, 0x3ff, RZ, 0xc0, !PT ;  /* 0x000003ff1dff7812 */ /* 0x004fda000780c0ff */
[----:B------:R-:W-:Y:S05]  /*cfd0*/  @!P0 BRA `(.L_x_745) ;  /* 0x0000000000408947 */ /* 0x000fea0003800000 */
[----:B------:R-:W-:Y:S01]  /*cfe0*/  MOV R0, 0x0 ;  /* 0x0000000000007802 */ /* 0x000fe20000000f00 */
[----:B------:R-:W-:Y:S01]  /*cff0*/  ULDC.64 UR4, c[0x4][0xa0] ;  /* 0x0100280000047ab9 */ /* 0x000fe20000000a00 */
[----:B------:R-:W-:Y:S01]  /*d000*/  ULDC.64 UR6, c[0x4][0xa8] ;  /* 0x01002a0000067ab9 */ /* 0x000fe20000000a00 */
[----:B------:R-:W-:Y:S01]  /*d010*/  IMAD.U32 R4, RZ, RZ, UR4 ;  /* 0x00000004ff047e24 */ /* 0x000fe2000f8e00ff */
[----:B-1----:R0:W1:Y:S01]  /*d020*/  LDC.64 R14, c[0x4][R0] ;  /* 0x01000000000e7b82 */ /* 0x0020620000000a00 */
        /* <DEDUP_REMOVED lines=11> */
.L_x_745:
[----:B------:R-:W2:Y:S01]  /*d0e0*/  LDL R20, [R1+0x34] ;  /* 0x0000340001147983 */ /* 0x000ea20000100800 */
[----:B------:R-:W-:Y:S01]  /*d0f0*/  ULDC.U8 UR4, c[0x0][0x410] ;  /* 0x0001040000047ab9 */ /* 0x000fe20000000000 */
[----:B------:R-:W-:Y:S01]  /*d100*/  BSSY B0, `(.L_x_746) ;  /* 0x0000399000007945 */ /* 0x000fe20003800000 */
[----:B------:R-:W-:Y:S01]  /*d110*/  ISETP.NE.AND P0, PT, RZ, UR4, PT ;  /* 0x00000004ff007c0c */ /* 0x000fe2000bf05270 */
[----:B------:R-:W-:Y:S02]  /*d120*/  IMAD R5, R125, 0x80, R22 ;  /* 0x000000807d057824 */ /* 0x000fe400078e0216 */
[----:B--2---:R-:W-:-:S10]  /*d130*/  IMAD R21, R20, 0x2, R29 ;  /* 0x0000000214157824 */ /* 0x004fd400078e021d */
[----:B------:R-:W-:Y:S05]  /*d140*/  @!P0 BRA `(.L_x_747) ;  /* 0x0000001800ac8947 */ /* 0x000fea0003800000 */
[----:B------:R-:W-:-:S03]  /*d150*/  UMOV UR4, 0xffffffff ;  /* 0xffffffff00047882 */ /* 0x000fc60000000000 */
[----:B------:R-:W-:Y:S05]  /*d160*/  BRA.DIV UR4, `(.L_x_748) ;  /* 0x000001aa04707947 */ /* 0x000fea000b800000 */
[----:B------:R0:W2:Y:S04]  /*d170*/  SHFL.IDX PT, R0, R25, RZ, 0x181f ;  /* 0x00181fff19007589 */ /* 0x0000a800000e0000 */
[----:B------:R0:W3:Y:S04]  /*d180*/  SHFL.IDX PT, R3, R24, RZ, 0x181f ;  /* 0x00181fff18037589 */ /* 0x0000e800000e0000 */
[----:B------:R0:W4:Y:S04]  /*d190*/  SHFL.IDX PT, R4, R27, RZ, 0x181f ;  /* 0x00181fff1b047589 */ /* 0x00012800000e0000 */
[----:B-1----:R0:W1:Y:S02]  /*d1a0*/  SHFL.IDX PT, R14, R26, RZ, 0x181f ;  /* 0x00181fff1a0e7589 */ /* 0x00206400000e0000 */
.L_x_989:
[----:B------:R-:W5:Y:S01]  /*d1b0*/  LDL R7, [R1+0x64] ;  /* 0x0000640001077983 */ /* 0x000f620000100800 */
[----:B------:R-:W-:Y:S01]  /*d1c0*/  ULDC UR4, c[0x0][0x448] ;  /* 0x0001120000047ab9 */ /* 0x000fe20000000800 */
[----:B------:R-:W-:Y:S01]  /*d1d0*/  BSSY B1, `(.L_x_749) ;  /* 0x0000026000017945 */ /* 0x000fe20003800000 */
[----:B------:R-:W-:Y:S01]  /*d1e0*/  IMAD R160, R160, UR4, RZ ;  /* 0x00000004a0a07c24 */ /* 0x000fe2000f8e02ff */
[----:B------:R-:W-:Y:S02]  /*d1f0*/  CS2R R8, SRZ ;  /* 0x0000000000087805 */ /* 0x000fe4000001ff00 */
[----:B------:R-:W-:Y:S02]  /*d200*/  CS2R R10, SRZ ;  /* 0x00000000000a7805 */ /* 0x000fe4000001ff00 */
[----:B------:R-:W-:Y:S02]  /*d210*/  CS2R R12, SRZ ;  /* 0x00000000000c7805 */ /* 0x000fe4000001ff00 */
[----:B------:R-:W-:-:S02]  /*d220*/  ISETP.GE.AND P0, PT, R5, R160, PT ;  /* 0x000000a00500720c */ /* 0x000fc40003f06270 */
[----:B-----5:R-:W-:-:S04]  /*d230*/  LEA.HI R6, R7, R7, RZ, 0x1 ;  /* 0x0000000707067211 */ /* 0x020fc800078f08ff */
[----:B------:R-:W-:-:S05]  /*d240*/  LOP3.LUT R6, R6, 0xfffffffe, RZ, 0xc0, !PT ;  /* 0xfffffffe06067812 */ /* 0x000fca00078ec0ff */
[----:B------:R-:W-:Y:S01]  /*d250*/  IMAD.IADD R5, R7, 0x1, -R6 ;  /* 0x0000000107057824 */ /* 0x000fe200078e0a06 */
[----:B------:R-:W-:-:S04]  /*d260*/  CS2R R6, SRZ ;  /* 0x0000000000067805 */ /* 0x000fc8000001ff00 */
[----:B------:R-:W-:Y:S01]  /*d270*/  SHF.L.U32 R5, R5, 0x1f, RZ ;  /* 0x0000001f05057819 */ /* 0x000fe200000006ff */
[----:B------:R-:W-:Y:S06]  /*d280*/  @P0 BRA `(.L_x_750) ;  /* 0x0000000000680947 */ /* 0x000fec0003800000 */
[----:B------:R-:W-:Y:S01]  /*d290*/  ULDC UR4, c[0x0][0x3f4] ;  /* 0x0000fd0000047ab9 */ /* 0x000fe20000000800 */
[----:B------:R-:W-:Y:S01]  /*d2a0*/  IMAD.SHL.U32 R30, R220, 0x2, RZ ;  /* 0x00000002dc1e7824 */ /* 0x000fe200078e00ff */
[----:B------:R-:W-:Y:S02]  /*d2b0*/  ISETP.GE.AND P4, PT, R18, UR4, PT ;  /* 0x0000000412007c0c */ /* 0x000fe4000bf86270 */
[----:B------:R-:W-:Y:S02]  /*d2c0*/  CS2R R12, SRZ ;  /* 0x00000000000c7805 */ /* 0x000fe4000001ff00 */
[----:B------:R-:W-:Y:S02]  /*d2d0*/  ISETP.GE.AND P5, PT, R220, UR4, PT ;  /* 0x00000004dc007c0c */ /* 0x000fe4000bfa6270 */
[----:B------:R-:W-:Y:S01]  /*d2e0*/  SHF.R.S32.HI R9, RZ, 0x1f, R220 ;  /* 0x0000001fff097819 */ /* 0x000fe200000114dc */
[----:B------:R-:W-:Y:S01]  /*d2f0*/  ULDC.64 UR6, c[0x0][0x208] ;  /* 0x0000820000067ab9 */ /* 0x000fe20000000a00 */
[----:B------:R-:W-:-:S02]  /*d300*/  SHF.R.S32.HI R7, RZ, 0x1f, R18 ;  /* 0x0000001fff077819 */ /* 0x000fc40000011412 */
[----:B------:R-:W-:-:S03]  /*d310*/  SHF.L.U64.HI R9, R220, 0x1, R9 ;  /* 0x00000001dc097819 */ /* 0x000fc60000010209 */
[----:B------:R-:W-:-:S04]  /*d320*/  @!P4 IMAD.SHL.U32 R15, R18, 0x2, RZ ;  /* 0x00000002120fc824 */ /* 0x000fc800078e00ff */
[CC--:B0--3--:R-:W-:Y:S02]  /*d330*/  @!P5 IADD3 R26, P2, R3.reuse, R30.reuse, RZ ;  /* 0x0000001e031ad210 */ /* 0x0c9fe40007f5e0ff */
[----:B-1----:R-:W-:Y:S02]  /*d340*/  @!P5 IADD3 R30, P3, R14, R30, RZ ;  /* 0x0000001e0e1ed210 */ /* 0x002fe40007f7e0ff */
[-C--:B------:R-:W-:Y:S01]  /*d350*/  @!P4 IADD3 R24, P0, R3, R15.reuse, RZ ;  /* 0x0000000f0318c210 */ /* 0x080fe20007f1e0ff */
[--C-:B--2---:R-:W-:Y:S01]  /*d360*/  @!P5 IMAD.X R27, R0, 0x1, R9.reuse, P2 ;  /* 0x00000001001bd824 */ /* 0x104fe200010e0609 */
[----:B------:R-:W-:Y:S01]  /*d370*/  @!P4 IADD3 R14, P1, R14, R15, RZ ;  /* 0x0000000f0e0ec210 */ /* 0x000fe20007f3e0ff */
[----:B----4-:R-:W-:Y:S01]  /*d380*/  @!P5 IMAD.X R31, R4, 0x1, R9, P3 ;  /* 0x00000001041fd824 */ /* 0x010fe200018e0609 */
[----:B------:R-:W-:Y:S02]  /*d390*/  @!P4 SHF.L.U64.HI R3, R18, 0x1, R7 ;  /* 0x000000011203c819 */ /* 0x000fe40000010207 */
[----:B------:R-:W-:-:S02]  /*d3a0*/  CS2R R8, SRZ ;  /* 0x0000000000087805 */ /* 0x000fc4000001ff00 */
[----:B------:R-:W-:Y:S02]  /*d3b0*/  CS2R R10, SRZ ;  /* 0x00000000000a7805 */ /* 0x000fe4000001ff00 */
[----:B------:R-:W-:Y:S01]  /*d3c0*/  CS2R R6, SRZ ;  /* 0x0000000000067805 */ /* 0x000fe2000001ff00 */
[----:B------:R0:W5:Y:S01]  /*d3d0*/  @!P5 LD.E.64 R12, desc[UR6][R26.64] ;  /* 0x000000061a0cd980 */ /* 0x000162000c101b00 */
[--C-:B------:R-:W-:Y:S02]  /*d3e0*/  @!P4 IMAD.X R25, R0, 0x1, R3.reuse, P0 ;  /* 0x000000010019c824 */ /* 0x100fe400000e0603 */
[----:B------:R-:W-:Y:S01]  /*d3f0*/  @!P4 IMAD.X R15, R4, 0x1, R3, P1 ;  /* 0x00000001040fc824 */ /* 0x000fe200008e0603 */
[----:B------:R0:W5:Y:S04]  /*d400*/  @!P5 LD.E.64 R8, desc[UR6][R30.64] ;  /* 0x000000061e08d980 */ /* 0x000168000c101b00 */
[----:B------:R0:W5:Y:S04]  /*d410*/  @!P4 LD.E.64 R10, desc[UR6][R24.64] ;  /* 0x00000006180ac980 */ /* 0x000168000c101b00 */
[----:B------:R0:W5:Y:S02]  /*d420*/  @!P4 LD.E.64 R6, desc[UR6][R14.64] ;  /* 0x000000060e06c980 */ /* 0x000164000c101b00 */
.L_x_750:
[----:B------:R-:W-:Y:S05]  /*d430*/  BSYNC B1 ;  /* 0x0000000000017941 */ /* 0x000fea0003800000 */
.L_x_749:
[----:B------:R-:W4:Y:S01]  /*d440*/  SYNCS.PHASECHK.TRANS64.TRYWAIT P0, [R2+URZ+0x34800], R5 ;  /* 0x03480005020075a7 */ /* 0x000f22000800017f */
[----:B--2---:R-:W-:Y:S01]  /*d450*/  IMAD R0, R125, -0x80, R160 ;  /* 0xffffff807d007824 */ /* 0x004fe200078e02a0 */
[--C-:B0----5:R-:W-:Y:S01]  /*d460*/  SHF.R.U32.HI R30, RZ, 0x10, R11.reuse ;  /* 0x00000010ff1e7819 */ /* 0x121fe2000001160b */
[----:B---3--:R-:W-:Y:S01]  /*d470*/  IMAD.MOV.U32 R3, RZ, RZ, R10 ;  /* 0x000000ffff037224 */ /* 0x008fe200078e000a */
[--C-:B------:R-:W-:Y:S01]  /*d480*/  SHF.R.U64 R10, R10, 0x10, R11.reuse ;  /* 0x000000100a0a7819 */ /* 0x100fe2000000120b */
[----:B------:R-:W-:Y:S01]  /*d490*/  IMAD.MOV.U32 R15, RZ, RZ, R11 ;  /* 0x000000ffff0f7224 */ /* 0x000fe200078e000b */
[--C-:B------:R-:W-:Y:S01]  /*d4a0*/  SHF.R.U64 R29, R12, 0x10, R13.reuse ;  /* 0x000000100c1d7819 */ /* 0x100fe2000000120d */
[----:B------:R-:W-:Y:S01]  /*d4b0*/  IMAD.MOV.U32 R20, RZ, RZ, R12 ;  /* 0x000000ffff147224 */ /* 0x000fe200078e000c */
[--C-:B------:R-:W-:Y:S01]  /*d4c0*/  SHF.R.U32.HI R27, RZ, 0x10, R13.reuse ;  /* 0x00000010ff1b7819 */ /* 0x100fe2000001160d */
[----:B------:R-:W-:Y:S01]  /*d4d0*/  IMAD.MOV.U32 R24, RZ, RZ, R13 ;  /* 0x000000ffff187224 */ /* 0x000fe200078e000d */
[----:B------:R-:W-:Y:S01]  /*d4e0*/  VIMNMX R11, R0, 0x80, PT ;  /* 0x00000080000b7848 */ /* 0x000fe20003fe0100 */
[----:B------:R-:W-:Y:S01]  /*d4f0*/  BSSY B1, `(.L_x_751) ;  /* 0x000000f000017945 */ /* 0x000fe20003800000 */
[----:B------:R-:W-:Y:S01]  /*d500*/  IMAD.MOV.U32 R13, RZ, RZ, R6 ;  /* 0x000000ffff0d7224 */ /* 0x000fe200078e0006 */
[--C-:B------:R-:W-:Y:S01]  /*d510*/  SHF.R.U64 R26, R6, 0x10, R7.reuse ;  /* 0x00000010061a7819 */ /* 0x100fe20000001207 */
[--C-:B-1----:R-:W-:Y:S01]  /*d520*/  IMAD.MOV.U32 R14, RZ, RZ, R7.reuse ;  /* 0x000000ffff0e7224 */ /* 0x102fe200078e0007 */
[----:B------:R-:W-:Y:S01]  /*d530*/  SHF.R.U32.HI R25, RZ, 0x10, R7 ;  /* 0x00000010ff197819 */ /* 0x000fe20000011607 */
[--C-:B------:R-:W-:Y:S01]  /*d540*/  IMAD.MOV.U32 R6, RZ, RZ, R9.reuse ;  /* 0x000000ffff067224 */ /* 0x100fe200078e0009 */
[----:B------:R-:W-:Y:S01]  /*d550*/  SHF.R.U64 R7, R8, 0x10, R9 ;  /* 0x0000001008077819 */ /* 0x000fe20000001209 */
[----:B----4-:R-:W-:Y:S01]  /*d560*/  IMAD.MOV.U32 R4, RZ, RZ, R8 ;  /* 0x000000ffff047224 */ /* 0x010fe200078e0008 */
[----:B------:R-:W-:-:S02]  /*d570*/  PRMT R10, R3, 0x5410, R10 ;  /* 0x00005410030a7816 */ /* 0x000fc4000000000a */
[----:B------:R-:W-:Y:S02]  /*d580*/  ISETP.GE.AND P1, PT, R22, R11, PT ;  /* 0x0000000b1600720c */ /* 0x000fe40003f26270 */
[----:B------:R-:W-:Y:S02]  /*d590*/  SHF.R.U32.HI R9, RZ, 0x10, R9 ;  /* 0x00000010ff097819 */ /* 0x000fe40000011609 */
[----:B------:R-:W-:Y:S02]  /*d5a0*/  PRMT R12, R15, 0x5410, R30 ;  /* 0x000054100f0c7816 */ /* 0x000fe4000000001e */
[----:B------:R-:W-:Y:S02]  /*d5b0*/  PRMT R0, R20, 0x5410, R29 ;  /* 0x0000541014007816 */ /* 0x000fe4000000001d */
[----:B------:R-:W-:Y:S01]  /*d5c0*/  PRMT R3, R24, 0x5410, R27 ;  /* 0x0000541018037816 */ /* 0x000fe2000000001b */
[----:B------:R-:W-:Y:S06]  /*d5d0*/  @!P0 BRA `(.L_x_752) ;  /* 0x000001a400c48947 */ /* 0x000fec0003800000 */
.L_x_990:
[----:B------:R-:W-:Y:S05]  /*d5e0*/  BSYNC B1 ;  /* 0x0000000000017941 */ /* 0x000fea0003800000 */
.L_x_751:
[----:B------:R-:W-:Y:S01]  /*d5f0*/  BSSY B1, `(.L_x_753) ;  /* 0x0000059000017945 */ /* 0x000fe20003800000 */
[----:B------:R-:W-:Y:S02]  /*d600*/  PRMT R13, R13, 0x5410, R26 ;  /* 0x000054100d0d7816 */ /* 0x000fe4000000001a */
[----:B------:R-:W-:Y:S02]  /*d610*/  PRMT R14, R14, 0x5410, R25 ;  /* 0x000054100e0e7816 */ /* 0x000fe40000000019 */
[----:B------:R-:W-:Y:S02]  /*d620*/  PRMT R8, R4, 0x5410, R7 ;  /* 0x0000541004087816 */ /* 0x000fe40000000007 */
[----:B------:R-:W-:Y:S01]  /*d630*/  PRMT R9, R6, 0x5410, R9 ;  /* 0x0000541006097816 */ /* 0x000fe20000000009 */
[----:B------:R-:W-:Y:S06]  /*d640*/  @P1 BRA `(.L_x_754) ;  /* 0x00000004004c1947 */ /* 0x000fec0003800000 */
[----:B0-----:R-:W0:Y:S01]  /*d650*/  LDC R5, c[0x0][0x3f4] ;  /* 0x0000fd00ff057b82 */ /* 0x001e220000000800 */
[----:B------:R-:W-:Y:S01]  /*d660*/  BSSY B2, `(.L_x_755) ;  /* 0x000002a000027945 */ /* 0x000fe20003800000 */
[-C--:B0-----:R-:W-:Y:S02]  /*d670*/  ISETP.GE.AND P0, PT, R18, R5.reuse, PT ;  /* 0x000000051200720c */ /* 0x081fe40003f06270 */
[----:B------:R-:W-:-:S11]  /*d680*/  ISETP.GE.AND P1, PT, R220, R5, PT ;  /* 0x00000005dc00720c */ /* 0x000fd60003f26270 */
[----:B------:R-:W-:Y:S05]  /*d690*/  @P0 BRA `(.L_x_756) ;  /* 0x0000000000980947 */ /* 0x000fea0003800000 */
[----:B------:R-:W0:Y:S01]  /*d6a0*/  LDS.128 R4, [R21] ;  /* 0x0000000015047984 */ /* 0x000e220000000c00 */
[C---:B------:R-:W-:Y:S01]  /*d6b0*/  IMAD.U32 R29, R13.reuse, 0x10000, RZ ;  /* 0x000100000d1d7824 */ /* 0x040fe200078e00ff */
[----:B------:R-:W-:Y:S01]  /*d6c0*/  LOP3.LUT R30, R13, 0xffff0000, RZ, 0xc0, !PT ;  /* 0xffff00000d1e7812 */ /* 0x000fe200078ec0ff */
[C---:B------:R-:W-:Y:S01]  /*d6d0*/  IMAD.U32 R26, R10.reuse, 0x10000, RZ ;  /* 0x000100000a1a7824 */ /* 0x040fe200078e00ff */
[----:B------:R-:W-:Y:S01]  /*d6e0*/  LOP3.LUT R27, R10, 0xffff0000, RZ, 0xc0, !PT ;  /* 0xffff00000a1b7812 */ /* 0x000fe200078ec0ff */
[C---:B0-----:R-:W-:Y:S01]  /*d6f0*/  IMAD.U32 R15, R4.reuse, 0x10000, RZ ;  /* 0x00010000040f7824 */ /* 0x041fe200078e00ff */
[----:B------:R-:W-:Y:S01]  /*d700*/  LOP3.LUT R4, R4, 0xffff0000, RZ, 0xc0, !PT ;  /* 0xffff000004047812 */ /* 0x000fe200078ec0ff */
[C---:B------:R-:W-:Y:S01]  /*d710*/  IMAD.U32 R20, R5.reuse, 0x10000, RZ ;  /* 0x0001000005147824 */ /* 0x040fe200078e00ff */
[----:B------:R-:W-:Y:S01]  /*d720*/  LOP3.LUT R5, R5, 0xffff0000, RZ, 0xc0, !PT ;  /* 0xffff000005057812 */ /* 0x000fe200078ec0ff */
[C---:B------:R-:W-:Y:S01]  /*d730*/  IMAD.U32 R24, R6.reuse, 0x10000, RZ ;  /* 0x0001000006187824 */ /* 0x040fe200078e00ff */
[----:B------:R-:W-:Y:S01]  /*d740*/  LOP3.LUT R6, R6, 0xffff0000, RZ, 0xc0, !PT ;  /* 0xffff000006067812 */ /* 0x000fe200078ec0ff */
[C---:B------:R-:W-:Y:S01]  /*d750*/  FMUL.FTZ R32, R4.reuse, R29 ;  /* 0x0000001d04207220 */ /* 0x040fe20000410000 */
[----:B------:R-:W-:Y:S01]  /*d760*/  FMUL.FTZ R4, R4, R26 ;  /* 0x0000001a04047220 */ /* 0x000fe20000410000 */
[----:B------:R-:W-:-:S02]  /*d770*/  IMAD.U32 R25, R7, 0x10000, RZ ;  /* 0x0001000007197824 */ /* 0x000fc400078e00ff */
[----:B------:R-:W-:Y:S01]  /*d780*/  FMUL.FTZ R31, R5, R30 ;  /* 0x0000001e051f7220 */ /* 0x000fe20000410000 */
[C---:B------:R-:W-:Y:S01]  /*d790*/  FFMA.FTZ R32, R15.reuse, R26, -R32 ;  /* 0x0000001a0f207223 */ /* 0x040fe20000010820 */
[----:B------:R-:W-:Y:S01]  /*d7a0*/  FFMA.FTZ R29, R15, R29, R4 ;  /* 0x0000001d0f1d7223 */ /* 0x000fe20000010004 */
[----:B------:R-:W-:Y:S01]  /*d7b0*/  LOP3.LUT R7, R7, 0xffff0000, RZ, 0xc0, !PT ;  /* 0xffff000007077812 */ /* 0x000fe200078ec0ff */
[-C--:B------:R-:W-:Y:S01]  /*d7c0*/  FMUL.FTZ R33, R5, R27.reuse ;  /* 0x0000001b05217220 */ /* 0x080fe20000410000 */
[C---:B------:R-:W-:Y:S01]  /*d7d0*/  LOP3.LUT R26, R14.reuse, 0xffff0000, RZ, 0xc0, !PT ;  /* 0xffff00000e1a7812 */ /* 0x040fe200078ec0ff */
[----:B------:R-:W-:Y:S01]  /*d7e0*/  IMAD.U32 R15, R14, 0x10000, RZ ;  /* 0x000100000e0f7824 */ /* 0x000fe200078e00ff */
[C---:B------:R-:W-:Y:S01]  /*d7f0*/  LOP3.LUT R4, R12.reuse, 0xffff0000, RZ, 0xc0, !PT ;  /* 0xffff00000c047812 */ /* 0x040fe200078ec0ff */
[----:B------:R-:W-:Y:S02]  /*d800*/  IMAD.U32 R5, R12, 0x10000, RZ ;  /* 0x000100000c057824 */ /* 0x000fe400078e00ff */
[C---:B------:R-:W-:Y:S01]  /*d810*/  FFMA.FTZ R31, R20.reuse, R27, -R31 ;  /* 0x0000001b141f7223 */ /* 0x040fe2000001081f */
        /* <DEDUP_REMOVED lines=12> */
[----:B------:R-:W-:-:S05]  /*d8e0*/  F2FP.BF16.F32.PACK_AB R7, R26, R7 ;  /* 0x000000071a07723e */ /* 0x000fca00000010ff */
[----:B------:R0:W-:Y:S02]  /*d8f0*/  STS.128 [R21], R4 ;  /* 0x0000000415007388 */ /* 0x0001e40000000c00 */
.L_x_756:
[----:B------:R-:W-:Y:S05]  /*d900*/  BSYNC B2 ;  /* 0x0000000000027941 */ /* 0x000fea0003800000 */
.L_x_755:
[----:B------:R-:W-:Y:S05]  /*d910*/  @P1 BRA `(.L_x_754) ;  /* 0x0000000000981947 */ /* 0x000fea0003800000 */
[----:B0-----:R-:W0:Y:S01]  /*d920*/  LDS.128 R4, [R21+0x4000] ;  /* 0x0040000015047984 */ /* 0x001e220000000c00 */
        /* <DEDUP_REMOVED lines=36> */
[----:B------:R1:W-:Y:S02]  /*db70*/  STS.128 [R21+0x4000], R4 ;  /* 0x0040000415007388 */ /* 0x0003e40000000c00 */
.L_x_754:
[----:B------:R-:W-:Y:S05]  /*db80*/  BSYNC B1 ;  /* 0x0000000000017941 */ /* 0x000fea0003800000 */
.L_x_753:
[----:B01----:R-:W-:Y:S01]  /*db90*/  VIADD R4, R22, 0x20 ;  /* 0x0000002016047836 */ /* 0x003fe20000000000 */
[----:B------:R-:W-:Y:S04]  /*dba0*/  BSSY B1, `(.L_x_757) ;  /* 0x0000056000017945 */ /* 0x000fe80003800000 */
[----:B------:R-:W-:-:S13]  /*dbb0*/  ISETP.GE.AND P0, PT, R4, R11, PT ;  /* 0x0000000b0400720c */ /* 0x000fda0003f06270 */
[----:B------:R-:W-:Y:S05]  /*dbc0*/  @P0 BRA `(.L_x_758) ;  /* 0x00000004004c0947 */ /* 0x000fea0003800000 */
[----:B------:R-:W0:Y:S01]  /*dbd0*/  LDC R5, c[0x0][0x3f4] ;  /* 0x0000fd00ff057b82 */ /* 0x000e220000000800 */
[----:B------:R-:W-:Y:S01]  /*dbe0*/  BSSY B2, `(.L_x_759) ;  /* 0x000002a000027945 */ /* 0x000fe20003800000 */
[-C--:B0-----:R-:W-:Y:S02]  /*dbf0*/  ISETP.GE.AND P0, PT, R18, R5.reuse, PT ;  /* 0x000000051200720c */ /* 0x081fe40003f06270 */
[----:B------:R-:W-:-:S11]  /*dc00*/  ISETP.GE.AND P1, PT, R220, R5, PT ;  /* 0x00000005dc00720c */ /* 0x000fd60003f26270 */
[----:B------:R-:W-:Y:S05]  /*dc10*/  @P0 BRA `(.L_x_760) ;  /* 0x0000000000980947 */ /* 0x000fea0003800000 */
[----:B------:R-:W0:Y:S01]  /*dc20*/  LDS.128 R4, [R21+0x1000] ;  /* 0x0010000015047984 */ /* 0x000e220000000c00 */
[C---:B------:R-:W-:Y:S01]  /*dc30*/  IMAD.U32 R31, R13.reuse, 0x10000, RZ ;  /* 0x000100000d1f7824 */ /* 0x040fe200078e00ff */
[----:B------:R-:W-:Y:S01]  /*dc40*/  LOP3.LUT R34, R13, 0xffff0000, RZ, 0xc0, !PT ;  /* 0xffff00000d227812 */ /* 0x000fe200078ec0ff */
        /* <DEDUP_REMOVED lines=10> */
[-C--:B------:R-:W-:Y:S01]  /*dcf0*/  FMUL.FTZ R26, R31, R4.reuse ;  /* 0x000000041f1a7220 */ /* 0x080fe20000410000 */
[----:B------:R-:W-:Y:S01]  /*dd00*/  FMUL.FTZ R30, R29, R4 ;  /* 0x000000041d1e7220 */ /* 0x000fe20000410000 */
[----:B------:R-:W-:Y:S01]  /*dd10*/  FMUL.FTZ R27, R34, R5 ;  /* 0x00000005221b7220 */ /* 0x000fe20000410000 */
[----:B------:R-:W-:-:S02]  /*dd20*/  IMAD.U32 R25, R7, 0x10000, RZ ;  /* 0x0001000007197824 */ /* 0x000fc400078e00ff */
[-C--:B------:R-:W-:Y:S01]  /*dd30*/  FFMA.FTZ R4, R29, R15.reuse, -R26 ;  /* 0x0000000f1d047223 */ /* 0x080fe2000001081a */
[----:B------:R-:W-:Y:S01]  /*dd40*/  FFMA.FTZ R15, R31, R15, R30 ;  /* 0x0000000f1f0f7223 */ /* 0x000fe2000001001e */
[C---:B------:R-:W-:Y:S01]  /*dd50*/  FMUL.FTZ R29, R32.reuse, R5 ;  /* 0x00000005201d7220 */ /* 0x040fe20000410000 */
[----:B------:R-:W-:Y:S01]  /*dd60*/  LOP3.LUT R7, R7, 0xffff0000, RZ, 0xc0, !PT ;  /* 0xffff000007077812 */ /* 0x000fe200078ec0ff */
[-C--:B------:R-:W-:Y:S01]  /*dd70*/  FFMA.FTZ R5, R32, R20.reuse, -R27 ;  /* 0x0000001420057223 */ /* 0x080fe2000001081b */
[C---:B------:R-:W-:Y:S01]  /*dd80*/  LOP3.LUT R31, R12.reuse, 0xffff0000, RZ, 0xc0, !PT ;  /* 0xffff00000c1f7812 */ /* 0x040fe200078ec0ff */
[----:B------:R-:W-:Y:S02]  /*dd90*/  IMAD.U32 R32, R12, 0x10000, RZ ;  /* 0x000100000c207824 */ /* 0x000fe400078e00ff */
[----:B------:R-:W-:Y:S01]  /*dda0*/  FFMA.FTZ R20, R34, R20, R29 ;  /* 0x0000001422147223 */ /* 0x000fe2000001001d */
[-C--:B------:R-:W-:Y:S01]  /*ddb0*/  FMUL.FTZ R27, R36, R6.reuse ;  /* 0x00000006241b7220 */ /* 0x080fe20000410000 */
[-C--:B------:R-:W-:Y:S01]  /*ddc0*/  FMUL.FTZ R26, R33, R7.reuse ;  /* 0x00000007211a7220 */ /* 0x080fe20000410000 */
[C---:B------:R-:W-:Y:S01]  /*ddd0*/  FMUL.FTZ R29, R32.reuse, R6 ;  /* 0x00000006201d7220 */ /* 0x040fe20000410000 */
[C---:B------:R-:W-:Y:S01]  /*dde0*/  FMUL.FTZ R30, R31.reuse, R7 ;  /* 0x000000071f1e7220 */ /* 0x040fe20000410000 */
[-C--:B------:R-:W-:Y:S01]  /*ddf0*/  FFMA.FTZ R6, R32, R24.reuse, -R27 ;  /* 0x0000001820067223 */ /* 0x080fe2000001081b */
[-C--:B------:R-:W-:Y:S01]  /*de00*/  FFMA.FTZ R7, R31, R25.reuse, -R26 ;  /* 0x000000191f077223 */ /* 0x080fe2000001081a */
[----:B------:R-:W-:Y:S01]  /*de10*/  FFMA.FTZ R29, R36, R24, R29 ;  /* 0x00000018241d7223 */ /* 0x000fe2000001001d */
[----:B------:R-:W-:Y:S01]  /*de20*/  FFMA.FTZ R30, R33, R25, R30 ;  /* 0x00000019211e7223 */ /* 0x000fe2000001001e */
[----:B------:R-:W-:-:S02]  /*de30*/  F2FP.BF16.F32.PACK_AB R4, R15, R4 ;  /* 0x000000040f04723e */ /* 0x000fc400000010ff */
[----:B------:R-:W-:Y:S02]  /*de40*/  F2FP.BF16.F32.PACK_AB R5, R20, R5 ;  /* 0x000000051405723e */ /* 0x000fe400000010ff */
[----:B------:R-:W-:Y:S02]  /*de50*/  F2FP.BF16.F32.PACK_AB R6, R29, R6 ;  /* 0x000000061d06723e */ /* 0x000fe400000010ff */
[----:B------:R-:W-:-:S05]  /*de60*/  F2FP.BF16.F32.PACK_AB R7, R30, R7 ;  /* 0x000000071e07723e */ /* 0x000fca00000010ff */
[----:B------:R0:W-:Y:S02]  /*de70*/  STS.128 [R21+0x1000], R4 ;  /* 0x0010000415007388 */ /* 0x0001e40000000c00 */
.L_x_760:
[----:B------:R-:W-:Y:S05]  /*de80*/  BSYNC B2 ;  /* 0x0000000000027941 */ /* 0x000fea0003800000 */
.L_x_759:
[----:B------:R-:W-:Y:S05]  /*de90*/  @P1 BRA `(.L_x_758) ;  /* 0x0000000000981947 */ /* 0x000fea0003800000 */
[----:B0-----:R-:W0:Y:S01]  /*dea0*/  LDS.128 R4, [R21+0x5000] ;  /* 0x0050000015047984 */ /* 0x001e220000000c00 */
[C---:B------:R-:W-:Y:S01]  /*deb0*/  IMAD.U32 R31, R8.reuse, 0x10000, RZ ;  /* 0x00010000081f7824 */ /* 0x040fe200078e00ff */
[----:B------:R-:W-:Y:S01]  /*dec0*/  LOP3.LUT R34, R8, 0xffff0000, RZ, 0xc0, !PT ;  /* 0xffff000008227812 */ /* 0x000fe200078ec0ff */
[C---:B------:R-:W-:Y:S01]  /*ded0*/  IMAD.U32 R29, R0.reuse, 0x10000, RZ ;  /* 0x00010000001d7824 */ /* 0x040fe200078e00ff */
[----:B------:R-:W-:Y:S01]  /*dee0*/  LOP3.LUT R32, R0, 0xffff0000, RZ, 0xc0, !PT ;  /* 0xffff000000207812 */ /* 0x000fe200078ec0ff */
[C---:B------:R-:W-:Y:S01]  /*def0*/  IMAD.U32 R36, R9.reuse, 0x10000, RZ ;  /* 0x0001000009247824 */ /* 0x040fe200078e00ff */
[----:B------:R-:W-:Y:S02]  /*df00*/  LOP3.LUT R33, R9, 0xffff0000, RZ, 0xc0, !PT ;  /* 0xffff000009217812 */ /* 0x000fe400078ec0ff */
[C---:B0-----:R-:W-:Y:S01]  /*df10*/  SHF.L.U32 R15, R4.reuse, 0x10, RZ ;  /* 0x00000010040f7819 */ /* 0x041fe200000006ff */
[C---:B------:R-:W-:Y:S01]  /*df20*/  IMAD.U32 R20, R5.reuse, 0x10000, RZ ;  /* 0x0001000005147824 */ /* 0x040fe200078e00ff */
[----:B------:R-:W-:Y:S01]  /*df30*/  LOP3.LUT R4, R4, 0xffff0000, RZ, 0xc0, !PT ;  /* 0xffff000004047812 */ /* 0x000fe200078ec0ff */
[C---:B------:R-:W-:Y:S01]  /*df40*/  IMAD.U32 R24, R6.reuse, 0x10000, RZ ;  /* 0x0001000006187824 */ /* 0x040fe200078e00ff */
[----:B------:R-:W-:Y:S01]  /*df50*/  LOP3.LUT R5, R5, 0xffff0000, RZ, 0xc0, !PT ;  /* 0xffff000005057812 */ /* 0x000fe200078ec0ff */
[----:B------:R-:W-:Y:S01]  /*df60*/  IMAD.U32 R25, R7, 0x10000, RZ ;  /* 0x0001000007197824 */ /* 0x000fe200078e00ff */
[----:B------:R-:W-:Y:S01]  /*df70*/  LOP3.LUT R6, R6, 0xffff0000, RZ, 0xc0, !PT ;  /* 0xffff000006067812 */ /* 0x000fe200078ec0ff */
[-C--:B------:R-:W-:Y:S01]  /*df80*/  FMUL.FTZ R26, R31, R4.reuse ;  /* 0x000000041f1a7220 */ /* 0x080fe20000410000 */
[----:B------:R-:W-:Y:S01]  /*df90*/  FMUL.FTZ R30, R29, R4 ;  /* 0x000000041d1e7220 */ /* 0x000fe20000410000 */
[----:B------:R-:W-:Y:S01]  /*dfa0*/  FMUL.FTZ R27, R34, R5 ;  /* 0x00000005221b7220 */ /* 0x000fe20000410000 */
[----:B------:R-:W-:Y:S01]  /*dfb0*/  LOP3.LUT R7, R7, 0xffff0000, RZ, 0xc0, !PT ;  /* 0xffff000007077812 */ /* 0x000fe200078ec0ff */
[-C--:B------:R-:W-:Y:S01]  /*dfc0*/  FFMA.FTZ R4, R29, R15.reuse, -R26 ;  /* 0x0000000f1d047223 */ /* 0x080fe2000001081a */
[----:B------:R-:W-:Y:S01]  /*dfd0*/  FFMA.FTZ R15, R31, R15, R30 ;  /* 0x0000000f1f0f7223 */ /* 0x000fe2000001001e */
[C---:B------:R-:W-:Y:S01]  /*dfe0*/  FMUL.FTZ R29, R32.reuse, R5 ;  /* 0x00000005201d7220 */ /* 0x040fe20000410000 */
[----:B------:R-:W-:Y:S01]  /*dff0*/  FFMA.FTZ R5, R32, R20, -R27 ;  /* 0x0000001420057223 */ /* 0x000fe2000001081b */
[C---:B------:R-:W-:Y:S01]  /*e000*/  LOP3.LUT R31, R3.reuse, 0xffff0000, RZ, 0xc0, !PT ;  /* 0xffff0000031f7812 */ /* 0x040fe200078ec0ff */
[----:B------:R-:W-:-:S02]  /*e010*/  IMAD.U32 R32, R3, 0x10000, RZ ;  /* 0x0001000003207824 */ /* 0x000fc400078e00ff */
        /* <DEDUP_REMOVED lines=9> */
[----:B------:R-:W-:Y:S02]  /*e0b0*/  F2FP.BF16.F32.PACK_AB R4, R15, R4 ;  /* 0x000000040f04723e */ /* 0x000fe400000010ff */
[----:B------:R-:W-:-:S02]  /*e0c0*/  F2FP.BF16.F32.PACK_AB R5, R20, R5 ;  /* 0x000000051405723e */ /* 0x000fc400000010ff */
[----:B------:R-:W-:Y:S02]  /*e0d0*/  F2FP.BF16.F32.PACK_AB R6, R29, R6 ;  /* 0x000000061d06723e */ /* 0x000fe400000010ff */
[----:B------:R-:W-:-:S05]  /*e0e0*/  F2FP.BF16.F32.PACK_AB R7, R30, R7 ;  /* 0x000000071e07723e */ /* 0x000fca00000010ff */
[----:B------:R1:W-:Y:S02]  /*e0f0*/  STS.128 [R21+0x5000], R4 ;  /* 0x0050000415007388 */ /* 0x0003e40000000c00 */
.L_x_758:
[----:B------:R-:W-:Y:S05]  /*e100*/  BSYNC B1 ;  /* 0x0000000000017941 */ /* 0x000fea0003800000 */
.L_x_757:
        /* <DEDUP_REMOVED lines=47> */
.L_x_764:
[----:B------:R-:W-:Y:S05]  /*e400*/  BSYNC B2 ;  /* 0x0000000000027941 */ /* 0x000fea0003800000 */
.L_x_763:
[----:B------:R-:W-:Y:S05]  /*e410*/  @P1 BRA `(.L_x_762) ;  /* 0x0000000000981947 */ /* 0x000fea0003800000 */
[----:B0-----:R-:W0:Y:S01]  /*e420*/  LDS.128 R4, [R21+0x6000] ;  /* 0x0060000015047984 */ /* 0x001e220000000c00 */
        /* <DEDUP_REMOVED lines=37> */
.L_x_762:
[----:B------:R-:W-:Y:S05]  /*e680*/  BSYNC B1 ;  /* 0x0000000000017941 */ /* 0x000fea0003800000 */
.L_x_761:
[----:B01----:R-:W-:-:S05]  /*e690*/  VIADD R4, R22, 0x60 ;  /* 0x0000006016047836 */ /* 0x003fca0000000000 */
        /* <DEDUP_REMOVED lines=22> */
[----:B------:R-:W-:Y:S01]  /*e800*/  FFMA.FTZ R4, R25, R11, -R20 ;  /* 0x0000000b19047223 */ /* 0x000fe20000010814 */
[----:B------:R-:W-:Y:S01]  /*e810*/  FMUL.FTZ R20, R27, R5 ;  /* 0x000000051b147220 */ /* 0x000fe20000410000 */
[----:B------:R-:W-:Y:S01]  /*e820*/  FFMA.FTZ R11, R29, R11, R24 ;  /* 0x0000000b1d0b7223 */ /* 0x000fe20000010018 */
[-C--:B------:R-:W-:Y:S01]  /*e830*/  FFMA.FTZ R5, R27, R15.reuse, -R26 ;  /* 0x0000000f1b057223 */ /* 0x080fe2000001081a */
[----:B------:R-:W-:Y:S01]  /*e840*/  LOP3.LUT R7, R7, 0xffff0000, RZ, 0xc0, !PT ;  /* 0xffff000007077812 */ /* 0x000fe200078ec0ff */
[C---:B------:R-:W-:Y:S01]  /*e850*/  IMAD.U32 R26, R14.reuse, 0x10000, RZ ;  /* 0x000100000e1a7824 */ /* 0x040fe200078e00ff */
[----:B------:R-:W-:Y:S01]  /*e860*/  LOP3.LUT R29, R14, 0xffff0000, RZ, 0xc0, !PT ;  /* 0xffff00000e1d7812 */ /* 0x000fe200078ec0ff */
[C---:B------:R-:W-:Y:S01]  /*e870*/  IMAD.U32 R24, R12.reuse, 0x10000, RZ ;  /* 0x000100000c187824 */ /* 0x040fe200078e00ff */
[----:B------:R-:W-:Y:S01]  /*e880*/  LOP3.LUT R27, R12, 0xffff0000, RZ, 0xc0, !PT ;  /* 0xffff00000c1b7812 */ /* 0x000fe200078ec0ff */
[----:B------:R-:W-:Y:S01]  /*e890*/  FFMA.FTZ R20, R31, R15, R20 ;  /* 0x0000000f1f147223 */ /* 0x000fe20000010014 */
[-C--:B------:R-:W-:Y:S01]  /*e8a0*/  FMUL.FTZ R15, R26, R6.reuse ;  /* 0x000000061a0f7220 */ /* 0x080fe20000410000 */
[C---:B------:R-:W-:Y:S01]  /*e8b0*/  FMUL.FTZ R25, R24.reuse, R6 ;  /* 0x0000000618197220 */ /* 0x040fe20000410000 */
[-C--:B------:R-:W-:Y:S01]  /*e8c0*/  FMUL.FTZ R12, R29, R7.reuse ;  /* 0x000000071d0c7220 */ /* 0x080fe20000410000 */
[C---:B------:R-:W-:Y:S01]  /*e8d0*/  FMUL.FTZ R14, R27.reuse, R7 ;  /* 0x000000071b0e7220 */ /* 0x040fe20000410000 */
[-C--:B------:R-:W-:Y:S01]  /*e8e0*/  FFMA.FTZ R6, R24, R10.reuse, -R15 ;  /* 0x0000000a18067223 */ /* 0x080fe2000001080f */
[----:B------:R-:W-:Y:S01]  /*e8f0*/  FFMA.FTZ R25, R26, R10, R25 ;  /* 0x0000000a1a197223 */ /* 0x000fe20000010019 */
[-C--:B------:R-:W-:Y:S01]  /*e900*/  FFMA.FTZ R7, R27, R13.reuse, -R12 ;  /* 0x0000000d1b077223 */ /* 0x080fe2000001080c */
[----:B------:R-:W-:Y:S01]  /*e910*/  FFMA.FTZ R14, R29, R13, R14 ;  /* 0x0000000d1d0e7223 */ /* 0x000fe2000001000e */
[----:B------:R-:W-:-:S02]  /*e920*/  F2FP.BF16.F32.PACK_AB R4, R11, R4 ;  /* 0x000000040b04723e */ /* 0x000fc400000010ff */
[----:B------:R-:W-:Y:S02]  /*e930*/  F2FP.BF16.F32.PACK_AB R5, R20, R5 ;  /* 0x000000051405723e */ /* 0x000fe400000010ff */
[----:B------:R-:W-:Y:S02]  /*e940*/  F2FP.BF16.F32.PACK_AB R6, R25, R6 ;  /* 0x000000061906723e */ /* 0x000fe400000010ff */
[----:B------:R-:W-:-:S05]  /*e950*/  F2FP.BF16.F32.PACK_AB R7, R14, R7 ;  /* 0x000000070e07723e */ /* 0x000fca00000010ff */
[----:B------:R0:W-:Y:S02]  /*e960*/  STS.128 [R21+0x3000], R4 ;  /* 0x0030000415007388 */ /* 0x0001e40000000c00 */
.L_x_767:
[----:B------:R-:W-:Y:S05]  /*e970*/  BSYNC B1 ;  /* 0x0000000000017941 */ /* 0x000fea0003800000 */
.L_x_766:
[----:B------:R-:W-:Y:S05]  /*e980*/  @P1 BRA `(.L_x_765) ;  /* 0x0000002000401947 */ /* 0x000fea0003800000 */
[----:B0-----:R-:W0:Y:S01]  /*e990*/  LDS.128 R4, [R21+0x7000] ;  /* 0x0070000015047984 */ /* 0x001e220000000c00 */
[----:B------:R-:W-:Y:S01]  /*e9a0*/  IMAD.U32 R14, R0, 0x10000, RZ ;  /* 0x00010000000e7824 */ /* 0x000fe200078e00ff */
[C---:B------:R-:W-:Y:S01]  /*e9b0*/  LOP3.LUT R27, R8.reuse, 0xffff0000, RZ, 0xc0, !PT ;  /* 0xffff0000081b7812 */ /* 0x040fe200078ec0ff */
[----:B------:R-:W-:Y:S01]  /*e9c0*/  IMAD.U32 R20, R8, 0x10000, RZ ;  /* 0x0001000008147824 */ /* 0x000fe200078e00ff */
[----:B------:R-:W-:Y:S02]  /*e9d0*/  LOP3.LUT R25, R0, 0xffff0000, RZ, 0xc0, !PT ;  /* 0xffff000000197812 */ /* 0x000fe400078ec0ff */
        /* <DEDUP_REMOVED lines=16> */
[----:B------:R-:W-:Y:S01]  /*eae0*/  LOP3.LUT R14, R3, 0xffff0000, RZ, 0xc0, !PT ;  /* 0xffff0000030e7812 */ /* 0x000fe200078ec0ff */
[----:B------:R-:W-:Y:S02]  /*eaf0*/  IMAD.U32 R20, R9, 0x10000, RZ ;  /* 0x0001000009147824 */ /* 0x000fe400078e00ff */
[----:B------:R-:W-:Y:S01]  /*eb00*/  FFMA.FTZ R10, R27, R11, R10 ;  /* 0x0000000b1b0a7223 */ /* 0x000fe2000001000a */
[----:B------:R-:W-:Y:S02]  /*eb10*/  IMAD.U32 R12, R3, 0x10000, RZ ;  /* 0x00010000030c7824 */ /* 0x000fe400078e00ff */
[-C--:B------:R-:W-:Y:S01]  /*eb20*/  FMUL.FTZ R11, R24, R7.reuse ;  /* 0x00000007180b7220 */ /* 0x080fe20000410000 */
[-C--:B------:R-:W-:Y:S01]  /*eb30*/  FMUL.FTZ R3, R20, R6.reuse ;  /* 0x0000000614037220 */ /* 0x080fe20000410000 */
[----:B------:R-:W-:Y:S01]  /*eb40*/  FMUL.FTZ R13, R14, R7 ;  /* 0x000000070e0d7220 */ /* 0x000fe20000410000 */
[----:B------:R-:W-:Y:S01]  /*eb50*/  FMUL.FTZ R9, R12, R6 ;  /* 0x000000060c097220 */ /* 0x000fe20000410000 */
[----:B------:R-:W-:Y:S01]  /*eb60*/  FFMA.FTZ R7, R14, R8, -R11 ;  /* 0x000000080e077223 */ /* 0x000fe2000001080b */
[----:B------:R-:W-:Y:S01]  /*eb70*/  FFMA.FTZ R3, R12, R0, -R3 ;  /* 0x000000000c037223 */ /* 0x000fe20000010803 */
[----:B------:R-:W-:Y:S01]  /*eb80*/  FFMA.FTZ R8, R24, R8, R13 ;  /* 0x0000000818087223 */ /* 0x000fe2000001000d */
[----:B------:R-:W-:Y:S01]  /*eb90*/  FFMA.FTZ R6, R20, R0, R9 ;  /* 0x0000000014067223 */ /* 0x000fe20000010009 */
[----:B------:R-:W-:-:S02]  /*eba0*/  F2FP.BF16.F32.PACK_AB R4, R15, R4 ;  /* 0x000000040f04723e */ /* 0x000fc400000010ff */
[----:B------:R-:W-:Y:S02]  /*ebb0*/  F2FP.BF16.F32.PACK_AB R5, R10, R5 ;  /* 0x000000050a05723e */ /* 0x000fe400000010ff */
[----:B------:R-:W-:Y:S02]  /*ebc0*/  F2FP.BF16.F32.PACK_AB R6, R6, R3 ;  /* 0x000000030606723e */ /* 0x000fe400000010ff */
[----:B------:R-:W-:-:S05]  /*ebd0*/  F2FP.BF16.F32.PACK_AB R7, R8, R7 ;  /* 0x000000070807723e */ /* 0x000fca00000010ff */
[----:B------:R1:W-:Y:S01]  /*ebe0*/  STS.128 [R21+0x7000], R4 ;  /* 0x0070000415007388 */ /* 0x0003e20000000c00 */
[----:B------:R-:W-:Y:S05]  /*ebf0*/  BRA `(.L_x_765) ;  /* 0x0000001c00a47947 */ /* 0x000fea0003800000 */
.L_x_747:
[----:B------:R-:W-:-:S03]  /*ec00*/  UMOV UR4, 0xffffffff ;  /* 0xffffffff00047882 */ /* 0x000fc60000000000 */
[----:B------:R-:W-:Y:S05]  /*ec10*/  BRA.DIV UR4, `(.L_x_768) ;  /* 0x0000019204487947 */ /* 0x000fea000b800000 */
[----:B------:R0:W2:Y:S04]  /*ec20*/  SHFL.IDX PT, R0, R25, RZ, 0x181f ;  /* 0x00181fff19007589 */ /* 0x0000a800000e0000 */
[----:B------:R0:W3:Y:S04]  /*ec30*/  SHFL.IDX PT, R3, R24, RZ, 0x181f ;  /* 0x00181fff18037589 */ /* 0x0000e800000e0000 */
[----:B------:R0:W4:Y:S04]  /*ec40*/  SHFL.IDX PT, R20, R27, RZ, 0x181f ;  /* 0x00181fff1b147589 */ /* 0x00012800000e0000 */
[----:B-1----:R0:W1:Y:S02]  /*ec50*/  SHFL.IDX PT, R14, R26, RZ, 0x181f ;  /* 0x00181fff1a0e7589 */ /* 0x00206400000e0000 */
.L_x_996:
[----:B------:R-:W5:Y:S01]  /*ec60*/  LDL R6, [R1+0x64] ;  /* 0x0000640001067983 */ /* 0x000f620000100800 */
[----:B------:R-:W-:Y:S01]  /*ec70*/  ULDC UR4, c[0x0][0x448] ;  /* 0x0001120000047ab9 */ /* 0x000fe20000000800 */
[----:B------:R-:W0:Y:S01]  /*ec80*/  LDC R13, c[0x0][0x3f4] ;  /* 0x0000fd00ff0d7b82 */ /* 0x000e220000000800 */
[----:B------:R-:W-:Y:S01]  /*ec90*/  IMAD R160, R160, UR4, RZ ;  /* 0x00000004a0a07c24 */ /* 0x000fe2000f8e02ff */
[----:B------:R-:W-:Y:S01]  /*eca0*/  BSSY B1, `(.L_x_769) ;  /* 0x0000018000017945 */ /* 0x000fe20003800000 */
[----:B------:R-:W-:Y:S02]  /*ecb0*/  CS2R R8, SRZ ;  /* 0x0000000000087805 */ /* 0x000fe4000001ff00 */
[----:B------:R-:W-:Y:S02]  /*ecc0*/  CS2R R10, SRZ ;  /* 0x00000000000a7805 */ /* 0x000fe4000001ff00 */
[----:B------:R-:W-:Y:S02]  /*ecd0*/  ISETP.GE.AND P0, PT, R5, R160, PT ;  /* 0x000000a00500720c */ /* 0x000fe40003f06270 */
[----:B-----5:R-:W-:-:S04]  /*ece0*/  LEA.HI R4, R6, R6, RZ, 0x1 ;  /* 0x0000000606047211 */ /* 0x020fc800078f08ff */
[----:B------:R-:W-:-:S05]  /*ecf0*/  LOP3.LUT R4, R4, 0xfffffffe, RZ, 0xc0, !PT ;  /* 0xfffffffe04047812 */ /* 0x000fca00078ec0ff */
[----:B0-----:R-:W-:Y:S01]  /*ed00*/  IMAD.IADD R27, R6, 0x1, -R4 ;  /* 0x00000001061b7824 */ /* 0x001fe200078e0a04 */
[----:B------:R-:W-:Y:S02]  /*ed10*/  CS2R R6, SRZ ;  /* 0x0000000000067805 */ /* 0x000fe4000001ff00 */
[----:B------:R-:W-:Y:S02]  /*ed20*/  CS2R R4, SRZ ;  /* 0x0000000000047805 */ /* 0x000fe4000001ff00 */
[----:B------:R-:W-:Y:S01]  /*ed30*/  SHF.L.U32 R27, R27, 0x1f, RZ ;  /* 0x0000001f1b1b7819 */ /* 0x000fe200000006ff */
[----:B------:R-:W-:Y:S06]  /*ed40*/  @P0 BRA `(.L_x_770) ;  /* 0x0000000000340947 */ /* 0x000fec0003800000 */
[----:B------:R-:W-:Y:S01]  /*ed50*/  ULDC UR4, c[0x0][0x3f4] ;  /* 0x0000fd0000047ab9 */ /* 0x000fe20000000800 */
[C---:B------:R-:W-:Y:S01]  /*ed60*/  IMAD.SHL.U32 R15, R16.reuse, 0x2, RZ ;  /* 0x00000002100f7824 */ /* 0x040fe200078e00ff */
[C---:B------:R-:W-:Y:S02]  /*ed70*/  ISETP.GE.AND P2, PT, R16.reuse, UR4, PT ;  /* 0x0000000410007c0c */ /* 0x040fe4000bf46270 */
[----:B------:R-:W-:Y:S02]  /*ed80*/  SHF.L.U64.HI R9, R16, 0x1, R17 ;  /* 0x0000000110097819 */ /* 0x000fe40000010211 */
[-C--:B---3--:R-:W-:Y:S02]  /*ed90*/  IADD3 R24, P0, R3, R15.reuse, RZ ;  /* 0x0000000f03187210 */ /* 0x088fe40007f1e0ff */
[----:B-1----:R-:W-:-:S03]  /*eda0*/  IADD3 R14, P1, R14, R15, RZ ;  /* 0x0000000f0e0e7210 */ /* 0x002fc60007f3e0ff */
[----:B--2---:R-:W-:Y:S01]  /*edb0*/  IMAD.X R25, R0, 0x1, R9, P0 ;  /* 0x0000000100197824 */ /* 0x004fe200000e0609 */
[----:B----4-:R-:W-:Y:S02]  /*edc0*/  IADD3.X R15, R20, R9, RZ, P1, !PT ;  /* 0x00000009140f7210 */ /* 0x010fe40000ffe4ff */
[----:B------:R-:W-:Y:S01]  /*edd0*/  CS2R R8, SRZ ;  /* 0x0000000000087805 */ /* 0x000fe2000001ff00 */
[----:B------:R-:W-:Y:S06]  /*ede0*/  @P2 BRA `(.L_x_770) ;  /* 0x00000000000c2947 */ /* 0x000fec0003800000 */
[----:B------:R-:W-:Y:S02]  /*edf0*/  ULDC.64 UR4, c[0x0][0x208] ;  /* 0x0000820000047ab9 */ /* 0x000fe40000000a00 */
[----:B------:R0:W5:Y:S04]  /*ee00*/  LD.E.128 R4, desc[UR4][R24.64] ;  /* 0x0000000418047980 */ /* 0x000168000c101d00 */
[----:B------:R0:W5:Y:S02]  /*ee10*/  LD.E.128 R8, desc[UR4][R14.64] ;  /* 0x000000040e087980 */ /* 0x000164000c101d00 */
.L_x_770:
[----:B------:R-:W-:Y:S05]  /*ee20*/  BSYNC B1 ;  /* 0x0000000000017941 */ /* 0x000fea0003800000 */
.L_x_769:
[----:B------:R-:W4:Y:S01]  /*ee30*/  SYNCS.PHASECHK.TRANS64.TRYWAIT P4, [R2+URZ+0x34800], R27 ;  /* 0x0348001b020075a7 */ /* 0x000f22000808017f */
[----:B--2---:R-:W-:Y:S01]  /*ee40*/  IMAD R0, R125, -0x80, R160 ;  /* 0xffffff807d007824 */ /* 0x004fe200078e02a0 */
[--C-:B-----5:R-:W-:Y:S01]  /*ee50*/  SHF.R.U64 R31, R6, 0x10, R7.reuse ;  /* 0x00000010061f7819 */ /* 0x120fe20000001207 */
[----:B---3--:R-:W-:Y:S01]  /*ee60*/  IMAD.MOV.U32 R3, RZ, RZ, R4 ;  /* 0x000000ffff037224 */ /* 0x008fe200078e0004 */
[--C-:B------:R-:W-:Y:S01]  /*ee70*/  SHF.R.U32.HI R29, RZ, 0x10, R7.reuse ;  /* 0x00000010ff1d7819 */ /* 0x100fe20000011607 */
[----:B01----:R-:W-:Y:S01]  /*ee80*/  IMAD.MOV.U32 R14, RZ, RZ, R7 ;  /* 0x000000ffff0e7224 */ /* 0x003fe200078e0007 */
[----:B------:R-:W-:Y:S01]  /*ee90*/  SHF.R.U64 R26, R4, 0x10, R5 ;  /* 0x00000010041a7819 */ /* 0x000fe20000001205 */
[----:B------:R-:W-:Y:S01]  /*eea0*/  IMAD.MOV.U32 R15, RZ, RZ, R8 ;  /* 0x000000ffff0f7224 */ /* 0x000fe200078e0008 */
[----:B------:R-:W-:Y:S01]  /*eeb0*/  SHF.R.U64 R8, R8, 0x10, R9 ;  /* 0x0000001008087819 */ /* 0x000fe20000001209 */
[----:B------:R-:W-:Y:S01]  /*eec0*/  IMAD.MOV.U32 R24, RZ, RZ, R5 ;  /* 0x000000ffff187224 */ /* 0x000fe200078e0005 */
[--C-:B------:R-:W-:Y:S01]  /*eed0*/  SHF.R.U32.HI R7, RZ, 0x10, R9.reuse ;  /* 0x00000010ff077819 */ /* 0x100fe20000011609 */
[----:B----4-:R-:W-:Y:S01]  /*eee0*/  IMAD.MOV.U32 R20, RZ, RZ, R9 ;  /* 0x000000ffff147224 */ /* 0x010fe200078e0009 */
[----:B------:R-:W-:Y:S01]  /*eef0*/  SHF.R.U32.HI R33, RZ, 0x10, R5 ;  /* 0x00000010ff217819 */ /* 0x000fe20000011605 */
[----:B------:R-:W-:Y:S01]  /*ef00*/  VIADD R34, R22, 0x20 ;  /* 0x0000002016227836 */ /* 0x000fe20000000000 */
[----:B------:R-:W-:Y:S01]  /*ef10*/  ISETP.GE.AND P0, PT, R16, R13, PT ;  /* 0x0000000d1000720c */ /* 0x000fe20003f06270 */
[----:B------:R-:W-:Y:S01]  /*ef20*/  VIADD R32, R22, 0x40 ;  /* 0x0000004016207836 */ /* 0x000fe20000000000 */
[----:B------:R-:W-:Y:S01]  /*ef30*/  VIMNMX R9, R0, 0x80, PT ;  /* 0x0000008000097848 */ /* 0x000fe20003fe0100 */
[----:B------:R-:W-:Y:S01]  /*ef40*/  IMAD.MOV.U32 R12, RZ, RZ, R6 ;  /* 0x000000ffff0c7224 */ /* 0x000fe200078e0006 */
[--C-:B------:R-:W-:Y:S01]  /*ef50*/  SHF.R.U64 R5, R10, 0x10, R11.reuse ;  /* 0x000000100a057819 */ /* 0x100fe2000000120b */
[----:B------:R-:W-:Y:S01]  /*ef60*/  IMAD.MOV.U32 R4, RZ, RZ, R10 ;  /* 0x000000ffff047224 */ /* 0x000fe200078e000a */
[--C-:B------:R-:W-:Y:S01]  /*ef70*/  SHF.R.U32.HI R6, RZ, 0x10, R11.reuse ;  /* 0x00000010ff067819 */ /* 0x100fe2000001160b */
[----:B------:R-:W-:Y:S01]  /*ef80*/  IMAD.MOV.U32 R25, RZ, RZ, R11 ;  /* 0x000000ffff197224 */ /* 0x000fe200078e000b */
[----:B------:R-:W-:Y:S01]  /*ef90*/  BSSY B1, `(.L_x_771) ;  /* 0x000000f000017945 */ /* 0x000fe20003800000 */
[----:B------:R-:W-:Y:S01]  /*efa0*/  VIADD R30, R22, 0x60 ;  /* 0x00000060161e7836 */ /* 0x000fe20000000000 */
[----:B------:R-:W-:-:S02]  /*efb0*/  PRMT R0, R3, 0x5410, R26 ;  /* 0x0000541003007816 */ /* 0x000fc4000000001a */
[-C--:B------:R-:W-:Y:S02]  /*efc0*/  ISETP.GE.OR P3, PT, R22, R9.reuse, P0 ;  /* 0x000000091600720c */ /* 0x080fe40000766670 */
[-C--:B------:R-:W-:Y:S02]  /*efd0*/  ISETP.GE.OR P2, PT, R34, R9.reuse, P0 ;  /* 0x000000092200720c */ /* 0x080fe40000746670 */
[-C--:B------:R-:W-:Y:S02]  /*efe0*/  ISETP.GE.OR P1, PT, R32, R9.reuse, P0 ;  /* 0x000000092000720c */ /* 0x080fe40000726670 */
[----:B------:R-:W-:Y:S02]  /*eff0*/  PRMT R3, R24, 0x5410, R33 ;  /* 0x0000541018037816 */ /* 0x000fe40000000021 */
[----:B------:R-:W-:Y:S02]  /*f000*/  ISETP.GE.OR P0, PT, R30, R9, P0 ;  /* 0x000000091e00720c */ /* 0x000fe40000706670 */
[----:B------:R-:W-:-:S02]  /*f010*/  PRMT R12, R12, 0x5410, R31 ;  /* 0x000054100c0c7816 */ /* 0x000fc4000000001f */
[----:B------:R-:W-:Y:S02]  /*f020*/  PRMT R14, R14, 0x5410, R29 ;  /* 0x000054100e0e7816 */ /* 0x000fe4000000001d */
[----:B------:R-:W-:Y:S02]  /*f030*/  PRMT R15, R15, 0x5410, R8 ;  /* 0x000054100f0f7816 */ /* 0x000fe40000000008 */
[----:B------:R-:W-:Y:S02]  /*f040*/  PRMT R20, R20, 0x5410, R7 ;  /* 0x0000541014147816 */ /* 0x000fe40000000007 */
[----:B------:R-:W-:Y:S02]  /*f050*/  PRMT R24, R4, 0x5410, R5 ;  /* 0x0000541004187816 */ /* 0x000fe40000000005 */
[----:B------:R-:W-:Y:S01]  /*f060*/  PRMT R25, R25, 0x5410, R6 ;  /* 0x0000541019197816 */ /* 0x000fe20000000006 */
[----:B------:R-:W-:Y:S06]  /*f070*/  @!P4 BRA `(.L_x_772) ;  /* 0x0000018c00a0c947 */ /* 0x000fec0003800000 */
.L_x_997:
[----:B------:R-:W-:Y:S05]  /*f080*/  BSYNC B1 ;  /* 0x0000000000017941 */ /* 0x000fea0003800000 */
.L_x_771:
[----:B------:R-:W-:Y:S04]  /*f090*/  BSSY B1, `(.L_x_773) ;  /* 0x0000069000017945 */ /* 0x000fe80003800000 */
[----:B------:R-:W-:Y:S05]  /*f0a0*/  @P3 BRA `(.L_x_774) ;  /* 0x00000004009c3947 */ /* 0x000fea0003800000 */
[----:B------:R-:W1:Y:S01]  /*f0b0*/  S2R R5, SR_TID.X ;  /* 0x0000000000057919 */ /* 0x000e620000002100 */
[----:B------:R-:W-:Y:S01]  /*f0c0*/  IMAD.SHL.U32 R6, R22, 0x40, RZ ;  /* 0x0000004016067824 */ /* 0x000fe200078e00ff */
[C---:B------:R-:W-:Y:S01]  /*f0d0*/  LOP3.LUT R39, R15.reuse, 0xffff0000, RZ, 0xc0, !PT ;  /* 0xffff00000f277812 */ /* 0x040fe200078ec0ff */
[----:B------:R-:W-:Y:S01]  /*f0e0*/  IMAD.U32 R38, R15, 0x10000, RZ ;  /* 0x000100000f267824 */ /* 0x000fe200078e00ff */
[----:B------:R-:W2:Y:S01]  /*f0f0*/  S2R R8, SR_TID.X ;  /* 0x0000000000087919 */ /* 0x000ea20000002100 */
[C---:B------:R-:W-:Y:S01]  /*f100*/  IMAD.U32 R36, R0.reuse, 0x10000, RZ ;  /* 0x0001000000247824 */ /* 0x040fe200078e00ff */
[----:B------:R-:W-:Y:S01]  /*f110*/  LOP3.LUT R37, R0, 0xffff0000, RZ, 0xc0, !PT ;  /* 0xffff000000257812 */ /* 0x000fe200078ec0ff */
[----:B-1----:R-:W-:Y:S02]  /*f120*/  VIADD R5, R5, 0xffffff80 ;  /* 0xffffff8005057836 */ /* 0x002fe40000000000 */
[----:B--2---:R-:W-:-:S03]  /*f130*/  VIADD R8, R8, 0xffffff80 ;  /* 0xffffff8008087836 */ /* 0x004fc60000000000 */
[----:B------:R-:W-:-:S04]  /*f140*/  SHF.R.S32.HI R4, RZ, 0x1f, R5 ;  /* 0x0000001fff047819 */ /* 0x000fc80000011405 */
[----:B------:R-:W-:-:S04]  /*f150*/  LEA.HI R4, R4, R5, RZ, 0x3 ;  /* 0x0000000504047211 */ /* 0x000fc800078f18ff */
[----:B------:R-:W-:-:S05]  /*f160*/  LOP3.LUT R4, R4, 0xfffffff8, RZ, 0xc0, !PT ;  /* 0xfffffff804047812 */ /* 0x000fca00078ec0ff */
[----:B------:R-:W-:-:S05]  /*f170*/  IMAD.IADD R4, R5, 0x1, -R4 ;  /* 0x0000000105047824 */ /* 0x000fca00078e0a04 */
[----:B------:R-:W-:-:S04]  /*f180*/  LEA.HI R4, R13, R4, RZ, 0x1d ;  /* 0x000000040d047211 */ /* 0x000fc800078fe8ff */
[----:B------:R-:W-:Y:S01]  /*f190*/  SHF.R.S32.HI R7, RZ, 0x1f, R4 ;  /* 0x0000001fff077819 */ /* 0x000fe20000011404 */
[----:B------:R-:W-:-:S03]  /*f1a0*/  IMAD.SHL.U32 R5, R4, 0x8, RZ ;  /* 0x0000000804057824 */ /* 0x000fc600078e00ff */
[----:B------:R-:W-:Y:S02]  /*f1b0*/  LEA.HI R7, R7, R4, RZ, 0x3 ;  /* 0x0000000407077211 */ /* 0x000fe400078f18ff */
[----:B------:R-:W-:-:S03]  /*f1c0*/  LOP3.LUT R5, R5, 0x38, RZ, 0xc0, !PT ;  /* 0x0000003805057812 */ /* 0x000fc600078ec0ff */
[----:B------:R-:W-:Y:S01]  /*f1d0*/  IMAD.SHL.U32 R7, R7, 0x400, RZ ;  /* 0x0000040007077824 */ /* 0x000fe200078e00ff */
[----:B------:R-:W-:Y:S02]  /*f1e0*/  LOP3.LUT R5, R5, 0x1c0, R6, 0xf8, !PT ;  /* 0x000001c005057812 */ /* 0x000fe400078ef806 */
[----:B------:R-:W-:Y:S02]  /*f1f0*/  SHF.R.S32.HI R6, RZ, 0x1f, R8 ;  /* 0x0000001fff067819 */ /* 0x000fe40000011408 */
[----:B------:R-:W-:Y:S02]  /*f200*/  LOP3.LUT R7, R7, 0x7fffe000, RZ, 0xc0, !PT ;  /* 0x7fffe00007077812 */ /* 0x000fe400078ec0ff */
[----:B------:R-:W-:Y:S01]  /*f210*/  LEA.HI R6, R6, R8, RZ, 0x6 ;  /* 0x0000000806067211 */ /* 0x000fe200078f30ff */
[----:B------:R-:W-:-:S04]  /*f220*/  IMAD.SHL.U32 R8, R22, 0x40, RZ ;  /* 0x0000004016087824 */ /* 0x000fc800078e00ff */
[----:B------:R-:W-:Y:S01]  /*f230*/  IMAD.SHL.U32 R6, R6, 0x8, RZ ;  /* 0x0000000806067824 */ /* 0x000fe200078e00ff */
[----:B------:R-:W-:-:S04]  /*f240*/  LOP3.LUT R8, R8, 0x1c0, RZ, 0xc0, !PT ;  /* 0x000001c008087812 */ /* 0x000fc800078ec0ff */
[----:B------:R-:W-:Y:S02]  /*f250*/  SHF.R.U32.HI R8, RZ, 0x3, R8 ;  /* 0x00000003ff087819 */ /* 0x000fe40000011608 */
[----:B------:R-:W-:Y:S02]  /*f260*/  LOP3.LUT R6, R6, 0xfffffe00, RZ, 0xc0, !PT ;  /* 0xfffffe0006067812 */ /* 0x000fe400078ec0ff */
[----:B------:R-:W-:-:S04]  /*f270*/  LOP3.LUT R4, R5, R8, RZ, 0x3c, !PT ;  /* 0x0000000805047212 */ /* 0x000fc800078e3cff */
[----:B------:R-:W-:Y:S02]  /*f280*/  IADD3 R9, R4, R7, R6 ;  /* 0x0000000704097210 */ /* 0x000fe40007ffe006 */
[----:B------:R-:W0:Y:S03]  /*f290*/  LDS.128 R4, [R21] ;  /* 0x0000000015047984 */ /* 0x000e260000000c00 */
[----:B------:R-:W-:-:S05]  /*f2a0*/  IMAD R26, R9, 0x2, R2 ;  /* 0x00000002091a7824 */ /* 0x000fca00078e0202 */
[----:B------:R-:W1:Y:S01]  /*f2b0*/  LDS.128 R8, [R26+0x16400] ;  /* 0x016400001a087984 */ /* 0x000e620000000c00 */
[C---:B0-----:R-:W-:Y:S01]  /*f2c0*/  IMAD.U32 R27, R4.reuse, 0x10000, RZ ;  /* 0x00010000041b7824 */ /* 0x041fe200078e00ff */
[----:B------:R-:W-:Y:S01]  /*f2d0*/  LOP3.LUT R4, R4, 0xffff0000, RZ, 0xc0, !PT ;  /* 0xffff000004047812 */ /* 0x000fe200078ec0ff */
[C---:B------:R-:W-:Y:S01]  /*f2e0*/  IMAD.U32 R29, R5.reuse, 0x10000, RZ ;  /* 0x00010000051d7824 */ /* 0x040fe200078e00ff */
[----:B------:R-:W-:Y:S01]  /*f2f0*/  LOP3.LUT R5, R5, 0xffff0000, RZ, 0xc0, !PT ;  /* 0xffff000005057812 */ /* 0x000fe200078ec0ff */
[C---:B------:R-:W-:Y:S01]  /*f300*/  IMAD.U32 R30, R6.reuse, 0x10000, RZ ;  /* 0x00010000061e7824 */ /* 0x040fe200078e00ff */
[----:B------:R-:W-:Y:S01]  /*f310*/  LOP3.LUT R6, R6, 0xffff0000, RZ, 0xc0, !PT ;  /* 0xffff000006067812 */ /* 0x000fe200078ec0ff */
[C---:B------:R-:W-:Y:S01]  /*f320*/  IMAD.U32 R31, R7.reuse, 0x10000, RZ ;  /* 0x00010000071f7824 */ /* 0x040fe200078e00ff */
[----:B------:R-:W-:Y:S01]  /*f330*/  LOP3.LUT R7, R7, 0xffff0000, RZ, 0xc0, !PT ;  /* 0xffff000007077812 */ /* 0x000fe200078ec0ff */
[C---:B-1----:R-:W-:Y:S01]  /*f340*/  IMAD.U32 R32, R8.reuse, 0x10000, RZ ;  /* 0x0001000008207824 */ /* 0x042fe200078e00ff */
[----:B------:R-:W-:Y:S01]  /*f350*/  LOP3.LUT R8, R8, 0xffff0000, RZ, 0xc0, !PT ;  /* 0xffff000008087812 */ /* 0x000fe200078ec0ff */
[C---:B------:R-:W-:Y:S01]  /*f360*/  IMAD.U32 R33, R9.reuse, 0x10000, RZ ;  /* 0x0001000009217824 */ /* 0x040fe200078e00ff */
[----:B------:R-:W-:Y:S01]  /*f370*/  LOP3.LUT R9, R9, 0xffff0000, RZ, 0xc0, !PT ;  /* 0xffff000009097812 */ /* 0x000fe200078ec0ff */
[C---:B------:R-:W-:Y:S01]  /*f380*/  FMUL.FTZ R40, R32.reuse, R38 ;  /* 0x0000002620287220 */ /* 0x040fe20000410000 */
[----:B------:R-:W-:Y:S01]  /*f390*/  FMUL.FTZ R32, R32, R36 ;  /* 0x0000002420207220 */ /* 0x000fe20000410000 */
[----:B------:R-:W-:Y:S01]  /*f3a0*/  FMUL.FTZ R41, R8, R39 ;  /* 0x0000002708297220 */ /* 0x000fe20000410000 */
[----:B------:R-:W-:-:S02]  /*f3b0*/  IMAD.U32 R34, R10, 0x10000, RZ ;  /* 0x000100000a227824 */ /* 0x000fc400078e00ff */
[C---:B------:R-:W-:Y:S01]  /*f3c0*/  FFMA.FTZ R40, R27.reuse, R36, -R40 ;  /* 0x000000241b287223 */ /* 0x040fe20000010828 */
[----:B------:R-:W-:Y:S02]  /*f3d0*/  IMAD.U32 R36, R20, 0x10000, RZ ;  /* 0x0001000014247824 */ /* 0x000fe400078e00ff */
[----:B------:R-:W-:Y:S01]  /*f3e0*/  FFMA.FTZ R38, R27, R38, R32 ;  /* 0x000000261b267223 */ /* 0x000fe20000010020 */
[----:B------:R-:W-:Y:S02]  /*f3f0*/  IMAD.U32 R32, R3, 0x10000, RZ ;  /* 0x0001000003207824 */ /* 0x000fe400078e00ff */
[-C--:B------:R-:W-:Y:S01]  /*f400*/  FMUL.FTZ R27, R8, R37.reuse ;  /* 0x00000025081b7220 */ /* 0x080fe20000410000 */
[C---:B------:R-:W-:Y:S01]  /*f410*/  FMUL.FTZ R8, R33.reuse, R36 ;  /* 0x0000002421087220 */ /* 0x040fe20000410000 */
[----:B------:R-:W-:Y:S01]  /*f420*/  FFMA.FTZ R41, R4, R37, -R41 ;  /* 0x0000002504297223 */ /* 0x000fe20000010829 */
[----:B------:R-:W-:Y:S01]  /*f430*/  FMUL.FTZ R33, R33, R32 ;  /* 0x0000002021217220 */ /* 0x000fe20000410000 */
[----:B------:R-:W-:-:S02]  /*f440*/  IMAD.U32 R37, R24, 0x10000, RZ ;  /* 0x0001000018257824 */ /* 0x000fc400078e00ff */
[----:B------:R-:W-:Y:S01]  /*f450*/  FFMA.FTZ R39, R4, R39, R27 ;  /* 0x0000002704277223 */ /* 0x000fe2000001001b */
[----:B------:R-:W-:Y:S01]  /*f460*/  LOP3.LUT R10, R10, 0xffff0000, RZ, 0xc0, !PT ;  /* 0xffff00000a0a7812 */ /* 0x000fe200078ec0ff */
[C---:B------:R-:W-:Y:S01]  /*f470*/  FFMA.FTZ R36, R29.reuse, R36, R33 ;  /* 0x000000241d247223 */ /* 0x040fe20000010021 */
[----:B------:R-:W-:Y:S01]  /*f480*/  FFMA.FTZ R42, R29, R32, -R8 ;  /* 0x000000201d2a7223 */ /* 0x000fe20000010808 */
[----:B------:R-:W-:Y:S02]  /*f490*/  IMAD.U32 R27, R12, 0x10000, RZ ;  /* 0x000100000c1b7824 */ /* 0x000fe400078e00ff */
[----:B------:R-:W-:Y:S01]  /*f4a0*/  FMUL.FTZ R43, R34, R37 ;  /* 0x00000025222b7220 */ /* 0x000fe20000410000 */
[----:B------:R-:W-:Y:S01]  /*f4b0*/  LOP3.LUT R33, R24, 0xffff0000, RZ, 0xc0, !PT ;  /* 0xffff000018217812 */ /* 0x000fe200078ec0ff */
[----:B------:R-:W-:Y:S01]  /*f4c0*/  IMAD.U32 R35, R11, 0x10000, RZ ;  /* 0x000100000b237824 */ /* 0x000fe200078e00ff */
[----:B------:R-:W-:Y:S01]  /*f4d0*/  LOP3.LUT R29, R12, 0xffff0000, RZ, 0xc0, !PT ;  /* 0xffff00000c1d7812 */ /* 0x000fe200078ec0ff */
[----:B------:R-:W-:-:S02]  /*f4e0*/  IMAD.U32 R32, R25, 0x10000, RZ ;  /* 0x0001000019207824 */ /* 0x000fc400078e00ff */
[-C--:B------:R-:W-:Y:S01]  /*f4f0*/  FMUL.FTZ R45, R34, R27.reuse ;  /* 0x0000001b222d7220 */ /* 0x080fe20000410000 */
[----:B------:R-:W-:Y:S01]  /*f500*/  FFMA.FTZ R43, R30, R27, -R43 ;  /* 0x0000001b1e2b7223 */ /* 0x000fe2000001082b */
[----:B------:R-:W-:Y:S01]  /*f510*/  FMUL.FTZ R27, R10, R33 ;  /* 0x000000210a1b7220 */ /* 0x000fe20000410000 */
[----:B------:R-:W-:Y:S02]  /*f520*/  IMAD.U32 R4, R14, 0x10000, RZ ;  /* 0x000100000e047824 */ /* 0x000fe400078e00ff */
[-C--:B------:R-:W-:Y:S01]  /*f530*/  FMUL.FTZ R10, R10, R29.reuse ;  /* 0x0000001d0a0a7220 */ /* 0x080fe20000410000 */
[----:B------:R-:W-:Y:S01]  /*f540*/  FMUL.FTZ R8, R35, R32 ;  /* 0x0000002023087220 */ /* 0x000fe20000410000 */
[----:B------:R-:W-:Y:S01]  /*f550*/  FFMA.FTZ R34, R6, R29, -R27 ;  /* 0x0000001d06227223 */ /* 0x000fe2000001081b */
[----:B------:R-:W-:Y:S01]  /*f560*/  FFMA.FTZ R45, R30, R37, R45 ;  /* 0x000000251e2d7223 */ /* 0x000fe2000001002d */
[----:B------:R-:W-:Y:S01]  /*f570*/  FFMA.FTZ R44, R6, R33, R10 ;  /* 0x00000021062c7223 */ /* 0x000fe2000001000a */
[-C--:B------:R-:W-:Y:S01]  /*f580*/  FFMA.FTZ R29, R31, R4.reuse, -R8 ;  /* 0x000000041f1d7223 */ /* 0x080fe20000010808 */
[----:B------:R-:W-:Y:S01]  /*f590*/  LOP3.LUT R11, R11, 0xffff0000, RZ, 0xc0, !PT ;  /* 0xffff00000b0b7812 */ /* 0x000fe200078ec0ff */
[----:B------:R-:W-:Y:S01]  /*f5a0*/  FMUL.FTZ R30, R35, R4 ;  /* 0x00000004231e7220 */ /* 0x000fe20000410000 */
[----:B------:R-:W-:-:S02]  /*f5b0*/  LOP3.LUT R8, R20, 0xffff0000, RZ, 0xc0, !PT ;  /* 0xffff000014087812 */ /* 0x000fc400078ec0ff */
[----:B------:R-:W-:Y:S01]  /*f5c0*/  LOP3.LUT R10, R25, 0xffff0000, RZ, 0xc0, !PT ;  /* 0xffff0000190a7812 */ /* 0x000fe200078ec0ff */
[----:B------:R-:W-:Y:S01]  /*f5d0*/  FFMA.FTZ R31, R31, R32, R30 ;  /* 0x000000201f1f7223 */ /* 0x000fe2000001001e */
[----:B------:R-:W-:Y:S01]  /*f5e0*/  LOP3.LUT R4, R3, 0xffff0000, RZ, 0xc0, !PT ;  /* 0xffff000003047812 */ /* 0x000fe200078ec0ff */
[----:B------:R-:W-:Y:S01]  /*f5f0*/  FMUL.FTZ R30, R9, R8 ;  /* 0x00000008091e7220 */ /* 0x000fe20000410000 */
[----:B------:R-:W-:Y:S01]  /*f600*/  LOP3.LUT R6, R14, 0xffff0000, RZ, 0xc0, !PT ;  /* 0xffff00000e067812 */ /* 0x000fe200078ec0ff */
[----:B------:R-:W-:Y:S02]  /*f610*/  FMUL.FTZ R32, R11, R10 ;  /* 0x0000000a0b207220 */ /* 0x000fe40000410000 */
[-C--:B------:R-:W-:Y:S01]  /*f620*/  FMUL.FTZ R27, R9, R4.reuse ;  /* 0x00000004091b7220 */ /* 0x080fe20000410000 */
[----:B------:R-:W-:Y:S01]  /*f630*/  FFMA.FTZ R9, R5, R4, -R30 ;  /* 0x0000000405097223 */ /* 0x000fe2000001081e */
[-C--:B------:R-:W-:Y:S01]  /*f640*/  FMUL.FTZ R11, R11, R6.reuse ;  /* 0x000000060b0b7220 */ /* 0x080fe20000410000 */
[----:B------:R-:W-:Y:S01]  /*f650*/  FFMA.FTZ R32, R7, R6, -R32 ;  /* 0x0000000607207223 */ /* 0x000fe20000010820 */
[----:B------:R-:W-:Y:S01]  /*f660*/  FFMA.FTZ R27, R5, R8, R27 ;  /* 0x00000008051b7223 */ /* 0x000fe2000001001b */
[----:B------:R-:W-:Y:S01]  /*f670*/  F2FP.BF16.F32.PACK_AB R6, R34, R43 ;  /* 0x0000002b2206723e */ /* 0x000fe200000010ff */
[----:B------:R-:W-:Y:S01]  /*f680*/  FFMA.FTZ R30, R7, R10, R11 ;  /* 0x0000000a071e7223 */ /* 0x000fe2000001000b */
[----:B------:R-:W-:-:S02]  /*f690*/  F2FP.BF16.F32.PACK_AB R4, R41, R40 ;  /* 0x000000282904723e */ /* 0x000fc400000010ff */
[----:B------:R-:W-:Y:S02]  /*f6a0*/  F2FP.BF16.F32.PACK_AB R5, R9, R42 ;  /* 0x0000002a0905723e */ /* 0x000fe400000010ff */
[----:B------:R-:W-:Y:S02]  /*f6b0*/  F2FP.BF16.F32.PACK_AB R7, R32, R29 ;  /* 0x0000001d2007723e */ /* 0x000fe400000010ff */
[----:B------:R-:W-:Y:S02]  /*f6c0*/  F2FP.BF16.F32.PACK_AB R10, R44, R45 ;  /* 0x0000002d2c0a723e */ /* 0x000fe400000010ff */
[----:B------:R-:W-:Y:S01]  /*f6d0*/  F2FP.BF16.F32.PACK_AB R8, R39, R38 ;  /* 0x000000262708723e */ /* 0x000fe200000010ff */
[----:B------:R1:W-:Y:S01]  /*f6e0*/  STS.128 [R21], R4 ;  /* 0x0000000415007388 */ /* 0x0003e20000000c00 */
[----:B------:R-:W-:Y:S02]  /*f6f0*/  F2FP.BF16.F32.PACK_AB R9, R27, R36 ;  /* 0x000000241b09723e */ /* 0x000fe400000010ff */
[----:B------:R-:W-:-:S05]  /*f700*/  F2FP.BF16.F32.PACK_AB R11, R30, R31 ;  /* 0x0000001f1e0b723e */ /* 0x000fca00000010ff */
[----:B------:R1:W-:Y:S02]  /*f710*/  STS.128 [R26+0x16400], R8 ;  /* 0x016400081a007388 */ /* 0x0003e40000000c00 */
.L_x_774:
[----:B------:R-:W-:Y:S05]  /*f720*/  BSYNC B1 ;  /* 0x0000000000017941 */ /* 0x000fea0003800000 */
.L_x_773:
[----:B------:R-:W-:Y:S04]  /*f730*/  BSSY B1, `(.L_x_775) ;  /* 0x0000067000017945 */ /* 0x000fe80003800000 */
[----:B------:R-:W-:Y:S05]  /*f740*/  @P2 BRA `(.L_x_776) ;  /* 0x0000000400942947 */ /* 0x000fea0003800000 */
[----:B-1----:R-:W2:Y:S04]  /*f750*/  LDL R6, [R1+0x40] ;  /* 0x0000400001067983 */ /* 0x002ea80000100800 */
[----:B------:R-:W3:Y:S01]  /*f760*/  LDL R46, [R1+0x78] ;  /* 0x00007800012e7983 */ /* 0x000ee20000100800 */
[----:B------:R-:W1:Y:S01]  /*f770*/  S2R R5, SR_TID.X ;  /* 0x0000000000057919 */ /* 0x000e620000002100 */
[C---:B------:R-:W-:Y:S02]  /*f780*/  VIADD R8, R22.reuse, 0x20 ;  /* 0x0000002016087836 */ /* 0x040fe40000000000 */
[----:B------:R-:W-:Y:S02]  /*f790*/  VIADD R9, R22, 0x20 ;  /* 0x0000002016097836 */ /* 0x000fe40000000000 */
[----:B------:R-:W-:-:S02]  /*f7a0*/  IMAD.SHL.U32 R8, R8, 0x40, RZ ;  /* 0x0000004008087824 */ /* 0x000fc400078e00ff */
[----:B-1----:R-:W-:-:S05]  /*f7b0*/  VIADD R5, R5, 0xffffff80 ;  /* 0xffffff8005057836 */ /* 0x002fca0000000000 */
[----:B------:R-:W-:-:S04]  /*f7c0*/  SHF.R.S32.HI R4, RZ, 0x1f, R5 ;  /* 0x0000001fff047819 */ /* 0x000fc80000011405 */
[----:B------:R-:W-:-:S04]  /*f7d0*/  LEA.HI R4, R4, R5, RZ, 0x3 ;  /* 0x0000000504047211 */ /* 0x000fc800078f18ff */
[----:B------:R-:W-:-:S05]  /*f7e0*/  LOP3.LUT R4, R4, 0xfffffff8, RZ, 0xc0, !PT ;  /* 0xfffffff804047812 */ /* 0x000fca00078ec0ff */
[----:B------:R-:W-:Y:S02]  /*f7f0*/  IMAD.IADD R4, R5, 0x1, -R4 ;  /* 0x0000000105047824 */ /* 0x000fe400078e0a04 */
[----:B------:R-:W-:-:S03]  /*f800*/  IMAD.SHL.U32 R9, R9, 0x40, RZ ;  /* 0x0000004009097824 */ /* 0x000fc600078e00ff */
[----:B------:R-:W-:-:S04]  /*f810*/  LEA.HI R4, R13, R4, RZ, 0x1d ;  /* 0x000000040d047211 */ /* 0x000fc800078fe8ff */
[----:B------:R-:W-:Y:S01]  /*f820*/  SHF.R.S32.HI R7, RZ, 0x1f, R4 ;  /* 0x0000001fff077819 */ /* 0x000fe20000011404 */
[----:B------:R-:W-:Y:S01]  /*f830*/  IMAD.SHL.U32 R5, R4, 0x8, RZ ;  /* 0x0000000804057824 */ /* 0x000fe200078e00ff */
[----:B------:R-:W-:Y:S02]  /*f840*/  LOP3.LUT R9, R9, 0x1c0, RZ, 0xc0, !PT ;  /* 0x000001c009097812 */ /* 0x000fe400078ec0ff */
[----:B------:R-:W-:Y:S02]  /*f850*/  LOP3.LUT R8, R8, 0x1c0, RZ, 0xc0, !PT ;  /* 0x000001c008087812 */ /* 0x000fe400078ec0ff */
[----:B------:R-:W-:Y:S02]  /*f860*/  LEA.HI R7, R7, R4, RZ, 0x3 ;  /* 0x0000000407077211 */ /* 0x000fe400078f18ff */
[----:B------:R-:W-:Y:S02]  /*f870*/  SHF.R.U32.HI R8, RZ, 0x3, R8 ;  /* 0x00000003ff087819 */ /* 0x000fe40000011608 */
[----:B------:R-:W-:-:S02]  /*f880*/  LOP3.LUT R4, R9, 0x38, R5, 0xf8, !PT ;  /* 0x0000003809047812 */ /* 0x000fc400078ef805 */
[----:B------:R-:W-:Y:S02]  /*f890*/  SHF.L.U32 R7, R7, 0xa, RZ ;  /* 0x0000000a07077819 */ /* 0x000fe400000006ff */
[----:B------:R-:W-:Y:S02]  /*f8a0*/  LOP3.LUT R4, R4, R8, RZ, 0x3c, !PT ;  /* 0x0000000804047212 */ /* 0x000fe400078e3cff */
[----:B------:R-:W-:Y:S01]  /*f8b0*/  LOP3.LUT R7, R7, 0x7fffe000, RZ, 0xc0, !PT ;  /* 0x7fffe00007077812 */ /* 0x000fe200078ec0ff */
[C---:B------:R-:W-:Y:S02]  /*f8c0*/  IMAD.U32 R38, R15.reuse, 0x10000, RZ ;  /* 0x000100000f267824 */ /* 0x040fe400078e00ff */
[----:B------:R-:W-:Y:S01]  /*f8d0*/  IMAD.U32 R36, R0, 0x10000, RZ ;  /* 0x0001000000247824 */ /* 0x000fe200078e00ff */
[----:B------:R-:W-:Y:S01]  /*f8e0*/  LOP3.LUT R40, R15, 0xffff0000, RZ, 0xc0, !PT ;  /* 0xffff00000f287812 */ /* 0x000fe200078ec0ff */
[----:B------:R-:W-:Y:S02]  /*f8f0*/  IMAD.U32 R43, R20, 0x10000, RZ ;  /* 0x00010000142b7824 */ /* 0x000fe400078e00ff */
[----:B------:R-:W-:-:S02]  /*f900*/  IMAD.U32 R41, R3, 0x10000, RZ ;  /* 0x0001000003297824 */ /* 0x000fc400078e00ff */
[C---:B------:R-:W-:Y:S01]  /*f910*/  IMAD.U32 R45, R24.reuse, 0x10000, RZ ;  /* 0x00010000182d7824 */ /* 0x040fe200078e00ff */
[----:B------:R-:W-:Y:S01]  /*f920*/  LOP3.LUT R42, R24, 0xffff0000, RZ, 0xc0, !PT ;  /* 0xffff0000182a7812 */ /* 0x000fe200078ec0ff */
[----:B------:R-:W-:Y:S01]  /*f930*/  IMAD.U32 R44, R25, 0x10000, RZ ;  /* 0x00010000192c7824 */ /* 0x000fe200078e00ff */
[----:B--2---:R-:W-:Y:S02]  /*f940*/  IADD3 R9, R4, R7, R6 ;  /* 0x0000000704097210 */ /* 0x004fe40007ffe006 */
[----:B---3--:R-:W1:Y:S03]  /*f950*/  LDS.128 R4, [R46] ;  /* 0x000000002e047984 */ /* 0x008e660000000c00 */
[----:B------:R-:W-:-:S05]  /*f960*/  IMAD R21, R9, 0x2, R2 ;  /* 0x0000000209157824 */ /* 0x000fca00078e0202 */
[----:B------:R-:W2:Y:S01]  /*f970*/  LDS.128 R8, [R21+0x16400] ;  /* 0x0164000015087984 */ /* 0x000ea20000000c00 */
[----:B-1----:R-:W-:Y:S02]  /*f980*/  IMAD.U32 R26, R4, 0x10000, RZ ;  /* 0x00010000041a7824 */ /* 0x002fe400078e00ff */
[C---:B--2---:R-:W-:Y:S01]  /*f990*/  IMAD.U32 R31, R8.reuse, 0x10000, RZ ;  /* 0x00010000081f7824 */ /* 0x044fe200078e00ff */
[----:B------:R-:W-:-:S03]  /*f9a0*/  LOP3.LUT R8, R8, 0xffff0000, RZ, 0xc0, !PT ;  /* 0xffff000008087812 */ /* 0x000fc600078ec0ff */
[-C--:B------:R-:W-:Y:S01]  /*f9b0*/  FMUL.FTZ R35, R38, R31.reuse ;  /* 0x0000001f26237220 */ /* 0x080fe20000410000 */
[----:B------:R-:W-:-:S03]  /*f9c0*/  FMUL.FTZ R31, R36, R31 ;  /* 0x0000001f241f7220 */ /* 0x000fc60000410000 */
[----:B------:R-:W-:Y:S01]  /*f9d0*/  FFMA.FTZ R35, R36, R26, -R35 ;  /* 0x0000001a24237223 */ /* 0x000fe20000010823 */
[----:B------:R-:W-:Y:S01]  /*f9e0*/  LOP3.LUT R36, R0, 0xffff0000, RZ, 0xc0, !PT ;  /* 0xffff000000247812 */ /* 0x000fe200078ec0ff */
[-C--:B------:R-:W-:Y:S01]  /*f9f0*/  FMUL.FTZ R37, R40, R8.reuse ;  /* 0x0000000828257220 */ /* 0x080fe20000410000 */
[----:B------:R-:W-:Y:S01]  /*fa00*/  LOP3.LUT R4, R4, 0xffff0000, RZ, 0xc0, !PT ;  /* 0xffff000004047812 */ /* 0x000fe200078ec0ff */
[----:B------:R-:W-:Y:S02]  /*fa10*/  IMAD.U32 R32, R9, 0x10000, RZ ;  /* 0x0001000009207824 */ /* 0x000fe400078e00ff */
[----:B------:R-:W-:Y:S01]  /*fa20*/  FMUL.FTZ R39, R36, R8 ;  /* 0x0000000824277220 */ /* 0x000fe20000410000 */
[----:B------:R-:W-:Y:S02]  /*fa30*/  IMAD.U32 R33, R10, 0x10000, RZ ;  /* 0x000100000a217824 */ /* 0x000fe400078e00ff */
[----:B------:R-:W-:Y:S01]  /*fa40*/  FFMA.FTZ R8, R36, R4, -R37 ;  /* 0x0000000424087223 */ /* 0x000fe20000010825 */
[----:B------:R-:W-:Y:S01]  /*fa50*/  FFMA.FTZ R31, R38, R26, R31 ;  /* 0x0000001a261f7223 */ /* 0x000fe2000001001f */
[-C--:B------:R-:W-:Y:S01]  /*fa60*/  FMUL.FTZ R36, R43, R32.reuse ;  /* 0x000000202b247220 */ /* 0x080fe20000410000 */
[----:B0-----:R-:W-:Y:S01]  /*fa70*/  IMAD.U32 R27, R5, 0x10000, RZ ;  /* 0x00010000051b7824 */ /* 0x001fe200078e00ff */
[----:B------:R-:W-:Y:S01]  /*fa80*/  LOP3.LUT R10, R10, 0xffff0000, RZ, 0xc0, !PT ;  /* 0xffff00000a0a7812 */ /* 0x000fe200078ec0ff */
[----:B------:R-:W-:Y:S01]  /*fa90*/  FMUL.FTZ R32, R41, R32 ;  /* 0x0000002029207220 */ /* 0x000fe20000410000 */
[----:B------:R-:W-:Y:S01]  /*faa0*/  FFMA.FTZ R26, R40, R4, R39 ;  /* 0x00000004281a7223 */ /* 0x000fe20000010027 */
[----:B------:R-:W-:-:S02]  /*fab0*/  IMAD.U32 R37, R12, 0x10000, RZ ;  /* 0x000100000c257824 */ /* 0x000fc400078e00ff */
[----:B------:R-:W-:Y:S01]  /*fac0*/  FMUL.FTZ R4, R45, R33 ;  /* 0x000000212d047220 */ /* 0x000fe20000410000 */
[----:B------:R-:W-:Y:S01]  /*fad0*/  IMAD.U32 R29, R6, 0x10000, RZ ;  /* 0x00010000061d7824 */ /* 0x000fe200078e00ff */
[----:B------:R-:W-:Y:S01]  /*fae0*/  LOP3.LUT R40, R12, 0xffff0000, RZ, 0xc0, !PT ;  /* 0xffff00000c287812 */ /* 0x000fe200078ec0ff */
[-C--:B------:R-:W-:Y:S01]  /*faf0*/  FFMA.FTZ R36, R41, R27.reuse, -R36 ;  /* 0x0000001b29247223 */ /* 0x080fe20000010824 */
[----:B------:R-:W-:Y:S01]  /*fb00*/  LOP3.LUT R6, R6, 0xffff0000, RZ, 0xc0, !PT ;  /* 0xffff000006067812 */ /* 0x000fe200078ec0ff */
[----:B------:R-:W-:Y:S01]  /*fb10*/  FFMA.FTZ R32, R43, R27, R32 ;  /* 0x0000001b2b207223 */ /* 0x000fe20000010020 */
[----:B------:R-:W-:Y:S01]  /*fb20*/  FMUL.FTZ R38, R37, R33 ;  /* 0x0000002125267220 */ /* 0x000fe20000410000 */
[----:B------:R-:W-:Y:S02]  /*fb30*/  IMAD.U32 R34, R11, 0x10000, RZ ;  /* 0x000100000b227824 */ /* 0x000fe400078e00ff */
[----:B------:R-:W-:Y:S01]  /*fb40*/  FFMA.FTZ R27, R37, R29, -R4 ;  /* 0x0000001d251b7223 */ /* 0x000fe20000010804 */
[----:B------:R-:W-:Y:S01]  /*fb50*/  FMUL.FTZ R33, R42, R10 ;  /* 0x0000000a2a217220 */ /* 0x000fe20000410000 */
[----:B------:R-:W-:-:S02]  /*fb60*/  IMAD.U32 R4, R14, 0x10000, RZ ;  /* 0x000100000e047824 */ /* 0x000fc400078e00ff */
[----:B------:R-:W-:Y:S01]  /*fb70*/  FMUL.FTZ R37, R40, R10 ;  /* 0x0000000a28257220 */ /* 0x000fe20000410000 */
[----:B------:R-:W-:Y:S01]  /*fb80*/  FFMA.FTZ R10, R45, R29, R38 ;  /* 0x0000001d2d0a7223 */ /* 0x000fe20000010026 */
[----:B------:R-:W-:Y:S01]  /*fb90*/  IMAD.U32 R30, R7, 0x10000, RZ ;  /* 0x00010000071e7824 */ /* 0x000fe200078e00ff */
[----:B------:R-:W-:Y:S01]  /*fba0*/  LOP3.LUT R9, R9, 0xffff0000, RZ, 0xc0, !PT ;  /* 0xffff000009097812 */ /* 0x000fe200078ec0ff */
[----:B------:R-:W-:Y:S01]  /*fbb0*/  FMUL.FTZ R29, R44, R34 ;  /* 0x000000222c1d7220 */ /* 0x000fe20000410000 */
[----:B------:R-:W-:Y:S01]  /*fbc0*/  FFMA.FTZ R38, R40, R6, -R33 ;  /* 0x0000000628267223 */ /* 0x000fe20000010821 */
[----:B------:R-:W-:Y:S01]  /*fbd0*/  LOP3.LUT R43, R20, 0xffff0000, RZ, 0xc0, !PT ;  /* 0xffff0000142b7812 */ /* 0x000fe200078ec0ff */
[----:B------:R-:W-:Y:S01]  /*fbe0*/  FMUL.FTZ R33, R4, R34 ;  /* 0x0000002204217220 */ /* 0x000fe20000410000 */
[----:B------:R-:W-:Y:S02]  /*fbf0*/  LOP3.LUT R11, R11, 0xffff0000, RZ, 0xc0, !PT ;  /* 0xffff00000b0b7812 */ /* 0x000fe400078ec0ff */
[----:B------:R-:W-:-:S02]  /*fc00*/  LOP3.LUT R39, R3, 0xffff0000, RZ, 0xc0, !PT ;  /* 0xffff000003277812 */ /* 0x000fc400078ec0ff */
[----:B------:R-:W-:Y:S02]  /*fc10*/  LOP3.LUT R45, R25, 0xffff0000, RZ, 0xc0, !PT ;  /* 0xffff0000192d7812 */ /* 0x000fe400078ec0ff */
[----:B------:R-:W-:Y:S01]  /*fc20*/  LOP3.LUT R41, R14, 0xffff0000, RZ, 0xc0, !PT ;  /* 0xffff00000e297812 */ /* 0x000fe200078ec0ff */
[----:B------:R-:W-:Y:S01]  /*fc30*/  FFMA.FTZ R29, R4, R30, -R29 ;  /* 0x0000001e041d7223 */ /* 0x000fe2000001081d */
[----:B------:R-:W-:Y:S01]  /*fc40*/  LOP3.LUT R5, R5, 0xffff0000, RZ, 0xc0, !PT ;  /* 0xffff000005057812 */ /* 0x000fe200078ec0ff */
[----:B------:R-:W-:Y:S01]  /*fc50*/  FFMA.FTZ R37, R42, R6, R37 ;  /* 0x000000062a257223 */ /* 0x000fe20000010025 */
[----:B------:R-:W-:Y:S01]  /*fc60*/  LOP3.LUT R7, R7, 0xffff0000, RZ, 0xc0, !PT ;  /* 0xffff000007077812 */ /* 0x000fe200078ec0ff */
[----:B------:R-:W-:Y:S01]  /*fc70*/  FFMA.FTZ R33, R44, R30, R33 ;  /* 0x0000001e2c217223 */ /* 0x000fe20000010021 */
[-C--:B------:R-:W-:Y:S01]  /*fc80*/  FMUL.FTZ R4, R43, R9.reuse ;  /* 0x000000092b047220 */ /* 0x080fe20000410000 */
[----:B------:R-:W-:Y:S01]  /*fc90*/  FMUL.FTZ R6, R39, R9 ;  /* 0x0000000927067220 */ /* 0x000fe20000410000 */
[-C--:B------:R-:W-:Y:S01]  /*fca0*/  FMUL.FTZ R30, R45, R11.reuse ;  /* 0x0000000b2d1e7220 */ /* 0x080fe20000410000 */
[----:B------:R-:W-:Y:S01]  /*fcb0*/  FMUL.FTZ R34, R41, R11 ;  /* 0x0000000b29227220 */ /* 0x000fe20000410000 */
[-C--:B------:R-:W-:Y:S01]  /*fcc0*/  FFMA.FTZ R9, R39, R5.reuse, -R4 ;  /* 0x0000000527097223 */ /* 0x080fe20000010804 */
[----:B------:R-:W-:Y:S01]  /*fcd0*/  FFMA.FTZ R11, R43, R5, R6 ;  /* 0x000000052b0b7223 */ /* 0x000fe20000010006 */
[-C--:B------:R-:W-:Y:S01]  /*fce0*/  FFMA.FTZ R30, R41, R7.reuse, -R30 ;  /* 0x00000007291e7223 */ /* 0x080fe2000001081e */
[----:B------:R-:W-:Y:S01]  /*fcf0*/  FFMA.FTZ R34, R45, R7, R34 ;  /* 0x000000072d227223 */ /* 0x000fe20000010022 */
        /* <DEDUP_REMOVED lines=8> */
[----:B------:R2:W-:Y:S04]  /*fd80*/  STS.128 [R46], R4 ;  /* 0x000000042e007388 */ /* 0x0005e80000000c00 */
[----:B------:R2:W-:Y:S02]  /*fd90*/  STS.128 [R21+0x16400], R8 ;  /* 0x0164000815007388 */ /* 0x0005e40000000c00 */
.L_x_776:
[----:B------:R-:W-:Y:S05]  /*fda0*/  BSYNC B1 ;  /* 0x0000000000017941 */ /* 0x000fea0003800000 */
.L_x_775:
[----:B------:R-:W-:Y:S04]  /*fdb0*/  BSSY B1, `(.L_x_777) ;  /* 0x0000067000017945 */ /* 0x000fe80003800000 */
[----:B------:R-:W-:Y:S05]  /*fdc0*/  @P1 BRA `(.L_x_778) ;  /* 0x0000000400941947 */ /* 0x000fea0003800000 */
[----:B-12---:R-:W2:Y:S04]  /*fdd0*/  LDL R6, [R1+0x3c] ;  /* 0x00003c0001067983 */ /* 0x006ea80000100800 */
[----:B------:R-:W3:Y:S01]  /*fde0*/  LDL R46, [R1+0x74] ;  /* 0x00007400012e7983 */ /* 0x000ee20000100800 */
[----:B------:R-:W1:Y:S01]  /*fdf0*/  S2R R5, SR_TID.X ;  /* 0x0000000000057919 */ /* 0x000e620000002100 */
[C---:B------:R-:W-:Y:S02]  /*fe00*/  VIADD R8, R22.reuse, 0x40 ;  /* 0x0000004016087836 */ /* 0x040fe40000000000 */
[----:B------:R-:W-:Y:S02]  /*fe10*/  VIADD R9, R22, 0x40 ;  /* 0x0000004016097836 */ /* 0x000fe40000000000 */
[----:B-1----:R-:W-:-:S05]  /*fe20*/  VIADD R5, R5, 0xffffff80 ;  /* 0xffffff8005057836 */ /* 0x002fca0000000000 */
[----:B------:R-:W-:-:S04]  /*fe30*/  SHF.R.S32.HI R4, RZ, 0x1f, R5 ;  /* 0x0000001fff047819 */ /* 0x000fc80000011405 */
[----:B------:R-:W-:-:S04]  /*fe40*/  LEA.HI R4, R4, R5, RZ, 0x3 ;  /* 0x0000000504047211 */ /* 0x000fc800078f18ff */
[----:B------:R-:W-:-:S05]  /*fe50*/  LOP3.LUT R4, R4, 0xfffffff8, RZ, 0xc0, !PT ;  /* 0xfffffff804047812 */ /* 0x000fca00078ec0ff */
[----:B------:R-:W-:-:S05]  /*fe60*/  IMAD.IADD R4, R5, 0x1, -R4 ;  /* 0x0000000105047824 */ /* 0x000fca00078e0a04 */
[----:B------:R-:W-:Y:S01]  /*fe70*/  LEA.HI R4, R13, R4, RZ, 0x1d ;  /* 0x000000040d047211 */ /* 0x000fe200078fe8ff */
[----:B------:R-:W-:Y:S02]  /*fe80*/  IMAD.SHL.U32 R8, R8, 0x40, RZ ;  /* 0x0000004008087824 */ /* 0x000fe400078e00ff */
[----:B------:R-:W-:Y:S01]  /*fe90*/  IMAD.SHL.U32 R9, R9, 0x40, RZ ;  /* 0x0000004009097824 */ /* 0x000fe200078e00ff */
[----:B------:R-:W-:Y:S01]  /*fea0*/  SHF.R.S32.HI R7, RZ, 0x1f, R4 ;  /* 0x0000001fff077819 */ /* 0x000fe20000011404 */
[----:B------:R-:W-:Y:S01]  /*feb0*/  IMAD.SHL.U32 R5, R4, 0x8, RZ ;  /* 0x0000000804057824 */ /* 0x000fe200078e00ff */
[----:B------:R-:W-:Y:S02]  /*fec0*/  LOP3.LUT R8, R8, 0x1c0, RZ, 0xc0, !PT ;  /* 0x000001c008087812 */ /* 0x000fe400078ec0ff */
[----:B------:R-:W-:Y:S02]  /*fed0*/  LEA.HI R7, R7, R4, RZ, 0x3 ;  /* 0x0000000407077211 */ /* 0x000fe400078f18ff */
[----:B------:R-:W-:-:S02]  /*fee0*/  LOP3.LUT R9, R9, 0x1c0, RZ, 0xc0, !PT ;  /* 0x000001c009097812 */ /* 0x000fc400078ec0ff */
[----:B------:R-:W-:Y:S01]  /*fef0*/  SHF.R.U32.HI R8, RZ, 0x3, R8 ;  /* 0x00000003ff087819 */ /* 0x000fe20000011608 */
[----:B------:R-:W-:Y:S01]  /*ff00*/  IMAD.SHL.U32 R7, R7, 0x400, RZ ;  /* 0x0000040007077824 */ /* 0x000fe200078e00ff */
[----:B------:R-:W-:-:S04]  /*ff10*/  LOP3.LUT R4, R9, 0x38, R5, 0xf8, !PT ;  /* 0x0000003809047812 */ /* 0x000fc800078ef805 */
[----:B------:R-:W-:Y:S02]  /*ff20*/  LOP3.LUT R4, R4, R8, RZ, 0x3c, !PT ;  /* 0x0000000804047212 */ /* 0x000fe400078e3cff */
[----:B------:R-:W-:Y:S01]  /*ff30*/  LOP3.LUT R7, R7, 0x7fffe000, RZ, 0xc0, !PT ;  /* 0x7fffe00007077812 */ /* 0x000fe200078ec0ff */
[C---:B------:R-:W-:Y:S02]  /*ff40*/  IMAD.U32 R38, R15.reuse, 0x10000, RZ ;  /* 0x000100000f267824 */ /* 0x040fe400078e00ff */
[----:B------:R-:W-:Y:S01]  /*ff50*/  IMAD.U32 R36, R0, 0x10000, RZ ;  /* 0x0001000000247824 */ /* 0x000fe200078e00ff */
[----:B------:R-:W-:Y:S01]  /*ff60*/  LOP3.LUT R40, R15, 0xffff0000, RZ, 0xc0, !PT ;  /* 0xffff00000f287812 */ /* 0x000fe200078ec0ff */
[----:B------:R-:W-:Y:S02]  /*ff70*/  IMAD.U32 R43, R20, 0x10000, RZ ;  /* 0x00010000142b7824 */ /* 0x000fe400078e00ff */
[----:B------:R-:W-:Y:S02]  /*ff80*/  IMAD.U32 R41, R3, 0x10000, RZ ;  /* 0x0001000003297824 */ /* 0x000fe400078e00ff */
[C---:B------:R-:W-:Y:S01]  /*ff90*/  IMAD.U32 R45, R24.reuse, 0x10000, RZ ;  /* 0x00010000182d7824 */ /* 0x040fe200078e00ff */
[----:B------:R-:W-:Y:S01]  /*ffa0*/  LOP3.LUT R42, R24, 0xffff0000, RZ, 0xc0, !PT ;  /* 0xffff0000182a7812 */ /* 0x000fe200078ec0ff */
[----:B------:R-:W-:Y:S01]  /*ffb0*/  IMAD.U32 R44, R25, 0x10000, RZ ;  /* 0x00010000192c7824 */ /* 0x000fe200078e00ff */
[----:B--2---:R-:W-:-:S02]  /*ffc0*/  IADD3 R9, R4, R7, R6 ;  /* 0x0000000704097210 */ /* 0x004fc40007ffe006 */
        /* <DEDUP_REMOVED lines=69> */
.L_x_778:
[----:B------:R-:W-:Y:S05]  /*10420*/  BSYNC B1 ;  /* 0x0000000000017941 */ /* 0x000fea0003800000 */
.L_x_777:
[----:B------:R-:W-:Y:S05]  /*10430*/  @P0 BRA `(.L_x_765) ;  /* 0x0000000400940947 */ /* 0x000fea0003800000 */
[----:B-123--:R-:W1:Y:S01]  /*10440*/  S2R R5, SR_TID.X ;  /* 0x0000000000057919 */ /* 0x00ee620000002100 */
[----:B------:R-:W2:Y:S01]  /*10450*/  LDL R42, [R1+0x70] ;  /* 0x00007000012a7983 */ /* 0x000ea20000100800 */
[----:B-1----:R-:W-:-:S05]  /*10460*/  VIADD R5, R5, 0xffffff80 ;  /* 0xffffff8005057836 */ /* 0x002fca0000000000 */
[----:B------:R-:W-:-:S04]  /*10470*/  SHF.R.S32.HI R4, RZ, 0x1f, R5 ;  /* 0x0000001fff047819 */ /* 0x000fc80000011405 */
[----:B------:R-:W-:-:S04]  /*10480*/  LEA.HI R4, R4, R5, RZ, 0x3 ;  /* 0x0000000504047211 */ /* 0x000fc800078f18ff */
[----:B------:R-:W-:-:S04]  /*10490*/  LOP3.LUT R4, R4, 0xfffffff8, RZ, 0xc0, !PT ;  /* 0xfffffff804047812 */ /* 0x000fc800078ec0ff */
[----:B------:R-:W-:Y:S02]  /*104a0*/  IADD3 R4, R5, -R4, RZ ;  /* 0x8000000405047210 */ /* 0x000fe40007ffe0ff */
[----:B------:R-:W3:Y:S01]  /*104b0*/  LDL R5, [R1+0x38] ;  /* 0x0000380001057983 */ /* 0x000ee20000100800 */
[C---:B------:R-:W-:Y:S01]  /*104c0*/  VIADD R7, R22.reuse, 0x60 ;  /* 0x0000006016077836 */ /* 0x040fe20000000000 */
[----:B------:R-:W-:Y:S01]  /*104d0*/  LEA.HI R13, R13, R4, RZ, 0x1d ;  /* 0x000000040d0d7211 */ /* 0x000fe200078fe8ff */
[----:B------:R-:W-:Y:S02]  /*104e0*/  VIADD R8, R22, 0x60 ;  /* 0x0000006016087836 */ /* 0x000fe40000000000 */
[----:B------:R-:W-:Y:S01]  /*104f0*/  IMAD.SHL.U32 R7, R7, 0x40, RZ ;  /* 0x0000004007077824 */ /* 0x000fe200078e00ff */
[----:B------:R-:W-:Y:S01]  /*10500*/  SHF.R.S32.HI R6, RZ, 0x1f, R13 ;  /* 0x0000001fff067819 */ /* 0x000fe2000001140d */
[----:B------:R-:W-:Y:S02]  /*10510*/  IMAD.SHL.U32 R8, R8, 0x40, RZ ;  /* 0x0000004008087824 */ /* 0x000fe400078e00ff */
[----:B------:R-:W-:Y:S01]  /*10520*/  IMAD.SHL.U32 R4, R13, 0x8, RZ ;  /* 0x000000080d047824 */ /* 0x000fe200078e00ff */
[----:B------:R-:W-:-:S02]  /*10530*/  LEA.HI R6, R6, R13, RZ, 0x3 ;  /* 0x0000000d06067211 */ /* 0x000fc400078f18ff */
[----:B------:R-:W-:Y:S02]  /*10540*/  LOP3.LUT R8, R8, 0x1c0, RZ, 0xc0, !PT ;  /* 0x000001c008087812 */ /* 0x000fe400078ec0ff */
[----:B------:R-:W-:Y:S01]  /*10550*/  LOP3.LUT R7, R7, 0x1c0, RZ, 0xc0, !PT ;  /* 0x000001c007077812 */ /* 0x000fe200078ec0ff */
[----:B------:R-:W-:Y:S01]  /*10560*/  IMAD.SHL.U32 R6, R6, 0x400, RZ ;  /* 0x0000040006067824 */ /* 0x000fe200078e00ff */
[----:B------:R-:W-:Y:S02]  /*10570*/  LOP3.LUT R4, R8, 0x38, R4, 0xf8, !PT ;  /* 0x0000003808047812 */ /* 0x000fe400078ef804 */
[----:B------:R-:W-:Y:S02]  /*10580*/  SHF.R.U32.HI R7, RZ, 0x3, R7 ;  /* 0x00000003ff077819 */ /* 0x000fe40000011607 */
[----:B------:R-:W-:Y:S02]  /*10590*/  LOP3.LUT R9, R6, 0x7fffe000, RZ, 0xc0, !PT ;  /* 0x7fffe00006097812 */ /* 0x000fe400078ec0ff */
[----:B------:R-:W-:Y:S01]  /*105a0*/  LOP3.LUT R4, R4, R7, RZ, 0x3c, !PT ;  /* 0x0000000704047212 */ /* 0x000fe200078e3cff */
[C---:B------:R-:W-:Y:S01]  /*105b0*/  IMAD.U32 R37, R15.reuse, 0x10000, RZ ;  /* 0x000100000f257824 */ /* 0x040fe200078e00ff */
[----:B------:R-:W-:Y:S01]  /*105c0*/  LOP3.LUT R38, R15, 0xffff0000, RZ, 0xc0, !PT ;  /* 0xffff00000f267812 */ /* 0x000fe200078ec0ff */
[C---:B------:R-:W-:Y:S01]  /*105d0*/  IMAD.U32 R35, R0.reuse, 0x10000, RZ ;  /* 0x0001000000237824 */ /* 0x040fe200078e00ff */
[----:B------:R-:W-:Y:S01]  /*105e0*/  LOP3.LUT R0, R0, 0xffff0000, RZ, 0xc0, !PT ;  /* 0xffff000000007812 */ /* 0x000fe200078ec0ff */
[C---:B------:R-:W-:Y:S01]  /*105f0*/  IMAD.U32 R43, R24.reuse, 0x10000, RZ ;  /* 0x00010000182b7824 */ /* 0x040fe200078e00ff */
[----:B------:R-:W-:Y:S01]  /*10600*/  LOP3.LUT R24, R24, 0xffff0000, RZ, 0xc0, !PT ;  /* 0xffff000018187812 */ /* 0x000fe200078ec0ff */
[----:B------:R-:W-:-:S02]  /*10610*/  IMAD.U32 R45, R25, 0x10000, RZ ;  /* 0x00010000192d7824 */ /* 0x000fc400078e00ff */
[----:B------:R-:W-:Y:S02]  /*10620*/  IMAD.U32 R41, R14, 0x10000, RZ ;  /* 0x000100000e297824 */ /* 0x000fe400078e00ff */
[C---:B------:R-:W-:Y:S01]  /*10630*/  IMAD.U32 R36, R3.reuse, 0x10000, RZ ;  /* 0x0001000003247824 */ /* 0x040fe200078e00ff */
[----:B------:R-:W-:Y:S01]  /*10640*/  LOP3.LUT R3, R3, 0xffff0000, RZ, 0xc0, !PT ;  /* 0xffff000003037812 */ /* 0x000fe200078ec0ff */
[----:B------:R-:W-:Y:S01]  /*10650*/  IMAD.U32 R40, R20, 0x10000, RZ ;  /* 0x0001000014287824 */ /* 0x000fe200078e00ff */
[----:B---3--:R-:W-:Y:S02]  /*10660*/  IADD3 R9, R4, R9, R5 ;  /* 0x0000000904097210 */ /* 0x008fe40007ffe005 */
[----:B--2---:R-:W1:Y:S03]  /*10670*/  LDS.128 R4, [R42] ;  /* 0x000000002a047984 */ /* 0x004e660000000c00 */
[----:B------:R-:W-:-:S05]  /*10680*/  IMAD R13, R9, 0x2, R2 ;  /* 0x00000002090d7824 */ /* 0x000fca00078e0202 */
[----:B------:R-:W2:Y:S01]  /*10690*/  LDS.128 R8, [R13+0x16400] ;  /* 0x016400000d087984 */ /* 0x000ea20000000c00 */
[C---:B-1----:R-:W-:Y:S01]  /*106a0*/  IMAD.U32 R21, R4.reuse, 0x10000, RZ ;  /* 0x0001000004157824 */ /* 0x042fe200078e00ff */
[----:B------:R-:W-:Y:S01]  /*106b0*/  LOP3.LUT R4, R4, 0xffff0000, RZ, 0xc0, !PT ;  /* 0xffff000004047812 */ /* 0x000fe200078ec0ff */
[C---:B--2---:R-:W-:Y:S01]  /*106c0*/  IMAD.U32 R30, R8.reuse, 0x10000, RZ ;  /* 0x00010000081e7824 */ /* 0x044fe200078e00ff */
[----:B------:R-:W-:-:S03]  /*106d0*/  LOP3.LUT R8, R8, 0xffff0000, RZ, 0xc0, !PT ;  /* 0xffff000008087812 */ /* 0x000fc600078ec0ff */
[-C--:B------:R-:W-:Y:S01]  /*106e0*/  FMUL.FTZ R34, R37, R30.reuse ;  /* 0x0000001e25227220 */ /* 0x080fe20000410000 */
[C---:B------:R-:W-:Y:S01]  /*106f0*/  FMUL.FTZ R30, R35.reuse, R30 ;  /* 0x0000001e231e7220 */ /* 0x040fe20000410000 */
[-C--:B------:R-:W-:Y:S01]  /*10700*/  FMUL.FTZ R15, R38, R8.reuse ;  /* 0x00000008260f7220 */ /* 0x080fe20000410000 */
[----:B------:R-:W-:Y:S02]  /*10710*/  IMAD.U32 R32, R10, 0x10000, RZ ;  /* 0x000100000a207824 */ /* 0x000fe400078e00ff */
[-C--:B------:R-:W-:Y:S01]  /*10720*/  FFMA.FTZ R34, R35, R21.reuse, -R34 ;  /* 0x0000001523227223 */ /* 0x080fe20000010822 */
[----:B------:R-:W-:Y:S01]  /*10730*/  FFMA.FTZ R30, R37, R21, R30 ;  /* 0x00000015251e7223 */ /* 0x000fe2000001001e */
[----:B------:R-:W-:Y:S02]  /*10740*/  IMAD.U32 R37, R12, 0x10000, RZ ;  /* 0x000100000c257824 */ /* 0x000fe400078e00ff */
[C---:B------:R-:W-:Y:S01]  /*10750*/  FMUL.FTZ R21, R0.reuse, R8 ;  /* 0x0000000800157220 */ /* 0x040fe20000410000 */
[----:B------:R-:W-:Y:S01]  /*10760*/  FFMA.FTZ R15, R0, R4, -R15 ;  /* 0x00000004000f7223 */ /* 0x000fe2000001080f */
[----:B0-----:R-:W-:Y:S01]  /*10770*/  IMAD.U32 R27, R6, 0x10000, RZ ;  /* 0x00010000061b7824 */ /* 0x001fe200078e00ff */
[----:B------:R-:W-:Y:S01]  /*10780*/  LOP3.LUT R10, R10, 0xffff0000, RZ, 0xc0, !PT ;  /* 0xffff00000a0a7812 */ /* 0x000fe200078ec0ff */
[-C--:B------:R-:W-:Y:S01]  /*10790*/  FMUL.FTZ R0, R43, R32.reuse ;  /* 0x000000202b007220 */ /* 0x080fe20000410000 */
[----:B------:R-:W-:Y:S01]  /*107a0*/  LOP3.LUT R12, R12, 0xffff0000, RZ, 0xc0, !PT ;  /* 0xffff00000c0c7812 */ /* 0x000fe200078ec0ff */
[----:B------:R-:W-:Y:S01]  /*107b0*/  FMUL.FTZ R32, R37, R32 ;  /* 0x0000002025207220 */ /* 0x000fe20000410000 */
[----:B------:R-:W-:-:S02]  /*107c0*/  IMAD.U32 R33, R11, 0x10000, RZ ;  /* 0x000100000b217824 */ /* 0x000fc400078e00ff */
[-C--:B------:R-:W-:Y:S01]  /*107d0*/  FFMA.FTZ R8, R37, R27.reuse, -R0 ;  /* 0x0000001b25087223 */ /* 0x080fe20000010800 */
[----:B------:R-:W-:Y:S01]  /*107e0*/  LOP3.LUT R6, R6, 0xffff0000, RZ, 0xc0, !PT ;  /* 0xffff000006067812 */ /* 0x000fe200078ec0ff */
[-C--:B------:R-:W-:Y:S01]  /*107f0*/  FMUL.FTZ R37, R24, R10.reuse ;  /* 0x0000000a18257220 */ /* 0x080fe20000410000 */
[----:B------:R-:W-:Y:S01]  /*10800*/  FMUL.FTZ R39, R12, R10 ;  /* 0x0000000a0c277220 */ /* 0x000fe20000410000 */
[----:B------:R-:W-:Y:S02]  /*10810*/  IMAD.U32 R31, R9, 0x10000, RZ ;  /* 0x00010000091f7824 */ /* 0x000fe400078e00ff */
[----:B------:R-:W-:Y:S01]  /*10820*/  FFMA.FTZ R21, R38, R4, R21 ;  /* 0x0000000426157223 */ /* 0x000fe20000010015 */
[----:B------:R-:W-:Y:S01]  /*10830*/  FFMA.FTZ R10, R43, R27, R32 ;  /* 0x0000001b2b0a7223 */ /* 0x000fe20000010020 */
[----:B------:R-:W-:Y:S01]  /*10840*/  IMAD.U32 R29, R7, 0x10000, RZ ;  /* 0x00010000071d7824 */ /* 0x000fe200078e00ff */
[----:B------:R-:W-:Y:S01]  /*10850*/  LOP3.LUT R9, R9, 0xffff0000, RZ, 0xc0, !PT ;  /* 0xffff000009097812 */ /* 0x000fe200078ec0ff */
[-C--:B------:R-:W-:Y:S01]  /*10860*/  FMUL.FTZ R0, R45, R33.reuse ;  /* 0x000000212d007220 */ /* 0x080fe20000410000 */
[----:B------:R-:W-:Y:S01]  /*10870*/  FMUL.FTZ R4, R41, R33 ;  /* 0x0000002129047220 */ /* 0x000fe20000410000 */
[----:B------:R-:W-:-:S02]  /*10880*/  LOP3.LUT R27, R20, 0xffff0000, RZ, 0xc0, !PT ;  /* 0xffff0000141b7812 */ /* 0x000fc400078ec0ff */
[----:B------:R-:W-:Y:S02]  /*10890*/  LOP3.LUT R11, R11, 0xffff0000, RZ, 0xc0, !PT ;  /* 0xffff00000b0b7812 */ /* 0x000fe400078ec0ff */
[----:B------:R-:W-:Y:S01]  /*108a0*/  LOP3.LUT R33, R25, 0xffff0000, RZ, 0xc0, !PT ;  /* 0xffff000019217812 */ /* 0x000fe200078ec0ff */
[C---:B------:R-:W-:Y:S01]  /*108b0*/  IMAD.U32 R26, R5.reuse, 0x10000, RZ ;  /* 0x00010000051a7824 */ /* 0x040fe200078e00ff */
[----:B------:R-:W-:Y:S01]  /*108c0*/  LOP3.LUT R25, R14, 0xffff0000, RZ, 0xc0, !PT ;  /* 0xffff00000e197812 */ /* 0x000fe200078ec0ff */
[-C--:B------:R-:W-:Y:S01]  /*108d0*/  FFMA.FTZ R39, R24, R6.reuse, R39 ;  /* 0x0000000618277223 */ /* 0x080fe20000010027 */
[----:B------:R-:W-:Y:S01]  /*108e0*/  LOP3.LUT R5, R5, 0xffff0000, RZ, 0xc0, !PT ;  /* 0xffff000005057812 */ /* 0x000fe200078ec0ff */
[----:B------:R-:W-:Y:S01]  /*108f0*/  FFMA.FTZ R24, R41, R29, -R0 ;  /* 0x0000001d29187223 */ /* 0x000fe20000010800 */
[----:B------:R-:W-:Y:S01]  /*10900*/  LOP3.LUT R7, R7, 0xffff0000, RZ, 0xc0, !PT ;  /* 0xffff000007077812 */ /* 0x000fe200078ec0ff */
[----:B------:R-:W-:Y:S01]  /*10910*/  FFMA.FTZ R37, R12, R6, -R37 ;  /* 0x000000060c257223 */ /* 0x000fe20000010825 */
[----:B------:R-:W-:Y:S01]  /*10920*/  FMUL.FTZ R0, R27, R9 ;  /* 0x000000091b007220 */ /* 0x000fe20000410000 */
[----:B------:R-:W-:Y:S01]  /*10930*/  FMUL.FTZ R35, R40, R31 ;  /* 0x0000001f28237220 */ /* 0x000fe20000410000 */
[----:B------:R-:W-:Y:S01]  /*10940*/  FFMA.FTZ R29, R45, R29, R4 ;  /* 0x0000001d2d1d7223 */ /* 0x000fe20000010004 */
[----:B------:R-:W-:Y:S01]  /*10950*/  FMUL.FTZ R6, R33, R11 ;  /* 0x0000000b21067220 */ /* 0x000fe20000410000 */
[C---:B------:R-:W-:Y:S01]  /*10960*/  FMUL.FTZ R31, R36.reuse, R31 ;  /* 0x0000001f241f7220 */ /* 0x040fe20000410000 */
[----:B------:R-:W-:Y:S01]  /*10970*/  FMUL.FTZ R4, R3, R9 ;  /* 0x0000000903047220 */ /* 0x000fe20000410000 */
[----:B------:R-:W-:Y:S01]  /*10980*/  FMUL.FTZ R14, R25, R11 ;  /* 0x0000000b190e7220 */ /* 0x000fe20000410000 */
[----:B------:R-:W-:Y:S01]  /*10990*/  FFMA.FTZ R0, R3, R5, -R0 ;  /* 0x0000000503007223 */ /* 0x000fe20000010800 */
[-C--:B------:R-:W-:Y:S01]  /*109a0*/  FFMA.FTZ R35, R36, R26.reuse, -R35 ;  /* 0x0000001a24237223 */ /* 0x080fe20000010823 */
[----:B------:R-:W-:Y:S01]  /*109b0*/  FFMA.FTZ R3, R25, R7, -R6 ;  /* 0x0000000719037223 */ /* 0x000fe20000010806 */
[----:B------:R-:W-:Y:S01]  /*109c0*/  FFMA.FTZ R31, R40, R26, R31 ;  /* 0x0000001a281f7223 */ /* 0x000fe2000001001f */
[----:B------:R-:W-:Y:S01]  /*109d0*/  FFMA.FTZ R12, R27, R5, R4 ;  /* 0x000000051b0c7223 */ /* 0x000fe20000010004 */
        /* <DEDUP_REMOVED lines=11> */
.L_x_765:
[----:B------:R-:W-:Y:S05]  /*10a90*/  BSYNC B0 ;  /* 0x0000000000007941 */ /* 0x000fea0003800000 */
.L_x_746:
[----:B------:R-:W-:Y:S01]  /*10aa0*/  @!PT LDS RZ, [RZ] ;  /* 0x00000000fffff984 */ /* 0x000fe20000000800 */
[----:B------:R-:W-:Y:S01]  /*10ab0*/  @!PT LDS RZ, [RZ] ;  /* 0x00000000fffff984 */ /* 0x000fe20000000800 */
[----:B------:R-:W-:Y:S01]  /*10ac0*/  @!PT LDS RZ, [RZ] ;  /* 0x00000000fffff984 */ /* 0x000fe20000000800 */
[----:B------:R-:W-:Y:S01]  /*10ad0*/  @!PT LDS RZ, [RZ] ;  /* 0x00000000fffff984 */ /* 0x000fe20000000800 */
[----:B------:R5:W-:Y:S06]  /*10ae0*/  MEMBAR.ALL.CTA ;  /* 0x0000000000007992 */ /* 0x000bec0000008000 */
[----:B-----5:R-:W5:Y:S01]  /*10af0*/  FENCE.VIEW.ASYNC.S ;  /* 0x00000000000073c6 */ /* 0x020f620000000000 */
[----:B------:R-:W-:Y:S05]  /*10b00*/  WARPSYNC.ALL ;  /* 0x0000000000007948 */ /* 0x000fea0003800000 */
[----:B-----5:R-:W-:Y:S06]  /*10b10*/  BAR.SYNC.DEFER_BLOCKING 0xd, 0x100 ;  /* 0x0344000000007b1d */ /* 0x020fec0000010000 */
.L_x_744:
[----:B------:R-:W-:-:S13]  /*10b20*/  ISETP.NE.AND P0, PT, R224, 0x3, PT ;  /* 0x00000003e000780c */ /* 0x000fda0003f05270 */
[----:B------:R-:W-:Y:S05]  /*10b30*/  @!P0 BRA `(.L_x_779) ;  /* 0x0000000000048947 */ /* 0x000fea0003800000 */
[----:B------:R-:W-:Y:S01]  /*10b40*/  BPT.TRAP 0x1 ;  /* 0x000000040000795c */ /* 0x000fe20000300000 */
.L_x_779:
[----:B0-2---:R-:W2:Y:S01]  /*10b50*/  LDL R3, [R1] ;  /* 0x0000000001037983 */ /* 0x005ea20000100800 */
[----:B------:R-:W-:Y:S01]  /*10b60*/  IMAD R0, R222, 0x8, R2 ;  /* 0x00000008de007824 */ /* 0x000fe200078e0202 */
[----:B--2---:R-:W-:-:S04]  /*10b70*/  SHF.L.U32 R3, R3, 0x1f, RZ ;  /* 0x0000001f03037819 */ /* 0x004fc800000006ff */
[----:B------:R0:W2:Y:S01]  /*10b80*/  SYNCS.PHASECHK.TRANS64.TRYWAIT P2, [R0+URZ+0x34830], R3 ;  /* 0x03483003000075a7 */ /* 0x0000a2000804017f */
[----:B------:R-:W-:Y:S05]  /*10b90*/  @!P0 BRA `(.L_x_780) ;  /* 0x0000000000048947 */ /* 0x000fea0003800000 */
[----:B------:R-:W-:Y:S01]  /*10ba0*/  BPT.TRAP 0x1 ;  /* 0x000000040000795c */ /* 0x000fe20000300000 */
.L_x_780:
[----:B-1-34-:R-:W1:Y:S01]  /*10bb0*/  S2R R4, SR_TID.X ;  /* 0x0000000000047919 */ /* 0x01ae620000002100 */
[----:B------:R-:W-:Y:S01]  /*10bc0*/  IMAD.MOV.U32 R87, RZ, RZ, RZ ;  /* 0x000000ffff577224 */ /* 0x000fe200078e00ff */
[----:B-1----:R-:W-:-:S04]  /*10bd0*/  LOP3.LUT R4, R4, 0x7f, RZ, 0xc0, !PT ;  /* 0x0000007f04047812 */ /* 0x002fc800078ec0ff */
[----:B------:R-:W-:Y:S01]  /*10be0*/  ISETP.NE.AND P1, PT, R4, RZ, PT ;  /* 0x000000ff0400720c */ /* 0x000fe20003f25270 */
[----:B--2---:R-:W-:-:S12]  /*10bf0*/  @P2 BRA `(.L_x_781) ;  /* 0x0000000000082947 */ /* 0x004fd80003800000 */
[----:B------:R-:W1:Y:S02]  /*10c00*/  SYNCS.PHASECHK.TRANS64.TRYWAIT P2, [R0+URZ+0x34830], R3 ;  /* 0x03483003000075a7 */ /* 0x000e64000804017f */
[----:B-1----:R-:W-:Y:S05]  /*10c10*/  @!P2 BRA `(.L_x_782) ;  /* 0x0000017000cca947 */ /* 0x002fea0003800000 */
.L_x_781:
[----:B------:R-:W-:Y:S05]  /*10c20*/  WARPSYNC.ALL ;  /* 0x0000000000007948 */ /* 0x000fea0003800000 */
[----:B01----:R-:W-:Y:S01]  /*10c30*/  VIADD R3, R2, 0x1e400 ;  /* 0x0001e40002037836 */ /* 0x003fe20000000000 */
[----:B------:R-:W-:Y:S01]  /*10c40*/  R2UR UR56, R28 ;  /* 0x000000001c3872ca */ /* 0x000fe200000e0000 */
[----:B------:R-:W-:Y:S01]  /*10c50*/  IMAD.MOV.U32 R5, RZ, RZ, 0x40000040 ;  /* 0x40000040ff057424 */ /* 0x000fe200078e00ff */
[----:B------:R-:W-:Y:S01]  /*10c60*/  WARPGROUP.ARRIVE ;  /* 0x00000000000079c5 */ /* 0x000fe20000000000 */
[----:B------:R-:W-:Y:S01]  /*10c70*/  UMOV UR9, 0x40000040 ;  /* 0x4000004000097882 */ /* 0x000fe20000000000 */
[----:B------:R-:W-:Y:S01]  /*10c80*/  SHF.R.U32.HI R3, RZ, 0x4, R3 ;  /* 0x00000004ff037819 */ /* 0x000fe20000011603 */
[----:B------:R-:W-:Y:S01]  /*10c90*/  IMAD.MOV.U32 R11, RZ, RZ, 0x40000040 ;  /* 0x40000040ff0b7424 */ /* 0x000fe200078e00ff */
[----:B------:R-:W-:Y:S01]  /*10ca0*/  R2UR UR11, R5 ;  /* 0x00000000050b72ca */ /* 0x000fe200000e0000 */
[----:B------:R-:W-:Y:S01]  /*10cb0*/  IMAD.MOV.U32 R13, RZ, RZ, 0x40000040 ;  /* 0x40000040ff0d7424 */ /* 0x000fe200078e00ff */
[----:B------:R-:W-:Y:S01]  /*10cc0*/  LOP3.LUT R3, R3, 0x3fff, RZ, 0xc0, !PT ;  /* 0x00003fff03037812 */ /* 0x000fe200078ec0ff */
[----:B------:R-:W-:Y:S01]  /*10cd0*/  IMAD.MOV.U32 R15, RZ, RZ, 0x40000040 ;  /* 0x40000040ff0f7424 */ /* 0x000fe200078e00ff */
[----:B------:R-:W-:-:S02]  /*10ce0*/  R2UR UR15, R11 ;  /* 0x000000000b0f72ca */ /* 0x000fc400000e0000 */
[----:B------:R-:W-:Y:S01]  /*10cf0*/  MOV R8, UR37 ;  /* 0x0000002500087c02 */ /* 0x000fe20008000f00 */
[----:B------:R-:W-:Y:S01]  /*10d00*/  ULOP3.LUT UR56, UR56, 0x10000, URZ, 0xfc, !UPT ;  /* 0x0001000038387892 */ /* 0x000fe2000f8efc3f */
[----:B------:R-:W-:Y:S01]  /*10d10*/  LOP3.LUT R4, R3, 0x10000, RZ, 0xfc, !PT ;  /* 0x0001000003047812 */ /* 0x000fe200078efcff */
[----:B------:R-:W-:Y:S01]  /*10d20*/  UMOV UR37, UR9 ;  /* 0x0000000900257c82 */ /* 0x000fe20008000000 */
[----:B------:R-:W-:Y:S01]  /*10d30*/  MOV R9, UR36 ;  /* 0x0000002400097c02 */ /* 0x000fe20008000f00 */
[----:B------:R-:W-:Y:S01]  /*10d40*/  UMOV UR13, UR37 ;  /* 0x00000025000d7c82 */ /* 0x000fe20008000000 */
[----:B------:R-:W-:Y:S01]  /*10d50*/  R2UR UR23, R13 ;  /* 0x000000000d1772ca */ /* 0x000fe200000e0000 */
[----:B------:R0:W-:Y:S01]  /*10d60*/  STL [R1+0x1c], R4 ;  /* 0x00001c0401007387 */ /* 0x0001e20000100800 */
[----:B------:R-:W-:Y:S01]  /*10d70*/  UMOV UR8, UR56 ;  /* 0x0000003800087c82 */ /* 0x000fe20008000000 */
[----:B------:R-:W-:Y:S01]  /*10d80*/  UMOV UR21, UR37 ;  /* 0x0000002500157c82 */ /* 0x000fe20008000000 */
[----:B------:R-:W-:Y:S01]  /*10d90*/  UMOV UR36, UR8 ;  /* 0x0000000800247c82 */ /* 0x000fe20008000000 */
[----:B------:R-:W-:Y:S01]  /*10da0*/  R2UR UR55, R15 ;  /* 0x000000000f3772ca */ /* 0x000fe200000e0000 */
[----:B------:R-:W-:Y:S01]  /*10db0*/  UMOV UR12, UR36 ;  /* 0x00000024000c7c82 */ /* 0x000fe20008000000 */
[----:B------:R-:W-:Y:S01]  /*10dc0*/  UMOV UR20, UR36 ;  /* 0x0000002400147c82 */ /* 0x000fe20008000000 */
[----:B------:R-:W-:Y:S01]  /*10dd0*/  UMOV UR52, UR36 ;  /* 0x0000002400347c82 */ /* 0x000fe20008000000 */
[----:B------:R-:W-:Y:S01]  /*10de0*/  UMOV UR53, UR37 ;  /* 0x0000002500357c82 */ /* 0x000fe20008000000 */
[----:B------:R-:W-:Y:S01]  /*10df0*/  R2UR UR35, R11 ;  /* 0x000000000b2372ca */ /* 0x000fe200000e0000 */
[----:B0-----:R-:W-:Y:S01]  /*10e00*/  IMAD R4, R222, 0xb00, R4 ;  /* 0x00000b00de047824 */ /* 0x001fe200078e0204 */
[----:B------:R-:W-:Y:S01]  /*10e10*/  UMOV UR32, UR36 ;  /* 0x0000002400207c82 */ /* 0x000fe20008000000 */
[----:B------:R-:W-:Y:S01]  /*10e20*/  UMOV UR33, UR37 ;  /* 0x0000002500217c82 */ /* 0x000fe20008000000 */
[----:B------:R-:W-:Y:S01]  /*10e30*/  R2UR UR31, R13 ;  /* 0x000000000d1f72ca */ /* 0x000fe200000e0000 */
[C---:B------:R-:W-:Y:S01]  /*10e40*/  VIADD R10, R4.reuse, 0x80 ;  /* 0x00000080040a7836 */ /* 0x040fe20000000000 */
[C---:B------:R-:W-:Y:S01]  /*10e50*/  R2UR UR10, R4.reuse ;  /* 0x00000000040a72ca */ /* 0x040fe200000e0000 */
[C---:B------:R-:W-:Y:S01]  /*10e60*/  VIADD R12, R4.reuse, 0x100 ;  /* 0x00000100040c7836 */ /* 0x040fe20000000000 */
[----:B------:R-:W-:Y:S01]  /*10e70*/  UMOV UR28, UR36 ;  /* 0x00000024001c7c82 */ /* 0x000fe20008000000 */
[----:B------:R-:W-:Y:S01]  /*10e80*/  VIADD R14, R4, 0x180 ;  /* 0x00000180040e7836 */ /* 0x000fe20000000000 */
[----:B------:R-:W-:Y:S01]  /*10e90*/  R2UR UR14, R10 ;  /* 0x000000000a0e72ca */ /* 0x000fe200000e0000 */
[----:B------:R-:W-:Y:S01]  /*10ea0*/  VIADD R10, R4, 0x200 ;  /* 0x00000200040a7836 */ /* 0x000fe20000000000 */
[----:B------:R-:W-:Y:S01]  /*10eb0*/  R2UR UR22, R12 ;  /* 0x000000000c1672ca */ /* 0x000fe200000e0000 */
[----:B------:R-:W-:Y:S01]  /*10ec0*/  VIADD R12, R4, 0x280 ;  /* 0x00000280040c7836 */ /* 0x000fe20000000000 */
[----:B------:R-:W-:Y:S01]  /*10ed0*/  R2UR UR54, R14 ;  /* 0x000000000e3672ca */ /* 0x000fe200000e0000 */
[----:B------:R-:W-:Y:S01]  /*10ee0*/  UMOV UR29, UR37 ;  /* 0x00000025001d7c82 */ /* 0x000fe20008000000 */
[----:B------:R-:W-:Y:S01]  /*10ef0*/  R2UR UR34, R10 ;  /* 0x000000000a2272ca */ /* 0x000fe200000e0000 */
[----:B------:R-:W-:Y:S01]  /*10f00*/  VIADD R14, R4, 0x300 ;  /* 0x00000300040e7836 */ /* 0x000fe20000000000 */
[----:B------:R-:W-:Y:S01]  /*10f10*/  R2UR UR30, R12 ;  /* 0x000000000c1e72ca */ /* 0x000fe200000e0000 */
[----:B------:R-:W-:Y:S01]  /*10f20*/  HGMMA.64x16x16.F32.BF16 R112, gdesc[UR8], RZ, !UPT, gsb0 ;  /* 0x00200000087079f0 */ /* 0x000fe2000c0018ff */
[----:B------:R-:W-:Y:S01]  /*10f30*/  R2UR UR47, R15 ;  /* 0x000000000f2f72ca */ /* 0x000fe200000e0000 */
[----:B------:R-:W-:Y:S01]  /*10f40*/  UMOV UR44, UR36 ;  /* 0x00000024002c7c82 */ /* 0x000fe20008000000 */
[----:B------:R-:W-:Y:S01]  /*10f50*/  R2UR UR46, R14 ;  /* 0x000000000e2e72ca */ /* 0x000fe200000e0000 */
[----:B------:R-:W-:Y:S01]  /*10f60*/  UMOV UR45, UR37 ;  /* 0x00000025002d7c82 */ /* 0x000fe20008000000 */
[C---:B------:R-:W-:Y:S01]  /*10f70*/  VIADD R10, R4.reuse, 0x380 ;  /* 0x00000380040a7836 */ /* 0x040fe20000000000 */
[----:B------:R-:W-:Y:S01]  /*10f80*/  R2UR UR27, R11 ;  /* 0x000000000b1b72ca */ /* 0x000fe200000e0000 */
[----:B------:R-:W-:Y:S01]  /*10f90*/  UMOV UR24, UR36 ;  /* 0x0000002400187c82 */ /* 0x000fe20008000000 */
[----:B------:R-:W-:Y:S01]  /*10fa0*/  UMOV UR25, UR37 ;  /* 0x0000002500197c82 */ /* 0x000fe20008000000 */
[----:B------:R-:W-:Y:S01]  /*10fb0*/  VIADD R12, R4, 0x400 ;  /* 0x00000400040c7836 */ /* 0x000fe20000000000 */
[----:B------:R-:W-:Y:S01]  /*10fc0*/  R2UR UR26, R10 ;  /* 0x000000000a1a72ca */ /* 0x000fe200000e0000 */
[----:B------:R-:W-:Y:S01]  /*10fd0*/  UMOV UR16, UR36 ;  /* 0x0000002400107c82 */ /* 0x000fe20008000000 */
[----:B------:R-:W-:Y:S01]  /*10fe0*/  R2UR UR19, R13 ;  /* 0x000000000d1372ca */ /* 0x000fe200000e0000 */
[----:B------:R-:W-:Y:S01]  /*10ff0*/  UMOV UR17, UR37 ;  /* 0x0000002500117c82 */ /* 0x000fe20008000000 */
[----:B------:R-:W-:Y:S01]  /*11000*/  R2UR UR18, R12 ;  /* 0x000000000c1272ca */ /* 0x000fe200000e0000 */
        /* <DEDUP_REMOVED lines=10> */
[----:B------:R-:W-:Y:S01]  /*110b0*/  VIADD R10, R4, 0x2 ;  /* 0x00000002040a7836 */ /* 0x000fe20000000000 */
[----:B------:R-:W-:Y:S01]  /*110c0*/  MOV R6, UR39 ;  /* 0x0000002700067c02 */ /* 0x000fe20008000f00 */
[----:B------:R-:W-:Y:S01]  /*110d0*/  IMAD.MOV.U32 R11, RZ, RZ, 0x40000040 ;  /* 0x40000040ff0b7424 */ /* 0x000fe200078e00ff */
[----:B------:R-:W-:Y:S01]  /*110e0*/  MOV R7, UR38 ;  /* 0x0000002600077c02 */ /* 0x000fe20008000f00 */
[----:B------:R-:W-:Y:S01]  /*110f0*/  IMAD.U32 R20, RZ, RZ, UR8 ;  /* 0x00000008ff147e24 */ /* 0x000fe2000f8e00ff */
[----:B------:R-:W-:Y:S01]  /*11100*/  R2UR UR38, R10 ;  /* 0x000000000a2672ca */ /* 0x000fe200000e0000 */
[----:B------:R-:W-:Y:S01]  /*11110*/  UIADD3 UR8, UR56, 0x2, URZ ;  /* 0x0000000238087890 */ /* 0x000fe2000fffe03f */
[----:B------:R-:W-:Y:S01]  /*11120*/  R2UR UR39, R11 ;  /* 0x000000000b2772ca */ /* 0x000fe200000e0000 */
[----:B------:R-:W-:Y:S01]  /*11130*/  UMOV UR37, 0x40000040 ;  /* 0x4000004000257882 */ /* 0x000fe20000000000 */
[----:B------:R-:W-:Y:S01]  /*11140*/  VIADD R14, R4, 0x82 ;  /* 0x00000082040e7836 */ /* 0x000fe20000000000 */
[----:B------:R-:W-:Y:S01]  /*11150*/  MOV R21, UR9 ;  /* 0x0000000900157c02 */ /* 0x000fe20008000f00 */
[----:B------:R-:W-:Y:S01]  /*11160*/  IMAD.MOV.U32 R15, RZ, RZ, 0x40000040 ;  /* 0x40000040ff0f7424 */ /* 0x000fe200078e00ff */
[----:B------:R-:W-:Y:S01]  /*11170*/  ULDC UR61, c[0x0][0x988] ;  /* 0x00026200003d7ab9 */ /* 0x000fe20000000800 */
[----:B------:R-:W-:Y:S01]  /*11180*/  UMOV UR36, UR8 ;  /* 0x0000000800247c82 */ /* 0x000fe20008000000 */
[----:B------:R-:W-:Y:S01]  /*11190*/  R2UR UR10, R14 ;  /* 0x000000000e0a72ca */ /* 0x000fe200000e0000 */
[C---:B------:R-:W-:Y:S01]  /*111a0*/  VIADD R12, R4.reuse, 0x102 ;  /* 0x00000102040c7836 */ /* 0x040fe20000000000 */
[----:B------:R-:W-:Y:S01]  /*111b0*/  R2UR UR11, R15 ;  /* 0x000000000f0b72ca */ /* 0x000fe200000e0000 */
[----:B------:R-:W-:Y:S01]  /*111c0*/  IMAD.MOV.U32 R13, RZ, RZ, 0x40000040 ;  /* 0x40000040ff0d7424 */ /* 0x000fe200078e00ff */
[----:B------:R0:W-:Y:S01]  /*111d0*/  STL.64 [R1+0x10], R20 ;  /* 0x0000101401007387 */ /* 0x0001e20000100a00 */
[----:B------:R-:W-:Y:S01]  /*111e0*/  VIADD R10, R4, 0x182 ;  /* 0x00000182040a7836 */ /* 0x000fe20000000000 */
[----:B------:R-:W-:Y:S01]  /*111f0*/  R2UR UR50, R12 ;  /* 0x000000000c3272ca */ /* 0x000fe200000e0000 */
[----:B------:R-:W-:Y:S01]  /*11200*/  IMAD.MOV.U32 R11, RZ, RZ, 0x40000040 ;  /* 0x40000040ff0b7424 */ /* 0x000fe200078e00ff */
[----:B------:R-:W-:Y:S01]  /*11210*/  R2UR UR51, R13 ;  /* 0x000000000d3372ca */ /* 0x000fe200000e0000 */
[----:B------:R-:W-:Y:S01]  /*11220*/  VIADD R12, R4, 0x202 ;  /* 0x00000202040c7836 */ /* 0x000fe20000000000 */
[----:B------:R-:W2:Y:S01]  /*11230*/  LDL R120, [R1+0x80] ;  /* 0x0000800001787983 */ /* 0x000ea20000100800 */
[----:B------:R-:W-:Y:S01]  /*11240*/  IMAD.MOV.U32 R13, RZ, RZ, 0x40000040 ;  /* 0x40000040ff0d7424 */ /* 0x000fe200078e00ff */
[----:B------:R-:W-:-:S02]  /*11250*/  WARPGROUP.DEPBAR.LE gsb0, 0x0 ;  /* 0x00008000000079c5 */ /* 0x000fc40000010000 */
[----:B------:R-:W-:Y:S01]  /*11260*/  WARPGROUP.ARRIVE ;  /* 0x00000000000079c5 */ /* 0x000fe20000000000 */
[----:B------:R-:W-:Y:S02]  /*11270*/  VIADD R14, R4, 0x4 ;  /* 0x00000004040e7836 */ /* 0x000fe40000000000 */
[----:B------:R-:W-:Y:S02]  /*11280*/  IMAD.MOV.U32 R15, RZ, RZ, 0x40000040 ;  /* 0x40000040ff0f7424 */ /* 0x000fe400078e00ff */
[----:B0-----:R-:W-:Y:S01]  /*11290*/  IMAD.U32 R20, RZ, RZ, UR36 ;  /* 0x00000024ff147e24 */ /* 0x001fe2000f8e00ff */
[----:B------:R-:W-:Y:S01]  /*112a0*/  HGMMA.64x16x16.F32.BF16 R104, gdesc[UR12], RZ, !UPT, gsb0 ;  /* 0x002000000c6879f0 */ /* 0x000fe2000c0018ff */
[----:B------:R-:W-:Y:S01]  /*112b0*/  R2UR UR14, R10 ;  /* 0x000000000a0e72ca */ /* 0x000fe200000e0000 */
[----:B------:R-:W-:Y:S01]  /*112c0*/  VIADD R10, R4, 0x282 ;  /* 0x00000282040a7836 */ /* 0x000fe20000000000 */
[----:B------:R-:W-:Y:S01]  /*112d0*/  R2UR UR15, R11 ;  /* 0x000000000b0f72ca */ /* 0x000fe200000e0000 */
[----:B------:R-:W-:-:S02]  /*112e0*/  IMAD.MOV.U32 R11, RZ, RZ, 0x40000040 ;  /* 0x40000040ff0b7424 */ /* 0x000fc400078e00ff */
[----:B------:R-:W-:Y:S01]  /*112f0*/  IMAD.U32 R21, RZ, RZ, UR37 ;  /* 0x00000025ff157e24 */ /* 0x000fe2000f8e00ff */
[----:B------:R-:W-:Y:S02]  /*11300*/  WARPGROUP.DEPBAR.LE gsb0, 0x0 ;  /* 0x00008000000079c5 */ /* 0x000fe40000010000 */
[----:B------:R-:W-:-:S06]  /*11310*/  WARPGROUP.ARRIVE ;  /* 0x00000000000079c5 */ /* 0x000fcc0000000000 */
[----:B------:R-:W-:Y:S01]  /*11320*/  HGMMA.64x16x16.F32.BF16 R96, gdesc[UR20], RZ, !UPT, gsb0 ;  /* 0x00200000146079f0 */ /* 0x000fe2000c0018ff */
[----:B------:R-:W-:Y:S01]  /*11330*/  R2UR UR22, R12 ;  /* 0x000000000c1672ca */ /* 0x000fe200000e0000 */
[----:B------:R-:W-:Y:S01]  /*11340*/  VIADD R12, R4, 0x302 ;  /* 0x00000302040c7836 */ /* 0x000fe20000000000 */
[----:B------:R-:W-:Y:S01]  /*11350*/  R2UR UR23, R13 ;  /* 0x000000000d1772ca */ /* 0x000fe200000e0000 */
[----:B------:R-:W-:Y:S01]  /*11360*/  IMAD.MOV.U32 R13, RZ, RZ, 0x40000040 ;  /* 0x40000040ff0d7424 */ /* 0x000fe200078e00ff */
[----:B------:R-:W-:Y:S02]  /*11370*/  WARPGROUP.DEPBAR.LE gsb0, 0x0 ;  /* 0x00008000000079c5 */ /* 0x000fe40000010000 */
[----:B------:R-:W-:-:S06]  /*11380*/  WARPGROUP.ARRIVE ;  /* 0x00000000000079c5 */ /* 0x000fcc0000000000 */
[----:B------:R-:W-:Y:S03]  /*11390*/  HGMMA.64x16x16.F32.BF16 R88, gdesc[UR52], RZ, !UPT, gsb0 ;  /* 0x00200000345879f0 */ /* 0x000fe6000c0018ff */
        /* <DEDUP_REMOVED lines=20> */
[----:B------:R-:W-:Y:S01]  /*114e0*/  UMOV UR44, UR36 ;  /* 0x00000024002c7c82 */ /* 0x000fe20008000000 */
[----:B------:R-:W-:Y:S01]  /*114f0*/  UMOV UR45, UR37 ;  /* 0x00000025002d7c82 */ /* 0x000fe20008000000 */
[----:B------:R-:W-:Y:S02]  /*11500*/  R2UR UR26, R10 ;  /* 0x000000000a1a72ca */ /* 0x000fe400000e0000 */
[----:B------:R-:W-:Y:S01]  /*11510*/  R2UR UR27, R11 ;  /* 0x000000000b1b72ca */ /* 0x000fe200000e0000 */
[----:B------:R-:W-:Y:S02]  /*11520*/  WARPGROUP.DEPBAR.LE gsb0, 0x0 ;  /* 0x00008000000079c5 */ /* 0x000fe40000010000 */
[----:B------:R-:W-:Y:S01]  /*11530*/  WARPGROUP.ARRIVE ;  /* 0x00000000000079c5 */ /* 0x000fe20000000000 */
[----:B------:R-:W-:Y:S01]  /*11540*/  UMOV UR8, UR44 ;  /* 0x0000002c00087c82 */ /* 0x000fe20008000000 */
[----:B------:R-:W-:Y:S01]  /*11550*/  UMOV UR9, UR45 ;  /* 0x0000002d00097c82 */ /* 0x000fe20008000000 */
[----:B------:R-:W-:Y:S01]  /*11560*/  UMOV UR48, UR44 ;  /* 0x0000002c00307c82 */ /* 0x000fe20008000000 */
[----:B------:R-:W-:Y:S01]  /*11570*/  UMOV UR49, UR45 ;  /* 0x0000002d00317c82 */ /* 0x000fe20008000000 */
[----:B------:R-:W-:Y:S01]  /*11580*/  UMOV UR12, UR44 ;  /* 0x0000002c000c7c82 */ /* 0x000fe20008000000 */
[----:B------:R-:W-:Y:S01]  /*11590*/  HGMMA.64x16x16.F32.BF16 R40, gdesc[UR16], RZ, !UPT, gsb0 ;  /* 0x00200000102879f0 */ /* 0x000fe2000c0018ff */
        /* <DEDUP_REMOVED lines=9> */
[----:B------:R-:W-:Y:S01]  /*11630*/  R2UR UR18, R12 ;  /* 0x000000000c1272ca */ /* 0x000fe200000e0000 */
[----:B------:R-:W-:Y:S01]  /*11640*/  UMOV UR16, UR44 ;  /* 0x0000002c00107c82 */ /* 0x000fe20008000000 */
[----:B------:R-:W-:Y:S01]  /*11650*/  R2UR UR19, R13 ;  /* 0x000000000d1372ca */ /* 0x000fe200000e0000 */
[----:B------:R-:W-:Y:S01]  /*11660*/  UMOV UR17, UR45 ;  /* 0x0000002d00117c82 */ /* 0x000fe20008000000 */
[----:B------:R-:W-:-:S02]  /*11670*/  VIADD R10, R4, 0x482 ;  /* 0x00000482040a7836 */ /* 0x000fc40000000000 */
[----:B------:R-:W-:Y:S02]  /*11680*/  IMAD.MOV.U32 R11, RZ, RZ, 0x40000040 ;  /* 0x40000040ff0b7424 */ /* 0x000fe400078e00ff */
[----:B------:R-:W-:Y:S01]  /*11690*/  VIADD R12, R4, 0x502 ;  /* 0x00000502040c7836 */ /* 0x000fe20000000000 */
[----:B------:R-:W-:Y:S02]  /*116a0*/  WARPGROUP.DEPBAR.LE gsb0, 0x0 ;  /* 0x00008000000079c5 */ /* 0x000fe40000010000 */
[----:B------:R-:W-:-:S06]  /*116b0*/  WARPGROUP.ARRIVE ;  /* 0x00000000000079c5 */ /* 0x000fcc0000000000 */
[----:B------:R-:W-:Y:S03]  /*116c0*/  HGMMA.64x16x16.F32.BF16 R32, gdesc[UR4], RZ, !UPT, gsb0 ;  /* 0x00200000042079f0 */ /* 0x000fe6000c0018ff */
[----:B------:R-:W-:Y:S02]  /*116d0*/  WARPGROUP.DEPBAR.LE gsb0, 0x0 ;  /* 0x00008000000079c5 */ /* 0x000fe40000010000 */
[----:B------:R-:W-:-:S06]  /*116e0*/  WARPGROUP.ARRIVE ;  /* 0x00000000000079c5 */ /* 0x000fcc0000000000 */
[----:B------:R-:W-:Y:S03]  /*116f0*/  HGMMA.64x16x16.F32.BF16 R24, gdesc[UR40], RZ, !UPT, gsb0 ;  /* 0x00200000281879f0 */ /* 0x000fe6000c0018ff */
        /* <DEDUP_REMOVED lines=27> */
[----:B------:R-:W-:Y:S02]  /*118b0*/  R2UR UR42, R10 ;  /* 0x000000000a2a72ca */ /* 0x000fe400000e0000 */
[----:B------:R-:W-:Y:S01]  /*118c0*/  R2UR UR43, R11 ;  /* 0x000000000b2b72ca */ /* 0x000fe200000e0000 */
[----:B------:R-:W-:Y:S01]  /*118d0*/  UMOV UR40, UR44 ;  /* 0x0000002c00287c82 */ /* 0x000fe20008000000 */
[----:B------:R-:W-:Y:S01]  /*118e0*/  UMOV UR41, UR45 ;  /* 0x0000002d00297c82 */ /* 0x000fe20008000000 */
[----:B------:R-:W-:Y:S02]  /*118f0*/  WARPGROUP.DEPBAR.LE gsb0, 0x0 ;  /* 0x00008000000079c5 */ /* 0x000fe40000010000 */
[----:B------:R-:W-:-:S08]  /*11900*/  WARPGROUP.ARRIVE ;  /* 0x00000000000079c5 */ /* 0x000fd00000000000 */
[----:B------:R-:W-:Y:S01]  /*11910*/  HGMMA.64x16x16.F32.BF16 R32, gdesc[UR40], R32, gsb0 ;  /* 0x00200000282079f0 */ /* 0x000fe20008001820 */
[----:B------:R-:W-:Y:S01]  /*11920*/  IMAD.MOV.U32 R13, RZ, RZ, 0x40000040 ;  /* 0x40000040ff0d7424 */ /* 0x000fe200078e00ff */
[----:B------:R-:W-:-:S04]  /*11930*/  R2UR UR46, R12 ;  /* 0x000000000c2e72ca */ /* 0x000fc800000e0000 */
[----:B------:R-:W-:Y:S01]  /*11940*/  R2UR UR47, R13 ;  /* 0x000000000d2f72ca */ /* 0x000fe200000e0000 */
[----:B------:R-:W-:Y:S02]  /*11950*/  WARPGROUP.DEPBAR.LE gsb0, 0x0 ;  /* 0x00008000000079c5 */ /* 0x000fe40000010000 */
[----:B------:R-:W-:-:S10]  /*11960*/  WARPGROUP.ARRIVE ;  /* 0x00000000000079c5 */ /* 0x000fd40000000000 */
[----:B------:R-:W-:Y:S01]  /*11970*/  HGMMA.64x16x16.F32.BF16 R24, gdesc[UR44], R24, gsb0 ;  /* 0x002000002c1879f0 */ /* 0x000fe20008001818 */
[----:B------:R-:W-:Y:S02]  /*11980*/  R2UR UR54, R14 ;  /* 0x000000000e3672ca */ /* 0x000fe400000e0000 */
[----:B------:R-:W-:Y:S01]  /*11990*/  R2UR UR55, R15 ;  /* 0x000000000f3772ca */ /* 0x000fe200000e0000 */
[----:B------:R-:W-:Y:S01]  /*119a0*/  UIADD3 UR4, UR56, 0x4, URZ ;  /* 0x0000000438047890 */ /* 0x000fe2000fffe03f */
[----:B------:R-:W-:-:S06]  /*119b0*/  UMOV UR53, 0x40000040 ;  /* 0x4000004000357882 */ /* 0x000fcc0000000000 */
[----:B------:R-:W-:Y:S01]  /*119c0*/  UMOV UR52, UR4 ;  /* 0x0000000400347c82 */ /* 0x000fe20008000000 */
[----:B------:R-:W-:Y:S02]  /*119d0*/  WARPGROUP.DEPBAR.LE gsb0, 0x0 ;  /* 0x00008000000079c5 */ /* 0x000fe40000010000 */
[----:B------:R-:W-:-:S06]  /*119e0*/  WARPGROUP.ARRIVE ;  /* 0x00000000000079c5 */ /* 0x000fcc0000000000 */
[----:B------:R-:W-:Y:S01]  /*119f0*/  HGMMA.64x16x16.F32.BF16 R112, gdesc[UR52], R112, gsb0 ;  /* 0x00200000347079f0 */ /* 0x000fe20008001870 */
[----:B------:R-:W-:Y:S01]  /*11a00*/  R2UR UR39, R6 ;  /* 0x00000000062772ca */ /* 0x000fe200000e0000 */
[----:B------:R-:W-:Y:S01]  /*11a10*/  VIADD R6, R4, 0x84 ;  /* 0x0000008404067836 */ /* 0x000fe20000000000 */
[----:B------:R-:W-:Y:S01]  /*11a20*/  R2UR UR38, R7 ;  /* 0x00000000072672ca */ /* 0x000fe200000e0000 */
[----:B------:R-:W-:-:S03]  /*11a30*/  IMAD.MOV.U32 R7, RZ, RZ, 0x40000040 ;  /* 0x40000040ff077424 */ /* 0x000fc600078e00ff */
[----:B------:R-:W-:Y:S02]  /*11a40*/  R2UR UR6, R6 ;  /* 0x00000000060672ca */ /* 0x000fe400000e0000 */
[----:B------:R-:W-:Y:S01]  /*11a50*/  R2UR UR7, R7 ;  /* 0x00000000070772ca */ /* 0x000fe200000e0000 */
[----:B------:R-:W-:Y:S01]  /*11a60*/  UMOV UR40, UR52 ;  /* 0x0000003400287c82 */ /* 0x000fe20008000000 */
[----:B------:R-:W-:Y:S01]  /*11a70*/  UMOV UR41, UR53 ;  /* 0x0000003500297c82 */ /* 0x000fe20008000000 */
[----:B------:R-:W-:Y:S01]  /*11a80*/  UMOV UR4, UR40 ;  /* 0x0000002800047c82 */ /* 0x000fe20008000000 */
        /* <DEDUP_REMOVED lines=12> */
[----:B------:R-:W-:Y:S02]  /*11b50*/  WARPGROUP.DEPBAR.LE gsb0, 0x0 ;  /* 0x00008000000079c5 */ /* 0x000fe40000010000 */
[----:B------:R-:W-:-:S08]  /*11b60*/  WARPGROUP.ARRIVE ;  /* 0x00000000000079c5 */ /* 0x000fd00000000000 */
[----:B------:R-:W-:Y:S01]  /*11b70*/  HGMMA.64x16x16.F32.BF16 R96, gdesc[UR8], R96, gsb0 ;  /* 0x00200000086079f0 */ /* 0x000fe20008001860 */
[----:B------:R-:W-:Y:S02]  /*11b80*/  VIADD R6, R4, 0x184 ;  /* 0x0000018404067836 */ /* 0x000fe40000000000 */
        /* <DEDUP_REMOVED lines=44> */
[----:B------:R-:W-:Y:S01]  /*11e50*/  VIADD R6, R4, 0x404 ;  /* 0x0000040404067836 */ /* 0x000fe20000000000 */
[----:B------:R-:W-:-:S04]  /*11e60*/  MOV R7, 0x40000040 ;  /* 0x4000004000077802 */ /* 0x000fc80000000f00 */
        /* <DEDUP_REMOVED lines=20> */
[----:B------:R-:W-:Y:S02]  /*11fb0*/  WARPGROUP.DEPBAR.LE gsb0, 0x0 ;  /* 0x00008000000079c5 */ /* 0x000fe40000010000 */
[----:B------:R-:W-:-:S10]  /*11fc0*/  WARPGROUP.ARRIVE ;  /* 0x00000000000079c5 */ /* 0x000fd40000000000 */
[----:B------:R-:W-:Y:S01]  /*11fd0*/  HGMMA.64x16x16.F32.BF16 R24, gdesc[UR40], R24, gsb0 ;  /* 0x00200000281879f0 */ /* 0x000fe20008001818 */
[----:B------:R-:W-:Y:S02]  /*11fe0*/  VIADD R6, R4, 0x6 ;  /* 0x0000000604067836 */ /* 0x000fe40000000000 */
[----:B------:R-:W-:-:S03]  /*11ff0*/  IMAD.MOV.U32 R7, RZ, RZ, 0x40000040 ;  /* 0x40000040ff077424 */ /* 0x000fc600078e00ff */
        /* <DEDUP_REMOVED lines=8> */
[----:B------:R-:W-:Y:S02]  /*12080*/  VIADD R6, R4, 0x86 ;  /* 0x0000008604067836 */ /* 0x000fe40000000000 */
        /* <DEDUP_REMOVED lines=167> */
[----:B------:R-:W-:-:S04]  /*12b00*/  IADD3 R6, R4, 0x980, RZ ;  /* 0x0000098004067810 */ /* 0x000fc80007ffe0ff */
        /* <DEDUP_REMOVED lines=130> */
[----:B------:R-:W-:Y:S01]  /*13330*/  UMOV UR5, 0x40000040 ;  /* 0x4000004000057882 */ /* 0x000fe20000000000 */
        /* <DEDUP_REMOVED lines=64> */
[C---:B------:R-:W-:Y:S01]  /*13740*/  VIADD R6, R4.reuse, 0x984 ;  /* 0x0000098404067836 */ /* 0x040fe20000000000 */
[----:B------:R-:W-:Y:S01]  /*13750*/  UMOV UR8, UR4 ;  /* 0x0000000400087c82 */ /* 0x000fe20008000000 */
[----:B------:R-:W-:Y:S01]  /*13760*/  IMAD.MOV.U32 R7, RZ, RZ, 0x40000040 ;  /* 0x40000040ff077424 */ /* 0x000fe200078e00ff */
[----:B------:R-:W-:Y:S01]  /*13770*/  UMOV UR9, UR5 ;  /* 0x0000000500097c82 */ /* 0x000fe20008000000 */
[----:B------:R-:W-:Y:S01]  /*13780*/  VIADD R8, R4, 0xa04 ;  /* 0x00000a0404087836 */ /* 0x000fe20000000000 */
[----:B------:R-:W-:Y:S01]  /*13790*/  R2UR UR10, R6 ;  /* 0x00000000060a72ca */ /* 0x000fe200000e0000 */
[----:B------:R-:W-:Y:S01]  /*137a0*/  IMAD.MOV.U32 R9, RZ, RZ, 0x40000040 ;  /* 0x40000040ff097424 */ /* 0x000fe200078e00ff */
[----:B------:R-:W-:Y:S01]  /*137b0*/  R2UR UR11, R7 ;  /* 0x00000000070b72ca */ /* 0x000fe200000e0000 */
[----:B------:R-:W-:Y:S01]  /*137c0*/  UMOV UR12, UR4 ;  /* 0x00000004000c7c82 */ /* 0x000fe20008000000 */
[----:B------:R-:W-:Y:S01]  /*137d0*/  UMOV UR13, UR5 ;  /* 0x00000005000d7c82 */ /* 0x000fe20008000000 */
[----:B------:R-:W-:Y:S01]  /*137e0*/  UMOV UR16, UR4 ;  /* 0x0000000400107c82 */ /* 0x000fe20008000000 */
[----:B------:R-:W-:Y:S01]  /*137f0*/  UMOV UR17, UR5 ;  /* 0x0000000500117c82 */ /* 0x000fe20008000000 */
[----:B------:R-:W-:Y:S01]  /*13800*/  UIADD3 UR20, UR56, 0x406, URZ ;  /* 0x0000040638147890 */ /* 0x000fe2000fffe03f */
[----:B------:R-:W-:Y:S01]  /*13810*/  UMOV UR21, 0x40000040 ;  /* 0x4000004000157882 */ /* 0x000fe20000000000 */
[----:B------:R-:W-:Y:S01]  /*13820*/  ULDC UR6, c[0x0][0x9d8] ;  /* 0x0002760000067ab9 */ /* 0x000fe20000000800 */
[----:B------:R0:W-:Y:S01]  /*13830*/  STL.64 [R1+0x8], R20 ;  /* 0x0000081401007387 */ /* 0x0001e20000100a00 */
[----:B------:R-:W-:Y:S01]  /*13840*/  IMAD.MOV.U32 R5, RZ, RZ, 0x40000040 ;  /* 0x40000040ff057424 */ /* 0x000fe200078e00ff */
[----:B------:R-:W-:Y:S01]  /*13850*/  ULDC UR7, c[0x0][0x988] ;  /* 0x0002620000077ab9 */ /* 0x000fe20000000800 */
[----:B------:R-:W-:-:S02]  /*13860*/  WARPGROUP.DEPBAR.LE gsb0, 0x0 ;  /* 0x00008000000079c5 */ /* 0x000fc40000010000 */
[----:B------:R-:W-:-:S06]  /*13870*/  WARPGROUP.ARRIVE ;  /* 0x00000000000079c5 */ /* 0x000fcc0000000000 */
[----:B------:R-:W-:Y:S01]  /*13880*/  HGMMA.64x16x16.F32.BF16 R40, gdesc[UR8], R40, gsb0 ;  /* 0x00200000082879f0 */ /* 0x000fe20008001828 */
[----:B------:R-:W-:Y:S02]  /*13890*/  R2UR UR14, R8 ;  /* 0x00000000080e72ca */ /* 0x000fe400000e0000 */
[----:B------:R-:W-:Y:S01]  /*138a0*/  R2UR UR15, R9 ;  /* 0x00000000090f72ca */ /* 0x000fe200000e0000 */
[----:B------:R-:W-:Y:S01]  /*138b0*/  VIADD R6, R4, 0xa84 ;  /* 0x00000a8404067836 */ /* 0x000fe20000000000 */
[----:B------:R-:W-:Y:S02]  /*138c0*/  WARPGROUP.DEPBAR.LE gsb0, 0x0 ;  /* 0x00008000000079c5 */ /* 0x000fe40000010000 */
[----:B------:R-:W-:-:S09]  /*138d0*/  WARPGROUP.ARRIVE ;  /* 0x00000000000079c5 */ /* 0x000fd20000000000 */
[----:B------:R-:W-:Y:S01]  /*138e0*/  HGMMA.64x16x16.F32.BF16 R32, gdesc[UR12], R32, gsb0 ;  /* 0x002000000c2079f0 */ /* 0x000fe20008001820 */
[----:B------:R-:W-:Y:S01]  /*138f0*/  IMAD.MOV.U32 R7, RZ, RZ, 0x40000040 ;  /* 0x40000040ff077424 */ /* 0x000fe200078e00ff */
[----:B------:R-:W-:-:S04]  /*13900*/  R2UR UR18, R6 ;  /* 0x00000000061272ca */ /* 0x000fc800000e0000 */
        /* <DEDUP_REMOVED lines=71> */
[----:B------:R-:W-:Y:S01]  /*13d80*/  UMOV UR8, UR20 ;  /* 0x0000001400087c82 */ /* 0x000fe20008000000 */
[----:B------:R-:W-:Y:S01]  /*13d90*/  UMOV UR9, UR21 ;  /* 0x0000001500097c82 */ /* 0x000fe20008000000 */
[----:B------:R-:W-:Y:S01]  /*13da0*/  FMUL.FTZ R12, R113, UR6 ;  /* 0x00000006710c7c20 */ /* 0x000fe20008410000 */
[----:B0-----:R-:W-:Y:S01]  /*13db0*/  FMUL.FTZ R20, R115, UR6 ;  /* 0x0000000673147c20 */ /* 0x001fe20008410000 */
[----:B------:R-:W-:Y:S01]  /*13dc0*/  FMUL.FTZ R3, R112, UR6 ;  /* 0x0000000670037c20 */ /* 0x000fe20008410000 */
[----:B------:R-:W-:Y:S02]  /*13dd0*/  WARPGROUP.DEPBAR.LE gsb0, 0x0 ;  /* 0x00008000000079c5 */ /* 0x000fe40000010000 */
[----:B------:R-:W-:-:S06]  /*13de0*/  WARPGROUP.ARRIVE ;  /* 0x00000000000079c5 */ /* 0x000fcc0000000000 */
[----:B------:R-:W-:Y:S01]  /*13df0*/  HGMMA.64x16x16.F32.BF16 R32, gdesc[UR8], R32, gsb0 ;  /* 0x00200000082079f0 */ /* 0x000fe20008001820 */
[----:B------:R-:W-:Y:S01]  /*13e00*/  FMUL.FTZ R10, R105, UR6 ;  /* 0x00000006690a7c20 */ /* 0x000fe20008410000 */
[----:B------:R-:W-:Y:S01]  /*13e10*/  MUFU.TANH R12, R12 ;  /* 0x0000000c000c7308 */ /* 0x000fe20000002400 */
[----:B------:R-:W-:Y:S01]  /*13e20*/  FMUL.FTZ R8, R116, UR6 ;  /* 0x0000000674087c20 */ /* 0x000fe20008410000 */
[----:B------:R-:W-:Y:S01]  /*13e30*/  FMUL.FTZ R112, R114, UR6 ;  /* 0x0000000672707c20 */ /* 0x000fe20008410000 */
[----:B------:R-:W-:Y:S01]  /*13e40*/  FMUL.FTZ R11, R117, UR6 ;  /* 0x00000006750b7c20 */ /* 0x000fe20008410000 */
[----:B--2---:R-:W-:-:S04]  /*13e50*/  IMAD.IADD R6, R120, 0x1, R161 ;  /* 0x0000000178067824 */ /* 0x004fc800078e02a1 */
[----:B------:R-:W0:Y:S01]  /*13e60*/  MUFU.TANH R20, R20 ;  /* 0x0000001400147308 */ /* 0x000e220000002400 */
[----:B------:R-:W-:Y:S01]  /*13e70*/  FMUL.FTZ R9, R104, UR6 ;  /* 0x0000000668097c20 */ /* 0x000fe20008410000 */
[----:B------:R-:W-:-:S06]  /*13e80*/  IMAD R6, R163, -0xb0, R6 ;  /* 0xffffff50a3067824 */ /* 0x000fcc00078e0206 */
[----:B------:R-:W1:Y:S01]  /*13e90*/  MUFU.TANH R3, R3 ;  /* 0x0000000300037308 */ /* 0x000e620000002400 */
[----:B------:R-:W-:-:S07]  /*13ea0*/  FMUL.FTZ R84, R118, UR6 ;  /* 0x0000000676547c20 */ /* 0x000fce0008410000 */
[----:B------:R-:W2:Y:S01]  /*13eb0*/  MUFU.TANH R10, R10 ;  /* 0x0000000a000a7308 */ /* 0x000ea20000002400 */
[----:B------:R-:W-:-:S07]  /*13ec0*/  ISETP.GT.AND P3, PT, R6, 0x1, PT ;  /* 0x000000010600780c */ /* 0x000fce0003f64270 */
[----:B------:R-:W3:Y:S01]  /*13ed0*/  MUFU.TANH R8, R8 ;  /* 0x0000000800087308 */ /* 0x000ee20000002400 */
[----:B------:R-:W-:Y:S01]  /*13ee0*/  FMUL.FTZ R21, R119, UR6 ;  /* 0x0000000677157c20 */ /* 0x000fe20008410000 */
[----:B------:R-:W-:-:S06]  /*13ef0*/  ISETP.GT.AND P2, PT, R6, RZ, PT ;  /* 0x000000ff0600720c */ /* 0x000fcc0003f44270 */
[----:B------:R-:W4:Y:S01]  /*13f00*/  MUFU.TANH R112, R112 ;  /* 0x0000007000707308 */ /* 0x000f220000002400 */
[----:B------:R-:W-:-:S07]  /*13f10*/  FMUL.FTZ R13, R108, UR6 ;  /* 0x000000066c0d7c20 */ /* 0x000fce0008410000 */
[----:B------:R-:W4:Y:S01]  /*13f20*/  MUFU.TANH R11, R11 ;  /* 0x0000000b000b7308 */ /* 0x000f220000002400 */
[----:B------:R-:W-:Y:S01]  /*13f30*/  FMUL.FTZ R7, R52, UR6 ;  /* 0x0000000634077c20 */ /* 0x000fe20008410000 */
[----:B0-----:R-:W-:Y:S01]  /*13f40*/  FSEL R20, R20, -INF , P3 ;  /* 0xff80000014147808 */ /* 0x001fe20001800000 */
[----:B------:R-:W-:Y:S02]  /*13f50*/  WARPGROUP.DEPBAR.LE gsb0, 0x0 ;  /* 0x00008000000079c5 */ /* 0x000fe40000010000 */
[----:B------:R-:W-:-:S03]  /*13f60*/  FSEL R12, R12, -INF , P3 ;  /* 0xff8000000c0c7808 */ /* 0x000fc60001800000 */
[----:B------:R-:W0:Y:S01]  /*13f70*/  MUFU.TANH R9, R9 ;  /* 0x0000000900097308 */ /* 0x000e220000002400 */
[----:B------:R-:W-:Y:S01]  /*13f80*/  FMUL.FTZ R52, R33, UR6 ;  /* 0x0000000621347c20 */ /* 0x000fe20008410000 */
[----:B------:R-:W-:Y:S01]  /*13f90*/  ISETP.GT.AND P3, PT, R6, 0x11, PT ;  /* 0x000000110600780c */ /* 0x000fe20003f64270 */
[----:B------:R-:W-:Y:S01]  /*13fa0*/  FMUL.FTZ R83, R106, UR6 ;  /* 0x000000066a537c20 */ /* 0x000fe20008410000 */
[----:B------:R-:W-:Y:S01]  /*13fb0*/  FMUL.FTZ R81, R100, UR6 ;  /* 0x0000000664517c20 */ /* 0x000fe20008410000 */
[----:B------:R-:W-:-:S03]  /*13fc0*/  ISETP.GT.AND P4, PT, R6, 0x8, PT ;  /* 0x000000080600780c */ /* 0x000fc60003f84270 */
[----:B------:R-:W0:Y:S01]  /*13fd0*/  MUFU.TANH R84, R84 ;  /* 0x0000005400547308 */ /* 0x000e220000002400 */
[----:B-1----:R-:W-:Y:S01]  /*13fe0*/  FSEL R33, R3, -INF , P2 ;  /* 0xff80000003217808 */ /* 0x002fe20001000000 */
[----:B------:R-:W-:Y:S01]  /*13ff0*/  FMUL.FTZ R15, R109, UR6 ;  /* 0x000000066d0f7c20 */ /* 0x000fe20008410000 */
[----:B------:R-:W-:Y:S01]  /*14000*/  FMUL.FTZ R100, R102, UR6 ;  /* 0x0000000666647c20 */ /* 0x000fe20008410000 */
[----:B------:R-:W-:Y:S01]  /*14010*/  FMUL.FTZ R50, R50, UR6 ;  /* 0x0000000632327c20 */ /* 0x000fe20008410000 */
[----:B------:R-:W-:Y:S01]  /*14020*/  FMUL.FTZ R109, R43, UR6 ;  /* 0x000000062b6d7c20 */ /* 0x000fe20008410000 */
[----:B------:R-:W-:Y:S01]  /*14030*/  FMUL.FTZ R102, R46, UR6 ;  /* 0x000000062e667c20 */ /* 0x000fe20008410000 */
[----:B------:R-:W-:Y:S01]  /*14040*/  FMUL.FTZ R46, R35, UR6 ;  /* 0x00000006232e7c20 */ /* 0x000fe20008410000 */
[----:B------:R-:W1:Y:S01]  /*14050*/  MUFU.TANH R21, R21 ;  /* 0x0000001500157308 */ /* 0x000e620000002400 */
[----:B--2---:R-:W-:Y:S01]  /*14060*/  FSEL R43, R10, -INF , P3 ;  /* 0xff8000000a2b7808 */ /* 0x004fe20001800000 */
[----:B------:R-:W-:Y:S01]  /*14070*/  FMUL.FTZ R82, R107, UR6 ;  /* 0x000000066b527c20 */ /* 0x000fe20008410000 */
[----:B------:R-:W-:Y:S01]  /*14080*/  FMUL.FTZ R157, R40, UR6 ;  /* 0x00000006289d7c20 */ /* 0x000fe20008410000 */
[----:B------:R-:W-:Y:S01]  /*14090*/  ISETP.GT.AND P5, PT, R6, 0x9, PT ;  /* 0x000000090600780c */ /* 0x000fe20003fa4270 */
[----:B------:R-:W-:Y:S01]  /*140a0*/  FMUL.FTZ R80, R96, UR6 ;  /* 0x0000000660507c20 */ /* 0x000fe20008410000 */
[----:B---3--:R-:W-:-:S02]  /*140b0*/  FSEL R35, R8, -INF , P4 ;  /* 0xff80000008237808 */ /* 0x008fc40002000000 */
[----:B------:R-:W2:Y:S01]  /*140c0*/  MUFU.TANH R13, R13 ;  /* 0x0000000d000d7308 */ /* 0x000ea20000002400 */
[----:B------:R-:W-:Y:S02]  /*140d0*/  FMNMX.FTZ R10, R33, R12, !PT ;  /* 0x0000000c210a7209 */ /* 0x000fe40007810000 */
[----:B------:R-:W-:Y:S01]  /*140e0*/  R2UR UR23, R5 ;  /* 0x00000000051772ca */ /* 0x000fe200000e0000 */
[----:B------:R-:W-:Y:S01]  /*140f0*/  FMUL.FTZ R105, R110, UR6 ;  /* 0x000000066e697c20 */ /* 0x000fe20008410000 */
[----:B----4-:R-:W-:-:S03]  /*14100*/  FSEL R5, R112, -INF , P2 ;  /* 0xff80000070057808 */ /* 0x010fc60001000000 */
[----:B------:R3:W-:Y:S01]  /*14110*/  MUFU.TANH R40, R50 ;  /* 0x0000003200287308 */ /* 0x0007e20000002400 */
[----:B------:R-:W-:Y:S01]  /*14120*/  ISETP.GT.AND P2, PT, R6, 0x10, PT ;  /* 0x000000100600780c */ /* 0x000fe20003f44270 */
[----:B------:R-:W-:Y:S01]  /*14130*/  FMUL.FTZ R14, R97, UR6 ;  /* 0x00000006610e7c20 */ /* 0x000fe20008410000 */
[----:B------:R-:W-:Y:S01]  /*14140*/  FMNMX.FTZ R10, R35, R10, !PT ;  /* 0x0000000a230a7209 */ /* 0x000fe20007810000 */
[----:B------:R-:W-:-:S04]  /*14150*/  FMUL.FTZ R86, R101, UR6 ;  /* 0x0000000665567c20 */ /* 0x000fc80008410000 */
[----:B------:R-:W4:Y:S01]  /*14160*/  MUFU.TANH R83, R83 ;  /* 0x0000005300537308 */ /* 0x000f220000002400 */
[----:B---3--:R-:W-:Y:S01]  /*14170*/  FMUL.FTZ R50, R34, UR6 ;  /* 0x0000000622327c20 */ /* 0x008fe20008410000 */
[----:B------:R-:W-:Y:S01]  /*14180*/  FMUL.FTZ R34, R37, UR6 ;  /* 0x0000000625227c20 */ /* 0x000fe20008410000 */
[----:B------:R-:W-:Y:S01]  /*14190*/  FSEL R37, R11, -INF , P5 ;  /* 0xff8000000b257808 */ /* 0x000fe20002800000 */
[----:B------:R-:W-:-:S04]  /*141a0*/  FMUL.FTZ R101, R90, UR6 ;  /* 0x000000065a657c20 */ /* 0x000fc80008410000 */
[----:B------:R-:W3:Y:S01]  /*141b0*/  MUFU.TANH R15, R15 ;  /* 0x0000000f000f7308 */ /* 0x000ee20000002400 */
[----:B------:R-:W-:Y:S01]  /*141c0*/  FMUL.FTZ R159, R41, UR6 ;  /* 0x00000006299f7c20 */ /* 0x000fe20008410000 */
[----:B------:R-:W-:Y:S01]  /*141d0*/  FMUL.FTZ R104, R111, UR6 ;  /* 0x000000066f687c20 */ /* 0x000fe20008410000 */
[----:B------:R-:W-:Y:S01]  /*141e0*/  FMUL.FTZ R90, R72, UR6 ;  /* 0x00000006485a7c20 */ /* 0x000fe20008410000 */
[----:B0-----:R-:W-:Y:S01]  /*141f0*/  FSEL R41, R9, -INF , P2 ;  /* 0xff80000009297808 */ /* 0x001fe20001000000 */
[----:B------:R-:W-:Y:S01]  /*14200*/  FMUL.FTZ R72, R73, UR6 ;  /* 0x0000000649487c20 */ /* 0x000fe20008410000 */
[----:B------:R-:W-:Y:S02]  /*14210*/  FMNMX.FTZ R10, R37, R10, !PT ;  /* 0x0000000a250a7209 */ /* 0x000fe40007810000 */
[----:B------:R-:W-:Y:S01]  /*14220*/  MUFU.TANH R82, R82 ;  /* 0x0000005200527308 */ /* 0x000fe20000002400 */
[----:B------:R-:W-:Y:S01]  /*14230*/  FMUL.FTZ R73, R76, UR6 ;  /* 0x000000064c497c20 */ /* 0x000fe20008410000 */
[----:B------:R-:W-:Y:S01]  /*14240*/  FMUL.FTZ R76, R64, UR6 ;  /* 0x00000006404c7c20 */ /* 0x000fe20008410000 */
[----:B------:R-:W-:-:S05]  /*14250*/  FSEL R3, R84, -INF , P4 ;  /* 0xff80000054037808 */ /* 0x000fca0002000000 */
[----:B------:R-:W-:Y:S01]  /*14260*/  MUFU.TANH R80, R80 ;  /* 0x0000005000507308 */ /* 0x000fe20000002400 */
[----:B------:R-:W-:Y:S01]  /*14270*/  FMUL.FTZ R98, R98, UR6 ;  /* 0x0000000662627c20 */ /* 0x000fe20008410000 */
[----:B------:R-:W-:Y:S01]  /*14280*/  FMUL.FTZ R64, R65, UR6 ;  /* 0x0000000641407c20 */ /* 0x000fe20008410000 */
[----:B------:R-:W-:Y:S01]  /*14290*/  ISETP.GT.AND P4, PT, R6, 0x18, PT ;  /* 0x000000180600780c */ /* 0x000fe20003f84270 */
[----:B------:R-:W-:Y:S01]  /*142a0*/  FMUL.FTZ R65, R68, UR6 ;  /* 0x0000000644417c20 */ /* 0x000fe20008410000 */
[----:B------:R-:W-:-:S03]  /*142b0*/  FMNMX.FTZ R10, R41, R10, !PT ;  /* 0x0000000a290a7209 */ /* 0x000fc60007810000 */
[----:B------:R-:W0:Y:S01]  /*142c0*/  MUFU.TANH R105, R105 ;  /* 0x0000006900697308 */ /* 0x000e220000002400 */
[----:B------:R-:W-:Y:S01]  /*142d0*/  FMUL.FTZ R68, R70, UR6 ;  /* 0x0000000646447c20 */ /* 0x000fe20008410000 */
[----:B------:R-:W-:Y:S01]  /*142e0*/  FMUL.FTZ R70, R59, UR6 ;  /* 0x000000063b467c20 */ /* 0x000fe20008410000 */
[----:B------:R-:W-:Y:S01]  /*142f0*/  FMUL.FTZ R167, R45, UR6 ;  /* 0x000000062da77c20 */ /* 0x000fe20008410000 */
[----:B-1----:R-:W-:-:S04]  /*14300*/  FSEL R21, R21, -INF , P5 ;  /* 0xff80000015157808 */ /* 0x002fc80002800000 */
[----:B------:R-:W1:Y:S01]  /*14310*/  MUFU.TANH R14, R14 ;  /* 0x0000000e000e7308 */ /* 0x000e620000002400 */
[----:B------:R-:W-:Y:S01]  /*14320*/  FMUL.FTZ R97, R99, UR6 ;  /* 0x0000000663617c20 */ /* 0x000fe20008410000 */
[----:B------:R-:W-:Y:S01]  /*14330*/  FMUL.FTZ R59, R60, UR6 ;  /* 0x000000063c3b7c20 */ /* 0x000fe20008410000 */
[----:B------:R-:W-:Y:S01]  /*14340*/  ISETP.GT.AND P5, PT, R6, 0x19, PT ;  /* 0x000000190600780c */ /* 0x000fe20003fa4270 */
[----:B------:R-:W-:Y:S01]  /*14350*/  FMUL.FTZ R96, R88, UR6 ;  /* 0x0000000658607c20 */ /* 0x000fe20008410000 */
[----:B--2---:R-:W-:-:S03]  /*14360*/  FSEL R45, R13, -INF , P4 ;  /* 0xff8000000d2d7808 */ /* 0x004fc60002000000 */
[----:B------:R-:W2:Y:S01]  /*14370*/  MUFU.TANH R104, R104 ;  /* 0x0000006800687308 */ /* 0x000ea20000002400 */
[----:B------:R-:W-:Y:S01]  /*14380*/  FMNMX.FTZ R10, R43, R10, !PT ;  /* 0x0000000a2b0a7209 */ /* 0x000fe20007810000 */
[----:B------:R-:W-:Y:S01]  /*14390*/  FMUL.FTZ R60, R63, UR6 ;  /* 0x000000063f3c7c20 */ /* 0x000fe20008410000 */
[----:B------:R-:W-:Y:S01]  /*143a0*/  FMUL.FTZ R63, R54, UR6 ;  /* 0x00000006363f7c20 */ /* 0x000fe20008410000 */
[----:B------:R-:W-:-:S04]  /*143b0*/  FMUL.FTZ R51, R51, UR6 ;  /* 0x0000000633337c20 */ /* 0x000fc80008410000 */
[----:B------:R-:W2:Y:S01]  /*143c0*/  MUFU.TANH R81, R81 ;  /* 0x0000005100517308 */ /* 0x000ea20000002400 */
[----:B------:R-:W-:Y:S01]  /*143d0*/  FMUL.FTZ R54, R47, UR6 ;  /* 0x000000062f367c20 */ /* 0x000fe20008410000 */
[----:B----4-:R-:W-:Y:S01]  /*143e0*/  FSEL R83, R83, -INF , P2 ;  /* 0xff80000053537808 */ /* 0x010fe20001000000 */
[----:B------:R-:W-:Y:S01]  /*143f0*/  FMUL.FTZ R165, R44, UR6 ;  /* 0x000000062ca57c20 */ /* 0x000fe20008410000 */
[----:B------:R-:W-:Y:S01]  /*14400*/  ISETP.GT.AND P2, PT, R6, 0x20, PT ;  /* 0x000000200600780c */ /* 0x000fe20003f44270 */
[----:B------:R-:W-:Y:S01]  /*14410*/  FMUL.FTZ R85, R89, UR6 ;  /* 0x0000000659557c20 */ /* 0x000fe20008410000 */
[----:B---3--:R-:W-:Y:S02]  /*14420*/  FSEL R47, R15, -INF , P5 ;  /* 0xff8000000f2f7808 */ /* 0x008fe40002800000 */
[----:B------:R-:W3:Y:S01]  /*14430*/  MUFU.TANH R98, R98 ;  /* 0x0000006200627308 */ /* 0x000ee20000002400 */
[----:B------:R-:W-:Y:S01]  /*14440*/  FMNMX.FTZ R10, R45, R10, !PT ;  /* 0x0000000a2d0a7209 */ /* 0x000fe20007810000 */
[----:B------:R-:W-:Y:S01]  /*14450*/  FMUL.FTZ R44, R36, UR6 ;  /* 0x00000006242c7c20 */ /* 0x000fe20008410000 */
[----:B------:R-:W-:-:S05]  /*14460*/  FMUL.FTZ R107, R42, UR6 ;  /* 0x000000062a6b7c20 */ /* 0x000fca0008410000 */
[----:B------:R-:W-:Y:S01]  /*14470*/  MUFU.TANH R86, R86 ;  /* 0x0000005600567308 */ /* 0x000fe20000002400 */
[----:B------:R-:W-:Y:S01]  /*14480*/  FMUL.FTZ R99, R103, UR6 ;  /* 0x0000000667637c20 */ /* 0x000fe20008410000 */
[----:B------:R-:W-:Y:S01]  /*14490*/  FMNMX.FTZ R10, R47, R10, !PT ;  /* 0x0000000a2f0a7209 */ /* 0x000fe20007810000 */
[----:B------:R-:W-:-:S05]  /*144a0*/  FMUL.FTZ R88, R92, UR6 ;  /* 0x000000065c587c20 */ /* 0x000fca0008410000 */
[----:B------:R-:W4:Y:S01]  /*144b0*/  MUFU.TANH R97, R97 ;  /* 0x0000006100617308 */ /* 0x000f220000002400 */
[----:B------:R-:W-:Y:S01]  /*144c0*/  FMUL.FTZ R103, R55, UR6 ;  /* 0x0000000637677c20 */ /* 0x000fe20008410000 */
[----:B0-----:R-:W-:-:S06]  /*144d0*/  FSEL R105, R105, -INF , P4 ;  /* 0xff80000069697808 */ /* 0x001fcc0002000000 */
[----:B------:R0:W-:Y:S01]  /*144e0*/  MUFU.TANH R36, R7 ;  /* 0x0000000700247308 */ /* 0x0001e20000002400 */
[----:B------:R-:W-:Y:S01]  /*144f0*/  ISETP.GT.AND P4, PT, R6, 0x28, PT ;  /* 0x000000280600780c */ /* 0x000fe20003f84270 */
[----:B------:R-:W-:-:S06]  /*14500*/  FMUL.FTZ R89, R93, UR6 ;  /* 0x000000065d597c20 */ /* 0x000fcc0008410000 */
[----:B------:R-:W4:Y:S01]  /*14510*/  MUFU.TANH R96, R96 ;  /* 0x0000006000607308 */ /* 0x000f220000002400 */
[----:B0-----:R-:W-:Y:S02]  /*14520*/  FSEL R7, R82, -INF , P3 ;  /* 0xff80000052077808 */ /* 0x001fe40001800000 */
[----:B------:R-:W-:-:S05]  /*14530*/  ISETP.GT.AND P3, PT, R6, 0x21, PT ;  /* 0x000000210600780c */ /* 0x000fca0003f64270 */
[----:B------:R0:W-:Y:S01]  /*14540*/  MUFU.TANH R42, R51 ;  /* 0x00000033002a7308 */ /* 0x0001e20000002400 */
[----:B-1----:R-:W-:Y:S02]  /*14550*/  FSEL R55, R14, -INF , P3 ;  /* 0xff8000000e377808 */ /* 0x002fe40001800000 */
[----:B0-----:R-:W-:-:S05]  /*14560*/  FSEL R51, R80, -INF , P2 ;  /* 0xff80000050337808 */ /* 0x001fca0001000000 */
[----:B------:R-:W0:Y:S01]  /*14570*/  MUFU.TANH R100, R100 ;  /* 0x0000006400647308 */ /* 0x000e220000002400 */
[----:B------:R-:W-:-:S07]  /*14580*/  FMNMX.FTZ R10, R51, R10, !PT ;  /* 0x0000000a330a7209 */ /* 0x000fce0007810000 */
[----:B------:R-:W1:Y:S01]  /*14590*/  MUFU.TANH R85, R85 ;  /* 0x0000005500557308 */ /* 0x000e620000002400 */
[----:B--2---:R-:W-:Y:S01]  /*145a0*/  FSEL R9, R104, -INF , P5 ;  /* 0xff80000068097808 */ /* 0x004fe20002800000 */
[----:B------:R-:W-:Y:S01]  /*145b0*/  FMUL.FTZ R91, R91, UR6 ;  /* 0x000000065b5b7c20 */ /* 0x000fe20008410000 */
[----:B------:R-:W-:Y:S02]  /*145c0*/  ISETP.GT.AND P5, PT, R6, 0x29, PT ;  /* 0x000000290600780c */ /* 0x000fe40003fa4270 */
[----:B------:R-:W-:-:S03]  /*145d0*/  FSEL R81, R81, -INF , P4 ;  /* 0xff80000051517808 */ /* 0x000fc60002000000 */
[----:B------:R-:W2:Y:S01]  /*145e0*/  MUFU.TANH R99, R99 ;  /* 0x0000006300637308 */ /* 0x000ea20000002400 */
[----:B------:R-:W-:Y:S01]  /*145f0*/  FMNMX.FTZ R10, R55, R10, !PT ;  /* 0x0000000a370a7209 */ /* 0x000fe20007810000 */
[----:B------:R-:W-:Y:S01]  /*14600*/  FMUL.FTZ R94, R94, UR6 ;  /* 0x000000065e5e7c20 */ /* 0x000fe20008410000 */
[----:B---3--:R-:W-:-:S05]  /*14610*/  FSEL R11, R98, -INF , P2 ;  /* 0xff800000620b7808 */ /* 0x008fca0001000000 */
[----:B------:R-:W3:Y:S01]  /*14620*/  MUFU.TANH R88, R88 ;  /* 0x0000005800587308 */ /* 0x000ee20000002400 */
[----:B------:R-:W-:Y:S02]  /*14630*/  ISETP.GT.AND P2, PT, R6, 0x30, PT ;  /* 0x000000300600780c */ /* 0x000fe40003f44270 */
[----:B------:R-:W-:-:S05]  /*14640*/  FMNMX.FTZ R10, R81, R10, !PT ;  /* 0x0000000a510a7209 */ /* 0x000fca0007810000 */
[----:B------:R-:W3:Y:S01]  /*14650*/  MUFU.TANH R101, R101 ;  /* 0x0000006500657308 */ /* 0x000ee20000002400 */
[----:B------:R-:W-:Y:S01]  /*14660*/  FMUL.FTZ R92, R95, UR6 ;  /* 0x000000065f5c7c20 */ /* 0x000fe20008410000 */
[----:B----4-:R-:W-:-:S06]  /*14670*/  FSEL R97, R97, -INF , P3 ;  /* 0xff80000061617808 */ /* 0x010fcc0001800000 */
[----:B------:R-:W4:Y:S01]  /*14680*/  MUFU.TANH R89, R89 ;  /* 0x0000005900597308 */ /* 0x000f220000002400 */
[----:B------:R-:W-:Y:S02]  /*14690*/  ISETP.GT.AND P3, PT, R6, 0x31, PT ;  /* 0x000000310600780c */ /* 0x000fe40003f64270 */
[----:B------:R-:W-:-:S05]  /*146a0*/  FSEL R95, R96, -INF , P2 ;  /* 0xff800000605f7808 */ /* 0x000fca0001000000 */
[----:B------:R1:W-:Y:S01]  /*146b0*/  MUFU.TANH R8, R63 ;  /* 0x0000003f00087308 */ /* 0x0003e20000002400 */
[----:B0-----:R-:W-:Y:S02]  /*146c0*/  FSEL R13, R100, -INF , P4 ;  /* 0xff800000640d7808 */ /* 0x001fe40002000000 */
[----:B-1----:R-:W-:-:S05]  /*146d0*/  FSEL R63, R86, -INF , P5 ;  /* 0xff800000563f7808 */ /* 0x002fca0002800000 */
[----:B------:R-:W0:Y:S01]  /*146e0*/  MUFU.TANH R91, R91 ;  /* 0x0000005b005b7308 */ /* 0x000e220000002400 */
[----:B------:R-:W-:-:S07]  /*146f0*/  FMNMX.FTZ R10, R63, R10, !PT ;  /* 0x0000000a3f0a7209 */ /* 0x000fce0007810000 */
[----:B------:R-:W1:Y:S01]  /*14700*/  MUFU.TANH R90, R90 ;  /* 0x0000005a005a7308 */ /* 0x000e620000002400 */
[----:B------:R-:W-:Y:S01]  /*14710*/  FMUL.FTZ R93, R74, UR6 ;  /* 0x000000064a5d7c20 */ /* 0x000fe20008410000 */
[C---:B------:R-:W-:Y:S01]  /*14720*/  ISETP.GT.AND P4, PT, R6.reuse, 0x38, PT ;  /* 0x000000380600780c */ /* 0x040fe20003f84270 */
[----:B------:R-:W-:Y:S01]  /*14730*/  FMUL.FTZ R74, R77, UR6 ;  /* 0x000000064d4a7c20 */ /* 0x000fe20008410000 */
[----:B------:R-:W-:Y:S02]  /*14740*/  FSEL R119, R85, -INF , P3 ;  /* 0xff80000055777808 */ /* 0x000fe40001800000 */
[----:B------:R-:W-:Y:S02]  /*14750*/  FMNMX.FTZ R10, R95, R10, !PT ;  /* 0x0000000a5f0a7209 */ /* 0x000fe40007810000 */
[----:B------:R-:W1:Y:S01]  /*14760*/  MUFU.TANH R94, R94 ;  /* 0x0000005e005e7308 */ /* 0x000e620000002400 */
[----:B--2---:R-:W-:Y:S01]  /*14770*/  FSEL R99, R99, -INF , P5 ;  /* 0xff80000063637808 */ /* 0x004fe20002800000 */
[----:B------:R-:W-:Y:S01]  /*14780*/  FMUL.FTZ R75, R75, UR6 ;  /* 0x000000064b4b7c20 */ /* 0x000fe20008410000 */
[----:B------:R-:W-:-:S05]  /*14790*/  ISETP.GT.AND P5, PT, R6, 0x39, PT ;  /* 0x000000390600780c */ /* 0x000fca0003fa4270 */
[----:B------:R-:W2:Y:S01]  /*147a0*/  MUFU.TANH R72, R72 ;  /* 0x0000004800487308 */ /* 0x000ea20000002400 */
[----:B---3--:R-:W-:Y:S02]  /*147b0*/  FSEL R121, R88, -INF , P4 ;  /* 0xff80000058797808 */ /* 0x008fe40002000000 */
[----:B------:R-:W-:-:S05]  /*147c0*/  FMNMX.FTZ R10, R119, R10, !PT ;  /* 0x0000000a770a7209 */ /* 0x000fca0007810000 */
[----:B------:R-:W3:Y:S01]  /*147d0*/  MUFU.TANH R92, R92 ;  /* 0x0000005c005c7308 */ /* 0x000ee20000002400 */
[----:B------:R-:W-:Y:S01]  /*147e0*/  FSEL R101, R101, -INF , P2 ;  /* 0xff80000065657808 */ /* 0x000fe20001000000 */
[----:B------:R-:W-:Y:S01]  /*147f0*/  FMUL.FTZ R78, R78, UR6 ;  /* 0x000000064e4e7c20 */ /* 0x000fe20008410000 */
[----:B------:R-:W-:-:S05]  /*14800*/  ISETP.GT.AND P2, PT, R6, 0x40, PT ;  /* 0x000000400600780c */ /* 0x000fca0003f44270 */
[----:B------:R-:W3:Y:S01]  /*14810*/  MUFU.TANH R73, R73 ;  /* 0x0000004900497308 */ /* 0x000ee20000002400 */
[----:B----4-:R-:W-:Y:S02]  /*14820*/  FSEL R123, R89, -INF , P5 ;  /* 0xff800000597b7808 */ /* 0x010fe40002800000 */
[----:B------:R-:W-:Y:S01]  /*14830*/  FMNMX.FTZ R10, R121, R10, !PT ;  /* 0x0000000a790a7209 */ /* 0x000fe20007810000 */
[----:B------:R-:W-:-:S04]  /*14840*/  FMUL.FTZ R77, R79, UR6 ;  /* 0x000000064f4d7c20 */ /* 0x000fc80008410000 */
[----:B------:R-:W4:Y:S01]  /*14850*/  MUFU.TANH R93, R93 ;  /* 0x0000005d005d7308 */ /* 0x000f220000002400 */
[----:B------:R-:W-:Y:S01]  /*14860*/  FMUL.FTZ R79, R66, UR6 ;  /* 0x00000006424f7c20 */ /* 0x000fe20008410000 */
[----:B0-----:R-:W-:Y:S01]  /*14870*/  FSEL R91, R91, -INF , P3 ;  /* 0xff8000005b5b7808 */ /* 0x001fe20001800000 */
[----:B------:R-:W-:-:S05]  /*14880*/  FMUL.FTZ R66, R69, UR6 ;  /* 0x0000000645427c20 */ /* 0x000fca0008410000 */
[----:B------:R-:W0:Y:S01]  /*14890*/  MUFU.TANH R74, R74 ;  /* 0x0000004a004a7308 */ /* 0x000e220000002400 */
[----:B------:R-:W-:Y:S01]  /*148a0*/  ISETP.GT.AND P3, PT, R6, 0x41, PT ;  /* 0x000000410600780c */ /* 0x000fe20003f64270 */
[----:B------:R-:W-:Y:S01]  /*148b0*/  FMUL.FTZ R69, R71, UR6 ;  /* 0x0000000647457c20 */ /* 0x000fe20008410000 */
[----:B-1----:R-:W-:Y:S02]  /*148c0*/  FSEL R125, R90, -INF , P2 ;  /* 0xff8000005a7d7808 */ /* 0x002fe40001000000 */
[----:B------:R-:W-:-:S03]  /*148d0*/  FMNMX.FTZ R10, R123, R10, !PT ;  /* 0x0000000a7b0a7209 */ /* 0x000fc60007810000 */
[----:B------:R-:W1:Y:S01]  /*148e0*/  MUFU.TANH R75, R75 ;  /* 0x0000004b004b7308 */ /* 0x000e620000002400 */
[----:B------:R-:W-:Y:S01]  /*148f0*/  FMUL.FTZ R71, R58, UR6 ;  /* 0x000000063a477c20 */ /* 0x000fe20008410000 */
[----:B------:R-:W-:Y:S02]  /*14900*/  VIADD R4, R4, 0xa86 ;  /* 0x00000a8604047836 */ /* 0x000fe40000000000 */
[----:B------:R-:W-:Y:S01]  /*14910*/  FMUL.FTZ R58, R61, UR6 ;  /* 0x000000063d3a7c20 */ /* 0x000fe20008410000 */
[----:B------:R-:W-:-:S03]  /*14920*/  FSEL R15, R94, -INF , P4 ;  /* 0xff8000005e0f7808 */ /* 0x000fc60002000000 */
[----:B------:R-:W1:Y:S01]  /*14930*/  MUFU.TANH R76, R76 ;  /* 0x0000004c004c7308 */ /* 0x000e620000002400 */
[----:B------:R-:W-:Y:S01]  /*14940*/  FMUL.FTZ R61, R62, UR6 ;  /* 0x000000063e3d7c20 */ /* 0x000fe20008410000 */
[----:B------:R-:W-:Y:S01]  /*14950*/  ISETP.GT.AND P4, PT, R6, 0x48, PT ;  /* 0x000000480600780c */ /* 0x000fe20003f84270 */
[----:B------:R-:W-:Y:S01]  /*14960*/  FMUL.FTZ R62, R32, UR6 ;  /* 0x00000006203e7c20 */ /* 0x000fe20008410000 */
[----:B--2---:R-:W-:Y:S02]  /*14970*/  FSEL R127, R72, -INF , P3 ;  /* 0xff800000487f7808 */ /* 0x004fe40001800000 */
[----:B------:R-:W-:Y:S02]  /*14980*/  FMNMX.FTZ R10, R125, R10, !PT ;  /* 0x0000000a7d0a7209 */ /* 0x000fe40007810000 */
[----:B------:R-:W-:Y:S01]  /*14990*/  MUFU.TANH R78, R78 ;  /* 0x0000004e004e7308 */ /* 0x000fe20000002400 */
[----:B------:R-:W-:Y:S01]  /*149a0*/  FMUL.FTZ R32, R39, UR6 ;  /* 0x0000000627207c20 */ /* 0x000fe20008410000 */
[----:B------:R-:W-:Y:S01]  /*149b0*/  R2UR UR22, R4 ;  /* 0x00000000041672ca */ /* 0x000fe200000e0000 */
[----:B------:R-:W-:Y:S01]  /*149c0*/  FMUL.FTZ R67, R67, UR6 ;  /* 0x0000000643437c20 */ /* 0x000fe20008410000 */
[----:B---3--:R-:W-:-:S04]  /*149d0*/  FSEL R39, R92, -INF , P5 ;  /* 0xff8000005c277808 */ /* 0x008fc80002800000 */
[----:B------:R-:W2:Y:S01]  /*149e0*/  MUFU.TANH R64, R64 ;  /* 0x0000004000407308 */ /* 0x000ea20000002400 */
[----:B------:R-:W-:Y:S01]  /*149f0*/  ISETP.GT.AND P5, PT, R6, 0x49, PT ;  /* 0x000000490600780c */ /* 0x000fe20003fa4270 */
[----:B------:R-:W-:Y:S01]  /*14a00*/  FMUL.FTZ R56, R56, UR6 ;  /* 0x0000000638387c20 */ /* 0x000fe20008410000 */
[----:B------:R-:W-:Y:S02]  /*14a10*/  FSEL R129, R73, -INF , P4 ;  /* 0xff80000049817808 */ /* 0x000fe40002000000 */
[----:B------:R-:W-:-:S03]  /*14a20*/  FMNMX.FTZ R10, R127, R10, !PT ;  /* 0x0000000a7f0a7209 */ /* 0x000fc60007810000 */
[----:B------:R-:W3:Y:S01]  /*14a30*/  MUFU.TANH R77, R77 ;  /* 0x0000004d004d7308 */ /* 0x000ee20000002400 */
[----:B----4-:R-:W-:Y:S01]  /*14a40*/  FSEL R93, R93, -INF , P2 ;  /* 0xff8000005d5d7808 */ /* 0x010fe20001000000 */
[----:B------:R-:W-:Y:S01]  /*14a50*/  FMUL.FTZ R57, R57, UR6 ;  /* 0x0000000639397c20 */ /* 0x000fe20008410000 */
[----:B------:R-:W-:-:S05]  /*14a60*/  ISETP.GT.AND P2, PT, R6, 0x50, PT ;  /* 0x000000500600780c */ /* 0x000fca0003f44270 */
[----:B------:R-:W4:Y:S01]  /*14a70*/  MUFU.TANH R65, R65 ;  /* 0x0000004100417308 */ /* 0x000f220000002400 */
[----:B0-----:R-:W-:Y:S02]  /*14a80*/  FSEL R131, R74, -INF , P5 ;  /* 0xff8000004a837808 */ /* 0x001fe40002800000 */
[----:B------:R-:W-:Y:S01]  /*14a90*/  FMNMX.FTZ R10, R129, R10, !PT ;  /* 0x0000000a810a7209 */ /* 0x000fe20007810000 */
[----:B------:R-:W-:-:S04]  /*14aa0*/  FMUL.FTZ R53, R53, UR6 ;  /* 0x0000000635357c20 */ /* 0x000fc80008410000 */
[----:B------:R-:W0:Y:S01]  /*14ab0*/  MUFU.TANH R79, R79 ;  /* 0x0000004f004f7308 */ /* 0x000e220000002400 */
[----:B------:R-:W-:Y:S01]  /*14ac0*/  WARPGROUP.ARRIVE ;  /* 0x00000000000079c5 */ /* 0x000fe20000000000 */
[----:B-1----:R-:W-:-:S06]  /*14ad0*/  FSEL R75, R75, -INF , P3 ;  /* 0xff8000004b4b7808 */ /* 0x002fcc0001800000 */
[----:B------:R-:W1:Y:S01]  /*14ae0*/  MUFU.TANH R66, R66 ;  /* 0x0000004200427308 */ /* 0x000e620000002400 */
[----:B------:R-:W-:Y:S01]  /*14af0*/  ISETP.GT.AND P3, PT, R6, 0x51, PT ;  /* 0x000000510600780c */ /* 0x000fe20003f64270 */
[----:B------:R-:W-:Y:S01]  /*14b00*/  HGMMA.64x16x16.F32.BF16 R24, gdesc[UR20], R24, gsb0 ;  /* 0x00200000141879f0 */ /* 0x000fe20008001818 */
[----:B------:R-:W-:Y:S02]  /*14b10*/  FSEL R133, R76, -INF , P2 ;  /* 0xff8000004c857808 */ /* 0x000fe40001000000 */
[----:B------:R-:W-:-:S03]  /*14b20*/  FMNMX.FTZ R10, R131, R10, !PT ;  /* 0x0000000a830a7209 */ /* 0x000fc60007810000 */
[----:B------:R-:W1:Y:S01]  /*14b30*/  MUFU.TANH R67, R67 ;  /* 0x0000004300437308 */ /* 0x000e620000002400 */
[----:B--2---:R-:W-:Y:S02]  /*14b40*/  FSEL R135, R64, -INF , P3 ;  /* 0xff80000040877808 */ /* 0x004fe40001800000 */
[----:B------:R-:W-:-:S05]  /*14b50*/  FMNMX.FTZ R10, R133, R10, !PT ;  /* 0x0000000a850a7209 */ /* 0x000fca0007810000 */
[----:B------:R-:W2:Y:S01]  /*14b60*/  MUFU.TANH R56, R56 ;  /* 0x0000003800387308 */ /* 0x000ea20000002400 */
[----:B---3--:R-:W-:-:S07]  /*14b70*/  FSEL R77, R77, -INF , P5 ;  /* 0xff8000004d4d7808 */ /* 0x008fce0002800000 */
[----:B------:R-:W3:Y:S01]  /*14b80*/  MUFU.TANH R68, R68 ;  /* 0x0000004400447308 */ /* 0x000ee20000002400 */
[----:B------:R-:W-:-:S07]  /*14b90*/  ISETP.GT.AND P5, PT, R6, 0x59, PT ;  /* 0x000000590600780c */ /* 0x000fce0003fa4270 */
[----:B------:R4:W-:Y:S01]  /*14ba0*/  MUFU.TANH R4, R53 ;  /* 0x0000003500047308 */ /* 0x0009e20000002400 */
[----:B------:R-:W-:Y:S01]  /*14bb0*/  FMNMX.FTZ R10, R135, R10, !PT ;  /* 0x0000000a870a7209 */ /* 0x000fe20007810000 */
[----:B------:R-:W-:-:S06]  /*14bc0*/  FMUL.FTZ R48, R48, UR6 ;  /* 0x0000000630307c20 */ /* 0x000fcc0008410000 */
[----:B------:R-:W3:Y:S01]  /*14bd0*/  MUFU.TANH R57, R57 ;  /* 0x0000003900397308 */ /* 0x000ee20000002400 */
[----:B----4-:R-:W-:Y:S02]  /*14be0*/  FSEL R53, R78, -INF , P4 ;  /* 0xff8000004e357808 */ /* 0x010fe40002000000 */
[----:B------:R-:W-:-:S05]  /*14bf0*/  ISETP.GT.AND P4, PT, R6, 0x58, PT ;  /* 0x000000580600780c */ /* 0x000fca0003f84270 */
[----:B------:R-:W4:Y:S01]  /*14c00*/  MUFU.TANH R69, R69 ;  /* 0x0000004500457308 */ /* 0x000f220000002400 */
[----:B------:R-:W-:Y:S02]  /*14c10*/  FSEL R137, R65, -INF , P4 ;  /* 0xff80000041897808 */ /* 0x000fe40002000000 */
[----:B0-----:R-:W-:-:S05]  /*14c20*/  FSEL R79, R79, -INF , P2 ;  /* 0xff8000004f4f7808 */ /* 0x001fca0001000000 */
[----:B------:R-:W0:Y:S01]  /*14c30*/  MUFU.TANH R59, R59 ;  /* 0x0000003b003b7308 */ /* 0x000e220000002400 */
[----:B------:R-:W-:Y:S01]  /*14c40*/  ISETP.GT.AND P2, PT, R6, 0x60, PT ;  /* 0x000000600600780c */ /* 0x000fe20003f44270 */
[----:B------:R-:W-:Y:S01]  /*14c50*/  FMUL.FTZ R49, R49, UR6 ;  /* 0x0000000631317c20 */ /* 0x000fe20008410000 */
[----:B-1----:R-:W-:Y:S02]  /*14c60*/  FSEL R139, R66, -INF , P5 ;  /* 0xff800000428b7808 */ /* 0x002fe40002800000 */
[----:B------:R-:W-:-:S03]  /*14c70*/  FMNMX.FTZ R10, R137, R10, !PT ;  /* 0x0000000a890a7209 */ /* 0x000fc60007810000 */
[----:B------:R-:W1:Y:S01]  /*14c80*/  MUFU.TANH R71, R71 ;  /* 0x0000004700477308 */ /* 0x000e620000002400 */
[----:B------:R-:W-:Y:S02]  /*14c90*/  FSEL R67, R67, -INF , P3 ;  /* 0xff80000043437808 */ /* 0x000fe40001800000 */
[----:B------:R-:W-:-:S05]  /*14ca0*/  ISETP.GT.AND P3, PT, R6, 0x61, PT ;  /* 0x000000610600780c */ /* 0x000fca0003f64270 */
[----:B------:R-:W1:Y:S01]  /*14cb0*/  MUFU.TANH R58, R58 ;  /* 0x0000003a003a7308 */ /* 0x000e620000002400 */
[----:B--2---:R-:W-:Y:S02]  /*14cc0*/  FSEL R141, R56, -INF , P2 ;  /* 0xff800000388d7808 */ /* 0x004fe40001000000 */
[----:B------:R-:W-:-:S05]  /*14cd0*/  FMNMX.FTZ R10, R139, R10, !PT ;  /* 0x0000000a8b0a7209 */ /* 0x000fca0007810000 */
[----:B------:R-:W2:Y:S01]  /*14ce0*/  MUFU.TANH R70, R70 ;  /* 0x0000004600467308 */ /* 0x000ea20000002400 */
[----:B---3--:R-:W-:Y:S02]  /*14cf0*/  FSEL R73, R68, -INF , P4 ;  /* 0xff80000044497808 */ /* 0x008fe40002000000 */
[----:B------:R-:W-:-:S05]  /*14d00*/  ISETP.GT.AND P4, PT, R6, 0x68, PT ;  /* 0x000000680600780c */ /* 0x000fca0003f84270 */
[----:B------:R-:W3:Y:S01]  /*14d10*/  MUFU.TANH R48, R48 ;  /* 0x0000003000307308 */ /* 0x000ee20000002400 */
[----:B------:R-:W-:Y:S02]  /*14d20*/  FSEL R143, R57, -INF , P3 ;  /* 0xff800000398f7808 */ /* 0x000fe40001800000 */
[----:B------:R-:W-:-:S05]  /*14d30*/  FMNMX.FTZ R10, R141, R10, !PT ;  /* 0x0000000a8d0a7209 */ /* 0x000fca0007810000 */
[----:B------:R-:W3:Y:S01]  /*14d40*/  MUFU.TANH R61, R61 ;  /* 0x0000003d003d7308 */ /* 0x000ee20000002400 */
[----:B----4-:R-:W-:Y:S02]  /*14d50*/  FSEL R69, R69, -INF , P5 ;  /* 0xff80000045457808 */ /* 0x010fe40002800000 */
[----:B------:R-:W-:-:S05]  /*14d60*/  ISETP.GT.AND P5, PT, R6, 0x69, PT ;  /* 0x000000690600780c */ /* 0x000fca0003fa4270 */
[----:B------:R-:W4:Y:S01]  /*14d70*/  MUFU.TANH R49, R49 ;  /* 0x0000003100317308 */ /* 0x000f220000002400 */
[----:B0-----:R-:W-:Y:S02]  /*14d80*/  FSEL R145, R59, -INF , P4 ;  /* 0xff8000003b917808 */ /* 0x001fe40002000000 */
[----:B------:R-:W-:-:S05]  /*14d90*/  FMNMX.FTZ R10, R143, R10, !PT ;  /* 0x0000000a8f0a7209 */ /* 0x000fca0007810000 */
[----:B------:R-:W0:Y:S01]  /*14da0*/  MUFU.TANH R60, R60 ;  /* 0x0000003c003c7308 */ /* 0x000e220000002400 */
[----:B-1----:R-:W-:Y:S02]  /*14db0*/  FSEL R71, R71, -INF , P2 ;  /* 0xff80000047477808 */ /* 0x002fe40001000000 */
[----:B------:R-:W-:Y:S02]  /*14dc0*/  ISETP.GT.AND P2, PT, R6, 0x70, PT ;  /* 0x000000700600780c */ /* 0x000fe40003f44270 */
[----:B------:R-:W-:Y:S02]  /*14dd0*/  FSEL R147, R58, -INF , P5 ;  /* 0xff8000003a937808 */ /* 0x000fe40002800000 */
[----:B------:R-:W-:Y:S01]  /*14de0*/  FMNMX.FTZ R10, R145, R10, !PT ;  /* 0x0000000a910a7209 */ /* 0x000fe20007810000 */
[----:B------:R-:W1:Y:S01]  /*14df0*/  MUFU.TANH R157, R157 ;  /* 0x0000009d009d7308 */ /* 0x000e620000002400 */
[----:B--2---:R-:W-:Y:S02]  /*14e00*/  FSEL R65, R70, -INF , P3 ;  /* 0xff80000046417808 */ /* 0x004fe40001800000 */
[----:B------:R-:W-:-:S02]  /*14e10*/  ISETP.GT.AND P3, PT, R6, 0x71, PT ;  /* 0x000000710600780c */ /* 0x000fc40003f64270 */
[----:B---3--:R-:W-:Y:S02]  /*14e20*/  FSEL R151, R48, -INF , P2 ;  /* 0xff80000030977808 */ /* 0x008fe40001000000 */
[----:B------:R-:W-:Y:S01]  /*14e30*/  FMNMX.FTZ R10, R147, R10, !PT ;  /* 0x0000000a930a7209 */ /* 0x000fe20007810000 */
[----:B------:R-:W2:Y:S01]  /*14e40*/  MUFU.TANH R159, R159 ;  /* 0x0000009f009f7308 */ /* 0x000ea20000002400 */
[----:B------:R-:W-:Y:S02]  /*14e50*/  FSEL R61, R61, -INF , P4 ;  /* 0xff8000003d3d7808 */ /* 0x000fe40002000000 */
[----:B------:R-:W-:Y:S02]  /*14e60*/  ISETP.GT.AND P4, PT, R6, 0x78, PT ;  /* 0x000000780600780c */ /* 0x000fe40003f84270 */
[----:B----4-:R-:W-:Y:S02]  /*14e70*/  FSEL R149, R49, -INF , P3 ;  /* 0xff80000031957808 */ /* 0x010fe40001800000 */
[----:B------:R-:W-:Y:S01]  /*14e80*/  FMNMX.FTZ R10, R151, R10, !PT ;  /* 0x0000000a970a7209 */ /* 0x000fe20007810000 */
[----:B------:R-:W3:Y:S01]  /*14e90*/  MUFU.TANH R103, R103 ;  /* 0x0000006700677308 */ /* 0x000ee20000002400 */
[----:B0-----:R-:W-:-:S02]  /*14ea0*/  FSEL R57, R60, -INF , P5 ;  /* 0xff8000003c397808 */ /* 0x001fc40002800000 */
[----:B------:R-:W-:Y:S02]  /*14eb0*/  ISETP.GT.AND P5, PT, R6, 0x79, PT ;  /* 0x000000790600780c */ /* 0x000fe40003fa4270 */
[----:B------:R-:W-:Y:S02]  /*14ec0*/  FSEL R153, R36, -INF , P4 ;  /* 0xff80000024997808 */ /* 0x000fe40002000000 */
[----:B------:R-:W-:Y:S01]  /*14ed0*/  FMNMX.FTZ R10, R149, R10, !PT ;  /* 0x0000000a950a7209 */ /* 0x000fe20007810000 */
[----:B------:R-:W0:Y:S01]  /*14ee0*/  MUFU.TANH R165, R165 ;  /* 0x000000a500a57308 */ /* 0x000e220000002400 */
[----:B------:R-:W-:Y:S02]  /*14ef0*/  FSEL R59, R40, -INF , P2 ;  /* 0xff800000283b7808 */ /* 0x000fe40001000000 */
[----:B------:R-:W-:Y:S02]  /*14f00*/  ISETP.GT.AND P2, PT, R6, 0x80, PT ;  /* 0x000000800600780c */ /* 0x000fe40003f44270 */
[----:B------:R-:W-:-:S03]  /*14f10*/  FSEL R155, R4, -INF , P5 ;  /* 0xff800000049b7808 */ /* 0x000fc60002800000 */
[----:B------:R-:W4:Y:S01]  /*14f20*/  MUFU.TANH R107, R107 ;  /* 0x0000006b006b7308 */ /* 0x000f220000002400 */
[----:B------:R-:W-:Y:S02]  /*14f30*/  FMNMX.FTZ R10, R153, R10, !PT ;  /* 0x0000000a990a7209 */ /* 0x000fe40007810000 */
[----:B------:R-:W-:-:S05]  /*14f40*/  FSEL R85, R42, -INF , P3 ;  /* 0xff8000002a557808 */ /* 0x000fca0001800000 */
[----:B------:R-:W4:Y:S01]  /*14f50*/  MUFU.TANH R167, R167 ;  /* 0x000000a700a77308 */ /* 0x000f220000002400 */
[----:B------:R-:W-:Y:S02]  /*14f60*/  ISETP.GT.AND P3, PT, R6, 0x81, PT ;  /* 0x000000810600780c */ /* 0x000fe40003f64270 */
        /* <DEDUP_REMOVED lines=9> */
[----:B---3--:R-:W-:Y:S01]  /*15000*/  FSEL R103, R103, -INF , P5 ;  /* 0xff80000067677808 */ /* 0x008fe20002800000 */
[----:B------:R-:W-:-:S06]  /*15010*/  WARPGROUP.DEPBAR.LE gsb0, 0x0 ;  /* 0x00008000000079c5 */ /* 0x000fcc0000010000 */
[----:B------:R-:W3:Y:S01]  /*15020*/  MUFU.TANH R52, R52 ;  /* 0x0000003400347308 */ /* 0x000ee20000002400 */
[----:B------:R-:W-:Y:S01]  /*15030*/  ISETP.GT.AND P5, PT, R6, 0x89, PT ;  /* 0x000000890600780c */ /* 0x000fe20003fa4270 */
[----:B------:R-:W-:Y:S01]  /*15040*/  FMUL.FTZ R24, R24, UR6 ;  /* 0x0000000618187c20 */ /* 0x000fe20008410000 */
[----:B0-----:R-:W-:Y:S02]  /*15050*/  FSEL R165, R165, -INF , P4 ;  /* 0xff800000a5a57808 */ /* 0x001fe40002000000 */
[----:B------:R-:W-:-:S03]  /*15060*/  FMNMX.FTZ R10, R159, R10, !PT ;  /* 0x0000000a9f0a7209 */ /* 0x000fc60007810000 */
[----:B------:R-:W0:Y:S01]  /*15070*/  MUFU.TANH R54, R54 ;  /* 0x0000003600367308 */ /* 0x000e220000002400 */
[----:B----4-:R-:W-:Y:S01]  /*15080*/  FSEL R107, R107, -INF , P2 ;  /* 0xff8000006b6b7808 */ /* 0x010fe20001000000 */
[----:B------:R-:W-:Y:S01]  /*15090*/  FMUL.FTZ R38, R38, UR6 ;  /* 0x0000000626267c20 */ /* 0x000fe20008410000 */
[----:B------:R-:W-:-:S05]  /*150a0*/  ISETP.GT.AND P2, PT, R6, 0x90, PT ;  /* 0x000000900600780c */ /* 0x000fca0003f44270 */
[----:B------:R-:W4:Y:S01]  /*150b0*/  MUFU.TANH R44, R44 ;  /* 0x0000002c002c7308 */ /* 0x000f220000002400 */
[----:B------:R-:W-:Y:S01]  /*150c0*/  FSEL R167, R167, -INF , P5 ;  /* 0xff800000a7a77808 */ /* 0x000fe20002800000 */
[----:B------:R-:W-:Y:S01]  /*150d0*/  FMUL.FTZ R4, R25, UR6 ;  /* 0x0000000619047c20 */ /* 0x000fe20008410000 */
[----:B------:R-:W-:-:S05]  /*150e0*/  FMNMX.FTZ R10, R165, R10, !PT ;  /* 0x0000000aa50a7209 */ /* 0x000fca0007810000 */
[----:B------:R-:W4:Y:S01]  /*150f0*/  MUFU.TANH R50, R50 ;  /* 0x0000003200327308 */ /* 0x000f220000002400 */
[----:B-1----:R-:W-:Y:S01]  /*15100*/  FSEL R109, R109, -INF , P3 ;  /* 0xff8000006d6d7808 */ /* 0x002fe20001800000 */
[----:B------:R-:W-:Y:S01]  /*15110*/  FMUL.FTZ R28, R28, UR6 ;  /* 0x000000061c1c7c20 */ /* 0x000fe20008410000 */
[----:B------:R-:W-:-:S05]  /*15120*/  ISETP.GT.AND P3, PT, R6, 0x91, PT ;  /* 0x000000910600780c */ /* 0x000fca0003f64270 */
[----:B------:R-:W1:Y:S01]  /*15130*/  MUFU.TANH R34, R34 ;  /* 0x0000002200227308 */ /* 0x000e620000002400 */
[----:B------:R-:W-:Y:S02]  /*15140*/  FSEL R169, R62, -INF , P2 ;  /* 0xff8000003ea97808 */ /* 0x000fe40001000000 */
[----:B------:R-:W-:-:S05]  /*15150*/  FMNMX.FTZ R10, R167, R10, !PT ;  /* 0x0000000aa70a7209 */ /* 0x000fca0007810000 */
        /* <DEDUP_REMOVED lines=8> */
[----:B0-----:R-:W-:Y:S02]  /*151e0*/  FSEL R111, R54, -INF , P5 ;  /* 0xff800000366f7808 */ /* 0x001fe40002800000 */
[----:B------:R-:W-:-:S05]  /*151f0*/  ISETP.GT.AND P5, PT, R6, 0x99, PT ;  /* 0x000000990600780c */ /* 0x000fca0003fa4270 */
[----:B------:R-:W0:Y:S01]  /*15200*/  MUFU.TANH R4, R4 ;  /* 0x0000000400047308 */ /* 0x000e220000002400 */
[----:B----4-:R-:W-:Y:S02]  /*15210*/  FSEL R173, R44, -INF , P4 ;  /* 0xff8000002cad7808 */ /* 0x010fe40002000000 */
[----:B------:R-:W-:-:S05]  /*15220*/  FMNMX.FTZ R10, R171, R10, !PT ;  /* 0x0000000aab0a7209 */ /* 0x000fca0007810000 */
[----:B------:R-:W4:Y:S01]  /*15230*/  MUFU.TANH R32, R32 ;  /* 0x0000002000207308 */ /* 0x000f220000002400 */
[----:B------:R-:W-:Y:S02]  /*15240*/  FSEL R29, R50, -INF , P2 ;  /* 0xff800000321d7808 */ /* 0x000fe40001000000 */
[----:B------:R-:W-:-:S05]  /*15250*/  ISETP.GT.AND P2, PT, R6, 0xa0, PT ;  /* 0x000000a00600780c */ /* 0x000fca0003f44270 */
[----:B------:R-:W4:Y:S01]  /*15260*/  MUFU.TANH R28, R28 ;  /* 0x0000001c001c7308 */ /* 0x000f220000002400 */
[----:B-1----:R-:W-:Y:S02]  /*15270*/  FSEL R175, R34, -INF , P5 ;  /* 0xff80000022af7808 */ /* 0x002fe40002800000 */
[----:B------:R-:W-:-:S05]  /*15280*/  FMNMX.FTZ R10, R173, R10, !PT ;  /* 0x0000000aad0a7209 */ /* 0x000fca0007810000 */
[----:B------:R-:W1:Y:S01]  /*15290*/  MUFU.TANH R8, R8 ;  /* 0x0000000800087308 */ /* 0x000e620000002400 */
[----:B------:R-:W-:Y:S02]  /*152a0*/  FSEL R115, R46, -INF , P3 ;  /* 0xff8000002e737808 */ /* 0x000fe40001800000 */
[----:B------:R-:W-:Y:S02]  /*152b0*/  ISETP.GT.AND P3, PT, R6, 0xa1, PT ;  /* 0x000000a10600780c */ /* 0x000fe40003f64270 */
[----:B--2---:R-:W-:Y:S02]  /*152c0*/  FSEL R177, R24, -INF , P2 ;  /* 0xff80000018b17808 */ /* 0x004fe40001000000 */
[----:B------:R-:W-:Y:S02]  /*152d0*/  FMNMX.FTZ R10, R175, R10, !PT ;  /* 0x0000000aaf0a7209 */ /* 0x000fe40007810000 */
[----:B---3--:R-:W-:Y:S02]  /*152e0*/  FSEL R117, R38, -INF , P4 ;  /* 0xff80000026757808 */ /* 0x008fe40002000000 */
[----:B------:R-:W-:-:S02]  /*152f0*/  ISETP.GT.AND P4, PT, R6, 0xa8, PT ;  /* 0x000000a80600780c */ /* 0x000fc40003f84270 */
[----:B0-----:R-:W-:Y:S02]  /*15300*/  FSEL R179, R4, -INF , P3 ;  /* 0xff80000004b37808 */ /* 0x001fe40001800000 */
[----:B------:R-:W-:Y:S02]  /*15310*/  FMNMX.FTZ R10, R177, R10, !PT ;  /* 0x0000000ab10a7209 */ /* 0x000fe40007810000 */
[----:B----4-:R-:W-:Y:S02]  /*15320*/  FSEL R113, R32, -INF , P5 ;  /* 0xff80000020717808 */ /* 0x010fe40002800000 */
[----:B------:R-:W-:Y:S02]  /*15330*/  ISETP.GT.AND P5, PT, R6, 0xa9, PT ;  /* 0x000000a90600780c */ /* 0x000fe40003fa4270 */
[----:B------:R-:W-:Y:S02]  /*15340*/  FSEL R183, R28, -INF , P4 ;  /* 0xff8000001cb77808 */ /* 0x000fe40002000000 */
[----:B------:R-:W-:-:S02]  /*15350*/  FMNMX.FTZ R10, R179, R10, !PT ;  /* 0x0000000ab30a7209 */ /* 0x000fc40007810000 */
[----:B-1----:R-:W-:Y:S02]  /*15360*/  FSEL R181, R8, -INF , P5 ;  /* 0xff80000008b57808 */ /* 0x002fe40002800000 */
[----:B------:R-:W-:-:S04]  /*15370*/  FMNMX.FTZ R10, R183, R10, !PT ;  /* 0x0000000ab70a7209 */ /* 0x000fc80007810000 */
[----:B------:R-:W-:-:S05]  /*15380*/  FMNMX.FTZ R6, R181, R10, !PT ;  /* 0x0000000ab5067209 */ /* 0x000fca0007810000 */
[----:B------:R-:W0:Y:S02]  /*15390*/  SHFL.BFLY PT, R89, R6, 0x2, 0x1f ;  /* 0x0c401f0006597f89 */ /* 0x000e2400000e0000 */
[----:B0-----:R-:W-:-:S05]  /*153a0*/  FMNMX.FTZ R8, R6, R89, !PT ;  /* 0x0000005906087209 */ /* 0x001fca0007810000 */
[----:B------:R-:W0:Y:S01]  /*153b0*/  SHFL.BFLY PT, R89, R8, 0x1, 0x1f ;  /* 0x0c201f0008597f89 */ /* 0x000e2200000e0000 */
[----:B------:R-:W-:Y:S02]  /*153c0*/  IMAD.U32 R88, RZ, RZ, UR7 ;  /* 0x00000007ff587e24 */ /* 0x000fe4000f8e00ff */
[----:B------:R-:W-:Y:S01]  /*153d0*/  FMUL.FTZ R14, R27, UR6 ;  /* 0x000000061b0e7c20 */ /* 0x000fe20008410000 */
[----:B0-----:R-:W-:-:S04]  /*153e0*/  FMNMX.FTZ R89, R8, R89, !PT ;  /* 0x0000005908597209 */ /* 0x001fc80007810000 */
[C---:B------:R-:W-:Y:S01]  /*153f0*/  FSETP.NEU.FTZ.AND P6, PT, R89.reuse, -INF , PT ;  /* 0xff8000005900780b */ /* 0x040fe20003fdd000 */
[----:B------:R-:W-:-:S05]  /*15400*/  FMUL.FTZ R4, R89, R88 ;  /* 0x0000005859047220 */ /* 0x000fca0000410000 */
[----:B------:R-:W-:-:S05]  /*15410*/  FSEL R4, R4, RZ, P6 ;  /* 0x000000ff04047208 */ /* 0x000fca0003000000 */
[----:B------:R-:W-:Y:S01]  /*15420*/  FFMA.FTZ R27, R12, R88, -R4 ;  /* 0x000000580c1b7223 */ /* 0x000fe20000010804 */
        /* <DEDUP_REMOVED lines=32> */
[----:B------:R-:W-:-:S03]  /*15630*/  FMUL.FTZ R10, R26, UR6 ;  /* 0x000000061a0a7c20 */ /* 0x000fc60008410000 */
[----:B------:R-:W-:-:S04]  /*15640*/  FMNMX.FTZ R12, R109, R12, !PT ;  /* 0x0000000c6d0c7209 */ /* 0x000fc80007810000 */
[----:B------:R-:W-:Y:S01]  /*15650*/  FMNMX.FTZ R12, R25, R12, !PT ;  /* 0x0000000c190c7209 */ /* 0x000fe20007810000 */
[----:B------:R-:W0:Y:S01]  /*15660*/  MUFU.TANH R10, R10 ;  /* 0x0000000a000a7308 */ /* 0x000e220000002400 */
[----:B------:R-:W-:Y:S02]  /*15670*/  FMUL.FTZ R6, R30, UR6 ;  /* 0x000000061e067c20 */ /* 0x000fe40008410000 */
[----:B------:R-:W-:Y:S01]  /*15680*/  FMNMX.FTZ R12, R111, R12, !PT ;  /* 0x0000000c6f0c7209 */ /* 0x000fe20007810000 */
[----:B------:R-:W-:-:S03]  /*15690*/  FMUL.FTZ R8, R31, UR6 ;  /* 0x000000061f087c20 */ /* 0x000fc60008410000 */
[----:B------:R-:W-:Y:S01]  /*156a0*/  FMNMX.FTZ R12, R29, R12, !PT ;  /* 0x0000000c1d0c7209 */ /* 0x000fe20007810000 */
[----:B------:R-:W1:Y:S03]  /*156b0*/  MUFU.TANH R14, R14 ;  /* 0x0000000e000e7308 */ /* 0x000e660000002400 */
[----:B------:R-:W-:-:S05]  /*156c0*/  FMNMX.FTZ R12, R115, R12, !PT ;  /* 0x0000000c730c7209 */ /* 0x000fca0007810000 */
[----:B------:R-:W2:Y:S01]  /*156d0*/  MUFU.TANH R6, R6 ;  /* 0x0000000600067308 */ /* 0x000ea20000002400 */
[----:B------:R-:W-:Y:S01]  /*156e0*/  FMNMX.FTZ R12, R117, R12, !PT ;  /* 0x0000000c750c7209 */ /* 0x000fe20007810000 */
[-CC-:B------:R-:W-:Y:S01]  /*156f0*/  FFMA.FTZ R182, R45, R88.reuse, -R4.reuse ;  /* 0x000000582db67223 */ /* 0x180fe20000010804 */
[----:B------:R-:W-:-:S05]  /*15700*/  FFMA.FTZ R45, R123, R88, -R4 ;  /* 0x000000587b2d7223 */ /* 0x000fca0000010804 */
[----:B------:R-:W3:Y:S01]  /*15710*/  MUFU.TANH R8, R8 ;  /* 0x0000000800087308 */ /* 0x000ee20000002400 */
[----:B0-----:R-:W-:Y:S01]  /*15720*/  FSEL R123, R10, -INF , P2 ;  /* 0xff8000000a7b7808 */ /* 0x001fe20001000000 */
[--C-:B------:R-:W-:Y:S01]  /*15730*/  FFMA.FTZ R178, R35, R88, -R4.reuse ;  /* 0x0000005823b27223 */ /* 0x100fe20000010804 */
[----:B------:R-:W-:Y:S01]  /*15740*/  FMNMX.FTZ R12, R113, R12, !PT ;  /* 0x0000000c710c7209 */ /* 0x000fe20007810000 */
[-CC-:B------:R-:W-:Y:S01]  /*15750*/  FFMA.FTZ R35, R47, R88.reuse, -R4.reuse ;  /* 0x000000582f237223 */ /* 0x180fe20000010804 */
[--C-:B------:R-:W-:Y:S01]  /*15760*/  FFMA.FTZ R47, R127, R88, -R4.reuse ;  /* 0x000000587f2f7223 */ /* 0x100fe20000010804 */
[----:B-1----:R-:W-:Y:S02]  /*15770*/  FSEL R127, R14, -INF , P3 ;  /* 0xff8000000e7f7808 */ /* 0x002fe40001800000 */
[----:B------:R-:W-:Y:S01]  /*15780*/  FMNMX.FTZ R12, R123, R12, !PT ;  /* 0x0000000c7b0c7209 */ /* 0x000fe20007810000 */
[-CC-:B------:R-:W-:Y:S01]  /*15790*/  FFMA.FTZ R184, R51, R88.reuse, -R4.reuse ;  /* 0x0000005833b87223 */ /* 0x180fe20000010804 */
[----:B------:R-:W-:Y:S01]  /*157a0*/  FFMA.FTZ R51, R131, R88, -R4 ;  /* 0x0000005883337223 */ /* 0x000fe20000010804 */
[----:B--2---:R-:W-:-:S02]  /*157b0*/  FSEL R131, R6, -INF , P4 ;  /* 0xff80000006837808 */ /* 0x004fc40002000000 */
[----:B------:R-:W-:Y:S01]  /*157c0*/  FMNMX.FTZ R12, R127, R12, !PT ;  /* 0x0000000c7f0c7209 */ /* 0x000fe20007810000 */
[--C-:B------:R-:W-:Y:S01]  /*157d0*/  FFMA.FTZ R196, R133, R88, -R4.reuse ;  /* 0x0000005885c47223 */ /* 0x100fe20000010804 */
[----:B---3--:R-:W-:Y:S02]  /*157e0*/  FSEL R133, R8, -INF , P5 ;  /* 0xff80000008857808 */ /* 0x008fe40002800000 */
[----:B------:R-:W-:Y:S01]  /*157f0*/  FMNMX.FTZ R12, R131, R12, !PT ;  /* 0x0000000c830c7209 */ /* 0x000fe20007810000 */
[----:B------:R-:W-:-:S03]  /*15800*/  FFMA.FTZ R31, R37, R88, -R4 ;  /* 0x00000058251f7223 */ /* 0x000fc60000010804 */
[----:B------:R-:W-:Y:S01]  /*15810*/  FMNMX.FTZ R12, R133, R12, !PT ;  /* 0x0000000c850c7209 */ /* 0x000fe20007810000 */
[-CC-:B------:R-:W-:Y:S01]  /*15820*/  FFMA.FTZ R37, R55, R88.reuse, -R4.reuse ;  /* 0x0000005837257223 */ /* 0x180fe20000010804 */
[----:B------:R-:W-:-:S03]  /*15830*/  FFMA.FTZ R55, R135, R88, -R4 ;  /* 0x0000005887377223 */ /* 0x000fc60000010804 */
[----:B------:R-:W0:Y:S01]  /*15840*/  SHFL.BFLY PT, R135, R12, 0x2, 0x1f ;  /* 0x0c401f000c877f89 */ /* 0x000e2200000e0000 */
[-CC-:B------:R-:W-:Y:S01]  /*15850*/  FFMA.FTZ R180, R41, R88.reuse, -R4.reuse ;  /* 0x0000005829b47223 */ /* 0x180fe20000010804 */
[-CC-:B------:R-:W-:Y:S01]  /*15860*/  FFMA.FTZ R41, R63, R88.reuse, -R4.reuse ;  /* 0x000000583f297223 */ /* 0x180fe20000010804 */
[----:B------:R-:W-:Y:S01]  /*15870*/  FFMA.FTZ R63, R139, R88, -R4 ;  /* 0x000000588b3f7223 */ /* 0x000fe20000010804 */
[----:B0-----:R-:W-:-:S05]  /*15880*/  FMNMX.FTZ R6, R12, R135, !PT ;  /* 0x000000870c067209 */ /* 0x001fca0007810000 */
[----:B------:R-:W0:Y:S01]  /*15890*/  SHFL.BFLY PT, R139, R6, 0x1, 0x1f ;  /* 0x0c201f00068b7f89 */ /* 0x000e2200000e0000 */
[-CC-:B------:R-:W-:Y:S01]  /*158a0*/  FFMA.FTZ R176, R33, R88.reuse, -R4.reuse ;  /* 0x0000005821b07223 */ /* 0x180fe20000010804 */
[----:B------:R-:W-:Y:S08]  /*158b0*/  MUFU.EX2 R27, R27 ;  /* 0x0000001b001b7308 */ /* 0x000ff00000000800 */
[----:B------:R-:W1:Y:S01]  /*158c0*/  MUFU.EX2 R176, R176 ;  /* 0x000000b000b07308 */ /* 0x000e620000000800 */
[----:B------:R-:W-:-:S07]  /*158d0*/  FFMA.FTZ R33, R43, R88, -R4 ;  /* 0x000000582b217223 */ /* 0x000fce0000010804 */
[----:B------:R-:W2:Y:S01]  /*158e0*/  MUFU.EX2 R178, R178 ;  /* 0x000000b200b27308 */ /* 0x000ea20000000800 */
[----:B0-----:R-:W-:-:S07]  /*158f0*/  FMNMX.FTZ R92, R6, R139, !PT ;  /* 0x0000008b065c7209 */ /* 0x001fce0007810000 */
[----:B------:R-:W0:Y:S01]  /*15900*/  MUFU.EX2 R31, R31 ;  /* 0x0000001f001f7308 */ /* 0x000e220000000800 */
[C---:B------:R-:W-:Y:S01]  /*15910*/  FSETP.NEU.FTZ.AND P2, PT, R92.reuse, -INF , PT ;  /* 0xff8000005c00780b */ /* 0x040fe20003f5d000 */
[-C--:B------:R-:W-:Y:S01]  /*15920*/  FMUL.FTZ R26, R92, R88.reuse ;  /* 0x000000585c1a7220 */ /* 0x080fe20000410000 */
[----:B------:R-:W-:-:S04]  /*15930*/  FFMA.FTZ R179, R179, R88, -R4 ;  /* 0x00000058b3b37223 */ /* 0x000fc80000010804 */
[----:B------:R-:W-:Y:S01]  /*15940*/  FSEL R26, R26, RZ, P2 ;  /* 0x000000ff1a1a7208 */ /* 0x000fe20001000000 */
[----:B------:R-:W3:Y:S01]  /*15950*/  MUFU.EX2 R180, R180 ;  /* 0x000000b400b47308 */ /* 0x000ee20000000800 */
[-CC-:B------:R-:W-:Y:S01]  /*15960*/  FFMA.FTZ R186, R81, R88.reuse, -R4.reuse ;  /* 0x0000005851ba7223 */ /* 0x180fe20000010804 */
[-CC-:B------:R-:W-:Y:S01]  /*15970*/  FFMA.FTZ R188, R95, R88.reuse, -R4.reuse ;  /* 0x000000585fbc7223 */ /* 0x180fe20000010804 */
[-CC-:B------:R-:W-:Y:S01]  /*15980*/  FFMA.FTZ R43, R119, R88.reuse, -R4.reuse ;  /* 0x00000058772b7223 */ /* 0x180fe20000010804 */
[-CC-:B------:R-:W-:Y:S01]  /*15990*/  FFMA.FTZ R190, R121, R88.reuse, -R4.reuse ;  /* 0x0000005879be7223 */ /* 0x180fe20000010804 */
[----:B------:R-:W-:-:S03]  /*159a0*/  FFMA.FTZ R192, R125, R88, -R4 ;  /* 0x000000587dc07223 */ /* 0x000fc60000010804 */
[----:B------:R4:W-:Y:S01]  /*159b0*/  MUFU.EX2 R139, R179 ;  /* 0x000000b3008b7308 */ /* 0x0009e20000000800 */
[-CC-:B------:R-:W-:Y:S01]  /*159c0*/  FFMA.FTZ R194, R129, R88.reuse, -R4.reuse ;  /* 0x0000005881c27223 */ /* 0x180fe20000010804 */
[-CC-:B------:R-:W-:Y:S01]  /*159d0*/  FFMA.FTZ R198, R137, R88.reuse, -R4.reuse ;  /* 0x0000005889c67223 */ /* 0x180fe20000010804 */
[-CC-:B------:R-:W-:Y:S01]  /*159e0*/  FFMA.FTZ R200, R141, R88.reuse, -R4.reuse ;  /* 0x000000588dc87223 */ /* 0x180fe20000010804 */
[-CC-:B------:R-:W-:Y:S01]  /*159f0*/  FFMA.FTZ R81, R143, R88.reuse, -R4.reuse ;  /* 0x000000588f517223 */ /* 0x180fe20000010804 */
[----:B------:R-:W-:-:S03]  /*15a00*/  FFMA.FTZ R202, R145, R88, -R4 ;  /* 0x0000005891ca7223 */ /* 0x000fc60000010804 */
[----:B------:R-:W3:Y:S01]  /*15a10*/  MUFU.EX2 R33, R33 ;  /* 0x0000002100217308 */ /* 0x000ee20000000800 */
[-C--:B----4-:R-:W-:Y:S01]  /*15a20*/  FFMA.FTZ R179, R3, R88.reuse, -R26 ;  /* 0x0000005803b37223 */ /* 0x090fe2000001081a */
[----:B-1----:R-:W-:Y:S01]  /*15a30*/  FADD.FTZ R3, R176, R27 ;  /* 0x0000001bb0037221 */ /* 0x002fe20000010000 */
        /* <DEDUP_REMOVED lines=16> */
[----:B------:R-:W1:Y:S01]  /*15b40*/  MUFU.EX2 R182, R182 ;  /* 0x000000b600b67308 */ /* 0x000e620000000800 */
[-CC-:B------:R-:W-:Y:S01]  /*15b50*/  FFMA.FTZ R4, R20, R88.reuse, -R26.reuse ;  /* 0x0000005814047223 */ /* 0x180fe2000001081a */
[----:B--2---:R-:W-:Y:S01]  /*15b60*/  FADD.FTZ R20, R178, R3 ;  /* 0x00000003b2147221 */ /* 0x004fe20000010000 */
[----:B------:R-:W-:-:S03]  /*15b70*/  FFMA.FTZ R177, R5, R88, -R26 ;  /* 0x0000005805b17223 */ /* 0x000fc6000001081a */
[----:B0-----:R-:W-:Y:S02]  /*15b80*/  FADD.FTZ R3, R31, R20 ;  /* 0x000000141f037221 */ /* 0x001fe40000010000 */
[----:B------:R-:W0:Y:S02]  /*15b90*/  MUFU.EX2 R35, R35 ;  /* 0x0000002300237308 */ /* 0x000e240000000800 */
[----:B---3--:R-:W-:Y:S01]  /*15ba0*/  FADD.FTZ R20, R180, R3 ;  /* 0x00000003b4147221 */ /* 0x008fe20000010000 */
[----:B------:R-:W-:-:S05]  /*15bb0*/  FFMA.FTZ R6, R21, R88, -R26 ;  /* 0x0000005815067223 */ /* 0x000fca000001081a */
[----:B------:R-:W2:Y:S01]  /*15bc0*/  MUFU.EX2 R184, R184 ;  /* 0x000000b800b87308 */ /* 0x000ea20000000800 */
[----:B------:R-:W-:Y:S01]  /*15bd0*/  FADD.FTZ R3, R33, R20 ;  /* 0x0000001421037221 */ /* 0x000fe20000010000 */
[----:B------:R-:W-:-:S06]  /*15be0*/  FFMA.FTZ R181, R83, R88, -R26 ;  /* 0x0000005853b57223 */ /* 0x000fcc000001081a */
[----:B------:R-:W-:Y:S01]  /*15bf0*/  MUFU.EX2 R177, R177 ;  /* 0x000000b100b17308 */ /* 0x000fe20000000800 */
[----:B-1----:R-:W-:-:S07]  /*15c00*/  FADD.FTZ R20, R182, R3 ;  /* 0x00000003b6147221 */ /* 0x002fce0000010000 */
[----:B------:R-:W1:Y:S08]  /*15c10*/  MUFU.EX2 R4, R4 ;  /* 0x0000000400047308 */ /* 0x000e700000000800 */
[----:B------:R-:W3:Y:S01]  /*15c20*/  MUFU.EX2 R37, R37 ;  /* 0x0000002500257308 */ /* 0x000ee20000000800 */
[----:B------:R-:W-:-:S07]  /*15c30*/  FFMA.FTZ R8, R7, R88, -R26 ;  /* 0x0000005807087223 */ /* 0x000fce000001081a */
[----:B------:R-:W4:Y:S01]  /*15c40*/  MUFU.EX2 R179, R179 ;  /* 0x000000b300b37308 */ /* 0x000f220000000800 */
[----:B0-----:R-:W-:-:S07]  /*15c50*/  FADD.FTZ R3, R35, R20 ;  /* 0x0000001423037221 */ /* 0x001fce0000010000 */
[----:B------:R-:W0:Y:S01]  /*15c60*/  MUFU.EX2 R186, R186 ;  /* 0x000000ba00ba7308 */ /* 0x000e220000000800 */
[----:B------:R-:W-:-:S07]  /*15c70*/  FFMA.FTZ R183, R105, R88, -R26 ;  /* 0x0000005869b77223 */ /* 0x000fce000001081a */
[----:B------:R-:W0:Y:S01]  /*15c80*/  MUFU.EX2 R6, R6 ;  /* 0x0000000600067308 */ /* 0x000e220000000800 */
[----:B--2---:R-:W-:-:S07]  /*15c90*/  FADD.FTZ R38, R184, R3 ;  /* 0x00000003b8267221 */ /* 0x004fce0000010000 */
[----:B------:R-:W2:Y:S01]  /*15ca0*/  MUFU.EX2 R41, R41 ;  /* 0x0000002900297308 */ /* 0x000ea20000000800 */
[----:B-1----:R-:W-:Y:S01]  /*15cb0*/  FADD.FTZ R20, R177, R4 ;  /* 0x00000004b1147221 */ /* 0x002fe20000010000 */
[----:B------:R-:W-:-:S06]  /*15cc0*/  FFMA.FTZ R10, R9, R88, -R26 ;  /* 0x00000058090a7223 */ /* 0x000fcc000001081a */
[----:B------:R-:W1:Y:S01]  /*15cd0*/  MUFU.EX2 R181, R181 ;  /* 0x000000b500b57308 */ /* 0x000e620000000800 */
[----:B---3--:R-:W-:-:S07]  /*15ce0*/  FADD.FTZ R5, R37, R38 ;  /* 0x0000002625057221 */ /* 0x008fce0000010000 */
[----:B------:R-:W3:Y:S01]  /*15cf0*/  MUFU.EX2 R188, R188 ;  /* 0x000000bc00bc7308 */ /* 0x000ee20000000800 */
[----:B----4-:R-:W-:Y:S01]  /*15d00*/  FADD.FTZ R3, R179, R20 ;  /* 0x00000014b3037221 */ /* 0x010fe20000010000 */
[----:B------:R-:W-:-:S06]  /*15d10*/  FFMA.FTZ R185, R11, R88, -R26 ;  /* 0x000000580bb97223 */ /* 0x000fcc000001081a */
[----:B------:R-:W4:Y:S01]  /*15d20*/  MUFU.EX2 R8, R8 ;  /* 0x0000000800087308 */ /* 0x000f220000000800 */
[----:B0-----:R-:W-:-:S07]  /*15d30*/  FADD.FTZ R40, R186, R5 ;  /* 0x00000005ba287221 */ /* 0x001fce0000010000 */
[----:B------:R-:W0:Y:S01]  /*15d40*/  MUFU.EX2 R43, R43 ;  /* 0x0000002b002b7308 */ /* 0x000e220000000800 */
[----:B------:R-:W-:Y:S01]  /*15d50*/  FADD.FTZ R20, R6, R3 ;  /* 0x0000000306147221 */ /* 0x000fe20000010000 */
[----:B------:R-:W-:-:S06]  /*15d60*/  FFMA.FTZ R12, R97, R88, -R26 ;  /* 0x00000058610c7223 */ /* 0x000fcc000001081a */
        /* <DEDUP_REMOVED lines=26> */
[----:B0-----:R-:W-:Y:S01]  /*15f10*/  FADD.FTZ R42, R192, R5 ;  /* 0x00000005c02a7221 */ /* 0x001fe20000010000 */
[----:B------:R-:W-:-:S06]  /*15f20*/  FADD.FTZ R20, R12, R3 ;  /* 0x000000030c147221 */ /* 0x000fcc0000010000 */
[----:B------:R-:W0:Y:S01]  /*15f30*/  MUFU.EX2 R189, R189 ;  /* 0x000000bd00bd7308 */ /* 0x000e220000000800 */
[----:B------:R-:W-:Y:S01]  /*15f40*/  FFMA.FTZ R28, R39, R88, -R26 ;  /* 0x00000058271c7223 */ /* 0x000fe2000001081a */
[----:B--2---:R-:W-:Y:S01]  /*15f50*/  FADD.FTZ R3, R47, R42 ;  /* 0x0000002a2f037221 */ /* 0x004fe20000010000 */
[----:B------:R-:W-:-:S05]  /*15f60*/  @!P1 VIADD R0, R0, 0x34840 ;  /* 0x0003484000009836 */ /* 0x000fca0000000000 */
[----:B------:R-:W2:Y:S01]  /*15f70*/  MUFU.EX2 R24, R24 ;  /* 0x0000001800187308 */ /* 0x000ea20000000800 */
[----:B-1----:R-:W-:Y:S01]  /*15f80*/  FADD.FTZ R5, R187, R20 ;  /* 0x00000014bb057221 */ /* 0x002fe20000010000 */
[----:B------:R-:W-:Y:S01]  /*15f90*/  FFMA.FTZ R193, R93, R88, -R26 ;  /* 0x000000585dc17223 */ /* 0x000fe2000001081a */
[----:B---3--:R-:W-:Y:S01]  /*15fa0*/  FADD.FTZ R42, R194, R3 ;  /* 0x00000003c22a7221 */ /* 0x008fe20000010000 */
[----:B------:R-:W-:-:S04]  /*15fb0*/  @!P1 PRMT R3, RZ, 0x654, R0 ;  /* 0x00000654ff039816 */ /* 0x000fc80000000000 */
[----:B------:R-:W1:Y:S01]  /*15fc0*/  MUFU.EX2 R191, R191 ;  /* 0x000000bf00bf7308 */ /* 0x000e620000000800 */
[----:B----4-:R-:W-:Y:S01]  /*15fd0*/  FADD.FTZ R20, R14, R5 ;  /* 0x000000050e147221 */ /* 0x010fe20000010000 */
[-CC-:B------:R-:W-:Y:S01]  /*15fe0*/  FFMA.FTZ R30, R75, R88.reuse, -R26.reuse ;  /* 0x000000584b1e7223 */ /* 0x180fe2000001081a */
[----:B------:R0:W-:Y:S05]  /*15ff0*/  @!P1 SYNCS.ARRIVE.TRANS64.RED.A1T0 RZ, [R3+URZ], RZ ;  /* 0x000000ff03ff99a7 */ /* 0x0001ea000810043f */
[----:B------:R-:W3:Y:S01]  /*16000*/  MUFU.EX2 R51, R51 ;  /* 0x0000003300337308 */ /* 0x000ee20000000800 */
[----:B------:R-:W-:Y:S01]  /*16010*/  FFMA.FTZ R195, R53, R88, -R26 ;  /* 0x0000005835c37223 */ /* 0x000fe2000001081a */
[----:B0-----:R-:W-:-:S06]  /*16020*/  FADD.FTZ R3, R189, R20 ;  /* 0x00000014bd037221 */ /* 0x001fcc0000010000 */
[----:B------:R-:W0:Y:S08]  /*16030*/  MUFU.EX2 R28, R28 ;  /* 0x0000001c001c7308 */ /* 0x000e300000000800 */
[----:B------:R-:W4:Y:S01]  /*16040*/  MUFU.EX2 R196, R196 ;  /* 0x000000c400c47308 */ /* 0x000f220000000800 */
[----:B--2---:R-:W-:Y:S01]  /*16050*/  FADD.FTZ R20, R24, R3 ;  /* 0x0000000318147221 */ /* 0x004fe20000010000 */
[----:B------:R-:W-:-:S06]  /*16060*/  FFMA.FTZ R32, R77, R88, -R26 ;  /* 0x000000584d207223 */ /* 0x000fcc000001081a */
[----:B------:R-:W2:Y:S08]  /*16070*/  MUFU.EX2 R193, R193 ;  /* 0x000000c100c17308 */ /* 0x000eb00000000800 */
[----:B------:R-:W2:Y:S01]  /*16080*/  MUFU.EX2 R55, R55 ;  /* 0x0000003700377308 */ /* 0x000ea20000000800 */
[----:B-1----:R-:W-:Y:S01]  /*16090*/  FADD.FTZ R3, R191, R20 ;  /* 0x00000014bf037221 */ /* 0x002fe20000010000 */
[----:B------:R-:W-:-:S06]  /*160a0*/  FFMA.FTZ R197, R79, R88, -R26 ;  /* 0x000000584fc57223 */ /* 0x000fcc000001081a */
[----:B------:R-:W1:Y:S01]  /*160b0*/  MUFU.EX2 R30, R30 ;  /* 0x0000001e001e7308 */ /* 0x000e620000000800 */
[----:B---3--:R-:W-:-:S07]  /*160c0*/  FADD.FTZ R5, R51, R42 ;  /* 0x0000002a33057221 */ /* 0x008fce0000010000 */
[----:B------:R-:W3:Y:S01]  /*160d0*/  MUFU.EX2 R198, R198 ;  /* 0x000000c600c67308 */ /* 0x000ee20000000800 */
[----:B0-----:R-:W-:Y:S01]  /*160e0*/  FADD.FTZ R20, R28, R3 ;  /* 0x000000031c147221 */ /* 0x001fe20000010000 */
[----:B------:R-:W-:-:S06]  /*160f0*/  FFMA.FTZ R34, R67, R88, -R26 ;  /* 0x0000005843227223 */ /* 0x000fcc000001081a */
[----:B------:R-:W0:Y:S01]  /*16100*/  MUFU.EX2 R195, R195 ;  /* 0x000000c300c37308 */ /* 0x000e220000000800 */
[----:B----4-:R-:W-:-:S07]  /*16110*/  FADD.FTZ R44, R196, R5 ;  /* 0x00000005c42c7221 */ /* 0x010fce0000010000 */
[----:B------:R-:W4:Y:S01]  /*16120*/  MUFU.EX2 R63, R63 ;  /* 0x0000003f003f7308 */ /* 0x000f220000000800 */
[----:B--2---:R-:W-:Y:S01]  /*16130*/  FADD.FTZ R3, R193, R20 ;  /* 0x00000014c1037221 */ /* 0x004fe20000010000 */
[----:B------:R-:W-:-:S06]  /*16140*/  FFMA.FTZ R199, R73, R88, -R26 ;  /* 0x0000005849c77223 */ /* 0x000fcc000001081a */
[----:B------:R-:W2:Y:S01]  /*16150*/  MUFU.EX2 R32, R32 ;  /* 0x0000002000207308 */ /* 0x000ea20000000800 */
[----:B------:R-:W-:-:S07]  /*16160*/  FADD.FTZ R5, R55, R44 ;  /* 0x0000002c37057221 */ /* 0x000fce0000010000 */
        /* <DEDUP_REMOVED lines=32> */
[----:B---3--:R-:W-:-:S06]  /*16370*/  FADD.FTZ R46, R204, R5 ;  /* 0x00000005cc2e7221 */ /* 0x008fcc0000010000 */
[----:B------:R-:W1:Y:S01]  /*16380*/  MUFU.EX2 R203, R203 ;  /* 0x000000cb00cb7308 */ /* 0x000e620000000800 */
[----:B------:R-:W-:-:S07]  /*16390*/  FFMA.FTZ R85, R85, R88, -R26 ;  /* 0x0000005855557223 */ /* 0x000fce000001081a */
        /* <DEDUP_REMOVED lines=34> */
[----:B----4-:R-:W-:Y:S01]  /*165c0*/  FADD.FTZ R5, R129, R48 ;  /* 0x0000003081057221 */ /* 0x010fe20000010000 */
[----:B------:R-:W-:-:S06]  /*165d0*/  FFMA.FTZ R115, R115, R88, -R26 ;  /* 0x0000005873737223 */ /* 0x000fcc000001081a */
[----:B------:R-:W4:Y:S01]  /*165e0*/  MUFU.EX2 R214, R214 ;  /* 0x000000d600d67308 */ /* 0x000f220000000800 */
[-CC-:B------:R-:W-:Y:S01]  /*165f0*/  FFMA.FTZ R117, R117, R88.reuse, -R26.reuse ;  /* 0x0000005875757223 */ /* 0x180fe2000001081a */
[-CC-:B------:R-:W-:Y:S01]  /*16600*/  FFMA.FTZ R113, R113, R88.reuse, -R26.reuse ;  /* 0x0000005871717223 */ /* 0x180fe2000001081a */
[-CC-:B------:R-:W-:Y:S01]  /*16610*/  FFMA.FTZ R123, R123, R88.reuse, -R26.reuse ;  /* 0x000000587b7b7223 */ /* 0x180fe2000001081a */
[-CC-:B------:R-:W-:Y:S01]  /*16620*/  FFMA.FTZ R127, R127, R88.reuse, -R26.reuse ;  /* 0x000000587f7f7223 */ /* 0x180fe2000001081a */
[----:B------:R-:W-:-:S03]  /*16630*/  FFMA.FTZ R131, R131, R88, -R26 ;  /* 0x0000005883837223 */ /* 0x000fc6000001081a */
[----:B------:R-:W4:Y:S01]  /*16640*/  MUFU.EX2 R211, R211 ;  /* 0x000000d300d37308 */ /* 0x000f220000000800 */
[----:B------:R-:W-:Y:S01]  /*16650*/  FFMA.FTZ R133, R133, R88, -R26 ;  /* 0x0000005885857223 */ /* 0x000fe2000001081a */
[----:B--2---:R-:W-:Y:S01]  /*16660*/  FADD.FTZ R20, R42, R3 ;  /* 0x000000032a147221 */ /* 0x004fe20000010000 */
[----:B------:R-:W-:-:S05]  /*16670*/  FADD.FTZ R48, R212, R5 ;  /* 0x00000005d4307221 */ /* 0x000fca0000010000 */
[----:B------:R-:W2:Y:S01]  /*16680*/  MUFU.EX2 R137, R137 ;  /* 0x0000008900897308 */ /* 0x000ea20000000800 */
[----:B-1----:R-:W-:Y:S01]  /*16690*/  FADD.FTZ R3, R209, R20 ;  /* 0x00000014d1037221 */ /* 0x002fe20000010000 */
[----:B---3--:R-:W-:-:S06]  /*166a0*/  FADD.FTZ R5, R135, R48 ;  /* 0x0000003087057221 */ /* 0x008fcc0000010000 */
[----:B------:R-:W1:Y:S08]  /*166b0*/  MUFU.EX2 R26, R111 ;  /* 0x0000006f001a7308 */ /* 0x000e700000000800 */
[----:B------:R-:W3:Y:S01]  /*166c0*/  MUFU.EX2 R216, R216 ;  /* 0x000000d800d87308 */ /* 0x000ee20000000800 */
[----:B0-----:R-:W-:Y:S01]  /*166d0*/  FADD.FTZ R20, R44, R3 ;  /* 0x000000032c147221 */ /* 0x001fe20000010000 */
[----:B----4-:R-:W-:-:S06]  /*166e0*/  FADD.FTZ R50, R214, R5 ;  /* 0x00000005d6327221 */ /* 0x010fcc0000010000 */
[----:B------:R-:W0:Y:S01]  /*166f0*/  MUFU.EX2 R29, R29 ;  /* 0x0000001d001d7308 */ /* 0x000e220000000800 */
[----:B------:R-:W-:Y:S01]  /*16700*/  FADD.FTZ R3, R211, R20 ;  /* 0x00000014d3037221 */ /* 0x000fe20000010000 */
[----:B--2---:R-:W-:-:S06]  /*16710*/  FADD.FTZ R5, R137, R50 ;  /* 0x0000003289057221 */ /* 0x004fcc0000010000 */
[----:B------:R-:W2:Y:S01]  /*16720*/  MUFU.EX2 R46, R115 ;  /* 0x00000073002e7308 */ /* 0x000ea20000000800 */
[----:B-1----:R-:W-:Y:S01]  /*16730*/  FADD.FTZ R52, R26, R3 ;  /* 0x000000031a347221 */ /* 0x002fe20000010000 */
[----:B---3--:R-:W-:-:S06]  /*16740*/  FADD.FTZ R50, R216, R5 ;  /* 0x00000005d8327221 */ /* 0x008fcc0000010000 */
[----:B------:R-:W1:Y:S01]  /*16750*/  MUFU.EX2 R117, R117 ;  /* 0x0000007500757308 */ /* 0x000e620000000800 */
[----:B0-----:R-:W-:-:S07]  /*16760*/  FADD.FTZ R3, R29, R52 ;  /* 0x000000341d037221 */ /* 0x001fce0000010000 */
[----:B------:R-:W0:Y:S01]  /*16770*/  MUFU.EX2 R48, R113 ;  /* 0x0000007100307308 */ /* 0x000e220000000800 */
[----:B------:R-:W-:Y:S01]  /*16780*/  FADD.FTZ R5, R139, R50 ;  /* 0x000000328b057221 */ /* 0x000fe20000010000 */
[----:B------:R-:W-:Y:S01]  /*16790*/  F2FP.BF16.F32.PACK_AB R177, R4, R177 ;  /* 0x000000b104b1723e */ /* 0x000fe200000010ff */
[----:B--2---:R-:W-:-:S05]  /*167a0*/  FADD.FTZ R4, R46, R3 ;  /* 0x000000032e047221 */ /* 0x004fca0000010000 */
[----:B------:R-:W2:Y:S01]  /*167b0*/  MUFU.EX2 R123, R123 ;  /* 0x0000007b007b7308 */ /* 0x000ea20000000800 */
[----:B-1----:R-:W-:-:S07]  /*167c0*/  FADD.FTZ R3, R117, R4 ;  /* 0x0000000475037221 */ /* 0x002fce0000010000 */
[----:B------:R-:W1:Y:S01]  /*167d0*/  MUFU.EX2 R50, R127 ;  /* 0x0000007f00327308 */ /* 0x000e620000000800 */
[----:B------:R-:W-:Y:S01]  /*167e0*/  F2FP.BF16.F32.PACK_AB R179, R6, R179 ;  /* 0x000000b306b3723e */ /* 0x000fe200000010ff */
[----:B0-----:R-:W-:-:S06]  /*167f0*/  FADD.FTZ R6, R48, R3 ;  /* 0x0000000330067221 */ /* 0x001fcc0000010000 */
[----:B------:R-:W0:Y:S01]  /*16800*/  MUFU.EX2 R218, R218 ;  /* 0x000000da00da7308 */ /* 0x000e220000000800 */
[----:B------:R-:W-:-:S07]  /*16810*/  ISETP.GE.AND P2, PT, R161, 0xb1, PT ;  /* 0x000000b1a100780c */ /* 0x000fce0003f46270 */
[----:B------:R-:W3:Y:S01]  /*16820*/  MUFU.EX2 R131, R131 ;  /* 0x0000008300837308 */ /* 0x000ee20000000800 */
[----:B--2---:R-:W-:-:S07]  /*16830*/  FADD.FTZ R3, R123, R6 ;  /* 0x000000067b037221 */ /* 0x004fce0000010000 */
[----:B------:R-:W2:Y:S08]  /*16840*/  MUFU.EX2 R141, R141 ;  /* 0x0000008d008d7308 */ /* 0x000eb00000000800 */
[----:B------:R-:W4:Y:S01]  /*16850*/  MUFU.EX2 R4, R133 ;  /* 0x0000008500047308 */ /* 0x000f220000000800 */
[----:B------:R-:W-:Y:S01]  /*16860*/  F2FP.BF16.F32.PACK_AB R205, R0, R205 ;  /* 0x000000cd00cd723e */ /* 0x000fe200000010ff */
[----:B-1----:R-:W-:Y:S01]  /*16870*/  FADD.FTZ R0, R50, R3 ;  /* 0x0000000332007221 */ /* 0x002fe20000010000 */
[----:B0-----:R-:W-:Y:S01]  /*16880*/  FADD.FTZ R20, R218, R5 ;  /* 0x00000005da147221 */ /* 0x001fe20000010000 */
[----:B------:R-:W-:-:S02]  /*16890*/  IMAD.U32 R236, RZ, RZ, UR52 ;  /* 0x00000034ffec7e24 */ /* 0x000fc4000f8e00ff */
[----:B---3--:R-:W-:Y:S01]  /*168a0*/  FADD.FTZ R15, R131, R0 ;  /* 0x00000000830f7221 */ /* 0x008fe20000010000 */
[----:B------:R-:W-:Y:S02]  /*168b0*/  IMAD.U32 R237, RZ, RZ, UR53 ;  /* 0x00000035ffed7e24 */ /* 0x000fe4000f8e00ff */
[----:B------:R-:W-:Y:S02]  /*168c0*/  IMAD.U32 R234, RZ, RZ, UR48 ;  /* 0x00000030ffea7e24 */ /* 0x000fe4000f8e00ff */
[----:B------:R-:W-:Y:S02]  /*168d0*/  IMAD.U32 R235, RZ, RZ, UR49 ;  /* 0x00000031ffeb7e24 */ /* 0x000fe4000f8e00ff */
[----:B------:R-:W-:Y:S02]  /*168e0*/  IMAD.U32 R232, RZ, RZ, UR44 ;  /* 0x0000002cffe87e24 */ /* 0x000fe4000f8e00ff */
[----:B------:R-:W-:Y:S02]  /*168f0*/  IMAD.U32 R233, RZ, RZ, UR45 ;  /* 0x0000002dffe97e24 */ /* 0x000fe4000f8e00ff */
[----:B------:R-:W-:-:S02]  /*16900*/  IMAD.U32 R230, RZ, RZ, UR40 ;  /* 0x00000028ffe67e24 */ /* 0x000fc4000f8e00ff */
[----:B------:R-:W-:Y:S01]  /*16910*/  IMAD.U32 R231, RZ, RZ, UR41 ;  /* 0x00000029ffe77e24 */ /* 0x000fe2000f8e00ff */
[----:B------:R-:W-:Y:S01]  /*16920*/  F2FP.BF16.F32.PACK_AB R176, R27, R176 ;  /* 0x000000b01bb0723e */ /* 0x000fe200000010ff */
[----:B--2---:R-:W-:Y:S01]  /*16930*/  FADD.FTZ R20, R141, R20 ;  /* 0x000000148d147221 */ /* 0x004fe20000010000 */
[----:B------:R-:W-:Y:S01]  /*16940*/  F2FP.BF16.F32.PACK_AB R178, R31, R178 ;  /* 0x000000b21fb2723e */ /* 0x000fe200000010ff */
[----:B----4-:R-:W-:Y:S01]  /*16950*/  FADD.FTZ R15, R4, R15 ;  /* 0x0000000f040f7221 */ /* 0x010fe20000010000 */
[----:B------:R-:W-:Y:S01]  /*16960*/  F2FP.BF16.F32.PACK_AB R180, R33, R180 ;  /* 0x000000b421b4723e */ /* 0x000fe200000010ff */
[--C-:B------:R-:W-:Y:S01]  /*16970*/  IMAD.MOV.U32 R86, RZ, RZ, R87.reuse ;  /* 0x000000ffff567224 */ /* 0x100fe200078e0057 */
        /* <DEDUP_REMOVED lines=76> */
[-C--:B------:R-:W-:Y:S01]  /*16e40*/  MOV R76, R87.reuse ;  /* 0x00000057004c7202 */ /* 0x080fe20000000f00 */
[--C-:B------:R-:W-:Y:S01]  /*16e50*/  IMAD.MOV.U32 R46, RZ, RZ, R87.reuse ;  /* 0x000000ffff2e7224 */ /* 0x100fe200078e0057 */
[----:B------:R-:W-:Y:S01]  /*16e60*/  MOV R32, R87 ;  /* 0x0000005700207202 */ /* 0x000fe20000000f00 */
[----:B------:R-:W-:-:S02]  /*16e70*/  IMAD.MOV.U32 R45, RZ, RZ, R87 ;  /* 0x000000ffff2d7224 */ /* 0x000fc400078e0057 */
[--C-:B------:R-:W-:Y:S02]  /*16e80*/  IMAD.MOV.U32 R44, RZ, RZ, R87.reuse ;  /* 0x000000ffff2c7224 */ /* 0x100fe400078e0057 */
[--C-:B------:R-:W-:Y:S02]  /*16e90*/  IMAD.MOV.U32 R43, RZ, RZ, R87.reuse ;  /* 0x000000ffff2b7224 */ /* 0x100fe400078e0057 */
[--C-:B------:R-:W-:Y:S02]  /*16ea0*/  IMAD.MOV.U32 R42, RZ, RZ, R87.reuse ;  /* 0x000000ffff2a7224 */ /* 0x100fe400078e0057 */
[--C-:B------:R-:W-:Y:S02]  /*16eb0*/  IMAD.MOV.U32 R41, RZ, RZ, R87.reuse ;  /* 0x000000ffff297224 */ /* 0x100fe400078e0057 */
[--C-:B------:R-:W-:Y:S02]  /*16ec0*/  IMAD.MOV.U32 R40, RZ, RZ, R87.reuse ;  /* 0x000000ffff287224 */ /* 0x100fe400078e0057 */
        /* <DEDUP_REMOVED lines=14> */
[----:B------:R-:W-:Y:S01]  /*16fb0*/  IMAD.MOV.U32 R24, RZ, RZ, R87 ;  /* 0x000000ffff187224 */ /* 0x000fe200078e0057 */
[----:B------:R-:W-:Y:S06]  /*16fc0*/  @!P2 BRA `(.L_x_783) ;  /* 0x00000068000ca947 */ /* 0x000fec0003800000 */
[----:B------:R0:W5:Y:S01]  /*16fd0*/  LDL.LU R5, [R1] ;  /* 0x0000000001057983 */ /* 0x0001620000300800 */
[----:B------:R-:W-:Y:S01]  /*16fe0*/  VIADD R0, R163, 0xfffffffe ;  /* 0xfffffffea3007836 */ /* 0x000fe20000000000 */
[----:B------:R-:W-:Y:S01]  /*16ff0*/  CS2R R86, SRZ ;  /* 0x0000000000567805 */ /* 0x000fe2000001ff00 */
[----:B------:R-:W-:Y:S01]  /*17000*/  IMAD.MOV.U32 R3, RZ, RZ, R92 ;  /* 0x000000ffff037224 */ /* 0x000fe200078e005c */
[----:B------:R-:W-:Y:S01]  /*17010*/  CS2R R84, SRZ ;  /* 0x0000000000547805 */ /* 0x000fe2000001ff00 */
[----:B------:R-:W-:Y:S01]  /*17020*/  IMAD.MOV.U32 R4, RZ, RZ, R89 ;  /* 0x000000ffff047224 */ /* 0x000fe200078e0059 */
[----:B------:R-:W-:Y:S01]  /*17030*/  CS2R R82, SRZ ;  /* 0x0000000000527805 */ /* 0x000fe2000001ff00 */
[----:B------:R-:W-:Y:S01]  /*17040*/  IMAD.MOV.U32 R6, RZ, RZ, R222 ;  /* 0x000000ffff067224 */ /* 0x000fe200078e00de */
        /* <DEDUP_REMOVED lines=28> */
[----:B0-----:R-:W-:-:S07]  /*17210*/  CS2R R24, SRZ ;  /* 0x0000000000187805 */ /* 0x001fce000001ff00 */
.L_x_793:
[----:B------:R-:W2:Y:S01]  /*17220*/  LDL R7, [R1+0x18] ;  /* 0x0000180001077983 */ /* 0x000ea20000100800 */
[----:B------:R-:W-:Y:S01]  /*17230*/  VIADD R222, R6, 0x1 ;  /* 0x0000000106de7836 */ /* 0x000fe20000000000 */
[----:B------:R-:W-:Y:S05]  /*17240*/  YIELD ;  /* 0x0000000000007946 */ /* 0x000fea0003800000 */
[----:B------:R-:W-:-:S04]  /*17250*/  ISETP.NE.AND P3, PT, R222, 0x2, PT ;  /* 0x00000002de00780c */ /* 0x000fc80003f65270 */
[----:B------:R-:W-:Y:S02]  /*17260*/  SEL R8, RZ, 0x1, P3 ;  /* 0x00000001ff087807 */ /* 0x000fe40001800000 */
[----:B------:R-:W-:Y:S02]  /*17270*/  SEL R222, R222, RZ, P3 ;  /* 0x000000ffdede7207 */ /* 0x000fe40001800000 */
[----:B-----5:R-:W-:-:S05]  /*17280*/  LOP3.LUT R8, R5, R8, RZ, 0x3c, !PT ;  /* 0x0000000805087212 */ /* 0x020fca00078e3cff */
[----:B------:R0:W-:Y:S01]  /*17290*/  STL [R1], R8 ;  /* 0x0000000801007387 */ /* 0x0001e20000100800 */
[----:B--2---:R-:W-:-:S13]  /*172a0*/  ISETP.NE.AND P2, PT, R7, RZ, PT ;  /* 0x000000ff0700720c */ /* 0x004fda0003f45270 */
[----:B0-----:R-:W-:Y:S05]  /*172b0*/  @P2 BRA `(.L_x_784) ;  /* 0x0000000000302947 */ /* 0x001fea0003800000 */
[----:B------:R-:W-:Y:S05]  /*172c0*/  @!P0 BRA `(.L_x_785) ;  /* 0x0000000000048947 */ /* 0x000fea0003800000 */
[----:B------:R-:W-:Y:S01]  /*172d0*/  BPT.TRAP 0x1 ;  /* 0x000000040000795c */ /* 0x000fe20000300000 */
.L_x_785:
[----:B------:R-:W-:Y:S01]  /*172e0*/  IMAD R7, R222, 0x8, R2 ;  /* 0x00000008de077824 */ /* 0x000fe200078e0202 */
[----:B------:R-:W-:-:S04]  /*172f0*/  SHF.L.U32 R8, R8, 0x1f, RZ ;  /* 0x0000001f08087819 */ /* 0x000fc800000006ff */
[----:B------:R0:W1:Y:S01]  /*17300*/  SYNCS.PHASECHK.TRANS64.TRYWAIT P3, [R7+URZ+0x34830], R8 ;  /* 0x03483008070075a7 */ /* 0x000062000806017f */
[----:B------:R-:W-:Y:S05]  /*17310*/  @!P0 BRA `(.L_x_786) ;  /* 0x0000000000048947 */ /* 0x000fea0003800000 */
[----:B------:R-:W-:Y:S01]  /*17320*/  BPT.TRAP 0x1 ;  /* 0x000000040000795c */ /* 0x000fe20000300000 */
.L_x_786:
[----:B------:R-:W-:Y:S04]  /*17330*/  BSSY B0, `(.L_x_784) ;  /* 0x0000004000007945 */ /* 0x000fe80003800000 */
[----:B-1----:R-:W-:Y:S05]  /*17340*/  @P3 BRA `(.L_x_787) ;  /* 0x0000000000083947 */ /* 0x002fea0003800000 */
[----:B------:R-:W1:Y:S02]  /*17350*/  SYNCS.PHASECHK.TRANS64.TRYWAIT P3, [R7+URZ+0x34830], R8 ;  /* 0x03483008070075a7 */ /* 0x000e64000806017f */
[----:B-1----:R-:W-:Y:S05]  /*17360*/  @!P3 BRA `(.L_x_788) ;  /* 0x0000010c000cb947 */ /* 0x002fea0003800000 */
.L_x_787:
[----:B------:R-:W-:Y:S05]  /*17370*/  BSYNC B0 ;  /* 0x0000000000007941 */ /* 0x000fea0003800000 */
.L_x_784:
[----:B------:R-:W2:Y:S04]  /*17380*/  LDL R10, [R1+0x1c] ;  /* 0x00001c00010a7983 */ /* 0x000ea80000100800 */
[----:B01----:R-:W3:Y:S01]  /*17390*/  LDL.64 R8, [R1+0x10] ;  /* 0x0000100001087983 */ /* 0x003ee20000100a00 */
[----:B------:R-:W0:Y:S01]  /*173a0*/  S2R R7, SR_TID.X ;  /* 0x0000000000077919 */ /* 0x000e220000002100 */
[----:B------:R-:W-:Y:S05]  /*173b0*/  WARPSYNC.ALL ;  /* 0x0000000000007948 */ /* 0x000fea0003800000 */
[----:B------:R-:W-:Y:S01]  /*173c0*/  IMAD.MOV.U32 R11, RZ, RZ, 0x40000040 ;  /* 0x40000040ff0b7424 */ /* 0x000fe200078e00ff */
[----:B------:R-:W4:Y:S01]  /*173d0*/  LDL.64 R92, [R1+0x8] ;  /* 0x00000800015c7983 */ /* 0x000f220000100a00 */
[----:B0-----:R-:W-:-:S05]  /*173e0*/  SHF.R.U32.HI R7, RZ, 0x7, R7 ;  /* 0x00000007ff077819 */ /* 0x001fca0000011607 */
[----:B------:R-:W-:-:S05]  /*173f0*/  VIADD R7, R7, 0x8 ;  /* 0x0000000807077836 */ /* 0x000fca0000000000 */
[----:B------:R0:W-:Y:S01]  /*17400*/  BAR.SYNC.DEFER_BLOCKING R7, 0x100 ;  /* 0x000400070000751d */ /* 0x0001e20000010000 */
[----:B------:R-:W-:-:S05]  /*17410*/  R2UR UR15, R11 ;  /* 0x000000000b0f72ca */ /* 0x000fca00000e0000 */
[----:B------:R-:W-:Y:S01]  /*17420*/  WARPGROUP.ARRIVE ;  /* 0x00000000000079c5 */ /* 0x000fe20000000000 */
[----:B------:R-:W-:-:S05]  /*17430*/  IMAD.MOV.U32 R89, RZ, RZ, 0x40000040 ;  /* 0x40000040ff597424 */ /* 0x000fca00078e00ff */
[----:B------:R-:W-:Y:S01]  /*17440*/  R2UR UR19, R89 ;  /* 0x00000000591372ca */ /* 0x000fe200000e0000 */
[----:B------:R-:W-:Y:S01]  /*17450*/  IMAD.MOV.U32 R13, RZ, RZ, 0x40000040 ;  /* 0x40000040ff0d7424 */ /* 0x000fe200078e00ff */
[----:B------:R-:W-:Y:S02]  /*17460*/  MOV R229, UR39 ;  /* 0x0000002700e57c02 */ /* 0x000fe40008000f00 */
[----:B------:R-:W-:Y:S02]  /*17470*/  MOV R228, UR38 ;  /* 0x0000002600e47c02 */ /* 0x000fe40008000f00 */
[----:B------:R-:W-:Y:S02]  /*17480*/  R2UR UR39, R13 ;  /* 0x000000000d2772ca */ /* 0x000fe400000e0000 */
[----:B------:R-:W-:Y:S02]  /*17490*/  MOV R227, UR37 ;  /* 0x0000002500e37c02 */ /* 0x000fe40008000f00 */
[----:B------:R-:W-:Y:S01]  /*174a0*/  MOV R226, UR36 ;  /* 0x0000002400e27c02 */ /* 0x000fe20008000f00 */
[----:B------:R-:W-:Y:S01]  /*174b0*/  IMAD.MOV.U32 R91, RZ, RZ, 0x40000040 ;  /* 0x40000040ff5b7424 */ /* 0x000fe200078e00ff */
[----:B------:R-:W-:-:S04]  /*174c0*/  R2UR UR25, R89 ;  /* 0x00000000591972ca */ /* 0x000fc800000e0000 */
[----:B------:R-:W-:Y:S02]  /*174d0*/  R2UR UR59, R91 ;  /* 0x000000005b3b72ca */ /* 0x000fe400000e0000 */
[----:B------:R-:W-:-:S11]  /*174e0*/  R2UR UR27, R89 ;  /* 0x00000000591b72ca */ /* 0x000fd600000e0000 */
[----:B0-----:R-:W-:Y:S01]  /*174f0*/  MOV R7, UR59 ;  /* 0x0000003b00077c02 */ /* 0x001fe20008000f00 */
[----:B--2---:R-:W-:Y:S01]  /*17500*/  IMAD R10, R222, 0xb00, R10 ;  /* 0x00000b00de0a7824 */ /* 0x004fe200078e020a */
[----:B---3--:R-:W-:Y:S02]  /*17510*/  R2UR UR8, R8 ;  /* 0x00000000080872ca */ /* 0x008fe400000e0000 */
[----:B------:R-:W-:Y:S02]  /*17520*/  R2UR UR9, R9 ;  /* 0x00000000090972ca */ /* 0x000fe400000e0000 */
[----:B------:R-:W-:-:S09]  /*17530*/  R2UR UR14, R10 ;  /* 0x000000000a0e72ca */ /* 0x000fd200000e0000 */
[----:B------:R-:W-:Y:S02]  /*17540*/  UMOV UR12, UR8 ;  /* 0x00000008000c7c82 */ /* 0x000fe40008000000 */
[----:B------:R-:W-:Y:S02]  /*17550*/  UMOV UR13, UR9 ;  /* 0x00000009000d7c82 */ /* 0x000fe40008000000 */
[----:B------:R-:W-:Y:S01]  /*17560*/  HGMMA.64x16x16.F32.BF16 R168, gdesc[UR12], RZ, !UPT, gsb0 ;  /* 0x002000000ca879f0 */ /* 0x000fe2000c0018ff */
[----:B------:R-:W-:-:S05]  /*17570*/  VIADD R88, R10, 0x80 ;  /* 0x000000800a587836 */ /* 0x000fca0000000000 */
[----:B------:R-:W-:Y:S01]  /*17580*/  R2UR UR18, R88 ;  /* 0x00000000581272ca */ /* 0x000fe200000e0000 */
[----:B------:R-:W-:Y:S01]  /*17590*/  UMOV UR16, UR8 ;  /* 0x0000000800107c82 */ /* 0x000fe20008000000 */
[----:B------:R-:W-:Y:S01]  /*175a0*/  UMOV UR17, UR9 ;  /* 0x0000000900117c82 */ /* 0x000fe20008000000 */
[----:B------:R-:W-:Y:S02]  /*175b0*/  WARPGROUP.DEPBAR.LE gsb0, 0x0 ;  /* 0x00008000000079c5 */ /* 0x000fe40000010000 */
[----:B------:R-:W-:-:S08]  /*175c0*/  WARPGROUP.ARRIVE ;  /* 0x00000000000079c5 */ /* 0x000fd00000000000 */
[----:B------:R-:W-:Y:S01]  /*175d0*/  HGMMA.64x16x16.F32.BF16 R160, gdesc[UR16], RZ, !UPT, gsb0 ;  /* 0x0020000010a079f0 */ /* 0x000fe2000c0018ff */
[----:B------:R-:W-:-:S05]  /*175e0*/  VIADD R12, R10, 0x100 ;  /* 0x000001000a0c7836 */ /* 0x000fca0000000000 */
[----:B------:R-:W-:Y:S01]  /*175f0*/  R2UR UR38, R12 ;  /* 0x000000000c2672ca */ /* 0x000fe200000e0000 */
[----:B------:R-:W-:Y:S01]  /*17600*/  UMOV UR36, UR8 ;  /* 0x0000000800247c82 */ /* 0x000fe20008000000 */
[----:B------:R-:W-:Y:S01]  /*17610*/  UMOV UR37, UR9 ;  /* 0x0000000900257c82 */ /* 0x000fe20008000000 */
[C---:B------:R-:W-:Y:S02]  /*17620*/  VIADD R88, R10.reuse, 0x180 ;  /* 0x000001800a587836 */ /* 0x040fe40000000000 */
[----:B------:R-:W-:-:S03]  /*17630*/  VIADD R90, R10, 0x280 ;  /* 0x000002800a5a7836 */ /* 0x000fc60000000000 */
[----:B------:R-:W-:Y:S01]  /*17640*/  R2UR UR26, R88 ;  /* 0x00000000581a72ca */ /* 0x000fe200000e0000 */
[----:B------:R-:W-:Y:S01]  /*17650*/  VIADD R88, R10, 0x300 ;  /* 0x000003000a587836 */ /* 0x000fe20000000000 */
[----:B------:R-:W-:Y:S02]  /*17660*/  WARPGROUP.DEPBAR.LE gsb0, 0x0 ;  /* 0x00008000000079c5 */ /* 0x000fe40000010000 */
[----:B------:R-:W-:-:S06]  /*17670*/  WARPGROUP.ARRIVE ;  /* 0x00000000000079c5 */ /* 0x000fcc0000000000 */
[----:B------:R-:W-:Y:S01]  /*17680*/  HGMMA.64x16x16.F32.BF16 R152, gdesc[UR36], RZ, !UPT, gsb0 ;  /* 0x00200000249879f0 */ /* 0x000fe2000c0018ff */
[----:B------:R-:W-:Y:S01]  /*17690*/  R2UR UR34, R90 ;  /* 0x000000005a2272ca */ /* 0x000fe200000e0000 */
[----:B------:R-:W-:Y:S01]  /*176a0*/  VIADD R90, R10, 0x480 ;  /* 0x000004800a5a7836 */ /* 0x000fe20000000000 */
[----:B------:R-:W-:Y:S01]  /*176b0*/  R2UR UR42, R88 ;  /* 0x00000000582a72ca */ /* 0x000fe200000e0000 */
[----:B------:R-:W-:-:S03]  /*176c0*/  VIADD R88, R10, 0x400 ;  /* 0x000004000a587836 */ /* 0x000fc60000000000 */
[----:B------:R-:W-:Y:S01]  /*176d0*/  R2UR UR54, R90 ;  /* 0x000000005a3672ca */ /* 0x000fe200000e0000 */
[----:B------:R-:W-:Y:S01]  /*176e0*/  VIADD R90, R10, 0x82 ;  /* 0x000000820a5a7836 */ /* 0x000fe20000000000 */
[----:B------:R-:W-:Y:S01]  /*176f0*/  R2UR UR50, R88 ;  /* 0x00000000583272ca */ /* 0x000fe200000e0000 */
[----:B------:R-:W-:-:S03]  /*17700*/  VIADD R88, R10, 0x2 ;  /* 0x000000020a587836 */ /* 0x000fc60000000000 */
[----:B------:R-:W-:Y:S02]  /*17710*/  R2UR UR58, R90 ;  /* 0x000000005a3a72ca */ /* 0x000fe400000e0000 */
[----:B------:R-:W-:Y:S01]  /*17720*/  R2UR UR24, R88 ;  /* 0x00000000581872ca */ /* 0x000fe200000e0000 */
[----:B------:R-:W-:Y:S01]  /*17730*/  UMOV UR59, UR25 ;  /* 0x00000019003b7c82 */ /* 0x000fe20008000000 */
[----:B------:R-:W-:-:S09]  /*17740*/  UMOV UR25, UR9 ;  /* 0x0000000900197c82 */ /* 0x000fd20008000000 */
[----:B------:R-:W-:Y:S02]  /*17750*/  MOV R8, UR58 ;  /* 0x0000003a00087c02 */ /* 0x000fe40008000f00 */
[----:B------:R-:W-:Y:S01]  /*17760*/  UMOV UR58, UR24 ;  /* 0x00000018003a7c82 */ /* 0x000fe20008000000 */
[----:B------:R-:W-:Y:S01]  /*17770*/  UMOV UR24, UR8 ;  /* 0x0000000800187c82 */ /* 0x000fe20008000000 */
[----:B------:R-:W-:Y:S02]  /*17780*/  WARPGROUP.DEPBAR.LE gsb0, 0x0 ;  /* 0x00008000000079c5 */ /* 0x000fe40000010000 */
[----:B------:R-:W-:-:S06]  /*17790*/  WARPGROUP.ARRIVE ;  /* 0x00000000000079c5 */ /* 0x000fcc0000000000 */
[----:B------:R-:W-:Y:S01]  /*177a0*/  HGMMA.64x16x16.F32.BF16 R144, gdesc[UR24], RZ, !UPT, gsb0 ;  /* 0x00200000189079f0 */ /* 0x000fe2000c0018ff */
[----:B------:R-:W-:Y:S01]  /*177b0*/  VIADD R12, R10, 0x200 ;  /* 0x000002000a0c7836 */ /* 0x000fe20000000000 */
[----:B------:R-:W-:-:S04]  /*177c0*/  R2UR UR31, R13 ;  /* 0x000000000d1f72ca */ /* 0x000fc800000e0000 */
[----:B------:R-:W-:Y:S01]  /*177d0*/  R2UR UR30, R12 ;  /* 0x000000000c1e72ca */ /* 0x000fe200000e0000 */
[----:B------:R-:W-:Y:S01]  /*177e0*/  UMOV UR28, UR8 ;  /* 0x00000008001c7c82 */ /* 0x000fe20008000000 */
[----:B------:R-:W-:Y:S01]  /*177f0*/  UMOV UR29, UR9 ;  /* 0x00000009001d7c82 */ /* 0x000fe20008000000 */
[----:B------:R-:W-:Y:S02]  /*17800*/  WARPGROUP.DEPBAR.LE gsb0, 0x0 ;  /* 0x00008000000079c5 */ /* 0x000fe40000010000 */
[----:B------:R-:W-:-:S08]  /*17810*/  WARPGROUP.ARRIVE ;  /* 0x00000000000079c5 */ /* 0x000fd00000000000 */
[----:B------:R-:W-:Y:S01]  /*17820*/  HGMMA.64x16x16.F32.BF16 R136, gdesc[UR28], RZ, !UPT, gsb0 ;  /* 0x002000001c8879f0 */ /* 0x000fe2000c0018ff */
        /* <DEDUP_REMOVED lines=9> */
[----:B------:R-:W-:Y:S01]  /*178c0*/  VIADD R12, R10, 0x380 ;  /* 0x000003800a0c7836 */ /* 0x000fe20000000000 */
[----:B------:R-:W-:Y:S02]  /*178d0*/  WARPGROUP.DEPBAR.LE gsb0, 0x0 ;  /* 0x00008000000079c5 */ /* 0x000fe40000010000 */
[----:B------:R-:W-:-:S07]  /*178e0*/  WARPGROUP.ARRIVE ;  /* 0x00000000000079c5 */ /* 0x000fce0000000000 */
[----:B------:R-:W-:Y:S01]  /*178f0*/  HGMMA.64x16x16.F32.BF16 R120, gdesc[UR40], RZ, !UPT, gsb0 ;  /* 0x00200000287879f0 */ /* 0x000fe2000c0018ff */
[----:B------:R-:W-:Y:S02]  /*17900*/  R2UR UR46, R12 ;  /* 0x000000000c2e72ca */ /* 0x000fe400000e0000 */
        /* <DEDUP_REMOVED lines=16> */
[----:B------:R-:W-:Y:S01]  /*17a10*/  R2UR UR11, R89 ;  /* 0x00000000590b72ca */ /* 0x000fe200000e0000 */
[----:B------:R-:W-:-:S03]  /*17a20*/  IMAD.MOV.U32 R89, RZ, RZ, 0x40000040 ;  /* 0x40000040ff597424 */ /* 0x000fc600078e00ff */
[----:B------:R-:W-:Y:S01]  /*17a30*/  R2UR UR10, R88 ;  /* 0x00000000580a72ca */ /* 0x000fe200000e0000 */
[----:B------:R-:W-:Y:S01]  /*17a40*/  VIADD R88, R10, 0x282 ;  /* 0x000002820a587836 */ /* 0x000fe20000000000 */
[----:B------:R-:W-:Y:S01]  /*17a50*/  R2UR UR19, R89 ;  /* 0x00000000591372ca */ /* 0x000fe200000e0000 */
[----:B------:R-:W-:Y:S02]  /*17a60*/  WARPGROUP.DEPBAR.LE gsb0, 0x0 ;  /* 0x00008000000079c5 */ /* 0x000fe40000010000 */
[----:B------:R-:W-:-:S06]  /*17a70*/  WARPGROUP.ARRIVE ;  /* 0x00000000000079c5 */ /* 0x000fcc0000000000 */
[----:B------:R-:W-:Y:S01]  /*17a80*/  HGMMA.64x16x16.F32.BF16 R96, gdesc[UR52], RZ, !UPT, gsb0 ;  /* 0x00200000346079f0 */ /* 0x000fe2000c0018ff */
[----:B------:R-:W-:Y:S01]  /*17a90*/  R2UR UR18, R88 ;  /* 0x00000000581272ca */ /* 0x000fe200000e0000 */
[C---:B------:R-:W-:Y:S02]  /*17aa0*/  VIADD R88, R10.reuse, 0x382 ;  /* 0x000003820a587836 */ /* 0x040fe40000000000 */
[----:B------:R-:W-:Y:S02]  /*17ab0*/  IMAD.MOV.U32 R89, RZ, RZ, 0x40000040 ;  /* 0x40000040ff597424 */ /* 0x000fe400078e00ff */
[----:B------:R-:W-:Y:S01]  /*17ac0*/  VIADD R12, R10, 0x500 ;  /* 0x000005000a0c7836 */ /* 0x000fe20000000000 */
[----:B------:R-:W-:Y:S01]  /*17ad0*/  R2UR UR26, R88 ;  /* 0x00000000581a72ca */ /* 0x000fe200000e0000 */
[----:B------:R-:W-:Y:S01]  /*17ae0*/  VIADD R88, R10, 0x482 ;  /* 0x000004820a587836 */ /* 0x000fe20000000000 */
[----:B------:R-:W-:Y:S01]  /*17af0*/  R2UR UR27, R89 ;  /* 0x00000000591b72ca */ /* 0x000fe200000e0000 */
[----:B------:R-:W-:Y:S01]  /*17b00*/  IMAD.MOV.U32 R89, RZ, RZ, 0x40000040 ;  /* 0x40000040ff597424 */ /* 0x000fe200078e00ff */
[----:B------:R-:W-:-:S02]  /*17b10*/  R2UR UR22, R12 ;  /* 0x000000000c1672ca */ /* 0x000fc400000e0000 */
[----:B------:R-:W-:Y:S02]  /*17b20*/  R2UR UR23, R13 ;  /* 0x000000000d1772ca */ /* 0x000fe400000e0000 */
[----:B------:R-:W-:Y:S01]  /*17b30*/  R2UR UR34, R88 ;  /* 0x00000000582272ca */ /* 0x000fe200000e0000 */
[----:B------:R-:W-:Y:S01]  /*17b40*/  VIADD R88, R10, 0x4 ;  /* 0x000000040a587836 */ /* 0x000fe20000000000 */
[----:B------:R-:W-:Y:S01]  /*17b50*/  R2UR UR35, R89 ;  /* 0x00000000592372ca */ /* 0x000fe200000e0000 */
[----:B------:R-:W-:Y:S01]  /*17b60*/  IMAD.MOV.U32 R89, RZ, RZ, 0x40000040 ;  /* 0x40000040ff597424 */ /* 0x000fe200078e00ff */
[----:B------:R-:W-:Y:S02]  /*17b70*/  MOV R225, UR5 ;  /* 0x0000000500e17c02 */ /* 0x000fe40008000f00 */
[----:B------:R-:W-:Y:S02]  /*17b80*/  MOV R21, UR4 ;  /* 0x0000000400157c02 */ /* 0x000fe40008000f00 */
[----:B----4-:R-:W-:-:S02]  /*17b90*/  R2UR UR4, R92 ;  /* 0x000000005c0472ca */ /* 0x010fc400000e0000 */
[----:B------:R-:W-:Y:S02]  /*17ba0*/  R2UR UR5, R93 ;  /* 0x000000005d0572ca */ /* 0x000fe400000e0000 */
[----:B------:R-:W-:Y:S02]  /*17bb0*/  R2UR UR46, R88 ;  /* 0x00000000582e72ca */ /* 0x000fe400000e0000 */
[----:B------:R-:W-:Y:S02]  /*17bc0*/  R2UR UR47, R89 ;  /* 0x00000000592f72ca */ /* 0x000fe400000e0000 */
[----:B------:R-:W-:Y:S01]  /*17bd0*/  MOV R14, UR21 ;  /* 0x00000015000e7c02 */ /* 0x000fe20008000f00 */
[----:B------:R-:W-:Y:S01]  /*17be0*/  UMOV UR21, UR9 ;  /* 0x0000000900157c82 */ /* 0x000fe20008000000 */
[----:B------:R-:W-:Y:S01]  /*17bf0*/  MOV R9, UR20 ;  /* 0x0000001400097c02 */ /* 0x000fe20008000f00 */
[----:B------:R-:W-:Y:S01]  /*17c00*/  UMOV UR20, UR8 ;  /* 0x0000000800147c82 */ /* 0x000fe20008000000 */
[----:B------:R-:W-:-:S02]  /*17c10*/  WARPGROUP.DEPBAR.LE gsb0, 0x0 ;  /* 0x00008000000079c5 */ /* 0x000fc40000010000 */
[----:B------:R-:W-:-:S06]  /*17c20*/  WARPGROUP.ARRIVE ;  /* 0x00000000000079c5 */ /* 0x000fcc0000000000 */
[----:B------:R-:W-:Y:S01]  /*17c30*/  HGMMA.64x16x16.F32.BF16 R88, gdesc[UR20], RZ, !UPT, gsb0 ;  /* 0x00200000145879f0 */ /* 0x000fe2000c0018ff */
[----:B------:R-:W-:Y:S01]  /*17c40*/  UMOV UR56, UR4 ;  /* 0x0000000400387c82 */ /* 0x000fe20008000000 */
[----:B------:R-:W-:Y:S01]  /*17c50*/  UMOV UR57, UR5 ;  /* 0x0000000500397c82 */ /* 0x000fe20008000000 */
[----:B------:R-:W-:Y:S02]  /*17c60*/  WARPGROUP.DEPBAR.LE gsb0, 0x0 ;  /* 0x00008000000079c5 */ /* 0x000fe40000010000 */
[----:B------:R-:W-:-:S06]  /*17c70*/  WARPGROUP.ARRIVE ;  /* 0x00000000000079c5 */ /* 0x000fcc0000000000 */
[----:B------:R-:W-:Y:S01]  /*17c80*/  HGMMA.64x16x16.F32.BF16 R168, gdesc[UR56], R168, gsb0 ;  /* 0x0020000038a879f0 */ /* 0x000fe200080018a8 */
[----:B------:R-:W-:Y:S01]  /*17c90*/  VIADD R12, R10, 0x102 ;  /* 0x000001020a0c7836 */ /* 0x000fe20000000000 */
[----:B------:R-:W-:Y:S02]  /*17ca0*/  R2UR UR59, R7 ;  /* 0x00000000073b72ca */ /* 0x000fe400000e0000 */
[----:B------:R-:W-:Y:S02]  /*17cb0*/  R2UR UR58, R8 ;  /* 0x00000000083a72ca */ /* 0x000fe400000e0000 */
[----:B------:R-:W-:Y:S01]  /*17cc0*/  R2UR UR6, R12 ;  /* 0x000000000c0672ca */ /* 0x000fe200000e0000 */
[----:B------:R-:W-:Y:S01]  /*17cd0*/  VIADD R12, R10, 0x202 ;  /* 0x000002020a0c7836 */ /* 0x000fe20000000000 */
[C---:B------:R-:W-:Y:S02]  /*17ce0*/  R2UR UR7, R13.reuse ;  /* 0x000000000d0772ca */ /* 0x040fe400000e0000 */
[----:B------:R-:W-:Y:S01]  /*17cf0*/  R2UR UR15, R13 ;  /* 0x000000000d0f72ca */ /* 0x000fe200000e0000 */
[----:B------:R-:W-:Y:S01]  /*17d00*/  IMAD.MOV.U32 R13, RZ, RZ, 0x40000040 ;  /* 0x40000040ff0d7424 */ /* 0x000fe200078e00ff */
[----:B------:R-:W-:Y:S01]  /*17d10*/  R2UR UR14, R12 ;  /* 0x000000000c0e72ca */ /* 0x000fe200000e0000 */
[----:B------:R-:W-:Y:S01]  /*17d20*/  VIADD R12, R10, 0x302 ;  /* 0x000003020a0c7836 */ /* 0x000fe20000000000 */
[----:B------:R-:W-:Y:S01]  /*17d30*/  UMOV UR56, UR4 ;  /* 0x0000000400387c82 */ /* 0x000fe20008000000 */
[----:B------:R-:W-:Y:S01]  /*17d40*/  UMOV UR57, UR5 ;  /* 0x0000000500397c82 */ /* 0x000fe20008000000 */
[----:B------:R-:W-:Y:S01]  /*17d50*/  R2UR UR39, R13 ;  /* 0x000000000d2772ca */ /* 0x000fe200000e0000 */
[----:B------:R-:W-:Y:S01]  /*17d60*/  IMAD.MOV.U32 R13, RZ, RZ, 0x40000040 ;  /* 0x40000040ff0d7424 */ /* 0x000fe200078e00ff */
[----:B------:R-:W-:Y:S01]  /*17d70*/  R2UR UR38, R12 ;  /* 0x000000000c2672ca */ /* 0x000fe200000e0000 */
[----:B------:R-:W-:-:S03]  /*17d80*/  VIADD R12, R10, 0x402 ;  /* 0x000004020a0c7836 */ /* 0x000fc60000000000 */
[----:B------:R-:W-:Y:S01]  /*17d90*/  R2UR UR31, R13 ;  /* 0x000000000d1f72ca */ /* 0x000fe200000e0000 */
[----:B------:R-:W-:Y:S01]  /*17da0*/  IMAD.MOV.U32 R13, RZ, RZ, 0x40000040 ;  /* 0x40000040ff0d7424 */ /* 0x000fe200078e00ff */
[----:B------:R-:W-:Y:S02]  /*17db0*/  R2UR UR30, R12 ;  /* 0x000000000c1e72ca */ /* 0x000fe400000e0000 */
[----:B------:R-:W-:Y:S02]  /*17dc0*/  IADD3 R12, R10, 0x502, RZ ;  /* 0x000005020a0c7810 */ /* 0x000fe40007ffe0ff */
[----:B------:R-:W-:Y:S01]  /*17dd0*/  R2UR UR43, R13 ;  /* 0x000000000d2b72ca */ /* 0x000fe200000e0000 */
[----:B------:R-:W-:Y:S01]  /*17de0*/  IMAD.MOV.U32 R13, RZ, RZ, 0x40000040 ;  /* 0x40000040ff0d7424 */ /* 0x000fe200078e00ff */
[----:B------:R-:W-:Y:S01]  /*17df0*/  R2UR UR42, R12 ;  /* 0x000000000c2a72ca */ /* 0x000fe200000e0000 */
[----:B------:R-:W-:Y:S01]  /*17e00*/  VIADD R12, R10, 0x84 ;  /* 0x000000840a0c7836 */ /* 0x000fe20000000000 */
[----:B------:R-:W-:-:S02]  /*17e10*/  WARPGROUP.DEPBAR.LE gsb0, 0x0 ;  /* 0x00008000000079c5 */ /* 0x000fc40000010000 */
[----:B------:R-:W-:-:S06]  /*17e20*/  WARPGROUP.ARRIVE ;  /* 0x00000000000079c5 */ /* 0x000fcc0000000000 */
[----:B------:R-:W-:Y:S01]  /*17e30*/  HGMMA.64x16x16.F32.BF16 R160, gdesc[UR56], R160, gsb0 ;  /* 0x0020000038a079f0 */ /* 0x000fe200080018a0 */
[----:B------:R-:W-:Y:S01]  /*17e40*/  R2UR UR50, R12 ;  /* 0x000000000c3272ca */ /* 0x000fe200000e0000 */
[----:B------:R-:W-:Y:S01]  /*17e50*/  VIADD R12, R10, 0x104 ;  /* 0x000001040a0c7836 */ /* 0x000fe20000000000 */
[----:B------:R-:W-:Y:S01]  /*17e60*/  R2UR UR51, R13 ;  /* 0x000000000d3372ca */ /* 0x000fe200000e0000 */
[----:B------:R-:W-:-:S03]  /*17e70*/  IMAD.MOV.U32 R13, RZ, RZ, 0x40000040 ;  /* 0x40000040ff0d7424 */ /* 0x000fc600078e00ff */
        /* <DEDUP_REMOVED lines=12> */
[----:B------:R-:W-:Y:S02]  /*17f40*/  R2UR UR58, R12 ;  /* 0x000000000c3a72ca */ /* 0x000fe400000e0000 */
[----:B------:R-:W-:Y:S01]  /*17f50*/  R2UR UR59, R13 ;  /* 0x000000000d3b72ca */ /* 0x000fe200000e0000 */
[----:B------:R-:W-:Y:S01]  /*17f60*/  UMOV UR56, UR4 ;  /* 0x0000000400387c82 */ /* 0x000fe20008000000 */
[----:B------:R-:W-:-:S09]  /*17f70*/  UMOV UR57, UR5 ;  /* 0x0000000500397c82 */ /* 0x000fd20008000000 */
[----:B------:R-:W-:Y:S01]  /*17f80*/  MOV R8, UR58 ;  /* 0x0000003a00087c02 */ /* 0x000fe20008000f00 */
[----:B------:R-:W-:Y:S01]  /*17f90*/  UMOV UR58, UR6 ;  /* 0x00000006003a7c82 */ /* 0x000fe20008000000 */
[----:B------:R-:W-:Y:S01]  /*17fa0*/  MOV R7, UR59 ;  /* 0x0000003b00077c02 */ /* 0x000fe20008000f00 */
[----:B------:R-:W-:Y:S01]  /*17fb0*/  UMOV UR59, UR7 ;  /* 0x00000007003b7c82 */ /* 0x000fe20008000000 */
[----:B------:R-:W-:Y:S02]  /*17fc0*/  WARPGROUP.DEPBAR.LE gsb0, 0x0 ;  /* 0x00008000000079c5 */ /* 0x000fe40000010000 */
[----:B------:R-:W-:-:S06]  /*17fd0*/  WARPGROUP.ARRIVE ;  /* 0x00000000000079c5 */ /* 0x000fcc0000000000 */
[----:B------:R-:W-:Y:S01]  /*17fe0*/  HGMMA.64x16x16.F32.BF16 R152, gdesc[UR56], R152, gsb0 ;  /* 0x00200000389879f0 */ /* 0x000fe20008001898 */
[----:B------:R-:W-:Y:S01]  /*17ff0*/  UMOV UR8, UR4 ;  /* 0x0000000400087c82 */ /* 0x000fe20008000000 */
        /* <DEDUP_REMOVED lines=39> */
[----:B------:R-:W-:Y:S02]  /*18270*/  R2UR UR36, R236 ;  /* 0x00000000ec2472ca */ /* 0x000fe400000e0000 */
[----:B------:R-:W-:-:S11]  /*18280*/  R2UR UR37, R237 ;  /* 0x00000000ed2572ca */ /* 0x000fd600000e0000 */
[----:B------:R-:W-:Y:S02]  /*18290*/  UMOV UR44, UR36 ;  /* 0x00000024002c7c82 */ /* 0x000fe40008000000 */
        /* <DEDUP_REMOVED lines=77> */
[----:B------:R-:W-:Y:S01]  /*18770*/  IMAD.MOV.U32 R13, RZ, RZ, 0x40000040 ;  /* 0x40000040ff0d7424 */ /* 0x000fe200078e00ff */
[----:B------:R-:W-:Y:S02]  /*18780*/  R2UR UR4, R234 ;  /* 0x00000000ea0472ca */ /* 0x000fe400000e0000 */
[----:B------:R-:W-:Y:S02]  /*18790*/  R2UR UR5, R235 ;  /* 0x00000000eb0572ca */ /* 0x000fe400000e0000 */
[----:B------:R-:W-:Y:S02]  /*187a0*/  R2UR UR26, R12 ;  /* 0x000000000c1a72ca */ /* 0x000fe400000e0000 */
[----:B------:R-:W-:-:S07]  /*187b0*/  R2UR UR27, R13 ;  /* 0x000000000d1b72ca */ /* 0x000fce00000e0000 */
[----:B------:R-:W-:Y:S02]  /*187c0*/  UMOV UR24, UR4 ;  /* 0x0000000400187c82 */ /* 0x000fe40008000000 */
        /* <DEDUP_REMOVED lines=55> */
[----:B------:R-:W-:Y:S02]  /*18b40*/  VIADD R12, R10, 0x386 ;  /* 0x000003860a0c7836 */ /* 0x000fe40000000000 */
[----:B------:R-:W-:Y:S01]  /*18b50*/  IMAD.MOV.U32 R13, RZ, RZ, 0x40000040 ;  /* 0x40000040ff0d7424 */ /* 0x000fe200078e00ff */
[----:B------:R-:W-:Y:S02]  /*18b60*/  WARPGROUP.DEPBAR.LE gsb0, 0x0 ;  /* 0x00008000000079c5 */ /* 0x000fe40000010000 */
        /* <DEDUP_REMOVED lines=8> */
[----:B------:R-:W-:Y:S02]  /*18bf0*/  R2UR UR21, R13 ;  /* 0x000000000d1572ca */ /* 0x000fe400000e0000 */
[----:B------:R-:W-:Y:S02]  /*18c00*/  MOV R13, 0x40000040 ;  /* 0x40000040000d7802 */ /* 0x000fe40000000f00 */
[----:B------:R-:W-:Y:S02]  /*18c10*/  R2UR UR58, R12 ;  /* 0x000000000c3a72ca */ /* 0x000fe400000e0000 */
[----:B------:R-:W-:-:S11]  /*18c20*/  R2UR UR59, R13 ;  /* 0x000000000d3b72ca */ /* 0x000fd600000e0000 */
[----:B------:R-:W-:Y:S01]  /*18c30*/  MOV R8, UR58 ;  /* 0x0000003a00087c02 */ /* 0x000fe20008000f00 */
[----:B------:R-:W-:Y:S01]  /*18c40*/  UMOV UR58, UR20 ;  /* 0x00000014003a7c82 */ /* 0x000fe20008000000 */
[----:B------:R-:W-:Y:S01]  /*18c50*/  MOV R7, UR59 ;  /* 0x0000003b00077c02 */ /* 0x000fe20008000f00 */
        /* <DEDUP_REMOVED lines=97> */
[----:B------:R-:W-:Y:S01]  /*19270*/  UMOV UR24, UR20 ;  /* 0x0000001400187c82 */ /* 0x000fe20008000000 */
[----:B------:R-:W-:Y:S01]  /*19280*/  UMOV UR25, UR21 ;  /* 0x0000001500197c82 */ /* 0x000fe20008000000 */
[----:B------:R-:W-:Y:S01]  /*19290*/  R2UR UR28, R12 ;  /* 0x000000000c1c72ca */ /* 0x000fe200000e0000 */
[----:B------:R-:W-:Y:S01]  /*192a0*/  VIADD R12, R10, 0x682 ;  /* 0x000006820a0c7836 */ /* 0x000fe20000000000 */
[----:B------:R-:W-:Y:S01]  /*192b0*/  R2UR UR29, R13 ;  /* 0x000000000d1d72ca */ /* 0x000fe200000e0000 */
[----:B------:R-:W-:Y:S01]  /*192c0*/  IMAD.MOV.U32 R13, RZ, RZ, 0x40000040 ;  /* 0x40000040ff0d7424 */ /* 0x000fe200078e00ff */
        /* <DEDUP_REMOVED lines=29> */
[----:B------:R-:W-:Y:S02]  /*194a0*/  WARPGROUP.DEPBAR.LE gsb0, 0x0 ;  /* 0x00008000000079c5 */ /* 0x000fe40000010000 */
[----:B------:R-:W-:-:S10]  /*194b0*/  WARPGROUP.ARRIVE ;  /* 0x00000000000079c5 */ /* 0x000fd40000000000 */
[----:B------:R-:W-:Y:S01]  /*194c0*/  MOV R7, UR27 ;  /* 0x0000001b00077c02 */ /* 0x000fe20008000f00 */
[----:B------:R-:W-:Y:S01]  /*194d0*/  UMOV UR27, UR29 ;  /* 0x0000001d001b7c82 */ /* 0x000fe20008000000 */
[----:B------:R-:W-:Y:S01]  /*194e0*/  MOV R11, UR26 ;  /* 0x0000001a000b7c02 */ /* 0x000fe20008000f00 */
[----:B------:R-:W-:Y:S01]  /*194f0*/  UMOV UR26, UR28 ;  /* 0x0000001c001a7c82 */ /* 0x000fe20008000000 */
[----:B------:R-:W-:Y:S01]  /*19500*/  UMOV UR28, UR20 ;  /* 0x00000014001c7c82 */ /* 0x000fe20008000000 */
[----:B------:R-:W-:Y:S02]  /*19510*/  UMOV UR29, UR21 ;  /* 0x00000015001d7c82 */ /* 0x000fe40008000000 */
[----:B------:R-:W-:Y:S01]  /*19520*/  HGMMA.64x16x16.F32.BF16 R128, gdesc[UR28], R128, gsb0 ;  /* 0x002000001c8079f0 */ /* 0x000fe20008001880 */
[----:B------:R-:W-:Y:S01]  /*19530*/  UMOV UR32, UR20 ;  /* 0x0000001400207c82 */ /* 0x000fe20008000000 */
[----:B------:R-:W-:Y:S01]  /*19540*/  UMOV UR33, UR21 ;  /* 0x0000001500217c82 */ /* 0x000fe20008000000 */
[----:B------:R-:W-:-:S02]  /*19550*/  WARPGROUP.DEPBAR.LE gsb0, 0x0 ;  /* 0x00008000000079c5 */ /* 0x000fc40000010000 */
        /* <DEDUP_REMOVED lines=126> */
[----:B------:R-:W-:Y:S01]  /*19d40*/  R2UR UR20, R9 ;  /* 0x00000000091472ca */ /* 0x000fe200000e0000 */
[----:B------:R-:W-:Y:S01]  /*19d50*/  VIADD R8, R10, 0x784 ;  /* 0x000007840a087836 */ /* 0x000fe20000000000 */
[----:B------:R-:W-:Y:S02]  /*19d60*/  WARPGROUP.DEPBAR.LE gsb0, 0x0 ;  /* 0x00008000000079c5 */ /* 0x000fe40000010000 */
[----:B------:R-:W-:-:S06]  /*19d70*/  WARPGROUP.ARRIVE ;  /* 0x00000000000079c5 */ /* 0x000fcc0000000000 */
[----:B------:R-:W-:Y:S01]  /*19d80*/  HGMMA.64x16x16.F32.BF16 R144, gdesc[UR52], R144, gsb0 ;  /* 0x00200000349079f0 */ /* 0x000fe20008001890 */
[----:B------:R-:W-:Y:S01]  /*19d90*/  IMAD.MOV.U32 R9, RZ, RZ, 0x40000040 ;  /* 0x40000040ff097424 */ /* 0x000fe200078e00ff */
[----:B------:R-:W-:Y:S01]  /*19da0*/  R2UR UR22, R8 ;  /* 0x00000000081672ca */ /* 0x000fe200000e0000 */
[----:B------:R-:W-:-:S03]  /*19db0*/  VIADD R8, R10, 0x804 ;  /* 0x000008040a087836 */ /* 0x000fc60000000000 */
[----:B------:R-:W-:Y:S01]  /*19dc0*/  R2UR UR23, R9 ;  /* 0x00000000091772ca */ /* 0x000fe200000e0000 */
[----:B------:R-:W-:Y:S01]  /*19dd0*/  IMAD.MOV.U32 R9, RZ, RZ, 0x40000040 ;  /* 0x40000040ff097424 */ /* 0x000fe200078e00ff */
[----:B------:R-:W-:-:S04]  /*19de0*/  R2UR UR38, R8 ;  /* 0x00000000082672ca */ /* 0x000fc800000e0000 */
[----:B------:R-:W-:Y:S01]  /*19df0*/  R2UR UR39, R9 ;  /* 0x00000000092772ca */ /* 0x000fe200000e0000 */
[----:B------:R-:W-:Y:S01]  /*19e00*/  UMOV UR36, UR4 ;  /* 0x0000000400247c82 */ /* 0x000fe20008000000 */
[----:B------:R-:W-:-:S07]  /*19e10*/  UMOV UR37, UR5 ;  /* 0x0000000500257c82 */ /* 0x000fce0008000000 */
[----:B------:R-:W-:Y:S01]  /*19e20*/  MOV R12, UR38 ;  /* 0x00000026000c7c02 */ /* 0x000fe20008000f00 */
[----:B------:R-:W-:-:S03]  /*19e30*/  UMOV UR38, UR22 ;  /* 0x0000001600267c82 */ /* 0x000fc60008000000 */
[----:B------:R-:W-:Y:S01]  /*19e40*/  MOV R13, UR39 ;  /* 0x00000027000d7c02 */ /* 0x000fe20008000f00 */
        /* <DEDUP_REMOVED lines=152> */
[----:B------:R-:W-:Y:S02]  /*1a7d0*/  R2UR UR39, R229 ;  /* 0x00000000e52772ca */ /* 0x000fe400000e0000 */
[----:B------:R-:W-:Y:S02]  /*1a7e0*/  R2UR UR38, R228 ;  /* 0x00000000e42672ca */ /* 0x000fe400000e0000 */
[----:B------:R-:W-:Y:S02]  /*1a7f0*/  R2UR UR37, R227 ;  /* 0x00000000e32572ca */ /* 0x000fe400000e0000 */
[----:B------:R-:W-:Y:S01]  /*1a800*/  R2UR UR36, R226 ;  /* 0x00000000e22472ca */ /* 0x000fe200000e0000 */
[----:B------:R-:W-:Y:S02]  /*1a810*/  WARPGROUP.DEPBAR.LE gsb0, 0x0 ;  /* 0x00008000000079c5 */ /* 0x000fe40000010000 */
[----:B------:R-:W-:-:S12]  /*1a820*/  @P2 BRA `(.L_x_789) ;  /* 0x0000000000282947 */ /* 0x000fd80003800000 */
[----:B------:R-:W-:Y:S05]  /*1a830*/  @!P0 BRA `(.L_x_790) ;  /* 0x0000000000048947 */ /* 0x000fea0003800000 */
[----:B------:R-:W-:Y:S01]  /*1a840*/  BPT.TRAP 0x1 ;  /* 0x000000040000795c */ /* 0x000fe20000300000 */
.L_x_790:
[----:B------:R-:W-:Y:S01]  /*1a850*/  SHF.L.U32 R5, R5, 0x1f, RZ ;  /* 0x0000001f05057819 */ /* 0x000fe200000006ff */
[----:B------:R-:W-:-:S04]  /*1a860*/  IMAD R7, R6, 0x8, R2 ;  /* 0x0000000806077824 */ /* 0x000fc800078e0202 */
[----:B------:R0:W1:Y:S01]  /*1a870*/  SYNCS.PHASECHK.TRANS64.TRYWAIT P2, [R7+URZ+0x34850], R5 ;  /* 0x03485005070075a7 */ /* 0x000062000804017f */
[----:B------:R-:W-:Y:S05]  /*1a880*/  @!P0 BRA `(.L_x_791) ;  /* 0x0000000000048947 */ /* 0x000fea0003800000 */
[----:B------:R-:W-:Y:S01]  /*1a890*/  BPT.TRAP 0x1 ;  /* 0x000000040000795c */ /* 0x000fe20000300000 */
.L_x_791:
[----:B-1----:R-:W-:Y:S05]  /*1a8a0*/  @P2 BRA `(.L_x_789) ;  /* 0x0000000000082947 */ /* 0x002fea0003800000 */
[----:B------:R-:W1:Y:S02]  /*1a8b0*/  SYNCS.PHASECHK.TRANS64.TRYWAIT P2, [R7+URZ+0x34850], R5 ;  /* 0x03485005070075a7 */ /* 0x000e64000804017f */
[----:B-1----:R-:W-:Y:S05]  /*1a8c0*/  @!P2 BRA `(.L_x_792) ;  /* 0x000000d400c8a947 */ /* 0x002fea0003800000 */
.L_x_789:
[----:B01----:R-:W-:Y:S01]  /*1a8d0*/  VIADD R5, R2, 0x400 ;  /* 0x0000040002057836 */ /* 0x003fe20000000000 */
[----:B------:R-:W-:Y:S05]  /*1a8e0*/  WARPSYNC.ALL ;  /* 0x0000000000007948 */ /* 0x000fea0003800000 */
[----:B------:R-:W-:Y:S01]  /*1a8f0*/  SHF.R.U32.HI R5, RZ, 0x4, R5 ;  /* 0x00000004ff057819 */ /* 0x000fe20000011605 */
[----:B------:R-:W-:Y:S01]  /*1a900*/  IMAD.MOV.U32 R9, RZ, RZ, 0x40000040 ;  /* 0x40000040ff097424 */ /* 0x000fe200078e00ff */
[----:B------:R-:W-:Y:S01]  /*1a910*/  WARPGROUP.ARRIVE ;  /* 0x00000000000079c5 */ /* 0x000fe20000000000 */
[----:B------:R-:W-:Y:S01]  /*1a920*/  IMAD.MOV.U32 R11, RZ, RZ, 0x40000040 ;  /* 0x40000040ff0b7424 */ /* 0x000fe200078e00ff */
[----:B------:R-:W-:Y:S01]  /*1a930*/  LOP3.LUT R5, R5, 0x3fff, RZ, 0xc0, !PT ;  /* 0x00003fff05057812 */ /* 0x000fe200078ec0ff */
[----:B------:R-:W-:Y:S01]  /*1a940*/  ULDC UR8, c[0x0][0x9d8] ;  /* 0x0002760000087ab9 */ /* 0x000fe20000000800 */
[----:B------:R-:W-:Y:S01]  /*1a950*/  R2UR UR7, R9 ;  /* 0x00000000090772ca */ /* 0x000fe200000e0000 */
[----:B------:R-:W-:Y:S01]  /*1a960*/  FMUL.FTZ R7, R169, UR8 ;  /* 0x00000008a9077c20 */ /* 0x000fe20008410000 */
[----:B------:R-:W-:Y:S01]  /*1a970*/  LOP3.LUT R5, R5, 0x5800000, RZ, 0xfc, !PT ;  /* 0x0580000005057812 */ /* 0x000fe200078efcff */
[----:B------:R-:W-:Y:S01]  /*1a980*/  FMUL.FTZ R12, R173, UR8 ;  /* 0x00000008ad0c7c20 */ /* 0x000fe20008410000 */
[----:B------:R-:W-:Y:S01]  /*1a990*/  FMUL.FTZ R21, R160, UR8 ;  /* 0x00000008a0157c20 */ /* 0x000fe20008410000 */
[----:B------:R-:W-:Y:S01]  /*1a9a0*/  FMUL.FTZ R160, R161, UR8 ;  /* 0x00000008a1a07c20 */ /* 0x000fe20008410000 */
[----:B------:R-:W-:Y:S01]  /*1a9b0*/  FMUL.FTZ R161, R162, UR8 ;  /* 0x00000008a2a17c20 */ /* 0x000fe20008410000 */
[----:B------:R-:W-:-:S02]  /*1a9c0*/  IMAD R8, R6, 0xb00, R5 ;  /* 0x00000b0006087824 */ /* 0x000fc400078e0205 */
[----:B------:R-:W-:Y:S01]  /*1a9d0*/  FMUL.FTZ R5, R168, UR8 ;  /* 0x00000008a8057c20 */ /* 0x000fe20008410000 */
[----:B------:R-:W-:Y:S01]  /*1a9e0*/  MUFU.TANH R7, R7 ;  /* 0x0000000700077308 */ /* 0x000fe20000002400 */
[----:B------:R-:W-:Y:S01]  /*1a9f0*/  FMUL.FTZ R162, R163, UR8 ;  /* 0x00000008a3a27c20 */ /* 0x000fe20008410000 */
[C---:B------:R-:W-:Y:S01]  /*1aa00*/  VIADD R10, R8.reuse, 0x80 ;  /* 0x00000080080a7836 */ /* 0x040fe20000000000 */
[----:B------:R-:W-:Y:S01]  /*1aa10*/  R2UR UR6, R8 ;  /* 0x00000000080672ca */ /* 0x000fe200000e0000 */
        /* <DEDUP_REMOVED lines=12> */
[----:B------:R-:W-:Y:S01]  /*1aae0*/  HGMMA.64x128x16.F32.BF16 R24, R176, gdesc[UR4].tnspB, R24, gsb0 ;  /* 0x41e00004b0187df0 */ /* 0x000fe20008001818 */
[----:B------:R-:W-:Y:S01]  /*1aaf0*/  R2UR UR6, R10 ;  /* 0x000000000a0672ca */ /* 0x000fe200000e0000 */
[----:B------:R-:W-:Y:S01]  /*1ab00*/  VIADD R10, R8, 0x100 ;  /* 0x00000100080a7836 */ /* 0x000fe20000000000 */
[----:B------:R-:W-:Y:S01]  /*1ab10*/  R2UR UR7, R11 ;  /* 0x000000000b0772ca */ /* 0x000fe200000e0000 */
[----:B------:R-:W-:Y:S01]  /*1ab20*/  IMAD.MOV.U32 R11, RZ, RZ, 0x40000040 ;  /* 0x40000040ff0b7424 */ /* 0x000fe200078e00ff */
[----:B------:R-:W-:Y:S01]  /*1ab30*/  MUFU.TANH R12, R12 ;  /* 0x0000000c000c7308 */ /* 0x000fe20000002400 */
[----:B------:R-:W-:Y:S01]  /*1ab40*/  FMUL.FTZ R149, R149, UR8 ;  /* 0x0000000895957c20 */ /* 0x000fe20008410000 */
[----:B------:R-:W-:Y:S01]  /*1ab50*/  FMUL.FTZ R136, R136, UR8 ;  /* 0x0000000888887c20 */ /* 0x000fe20008410000 */
[----:B------:R-:W-:Y:S01]  /*1ab60*/  FMUL.FTZ R137, R137, UR8 ;  /* 0x0000000889897c20 */ /* 0x000fe20008410000 */
[----:B0-----:R-:W-:Y:S01]  /*1ab70*/  FMNMX.FTZ R167, R5, R4, !PT ;  /* 0x0000000405a77209 */ /* 0x001fe20007810000 */
[----:B------:R-:W-:Y:S01]  /*1ab80*/  FMUL.FTZ R140, R140, UR8 ;  /* 0x000000088c8c7c20 */ /* 0x000fe20008410000 */
[----:B------:R-:W-:Y:S01]  /*1ab90*/  FMUL.FTZ R141, R141, UR8 ;  /* 0x000000088d8d7c20 */ /* 0x000fe20008410000 */
[----:B------:R-:W-:Y:S01]  /*1aba0*/  FMUL.FTZ R128, R128, UR8 ;  /* 0x0000000880807c20 */ /* 0x000fe20008410000 */
[----:B------:R-:W-:Y:S01]  /*1abb0*/  MUFU.TANH R21, R21 ;  /* 0x0000001500157308 */ /* 0x000fe20000002400 */
[----:B------:R-:W-:Y:S01]  /*1abc0*/  FMNMX.FTZ R167, R7, R167, !PT ;  /* 0x000000a707a77209 */ /* 0x000fe20007810000 */
[----:B------:R-:W-:Y:S01]  /*1abd0*/  FMUL.FTZ R129, R129, UR8 ;  /* 0x0000000881817c20 */ /* 0x000fe20008410000 */
[----:B------:R-:W-:Y:S01]  /*1abe0*/  FMUL.FTZ R132, R132, UR8 ;  /* 0x0000000884847c20 */ /* 0x000fe20008410000 */
[----:B------:R-:W-:Y:S01]  /*1abf0*/  FMUL.FTZ R133, R133, UR8 ;  /* 0x0000000885857c20 */ /* 0x000fe20008410000 */
[----:B------:R-:W-:Y:S01]  /*1ac00*/  FMUL.FTZ R120, R120, UR8 ;  /* 0x0000000878787c20 */ /* 0x000fe20008410000 */
[----:B------:R-:W-:Y:S01]  /*1ac10*/  FMUL.FTZ R121, R121, UR8 ;  /* 0x0000000879797c20 */ /* 0x000fe20008410000 */
[----:B------:R-:W-:Y:S01]  /*1ac20*/  FMUL.FTZ R124, R124, UR8 ;  /* 0x000000087c7c7c20 */ /* 0x000fe20008410000 */
[----:B------:R-:W-:Y:S01]  /*1ac30*/  MUFU.TANH R160, R160 ;  /* 0x000000a000a07308 */ /* 0x000fe20000002400 */
[----:B------:R-:W-:Y:S01]  /*1ac40*/  FMUL.FTZ R125, R125, UR8 ;  /* 0x000000087d7d7c20 */ /* 0x000fe20008410000 */
        /* <DEDUP_REMOVED lines=61> */
[----:B------:R-:W0:Y:S01]  /*1b020*/  S2R R225, SR_TID.X ;  /* 0x0000000000e17919 */ /* 0x000e220000002100 */
[----:B------:R-:W-:Y:S01]  /*1b030*/  MUFU.TANH R145, R145 ;  /* 0x0000009100917308 */ /* 0x000fe20000002400 */
[C---:B------:R-:W-:Y:S01]  /*1b040*/  ISETP.GT.AND P2, PT, R0.reuse, RZ, PT ;  /* 0x000000ff0000720c */ /* 0x040fe20003f44270 */
[----:B------:R-:W-:-:S06]  /*1b050*/  VIADD R0, R0, 0xffffffff ;  /* 0xffffffff00007836 */ /* 0x000fcc0000000000 */
[----:B------:R-:W-:Y:S08]  /*1b060*/  MUFU.TANH R148, R148 ;  /* 0x0000009400947308 */ /* 0x000ff00000002400 */
[----:B------:R-:W-:Y:S08]  /*1b070*/  MUFU.TANH R149, R149 ;  /* 0x0000009500957308 */ /* 0x000ff00000002400 */
[----:B------:R-:W-:Y:S01]  /*1b080*/  MUFU.TANH R136, R136 ;  /* 0x0000008800887308 */ /* 0x000fe20000002400 */
[----:B0-----:R-:W-:-:S07]  /*1b090*/  SHF.R.U32.HI R225, RZ, 0x7, R225 ;  /* 0x00000007ffe17819 */ /* 0x001fce00000116e1 */
[----:B------:R-:W-:Y:S08]  /*1b0a0*/  MUFU.TANH R137, R137 ;  /* 0x0000008900897308 */ /* 0x000ff00000002400 */
[----:B------:R-:W-:Y:S08]  /*1b0b0*/  MUFU.TANH R140, R140 ;  /* 0x0000008c008c7308 */ /* 0x000ff00000002400 */
[----:B------:R-:W-:Y:S08]  /*1b0c0*/  MUFU.TANH R141, R141 ;  /* 0x0000008d008d7308 */ /* 0x000ff00000002400 */
[----:B------:R-:W-:Y:S01]  /*1b0d0*/  MUFU.TANH R128, R128 ;  /* 0x0000008000807308 */ /* 0x000fe20000002400 */
[----:B------:R-:W-:-:S02]  /*1b0e0*/  WARPGROUP.DEPBAR.LE gsb0, 0x0 ;  /* 0x00008000000079c5 */ /* 0x000fc40000010000 */
[----:B------:R-:W-:-:S05]  /*1b0f0*/  WARPGROUP.ARRIVE ;  /* 0x00000000000079c5 */ /* 0x000fca0000000000 */
[----:B------:R-:W-:Y:S01]  /*1b100*/  MUFU.TANH R129, R129 ;  /* 0x0000008100817308 */ /* 0x000fe20000002400 */
[----:B------:R-:W-:Y:S01]  /*1b110*/  HGMMA.64x128x16.F32.BF16 R24, R180, gdesc[UR4].tnspB, R24, gsb0 ;  /* 0x41e00004b4187df0 */ /* 0x000fe20008001818 */
[----:B------:R-:W-:Y:S01]  /*1b120*/  R2UR UR6, R10 ;  /* 0x000000000a0672ca */ /* 0x000fe200000e0000 */
[----:B------:R-:W-:Y:S01]  /*1b130*/  VIADD R10, R8, 0x180 ;  /* 0x00000180080a7836 */ /* 0x000fe20000000000 */
[----:B------:R-:W-:Y:S01]  /*1b140*/  R2UR UR7, R11 ;  /* 0x000000000b0772ca */ /* 0x000fe200000e0000 */
[----:B------:R-:W-:-:S03]  /*1b150*/  IMAD.MOV.U32 R11, RZ, RZ, 0x40000040 ;  /* 0x40000040ff0b7424 */ /* 0x000fc600078e00ff */
        /* <DEDUP_REMOVED lines=48> */
[----:B------:R-:W-:Y:S01]  /*1b460*/  FMUL.FTZ R11, R172, UR8 ;  /* 0x00000008ac0b7c20 */ /* 0x000fe20008410000 */
[----:B------:R-:W-:Y:S01]  /*1b470*/  R2UR UR6, R10 ;  /* 0x000000000a0672ca */ /* 0x000fe200000e0000 */
[----:B------:R-:W-:-:S03]  /*1b480*/  FMUL.FTZ R10, R171, UR8 ;  /* 0x00000008ab0a7c20 */ /* 0x000fc60008410000 */
[----:B------:R-:W-:Y:S08]  /*1b490*/  MUFU.TANH R142, R142 ;  /* 0x0000008e008e7308 */ /* 0x000ff00000002400 */
[----:B------:R-:W0:Y:S08]  /*1b4a0*/  MUFU.TANH R11, R11 ;  /* 0x0000000b000b7308 */ /* 0x000e300000002400 */
[----:B------:R-:W-:Y:S08]  /*1b4b0*/  MUFU.TANH R10, R10 ;  /* 0x0000000a000a7308 */ /* 0x000ff00000002400 */
[----:B------:R-:W-:Y:S01]  /*1b4c0*/  MUFU.TANH R143, R143 ;  /* 0x0000008f008f7308 */ /* 0x000fe20000002400 */
[----:B0-----:R-:W-:-:S04]  /*1b4d0*/  FMNMX.FTZ R167, R11, R167, !PT ;  /* 0x000000a70ba77209 */ /* 0x001fc80007810000 */
[----:B------:R-:W-:-:S03]  /*1b4e0*/  FMNMX.FTZ R167, R12, R167, !PT ;  /* 0x000000a70ca77209 */ /* 0x000fc60007810000 */
[----:B------:R-:W-:Y:S01]  /*1b4f0*/  MUFU.TANH R130, R130 ;  /* 0x0000008200827308 */ /* 0x000fe20000002400 */
[----:B------:R-:W-:-:S04]  /*1b500*/  FMNMX.FTZ R167, R21, R167, !PT ;  /* 0x000000a715a77209 */ /* 0x000fc80007810000 */
        /* <DEDUP_REMOVED lines=36> */
[----:B------:R-:W-:Y:S01]  /*1b750*/  FMNMX.FTZ R167, R113, R167, !PT ;  /* 0x000000a771a77209 */ /* 0x000fe20007810000 */
[----:B------:R-:W-:Y:S02]  /*1b760*/  WARPGROUP.DEPBAR.LE gsb0, 0x0 ;  /* 0x00008000000079c5 */ /* 0x000fe40000010000 */
[----:B------:R-:W-:Y:S01]  /*1b770*/  WARPGROUP.ARRIVE ;  /* 0x00000000000079c5 */ /* 0x000fe20000000000 */
[----:B------:R-:W-:Y:S01]  /*1b780*/  FMNMX.FTZ R167, R116, R167, !PT ;  /* 0x000000a774a77209 */ /* 0x000fe20007810000 */
[----:B------:R-:W-:Y:S03]  /*1b790*/  MUFU.TANH R107, R107 ;  /* 0x0000006b006b7308 */ /* 0x000fe60000002400 */
[----:B------:R-:W-:Y:S01]  /*1b7a0*/  FMNMX.FTZ R168, R117, R167, !PT ;  /* 0x000000a775a87209 */ /* 0x000fe20007810000 */
[----:B------:R-:W-:Y:S03]  /*1b7b0*/  HGMMA.64x128x16.F32.BF16 R24, R192, gdesc[UR4].tnspB, R24, gsb0 ;  /* 0x41e00004c0187df0 */ /* 0x000fe60008001818 */
[----:B------:R-:W-:Y:S01]  /*1b7c0*/  FMNMX.FTZ R168, R104, R168, !PT ;  /* 0x000000a868a87209 */ /* 0x000fe20007810000 */
[----:B------:R0:W1:Y:S08]  /*1b7d0*/  MUFU.TANH R167, R88 ;  /* 0x0000005800a77308 */ /* 0x0000700000002400 */
[----:B------:R-:W-:Y:S01]  /*1b7e0*/  MUFU.TANH R110, R110 ;  /* 0x0000006e006e7308 */ /* 0x000fe20000002400 */
[----:B0-----:R-:W-:-:S04]  /*1b7f0*/  FMNMX.FTZ R88, R105, R168, !PT ;  /* 0x000000a869587209 */ /* 0x001fc80007810000 */
[----:B------:R-:W-:-:S03]  /*1b800*/  FMNMX.FTZ R88, R108, R88, !PT ;  /* 0x000000586c587209 */ /* 0x000fc60007810000 */
[----:B------:R0:W2:Y:S01]  /*1b810*/  MUFU.TANH R168, R89 ;  /* 0x0000005900a87308 */ /* 0x0000a20000002400 */
[----:B------:R-:W-:-:S04]  /*1b820*/  FMNMX.FTZ R88, R109, R88, !PT ;  /* 0x000000586d587209 */ /* 0x000fc80007810000 */
[----:B------:R-:W-:-:S03]  /*1b830*/  FMNMX.FTZ R88, R96, R88, !PT ;  /* 0x0000005860587209 */ /* 0x000fc60007810000 */
[----:B------:R-:W-:Y:S01]  /*1b840*/  MUFU.TANH R111, R111 ;  /* 0x0000006f006f7308 */ /* 0x000fe20000002400 */
[----:B------:R-:W-:-:S04]  /*1b850*/  FMNMX.FTZ R88, R97, R88, !PT ;  /* 0x0000005861587209 */ /* 0x000fc80007810000 */
[----:B------:R-:W-:-:S03]  /*1b860*/  FMNMX.FTZ R88, R100, R88, !PT ;  /* 0x0000005864587209 */ /* 0x000fc60007810000 */
[----:B------:R-:W-:Y:S01]  /*1b870*/  MUFU.TANH R98, R98 ;  /* 0x0000006200627308 */ /* 0x000fe20000002400 */
[----:B0-----:R-:W-:Y:S01]  /*1b880*/  FMNMX.FTZ R89, R101, R88, !PT ;  /* 0x0000005865597209 */ /* 0x001fe20007810000 */
[----:B------:R-:W-:-:S03]  /*1b890*/  VIADD R88, R8, 0x280 ;  /* 0x0000028008587836 */ /* 0x000fc60000000000 */
[----:B-1----:R-:W-:Y:S02]  /*1b8a0*/  FMNMX.FTZ R89, R167, R89, !PT ;  /* 0x00000059a7597209 */ /* 0x002fe40007810000 */
[----:B------:R-:W-:Y:S01]  /*1b8b0*/  R2UR UR6, R88 ;  /* 0x00000000580672ca */ /* 0x000fe200000e0000 */
[----:B------:R-:W-:Y:S01]  /*1b8c0*/  MUFU.TANH R99, R99 ;  /* 0x0000006300637308 */ /* 0x000fe20000002400 */
[----:B--2---:R-:W-:Y:S01]  /*1b8d0*/  FMNMX.FTZ R169, R168, R89, !PT ;  /* 0x00000059a8a97209 */ /* 0x004fe20007810000 */
[----:B------:R-:W-:-:S03]  /*1b8e0*/  IMAD.MOV.U32 R89, RZ, RZ, 0x40000040 ;  /* 0x40000040ff597424 */ /* 0x000fc600078e00ff */
[----:B------:R-:W-:Y:S01]  /*1b8f0*/  FMNMX.FTZ R88, R92, R169, !PT ;  /* 0x000000a95c587209 */ /* 0x000fe20007810000 */
[----:B------:R-:W-:Y:S01]  /*1b900*/  FMUL.FTZ R169, R90, UR8 ;  /* 0x000000085aa97c20 */ /* 0x000fe20008410000 */
[----:B------:R-:W-:Y:S01]  /*1b910*/  R2UR UR7, R89 ;  /* 0x00000000590772ca */ /* 0x000fe200000e0000 */
[----:B------:R-:W-:Y:S01]  /*1b920*/  MUFU.TANH R102, R102 ;  /* 0x0000006600667308 */ /* 0x000fe20000002400 */
[----:B------:R-:W-:-:S05]  /*1b930*/  FMNMX.FTZ R88, R93, R88, !PT ;  /* 0x000000585d587209 */ /* 0x000fca0007810000 */
[----:B------:R-:W0:Y:S02]  /*1b940*/  SHFL.BFLY PT, R89, R88, 0x2, 0x1f ;  /* 0x0c401f0058597f89 */ /* 0x000e2400000e0000 */
[----:B------:R-:W-:Y:S08]  /*1b950*/  MUFU.TANH R103, R103 ;  /* 0x0000006700677308 */ /* 0x000ff00000002400 */
[----:B------:R-:W-:Y:S08]  /*1b960*/  MUFU.TANH R169, R169 ;  /* 0x000000a900a97308 */ /* 0x000ff00000002400 */
[----:B------:R-:W-:Y:S01]  /*1b970*/  MUFU.TANH R91, R91 ;  /* 0x0000005b005b7308 */ /* 0x000fe20000002400 */
[----:B0-----:R-:W-:-:S07]  /*1b980*/  FMNMX.FTZ R89, R88, R89, !PT ;  /* 0x0000005958597209 */ /* 0x001fce0007810000 */
[----:B------:R-:W-:Y:S01]  /*1b990*/  MUFU.TANH R94, R94 ;  /* 0x0000005e005e7308 */ /* 0x000fe20000002400 */
[----:B------:R-:W0:Y:S07]  /*1b9a0*/  SHFL.BFLY PT, R88, R89, 0x1, 0x1f ;  /* 0x0c201f0059587f89 */ /* 0x000e2e00000e0000 */
[----:B------:R-:W-:Y:S01]  /*1b9b0*/  MUFU.TANH R95, R95 ;  /* 0x0000005f005f7308 */ /* 0x000fe20000002400 */
[----:B0-----:R-:W-:Y:S01]  /*1b9c0*/  FMNMX.FTZ R89, R89, R88, !PT ;  /* 0x0000005859597209 */ /* 0x001fe20007810000 */
[----:B------:R-:W-:-:S04]  /*1b9d0*/  IMAD.U32 R88, RZ, RZ, UR61 ;  /* 0x0000003dff587e24 */ /* 0x000fc8000f8e00ff */
[CC--:B------:R-:W-:Y:S01]  /*1b9e0*/  FMUL.FTZ R171, R89.reuse, R88.reuse ;  /* 0x0000005859ab7220 */ /* 0x0c0fe20000410000 */
[----:B------:R-:W-:Y:S01]  /*1b9f0*/  FADD.FTZ R90, -R89, R4 ;  /* 0x00000004595a7221 */ /* 0x000fe20000010100 */
[----:B------:R-:W-:Y:S02]  /*1ba00*/  VIADD R4, R8, 0x300 ;  /* 0x0000030008047836 */ /* 0x000fe40000000000 */
[-CC-:B------:R-:W-:Y:S01]  /*1ba10*/  FFMA.FTZ R176, R5, R88.reuse, -R171.reuse ;  /* 0x0000005805b07223 */ /* 0x180fe200000108ab */
[----:B------:R-:W-:Y:S02]  /*1ba20*/  IMAD.MOV.U32 R5, RZ, RZ, 0x40000040 ;  /* 0x40000040ff057424 */ /* 0x000fe400078e00ff */
[-CC-:B------:R-:W-:Y:S01]  /*1ba30*/  FFMA.FTZ R93, R93, R88.reuse, -R171.reuse ;  /* 0x000000585d5d7223 */ /* 0x180fe200000108ab */
[-C--:B------:R-:W-:Y:S01]  /*1ba40*/  FMUL.FTZ R90, R90, R88.reuse ;  /* 0x000000585a5a7220 */ /* 0x080fe20000410000 */
        /* <DEDUP_REMOVED lines=10> */
[----:B------:R-:W0:Y:S01]  /*1baf0*/  MUFU.EX2 R90, R90 ;  /* 0x0000005a005a7308 */ /* 0x000e220000000800 */
[-CC-:B------:R-:W-:Y:S01]  /*1bb00*/  FFMA.FTZ R186, R156, R88.reuse, -R171.reuse ;  /* 0x000000589cba7223 */ /* 0x180fe200000108ab */
[-CC-:B------:R-:W-:Y:S01]  /*1bb10*/  FFMA.FTZ R21, R157, R88.reuse, -R171.reuse ;  /* 0x000000589d157223 */ /* 0x180fe200000108ab */
[-CC-:B------:R-:W-:Y:S01]  /*1bb20*/  FFMA.FTZ R188, R144, R88.reuse, -R171.reuse ;  /* 0x0000005890bc7223 */ /* 0x180fe200000108ab */
[-CC-:B------:R-:W-:Y:S01]  /*1bb30*/  FFMA.FTZ R144, R145, R88.reuse, -R171.reuse ;  /* 0x0000005891907223 */ /* 0x180fe200000108ab */
[-CC-:B------:R-:W-:Y:S01]  /*1bb40*/  FFMA.FTZ R190, R148, R88.reuse, -R171.reuse ;  /* 0x0000005894be7223 */ /* 0x180fe200000108ab */
[-CC-:B------:R-:W-:Y:S01]  /*1bb50*/  FFMA.FTZ R145, R149, R88.reuse, -R171.reuse ;  /* 0x0000005895917223 */ /* 0x180fe200000108ab */
[----:B------:R-:W-:Y:S01]  /*1bb60*/  FFMA.FTZ R141, R141, R88, -R171 ;  /* 0x000000588d8d7223 */ /* 0x000fe200000108ab */
[----:B------:R-:W-:-:S02]  /*1bb70*/  WARPGROUP.DEPBAR.LE gsb0, 0x0 ;  /* 0x00008000000079c5 */ /* 0x000fc40000010000 */
[----:B------:R-:W-:Y:S01]  /*1bb80*/  WARPGROUP.ARRIVE ;  /* 0x00000000000079c5 */ /* 0x000fe20000000000 */
[-CC-:B------:R-:W-:Y:S01]  /*1bb90*/  FFMA.FTZ R192, R136, R88.reuse, -R171.reuse ;  /* 0x0000005888c07223 */ /* 0x180fe200000108ab */
[-CC-:B------:R-:W-:Y:S01]  /*1bba0*/  FFMA.FTZ R136, R137, R88.reuse, -R171.reuse ;  /* 0x0000005889887223 */ /* 0x180fe200000108ab */
[----:B------:R-:W1:Y:S01]  /*1bbb0*/  MUFU.EX2 R7, R7 ;  /* 0x0000000700077308 */ /* 0x000e620000000800 */
[-CC-:B------:R-:W-:Y:S01]  /*1bbc0*/  FFMA.FTZ R194, R140, R88.reuse, -R171.reuse ;  /* 0x000000588cc27223 */ /* 0x180fe200000108ab */
[--C-:B------:R-:W-:Y:S01]  /*1bbd0*/  FFMA.FTZ R129, R129, R88, -R171.reuse ;  /* 0x0000005881817223 */ /* 0x100fe200000108ab */
[----:B------:R-:W-:Y:S01]  /*1bbe0*/  HGMMA.64x128x16.F32.BF16 R24, R196, gdesc[UR4].tnspB, R24, gsb0 ;  /* 0x41e00004c4187df0 */ /* 0x000fe20008001818 */
[----:B------:R-:W-:Y:S01]  /*1bbf0*/  R2UR UR6, R4 ;  /* 0x00000000040672ca */ /* 0x000fe200000e0000 */
[----:B0-----:R-:W-:Y:S01]  /*1bc00*/  FFMA.FTZ R20, R90, R20, R176 ;  /* 0x000000145a147223 */ /* 0x001fe200000100b0 */
[----:B------:R-:W-:Y:S01]  /*1bc10*/  R2UR UR7, R5 ;  /* 0x00000000050772ca */ /* 0x000fe200000e0000 */
[-CC-:B------:R-:W-:Y:S01]  /*1bc20*/  FFMA.FTZ R96, R96, R88.reuse, -R171.reuse ;  /* 0x0000005860607223 */ /* 0x180fe200000108ab */
[----:B------:R-:W-:Y:S01]  /*1bc30*/  FMNMX.FTZ R4, R9, R3, !PT ;  /* 0x0000000309047209 */ /* 0x000fe20007810000 */
[----:B------:R-:W-:Y:S01]  /*1bc40*/  MUFU.EX2 R178, R178 ;  /* 0x000000b200b27308 */ /* 0x000fe20000000800 */
[-CC-:B------:R-:W-:Y:S01]  /*1bc50*/  FFMA.FTZ R97, R97, R88.reuse, -R171.reuse ;  /* 0x0000005861617223 */ /* 0x180fe200000108ab */
[--C-:B------:R-:W-:Y:S01]  /*1bc60*/  FFMA.FTZ R100, R100, R88, -R171.reuse ;  /* 0x0000005864647223 */ /* 0x100fe200000108ab */
[----:B------:R-:W-:Y:S01]  /*1bc70*/  FMNMX.FTZ R4, R10, R4, !PT ;  /* 0x000000040a047209 */ /* 0x000fe20007810000 */
[----:B------:R-:W-:-:S03]  /*1bc80*/  FFMA.FTZ R101, R101, R88, -R171 ;  /* 0x0000005865657223 */ /* 0x000fc600000108ab */
[----:B------:R-:W-:Y:S01]  /*1bc90*/  FMNMX.FTZ R4, R13, R4, !PT ;  /* 0x000000040d047209 */ /* 0x000fe20007810000 */
[----:B------:R-:W-:Y:S01]  /*1bca0*/  MUFU.EX2 R11, R11 ;  /* 0x0000000b000b7308 */ /* 0x000fe20000000800 */
[----:B-1----:R-:W-:Y:S02]  /*1bcb0*/  F2FP.BF16.F32.PACK_AB R176, R7, R176 ;  /* 0x000000b007b0723e */ /* 0x002fe400000010ff */
[----:B------:R-:W-:-:S04]  /*1bcc0*/  FMNMX.FTZ R4, R14, R4, !PT ;  /* 0x000000040e047209 */ /* 0x000fc80007810000 */
[----:B------:R-:W-:Y:S01]  /*1bcd0*/  FMNMX.FTZ R4, R161, R4, !PT ;  /* 0x00000004a1047209 */ /* 0x000fe20007810000 */
[----:B------:R-:W-:Y:S03]  /*1bce0*/  MUFU.EX2 R180, R180 ;  /* 0x000000b400b47308 */ /* 0x000fe60000000800 */
        /* <DEDUP_REMOVED lines=12> */
[----:B------:R-:W-:Y:S01]  /*1bdb0*/  FMNMX.FTZ R5, R147, R4, !PT ;  /* 0x0000000493057209 */ /* 0x000fe20007810000 */
[----:B------:R-:W-:-:S03]  /*1bdc0*/  VIADD R4, R8, 0x380 ;  /* 0x0000038008047836 */ /* 0x000fc60000000000 */
[----:B------:R-:W-:Y:S01]  /*1bdd0*/  FMNMX.FTZ R5, R150, R5, !PT ;  /* 0x0000000596057209 */ /* 0x000fe20007810000 */
[----:B------:R-:W-:Y:S03]  /*1bde0*/  MUFU.EX2 R152, R152 ;  /* 0x0000009800987308 */ /* 0x000fe60000000800 */
[----:B------:R-:W-:Y:S01]  /*1bdf0*/  FMNMX.FTZ R137, R151, R5, !PT ;  /* 0x0000000597897209 */ /* 0x000fe20007810000 */
[----:B------:R-:W-:-:S03]  /*1be00*/  IMAD.MOV.U32 R5, RZ, RZ, 0x40000040 ;  /* 0x40000040ff057424 */ /* 0x000fc600078e00ff */
[----:B------:R-:W-:Y:S01]  /*1be10*/  FMNMX.FTZ R137, R138, R137, !PT ;  /* 0x000000898a897209 */ /* 0x000fe20007810000 */
[----:B------:R-:W-:Y:S03]  /*1be20*/  MUFU.EX2 R186, R186 ;  /* 0x000000ba00ba7308 */ /* 0x000fe60000000800 */
[----:B------:R-:W-:-:S04]  /*1be30*/  FMNMX.FTZ R137, R139, R137, !PT ;  /* 0x000000898b897209 */ /* 0x000fc80007810000 */
[----:B------:R-:W-:Y:S01]  /*1be40*/  FMNMX.FTZ R137, R142, R137, !PT ;  /* 0x000000898e897209 */ /* 0x000fe20007810000 */
        /* <DEDUP_REMOVED lines=10> */
[-CC-:B------:R-:W-:Y:S01]  /*1bef0*/  FFMA.FTZ R196, R128, R88.reuse, -R171.reuse ;  /* 0x0000005880c47223 */ /* 0x180fe200000108ab */
[-CC-:B------:R-:W-:Y:S01]  /*1bf00*/  FFMA.FTZ R128, R133, R88.reuse, -R171.reuse ;  /* 0x0000005885807223 */ /* 0x180fe200000108ab */
[----:B------:R-:W-:Y:S02]  /*1bf10*/  FFMA.FTZ R198, R132, R88, -R171 ;  /* 0x0000005884c67223 */ /* 0x000fe400000108ab */
[----:B------:R-:W-:Y:S01]  /*1bf20*/  MUFU.EX2 R129, R129 ;  /* 0x0000008100817308 */ /* 0x000fe20000000800 */
[----:B------:R-:W-:Y:S01]  /*1bf30*/  HGMMA.64x128x16.F32.BF16 R24, R200, gdesc[UR4].tnspB, R24, gsb0 ;  /* 0x41e00004c8187df0 */ /* 0x000fe20008001818 */
[----:B------:R-:W-:Y:S02]  /*1bf40*/  R2UR UR6, R4 ;  /* 0x00000000040672ca */ /* 0x000fe400000e0000 */
[----:B------:R-:W-:Y:S02]  /*1bf50*/  R2UR UR7, R5 ;  /* 0x00000000050772ca */ /* 0x000fe400000e0000 */
[----:B------:R-:W-:-:S02]  /*1bf60*/  FMNMX.FTZ R4, R143, R137, !PT ;  /* 0x000000898f047209 */ /* 0x000fc40007810000 */
        /* <DEDUP_REMOVED lines=26> */
[----:B------:R-:W-:Y:S01]  /*1c110*/  FMNMX.FTZ R5, R102, R4, !PT ;  /* 0x0000000466057209 */ /* 0x000fe20007810000 */
[----:B------:R-:W-:-:S03]  /*1c120*/  VIADD R4, R8, 0x400 ;  /* 0x0000040008047836 */ /* 0x000fc60000000000 */
[----:B------:R-:W-:Y:S01]  /*1c130*/  FMNMX.FTZ R5, R103, R5, !PT ;  /* 0x0000000567057209 */ /* 0x000fe20007810000 */
[----:B------:R-:W-:Y:S02]  /*1c140*/  WARPGROUP.DEPBAR.LE gsb0, 0x0 ;  /* 0x00008000000079c5 */ /* 0x000fe40000010000 */
[----:B------:R-:W-:Y:S01]  /*1c150*/  WARPGROUP.ARRIVE ;  /* 0x00000000000079c5 */ /* 0x000fe20000000000 */
[-CC-:B------:R-:W-:Y:S01]  /*1c160*/  FFMA.FTZ R202, R124, R88.reuse, -R171.reuse ;  /* 0x000000587cca7223 */ /* 0x180fe200000108ab */
[-CC-:B------:R-:W-:Y:S01]  /*1c170*/  FFMA.FTZ R200, R120, R88.reuse, -R171.reuse ;  /* 0x0000005878c87223 */ /* 0x180fe200000108ab */
[-CC-:B------:R-:W-:Y:S01]  /*1c180*/  FFMA.FTZ R120, R121, R88.reuse, -R171.reuse ;  /* 0x0000005879787223 */ /* 0x180fe200000108ab */
[----:B------:R-:W-:Y:S02]  /*1c190*/  FFMA.FTZ R121, R125, R88, -R171 ;  /* 0x000000587d797223 */ /* 0x000fe400000108ab */
[----:B------:R-:W-:Y:S01]  /*1c1a0*/  HGMMA.64x128x16.F32.BF16 R24, R204, gdesc[UR4].tnspB, R24, gsb0 ;  /* 0x41e00004cc187df0 */ /* 0x000fe20008001818 */
[----:B------:R-:W-:Y:S01]  /*1c1b0*/  R2UR UR6, R4 ;  /* 0x00000000040672ca */ /* 0x000fe200000e0000 */
[----:B------:R-:W-:Y:S08]  /*1c1c0*/  MUFU.EX2 R200, R200 ;  /* 0x000000c800c87308 */ /* 0x000ff00000000800 */
[----:B------:R-:W-:Y:S08]  /*1c1d0*/  MUFU.EX2 R120, R120 ;  /* 0x0000007800787308 */ /* 0x000ff00000000800 */
[----:B------:R-:W-:Y:S08]  /*1c1e0*/  MUFU.EX2 R202, R202 ;  /* 0x000000ca00ca7308 */ /* 0x000ff00000000800 */
[----:B------:R-:W-:Y:S01]  /*1c1f0*/  MUFU.EX2 R121, R121 ;  /* 0x0000007900797308 */ /* 0x000fe20000000800 */
[----:B------:R-:W-:-:S02]  /*1c200*/  WARPGROUP.DEPBAR.LE gsb0, 0x0 ;  /* 0x00008000000079c5 */ /* 0x000fc40000010000 */
[-CC-:B------:R-:W-:Y:S01]  /*1c210*/  FFMA.FTZ R204, R112, R88.reuse, -R171.reuse ;  /* 0x0000005870cc7223 */ /* 0x180fe200000108ab */
[-CC-:B------:R-:W-:Y:S01]  /*1c220*/  FFMA.FTZ R112, R113, R88.reuse, -R171.reuse ;  /* 0x0000005871707223 */ /* 0x180fe200000108ab */
[----:B------:R-:W-:Y:S01]  /*1c230*/  FMNMX.FTZ R113, R169, R5, !PT ;  /* 0x00000005a9717209 */ /* 0x000fe20007810000 */
[----:B------:R-:W-:Y:S01]  /*1c240*/  IMAD.MOV.U32 R5, RZ, RZ, 0x40000040 ;  /* 0x40000040ff057424 */ /* 0x000fe200078e00ff */
[----:B------:R-:W-:Y:S01]  /*1c250*/  WARPGROUP.ARRIVE ;  /* 0x00000000000079c5 */ /* 0x000fe20000000000 */
[-CC-:B------:R-:W-:Y:S01]  /*1c260*/  FFMA.FTZ R206, R116, R88.reuse, -R171.reuse ;  /* 0x0000005874ce7223 */ /* 0x180fe200000108ab */
[----:B------:R-:W-:Y:S01]  /*1c270*/  FMNMX.FTZ R113, R91, R113, !PT ;  /* 0x000000715b717209 */ /* 0x000fe20007810000 */
[-CC-:B------:R-:W-:Y:S01]  /*1c280*/  FFMA.FTZ R116, R92, R88.reuse, -R171.reuse ;  /* 0x000000585c747223 */ /* 0x180fe200000108ab */
[----:B------:R-:W-:Y:S01]  /*1c290*/  R2UR UR7, R5 ;  /* 0x00000000050772ca */ /* 0x000fe200000e0000 */
[----:B------:R-:W-:Y:S01]  /*1c2a0*/  MUFU.EX2 R204, R204 ;  /* 0x000000cc00cc7308 */ /* 0x000fe20000000800 */
[----:B------:R-:W-:Y:S01]  /*1c2b0*/  FMNMX.FTZ R4, R94, R113, !PT ;  /* 0x000000715e047209 */ /* 0x000fe20007810000 */
[----:B------:R-:W-:-:S03]  /*1c2c0*/  FFMA.FTZ R113, R117, R88, -R171 ;  /* 0x0000005875717223 */ /* 0x000fc600000108ab */
[----:B------:R-:W-:-:S03]  /*1c2d0*/  FMNMX.FTZ R4, R95, R4, !PT ;  /* 0x000000045f047209 */ /* 0x000fc60007810000 */
[----:B------:R-:W-:Y:S02]  /*1c2e0*/  MUFU.EX2 R112, R112 ;  /* 0x0000007000707308 */ /* 0x000fe40000000800 */
[----:B------:R-:W0:Y:S02]  /*1c2f0*/  SHFL.BFLY PT, R5, R4, 0x2, 0x1f ;  /* 0x0c401f0004057f89 */ /* 0x000e2400000e0000 */
[----:B------:R-:W-:Y:S04]  /*1c300*/  HGMMA.64x128x16.F32.BF16 R24, R208, gdesc[UR4].tnspB, R24, gsb0 ;  /* 0x41e00004d0187df0 */ /* 0x000fe80008001818 */
[----:B------:R-:W-:Y:S08]  /*1c310*/  MUFU.EX2 R206, R206 ;  /* 0x000000ce00ce7308 */ /* 0x000ff00000000800 */
[----:B------:R-:W-:Y:S08]  /*1c320*/  MUFU.EX2 R113, R113 ;  /* 0x0000007100717308 */ /* 0x000ff00000000800 */
[----:B------:R-:W-:Y:S01]  /*1c330*/  MUFU.EX2 R116, R116 ;  /* 0x0000007400747308 */ /* 0x000fe20000000800 */
[----:B0-----:R-:W-:-:S05]  /*1c340*/  FMNMX.FTZ R4, R4, R5, !PT ;  /* 0x0000000504047209 */ /* 0x001fca0007810000 */
[----:B------:R-:W0:Y:S02]  /*1c350*/  SHFL.BFLY PT, R5, R4, 0x1, 0x1f ;  /* 0x0c201f0004057f89 */ /* 0x000e2400000e0000 */
[----:B0-----:R-:W-:Y:S01]  /*1c360*/  FMNMX.FTZ R92, R4, R5, !PT ;  /* 0x00000005045c7209 */ /* 0x001fe20007810000 */
[----:B------:R-:W-:-:S04]  /*1c370*/  IMAD.MOV.U32 R5, RZ, RZ, 0x40000040 ;  /* 0x40000040ff057424 */ /* 0x000fc800078e00ff */
[C---:B------:R-:W-:Y:S01]  /*1c380*/  FADD.FTZ R4, -R92.reuse, R3 ;  /* 0x000000035c047221 */ /* 0x040fe20000010100 */
[----:B------:R-:W-:Y:S01]  /*1c390*/  R2UR UR7, R5 ;  /* 0x00000000050772ca */ /* 0x000fe200000e0000 */
[----:B------:R-:W-:Y:S01]  /*1c3a0*/  MUFU.EX2 R3, R93 ;  /* 0x0000005d00037308 */ /* 0x000fe20000000800 */
[-C--:B------:R-:W-:Y:S01]  /*1c3b0*/  FMUL.FTZ R117, R92, R88.reuse ;  /* 0x000000585c757220 */ /* 0x080fe20000410000 */
[----:B------:R-:W-:-:S03]  /*1c3c0*/  FMUL.FTZ R4, R4, R88 ;  /* 0x0000005804047220 */ /* 0x000fc60000410000 */
[-CC-:B------:R-:W-:Y:S01]  /*1c3d0*/  FFMA.FTZ R177, R9, R88.reuse, -R117.reuse ;  /* 0x0000005809b17223 */ /* 0x180fe20000010875 */
[----:B------:R-:W-:Y:S02]  /*1c3e0*/  IMAD.MOV.U32 R9, RZ, RZ, 0x40000040 ;  /* 0x40000040ff097424 */ /* 0x000fe400078e00ff */
[-CC-:B------:R-:W-:Y:S01]  /*1c3f0*/  FFMA.FTZ R10, R10, R88.reuse, -R117.reuse ;  /* 0x000000580a0a7223 */ /* 0x180fe20000010875 */
[----:B------:R0:W-:Y:S01]  /*1c400*/  MUFU.EX2 R93, R4 ;  /* 0x00000004005d7308 */ /* 0x0001e20000000800 */
[-CC-:B------:R-:W-:Y:S01]  /*1c410*/  FFMA.FTZ R179, R13, R88.reuse, -R117.reuse ;  /* 0x000000580db37223 */ /* 0x180fe20000010875 */
[-CC-:B------:R-:W-:Y:S01]  /*1c420*/  FFMA.FTZ R181, R161, R88.reuse, -R117.reuse ;  /* 0x00000058a1b57223 */ /* 0x180fe20000010875 */
[-CC-:B------:R-:W-:Y:S01]  /*1c430*/  FFMA.FTZ R197, R130, R88.reuse, -R117.reuse ;  /* 0x0000005882c57223 */ /* 0x180fe20000010875 */
[----:B------:R-:W-:Y:S01]  /*1c440*/  IADD3 R130, -R225, 0xb, RZ ;  /* 0x0000000be1827810 */ /* 0x000fe20007ffe1ff */
[-CC-:B------:R-:W-:Y:S01]  /*1c450*/  FFMA.FTZ R5, R162, R88.reuse, -R117.reuse ;  /* 0x00000058a2057223 */ /* 0x180fe20000010875 */
[-CC-:B------:R-:W-:Y:S01]  /*1c460*/  FFMA.FTZ R183, R165, R88.reuse, -R117.reuse ;  /* 0x00000058a5b77223 */ /* 0x180fe20000010875 */
[----:B------:R-:W-:Y:S01]  /*1c470*/  FFMA.FTZ R201, R122, R88, -R117 ;  /* 0x000000587ac97223 */ /* 0x000fe20000010875 */
[----:B------:R-:W1:Y:S01]  /*1c480*/  MUFU.EX2 R177, R177 ;  /* 0x000000b100b17308 */ /* 0x000e620000000800 */
[----:B0-----:R-:W-:-:S02]  /*1c490*/  VIADD R4, R8, 0x480 ;  /* 0x0000048008047836 */ /* 0x001fc40000000000 */
[-CC-:B------:R-:W-:Y:S01]  /*1c4a0*/  FFMA.FTZ R140, R166, R88.reuse, -R117.reuse ;  /* 0x00000058a68c7223 */ /* 0x180fe20000010875 */
[----:B------:R-:W-:Y:S02]  /*1c4b0*/  VIADD R8, R8, 0x500 ;  /* 0x0000050008087836 */ /* 0x000fe40000000000 */
[-CC-:B------:R-:W-:Y:S01]  /*1c4c0*/  FFMA.FTZ R199, R134, R88.reuse, -R117.reuse ;  /* 0x0000005886c77223 */ /* 0x180fe20000010875 */
[----:B------:R-:W-:Y:S01]  /*1c4d0*/  @!P1 IMAD R134, R6, 0x8, R2 ;  /* 0x0000000806869824 */ /* 0x000fe200078e0202 */
[----:B------:R-:W-:Y:S01]  /*1c4e0*/  R2UR UR6, R4 ;  /* 0x00000000040672ca */ /* 0x000fe200000e0000 */
        /* <DEDUP_REMOVED lines=8> */
[-C--:B------:R-:W-:Y:S01]  /*1c570*/  FFMA.FTZ R205, R114, R88.reuse, -R117 ;  /* 0x0000005872cd7223 */ /* 0x080fe20000010875 */
[----:B------:R-:W-:Y:S01]  /*1c580*/  MUFU.EX2 R179, R179 ;  /* 0x000000b300b37308 */ /* 0x000fe20000000800 */
[----:B-1----:R-:W-:Y:S01]  /*1c590*/  FFMA.FTZ R15, R93, R15, R177 ;  /* 0x0000000f5d0f7223 */ /* 0x002fe200000100b1 */
        /* <DEDUP_REMOVED lines=8> */
[----:B0-----:R-:W-:Y:S01]  /*1c620*/  F2FP.BF16.F32.PACK_AB R177, R10, R177 ;  /* 0x000000b10ab1723e */ /* 0x001fe200000010ff */
        /* <DEDUP_REMOVED lines=12> */
[----:B------:R-:W-:Y:S01]  /*1c6f0*/  FFMA.FTZ R95, R95, R88, -R117 ;  /* 0x000000585f5f7223 */ /* 0x000fe20000010875 */
[----:B------:R-:W-:Y:S01]  /*1c700*/  MUFU.EX2 R5, R5 ;  /* 0x0000000500057308 */ /* 0x000fe20000000800 */
[----:B------:R-:W-:-:S05]  /*1c710*/  @!P1 VIADD R134, R134, 0x34860 ;  /* 0x0003486086869836 */ /* 0x000fca0000000000 */
[----:B------:R-:W-:Y:S02]  /*1c720*/  @!P1 PRMT R134, RZ, 0x654, R134 ;  /* 0x00000654ff869816 */ /* 0x000fe40000000086 */
[----:B------:R-:W-:Y:S08]  /*1c730*/  MUFU.EX2 R183, R183 ;  /* 0x000000b700b77308 */ /* 0x000ff00000000800 */
[----:B------:R-:W-:Y:S08]  /*1c740*/  MUFU.EX2 R140, R140 ;  /* 0x0000008c008c7308 */ /* 0x000ff00000000800 */
[----:B------:R-:W-:Y:S01]  /*1c750*/  MUFU.EX2 R185, R185 ;  /* 0x000000b900b97308 */ /* 0x000fe20000000800 */
[----:B------:R-:W-:-:S02]  /*1c760*/  WARPGROUP.DEPBAR.LE gsb0, 0x0 ;  /* 0x00008000000079c5 */ /* 0x000fc40000010000 */
[----:B------:R-:W-:Y:S01]  /*1c770*/  WARPGROUP.ARRIVE ;  /* 0x00000000000079c5 */ /* 0x000fe20000000000 */
[----:B------:R-:W-:-:S04]  /*1c780*/  FFMA.FTZ R211, R110, R88, -R117 ;  /* 0x000000586ed37223 */ /* 0x000fc80000010875 */
[----:B------:R-:W-:Y:S01]  /*1c790*/  MUFU.EX2 R13, R13 ;  /* 0x0000000d000d7308 */ /* 0x000fe20000000800 */
[-CC-:B------:R-:W-:Y:S01]  /*1c7a0*/  FFMA.FTZ R209, R106, R88.reuse, -R117.reuse ;  /* 0x000000586ad17223 */ /* 0x180fe20000010875 */
[-C--:B------:R-:W-:Y:S01]  /*1c7b0*/  FFMA.FTZ R106, R98, R88.reuse, -R117 ;  /* 0x00000058626a7223 */ /* 0x080fe20000010875 */
[-C--:B------:R-:W-:Y:S01]  /*1c7c0*/  FFMA.FTZ R208, R104, R88.reuse, -R171 ;  /* 0x0000005868d07223 */ /* 0x080fe200000108ab */
[----:B------:R-:W-:Y:S01]  /*1c7d0*/  HGMMA.64x128x16.F32.BF16 R24, R212, gdesc[UR4].tnspB, R24, gsb0 ;  /* 0x41e00004d4187df0 */ /* 0x000fe20008001818 */
[----:B------:R-:W-:Y:S01]  /*1c7e0*/  R2UR UR6, R8 ;  /* 0x00000000080672ca */ /* 0x000fe200000e0000 */
[-C--:B------:R-:W-:Y:S01]  /*1c7f0*/  FFMA.FTZ R8, R131, R88.reuse, -R117 ;  /* 0x0000005883087223 */ /* 0x080fe20000010875 */
[----:B------:R-:W-:Y:S01]  /*1c800*/  R2UR UR7, R9 ;  /* 0x00000000090772ca */ /* 0x000fe200000e0000 */
[----:B------:R-:W-:Y:S01]  /*1c810*/  @!P1 IMAD R9, R222, 0x8, R2 ;  /* 0x00000008de099824 */ /* 0x000fe200078e0202 */
[----:B------:R-:W-:Y:S01]  /*1c820*/  MUFU.EX2 R187, R187 ;  /* 0x000000bb00bb7308 */ /* 0x000fe20000000800 */
[-CC-:B------:R-:W-:Y:S01]  /*1c830*/  FFMA.FTZ R104, R105, R88.reuse, -R171.reuse ;  /* 0x0000005869687223 */ /* 0x180fe200000108ab */
[----:B------:R-:W-:Y:S01]  /*1c840*/  FFMA.FTZ R210, R108, R88, -R171 ;  /* 0x000000586cd27223 */ /* 0x000fe200000108ab */
[----:B------:R-:W-:-:S02]  /*1c850*/  @!P1 VIADD R9, R9, 0x34840 ;  /* 0x0003484009099836 */ /* 0x000fc40000000000 */
[-CC-:B------:R-:W-:Y:S01]  /*1c860*/  FFMA.FTZ R105, R109, R88.reuse, -R171.reuse ;  /* 0x000000586d697223 */ /* 0x180fe200000108ab */
[-CC-:B------:R-:W-:Y:S01]  /*1c870*/  FFMA.FTZ R108, R167, R88.reuse, -R171.reuse ;  /* 0x00000058a76c7223 */ /* 0x180fe200000108ab */
[----:B------:R-:W-:Y:S01]  /*1c880*/  FFMA.FTZ R109, R168, R88, -R171 ;  /* 0x00000058a86d7223 */ /* 0x000fe200000108ab */
[----:B------:R-:W-:Y:S01]  /*1c890*/  @!P1 PRMT R131, RZ, 0x654, R9 ;  /* 0x00000654ff839816 */ /* 0x000fe20000000009 */
        /* <DEDUP_REMOVED lines=39> */
[----:B-1----:R-:W-:Y:S01]  /*1cb10*/  F2FP.BF16.F32.PACK_AB R215, R103, R102 ;  /* 0x0000006667d7723e */ /* 0x002fe200000010ff */
[----:B------:R-:W-:-:S02]  /*1cb20*/  WARPGROUP.DEPBAR.LE gsb0, 0x0 ;  /* 0x00008000000079c5 */ /* 0x000fc40000010000 */
[----:B------:R0:W-:Y:S06]  /*1cb30*/  BAR.ARV R130, 0x100 ;  /* 0x000400820000751d */ /* 0x0001ec0000002000 */
[----:B------:R1:W-:Y:S01]  /*1cb40*/  @!P1 SYNCS.ARRIVE.TRANS64.RED.A1T0 RZ, [R131+URZ], RZ ;  /* 0x000000ff83ff99a7 */ /* 0x0003e2000810043f */
[----:B------:R-:W-:Y:S01]  /*1cb50*/  MUFU.EX2 R219, R94 ;  /* 0x0000005e00db7308 */ /* 0x000fe20000000800 */
[----:B------:R-:W-:Y:S01]  /*1cb60*/  F2FP.BF16.F32.PACK_AB R218, R3, R116 ;  /* 0x0000007403da723e */ /* 0x000fe200000010ff */
[----:B------:R-:W-:Y:S01]  /*1cb70*/  FMUL.FTZ R24, R24, R90 ;  /* 0x0000005a18187220 */ /* 0x000fe20000410000 */
[----:B------:R-:W-:Y:S01]  /*1cb80*/  F2FP.BF16.F32.PACK_AB R216, R109, R108 ;  /* 0x0000006c6dd8723e */ /* 0x000fe200000010ff */
[-C--:B------:R-:W-:Y:S01]  /*1cb90*/  FMUL.FTZ R25, R25, R90.reuse ;  /* 0x0000005a19197220 */ /* 0x080fe20000410000 */
[-C--:B------:R-:W-:Y:S01]  /*1cba0*/  FMUL.FTZ R28, R28, R90.reuse ;  /* 0x0000005a1c1c7220 */ /* 0x080fe20000410000 */
[-C--:B------:R-:W-:Y:S01]  /*1cbb0*/  FMUL.FTZ R29, R29, R90.reuse ;  /* 0x0000005a1d1d7220 */ /* 0x080fe20000410000 */
[----:B-1----:R-:W-:Y:S01]  /*1cbc0*/  FADD.FTZ R131, R7, R20 ;  /* 0x0000001407837221 */ /* 0x002fe20000010000 */
[----:B------:R-:W-:Y:S01]  /*1cbd0*/  FADD.FTZ R20, R10, R15 ;  /* 0x0000000f0a147221 */ /* 0x000fe20000010000 */
[----:B------:R0:W-:Y:S01]  /*1cbe0*/  @!P1 SYNCS.ARRIVE.TRANS64.RED.A1T0 RZ, [R134+URZ], RZ ;  /* 0x000000ff86ff99a7 */ /* 0x0001e2000810043f */
[----:B------:R-:W-:Y:S01]  /*1cbf0*/  FMUL.FTZ R32, R32, R90 ;  /* 0x0000005a20207220 */ /* 0x000fe20000410000 */
[----:B------:R-:W-:Y:S01]  /*1cc00*/  FADD.FTZ R122, R178, R131 ;  /* 0x00000083b27a7221 */ /* 0x000fe20000010000 */
[----:B------:R-:W-:Y:S01]  /*1cc10*/  FADD.FTZ R15, R179, R20 ;  /* 0x00000014b30f7221 */ /* 0x000fe20000010000 */
[----:B------:R-:W-:Y:S01]  /*1cc20*/  F2FP.BF16.F32.PACK_AB R178, R11, R178 ;  /* 0x000000b20bb2723e */ /* 0x000fe200000010ff */
[----:B------:R-:W-:Y:S01]  /*1cc30*/  FMUL.FTZ R33, R33, R90 ;  /* 0x0000005a21217220 */ /* 0x000fe20000410000 */
[----:B------:R-:W-:Y:S01]  /*1cc40*/  FADD.FTZ R123, R11, R122 ;  /* 0x0000007a0b7b7221 */ /* 0x000fe20000010000 */
[C---:B------:R-:W-:Y:S01]  /*1cc50*/  FADD.FTZ R20, R4.reuse, R15 ;  /* 0x0000000f04147221 */ /* 0x040fe20000010000 */
[----:B------:R-:W-:Y:S01]  /*1cc60*/  FFMA.FTZ R15, R127, R88, -R117 ;  /* 0x000000587f0f7223 */ /* 0x000fe20000010875 */
[----:B------:R-:W-:Y:S01]  /*1cc70*/  F2FP.BF16.F32.PACK_AB R179, R4, R179 ;  /* 0x000000b304b3723e */ /* 0x000fe200000010ff */
[----:B------:R-:W-:Y:S01]  /*1cc80*/  FADD.FTZ R123, R180, R123 ;  /* 0x0000007bb47b7221 */ /* 0x000fe20000010000 */
[----:B------:R-:W-:Y:S01]  /*1cc90*/  FADD.FTZ R20, R181, R20 ;  /* 0x00000014b5147221 */ /* 0x000fe20000010000 */
[C---:B------:R-:W-:Y:S01]  /*1cca0*/  F2FP.BF16.F32.PACK_AB R180, R12.reuse, R180 ;  /* 0x000000b40cb4723e */ /* 0x040fe200000010ff */
[----:B------:R-:W-:Y:S01]  /*1ccb0*/  MUFU.EX2 R4, R107 ;  /* 0x0000006b00047308 */ /* 0x000fe20000000800 */
[----:B------:R-:W-:Y:S01]  /*1ccc0*/  FADD.FTZ R123, R12, R123 ;  /* 0x0000007b0c7b7221 */ /* 0x000fe20000010000 */
[----:B------:R-:W-:Y:S01]  /*1ccd0*/  FADD.FTZ R122, R5, R20 ;  /* 0x00000014057a7221 */ /* 0x000fe20000010000 */
[----:B------:R-:W-:Y:S01]  /*1cce0*/  FFMA.FTZ R20, R115, R88, -R117 ;  /* 0x0000005873147223 */ /* 0x000fe20000010875 */
[----:B------:R-:W-:Y:S01]  /*1ccf0*/  F2FP.BF16.F32.PACK_AB R181, R5, R181 ;  /* 0x000000b505b5723e */ /* 0x000fe200000010ff */
[----:B------:R-:W-:Y:S01]  /*1cd00*/  FADD.FTZ R123, R182, R123 ;  /* 0x0000007bb67b7221 */ /* 0x000fe20000010000 */
[----:B------:R-:W-:Y:S01]  /*1cd10*/  FADD.FTZ R115, R183, R122 ;  /* 0x0000007ab7737221 */ /* 0x000fe20000010000 */
[C---:B------:R-:W-:Y:S01]  /*1cd20*/  F2FP.BF16.F32.PACK_AB R182, R160.reuse, R182 ;  /* 0x000000b6a0b6723e */ /* 0x040fe200000010ff */
[----:B------:R-:W1:Y:S01]  /*1cd30*/  MUFU.EX2 R15, R15 ;  /* 0x0000000f000f7308 */ /* 0x000e620000000800 */
[----:B------:R-:W-:Y:S01]  /*1cd40*/  FADD.FTZ R123, R160, R123 ;  /* 0x0000007ba07b7221 */ /* 0x000fe20000010000 */
[C---:B------:R-:W-:Y:S01]  /*1cd50*/  FADD.FTZ R114, R140.reuse, R115 ;  /* 0x000000738c727221 */ /* 0x040fe20000010000 */
[----:B------:R-:W-:Y:S01]  /*1cd60*/  F2FP.BF16.F32.PACK_AB R183, R140, R183 ;  /* 0x000000b78cb7723e */ /* 0x000fe200000010ff */
[----:B------:R-:W-:Y:S01]  /*1cd70*/  FMUL.FTZ R36, R36, R90 ;  /* 0x0000005a24247220 */ /* 0x000fe20000410000 */
[----:B------:R-:W-:Y:S01]  /*1cd80*/  FADD.FTZ R123, R184, R123 ;  /* 0x0000007bb87b7221 */ /* 0x000fe20000010000 */
[----:B------:R-:W-:Y:S01]  /*1cd90*/  FADD.FTZ R114, R185, R114 ;  /* 0x00000072b9727221 */ /* 0x000fe20000010000 */
[C---:B------:R-:W-:Y:S01]  /*1cda0*/  F2FP.BF16.F32.PACK_AB R184, R152.reuse, R184 ;  /* 0x000000b898b8723e */ /* 0x040fe200000010ff */
[----:B------:R-:W2:Y:S01]  /*1cdb0*/  MUFU.EX2 R20, R20 ;  /* 0x0000001400147308 */ /* 0x000ea20000000800 */
[----:B------:R-:W-:Y:S01]  /*1cdc0*/  FADD.FTZ R123, R152, R123 ;  /* 0x0000007b987b7221 */ /* 0x000fe20000010000 */
[C---:B------:R-:W-:Y:S01]  /*1cdd0*/  FADD.FTZ R114, R13.reuse, R114 ;  /* 0x000000720d727221 */ /* 0x040fe20000010000 */
[----:B------:R-:W-:Y:S01]  /*1cde0*/  F2FP.BF16.F32.PACK_AB R185, R13, R185 ;  /* 0x000000b90db9723e */ /* 0x000fe200000010ff */
[----:B------:R-:W-:Y:S01]  /*1cdf0*/  FMUL.FTZ R37, R37, R90 ;  /* 0x0000005a25257220 */ /* 0x000fe20000410000 */
[----:B------:R-:W-:Y:S01]  /*1ce00*/  FADD.FTZ R110, R186, R123 ;  /* 0x0000007bba6e7221 */ /* 0x000fe20000010000 */
[----:B------:R-:W-:Y:S01]  /*1ce10*/  FADD.FTZ R115, R187, R114 ;  /* 0x00000072bb737221 */ /* 0x000fe20000010000 */
[C---:B------:R-:W-:Y:S01]  /*1ce20*/  F2FP.BF16.F32.PACK_AB R186, R21.reuse, R186 ;  /* 0x000000ba15ba723e */ /* 0x040fe200000010ff */
[-C--:B------:R-:W-:Y:S01]  /*1ce30*/  FMUL.FTZ R40, R40, R90.reuse ;  /* 0x0000005a28287220 */ /* 0x080fe20000410000 */
[----:B------:R-:W-:Y:S01]  /*1ce40*/  FADD.FTZ R123, R21, R110 ;  /* 0x0000006e157b7221 */ /* 0x000fe20000010000 */
[C---:B------:R-:W-:Y:S01]  /*1ce50*/  FADD.FTZ R98, R14.reuse, R115 ;  /* 0x000000730e627221 */ /* 0x040fe20000010000 */
[----:B------:R-:W-:Y:S01]  /*1ce60*/  F2FP.BF16.F32.PACK_AB R187, R14, R187 ;  /* 0x000000bb0ebb723e */ /* 0x000fe200000010ff */
[----:B------:R-:W-:Y:S01]  /*1ce70*/  FMUL.FTZ R41, R41, R90 ;  /* 0x0000005a29297220 */ /* 0x000fe20000410000 */
[----:B------:R-:W-:Y:S01]  /*1ce80*/  FADD.FTZ R123, R188, R123 ;  /* 0x0000007bbc7b7221 */ /* 0x000fe20000010000 */
[----:B------:R-:W-:Y:S01]  /*1ce90*/  FADD.FTZ R98, R189, R98 ;  /* 0x00000062bd627221 */ /* 0x000fe20000010000 */
[----:B------:R-:W-:Y:S01]  /*1cea0*/  F2FP.BF16.F32.PACK_AB R188, R144, R188 ;  /* 0x000000bc90bc723e */ /* 0x000fe200000010ff */
[----:B------:R-:W-:Y:S01]  /*1ceb0*/  FMUL.FTZ R44, R44, R90 ;  /* 0x0000005a2c2c7220 */ /* 0x000fe20000410000 */
[----:B------:R-:W-:Y:S01]  /*1cec0*/  FADD.FTZ R123, R144, R123 ;  /* 0x0000007b907b7221 */ /* 0x000fe20000010000 */
[----:B------:R-:W-:Y:S01]  /*1ced0*/  FADD.FTZ R110, R133, R98 ;  /* 0x00000062856e7221 */ /* 0x000fe20000010000 */
[----:B------:R-:W-:Y:S01]  /*1cee0*/  FFMA.FTZ R98, R91, R88, -R117 ;  /* 0x000000585b627223 */ /* 0x000fe20000010875 */
[----:B------:R-:W-:Y:S01]  /*1cef0*/  F2FP.BF16.F32.PACK_AB R189, R133, R189 ;  /* 0x000000bd85bd723e */ /* 0x000fe200000010ff */
[----:B------:R-:W-:Y:S01]  /*1cf00*/  FADD.FTZ R114, R190, R123 ;  /* 0x0000007bbe727221 */ /* 0x000fe20000010000 */
[----:B------:R-:W-:Y:S01]  /*1cf10*/  FADD.FTZ R115, R191, R110 ;  /* 0x0000006ebf737221 */ /* 0x000fe20000010000 */
[----:B------:R-:W3:Y:S01]  /*1cf20*/  MUFU.EX2 R91, R119 ;  /* 0x00000077005b7308 */ /* 0x000ee20000000800 */
[C---:B------:R-:W-:Y:S01]  /*1cf30*/  F2FP.BF16.F32.PACK_AB R190, R145.reuse, R190 ;  /* 0x000000be91be723e */ /* 0x040fe200000010ff */
[----:B------:R-:W-:Y:S01]  /*1cf40*/  FADD.FTZ R123, R145, R114 ;  /* 0x00000072917b7221 */ /* 0x000fe20000010000 */
[C---:B------:R-:W-:Y:S01]  /*1cf50*/  FADD.FTZ R110, R124.reuse, R115 ;  /* 0x000000737c6e7221 */ /* 0x040fe20000010000 */
[----:B------:R-:W-:Y:S01]  /*1cf60*/  F2FP.BF16.F32.PACK_AB R191, R124, R191 ;  /* 0x000000bf7cbf723e */ /* 0x000fe200000010ff */
[----:B------:R-:W-:Y:S01]  /*1cf70*/  FMUL.FTZ R45, R45, R90 ;  /* 0x0000005a2d2d7220 */ /* 0x000fe20000410000 */
[----:B------:R-:W-:Y:S01]  /*1cf80*/  FADD.FTZ R123, R192, R123 ;  /* 0x0000007bc07b7221 */ /* 0x000fe20000010000 */
[----:B------:R-:W-:Y:S01]  /*1cf90*/  FADD.FTZ R110, R193, R110 ;  /* 0x0000006ec16e7221 */ /* 0x000fe20000010000 */
[----:B------:R-:W4:Y:S01]  /*1cfa0*/  MUFU.EX2 R98, R98 ;  /* 0x0000006200627308 */ /* 0x000f220000000800 */
[C---:B------:R-:W-:Y:S01]  /*1cfb0*/  F2FP.BF16.F32.PACK_AB R192, R136.reuse, R192 ;  /* 0x000000c088c0723e */ /* 0x040fe200000010ff */
[----:B------:R-:W-:Y:S01]  /*1cfc0*/  FADD.FTZ R123, R136, R123 ;  /* 0x0000007b887b7221 */ /* 0x000fe20000010000 */
[C---:B------:R-:W-:Y:S01]  /*1cfd0*/  FADD.FTZ R110, R125.reuse, R110 ;  /* 0x0000006e7d6e7221 */ /* 0x040fe20000010000 */
[----:B------:R-:W-:Y:S01]  /*1cfe0*/  F2FP.BF16.F32.PACK_AB R193, R125, R193 ;  /* 0x000000c17dc1723e */ /* 0x000fe200000010ff */
[----:B------:R-:W-:Y:S01]  /*1cff0*/  FMUL.FTZ R48, R48, R90 ;  /* 0x0000005a30307220 */ /* 0x000fe20000410000 */
[----:B------:R-:W-:Y:S01]  /*1d000*/  FADD.FTZ R10, R194, R123 ;  /* 0x0000007bc20a7221 */ /* 0x000fe20000010000 */
[----:B------:R-:W-:Y:S01]  /*1d010*/  FADD.FTZ R7, R195, R110 ;  /* 0x0000006ec3077221 */ /* 0x000fe20000010000 */
[----:B------:R-:W-:Y:S01]  /*1d020*/  F2FP.BF16.F32.PACK_AB R194, R137, R194 ;  /* 0x000000c289c2723e */ /* 0x000fe200000010ff */
[-C--:B------:R-:W-:Y:S01]  /*1d030*/  FMUL.FTZ R49, R49, R90.reuse ;  /* 0x0000005a31317220 */ /* 0x080fe20000410000 */
[----:B------:R-:W-:Y:S01]  /*1d040*/  FADD.FTZ R11, R137, R10 ;  /* 0x0000000a890b7221 */ /* 0x000fe20000010000 */
[C---:B------:R-:W-:Y:S01]  /*1d050*/  FADD.FTZ R10, R132.reuse, R7 ;  /* 0x00000007840a7221 */ /* 0x040fe20000010000 */
[----:B------:R-:W-:Y:S01]  /*1d060*/  F2FP.BF16.F32.PACK_AB R195, R132, R195 ;  /* 0x000000c384c3723e */ /* 0x000fe200000010ff */
[-C--:B------:R-:W-:Y:S01]  /*1d070*/  FMUL.FTZ R52, R52, R90.reuse ;  /* 0x0000005a34347220 */ /* 0x080fe20000410000 */
[----:B------:R-:W-:Y:S01]  /*1d080*/  FADD.FTZ R12, R196, R11 ;  /* 0x0000000bc40c7221 */ /* 0x000fe20000010000 */
[----:B------:R-:W-:Y:S01]  /*1d090*/  FADD.FTZ R5, R197, R10 ;  /* 0x0000000ac5057221 */ /* 0x000fe20000010000 */
[C---:B------:R-:W-:Y:S01]  /*1d0a0*/  F2FP.BF16.F32.PACK_AB R197, R8.reuse, R197 ;  /* 0x000000c508c5723e */ /* 0x040fe200000010ff */
[----:B------:R-:W-:Y:S01]  /*1d0b0*/  FMUL.FTZ R53, R53, R90 ;  /* 0x0000005a35357220 */ /* 0x000fe20000410000 */
[C---:B------:R-:W-:Y:S01]  /*1d0c0*/  FADD.FTZ R7, R129.reuse, R12 ;  /* 0x0000000c81077221 */ /* 0x040fe20000010000 */
[----:B------:R-:W-:Y:S01]  /*1d0d0*/  FADD.FTZ R10, R8, R5 ;  /* 0x00000005080a7221 */ /* 0x000fe20000010000 */
        /* <DEDUP_REMOVED lines=9> */
[-C--:B------:R-:W-:Y:S01]  /*1d170*/  FMUL.FTZ R60, R60, R90.reuse ;  /* 0x0000005a3c3c7220 */ /* 0x080fe20000410000 */
[----:B------:R-:W-:Y:S01]  /*1d180*/  FADD.FTZ R7, R200, R7 ;  /* 0x00000007c8077221 */ /* 0x000fe20000010000 */
[----:B------:R-:W-:Y:S01]  /*1d190*/  FADD.FTZ R5, R201, R10 ;  /* 0x0000000ac9057221 */ /* 0x000fe20000010000 */
[----:B------:R-:W-:Y:S01]  /*1d1a0*/  F2FP.BF16.F32.PACK_AB R201, R6, R201 ;  /* 0x000000c906c9723e */ /* 0x000fe200000010ff */
[----:B------:R-:W-:Y:S01]  /*1d1b0*/  FMUL.FTZ R61, R61, R90 ;  /* 0x0000005a3d3d7220 */ /* 0x000fe20000410000 */
[----:B------:R-:W-:Y:S01]  /*1d1c0*/  FADD.FTZ R7, R120, R7 ;  /* 0x0000000778077221 */ /* 0x000fe20000010000 */
[----:B------:R-:W-:Y:S01]  /*1d1d0*/  FADD.FTZ R10, R6, R5 ;  /* 0x00000005060a7221 */ /* 0x000fe20000010000 */
[----:B------:R-:W-:Y:S01]  /*1d1e0*/  F2FP.BF16.F32.PACK_AB R200, R120, R200 ;  /* 0x000000c878c8723e */ /* 0x000fe200000010ff */
[-C--:B------:R-:W-:Y:S01]  /*1d1f0*/  FMUL.FTZ R64, R64, R90.reuse ;  /* 0x0000005a40407220 */ /* 0x080fe20000410000 */
[----:B------:R-:W-:Y:S01]  /*1d200*/  FADD.FTZ R12, R202, R7 ;  /* 0x00000007ca0c7221 */ /* 0x000fe20000010000 */
[----:B------:R-:W-:Y:S01]  /*1d210*/  FADD.FTZ R10, R203, R10 ;  /* 0x0000000acb0a7221 */ /* 0x000fe20000010000 */
[----:B-1----:R-:W-:Y:S01]  /*1d220*/  F2FP.BF16.F32.PACK_AB R203, R15, R203 ;  /* 0x000000cb0fcb723e */ /* 0x002fe200000010ff */
[----:B------:R-:W-:Y:S01]  /*1d230*/  FMUL.FTZ R65, R65, R90 ;  /* 0x0000005a41417220 */ /* 0x000fe20000410000 */
[----:B------:R-:W-:Y:S01]  /*1d240*/  FADD.FTZ R5, R121, R12 ;  /* 0x0000000c79057221 */ /* 0x000fe20000010000 */
[----:B------:R-:W-:Y:S01]  /*1d250*/  FADD.FTZ R10, R15, R10 ;  /* 0x0000000a0f0a7221 */ /* 0x000fe20000010000 */
[----:B------:R-:W-:Y:S01]  /*1d260*/  F2FP.BF16.F32.PACK_AB R202, R121, R202 ;  /* 0x000000ca79ca723e */ /* 0x000fe200000010ff */
[-C--:B------:R-:W-:Y:S01]  /*1d270*/  FMUL.FTZ R68, R68, R90.reuse ;  /* 0x0000005a44447220 */ /* 0x080fe20000410000 */
[----:B------:R-:W-:Y:S01]  /*1d280*/  FADD.FTZ R5, R204, R5 ;  /* 0x00000005cc057221 */ /* 0x000fe20000010000 */
[----:B------:R-:W-:Y:S01]  /*1d290*/  FADD.FTZ R7, R205, R10 ;  /* 0x0000000acd077221 */ /* 0x000fe20000010000 */
[----:B--2---:R-:W-:Y:S01]  /*1d2a0*/  F2FP.BF16.F32.PACK_AB R205, R20, R205 ;  /* 0x000000cd14cd723e */ /* 0x004fe200000010ff */
[----:B------:R-:W-:Y:S01]  /*1d2b0*/  FMUL.FTZ R69, R69, R90 ;  /* 0x0000005a45457220 */ /* 0x000fe20000410000 */
        /* <DEDUP_REMOVED lines=9> */
[C---:B---3--:R-:W-:Y:S01]  /*1d350*/  FADD.FTZ R10, R91.reuse, R10 ;  /* 0x0000000a5b0a7221 */ /* 0x048fe20000010000 */
        /* <DEDUP_REMOVED lines=20> */
[----:B----4-:R-:W-:Y:S01]  /*1d4a0*/  F2FP.BF16.F32.PACK_AB R217, R98, R169 ;  /* 0x000000a962d9723e */ /* 0x010fe200000010ff */
[----:B------:R-:W-:Y:S01]  /*1d4b0*/  FMUL.FTZ R85, R85, R90 ;  /* 0x0000005a55557220 */ /* 0x000fe20000410000 */
[----:B------:R-:W-:Y:S01]  /*1d4c0*/  FADD.FTZ R5, R97, R6 ;  /* 0x0000000661057221 */ /* 0x000fe20000010000 */
[----:B------:R-:W-:Y:S01]  /*1d4d0*/  FADD.FTZ R7, R99, R8 ;  /* 0x0000000863077221 */ /* 0x000fe20000010000 */
[-C--:B------:R-:W-:Y:S01]  /*1d4e0*/  FMUL.FTZ R26, R26, R93.reuse ;  /* 0x0000005d1a1a7220 */ /* 0x080fe20000410000 */
[-C--:B------:R-:W-:Y:S01]  /*1d4f0*/  FMUL.FTZ R27, R27, R93.reuse ;  /* 0x0000005d1b1b7220 */ /* 0x080fe20000410000 */
        /* <DEDUP_REMOVED lines=15> */
[----:B------:R-:W-:Y:S01]  /*1d5f0*/  FMUL.FTZ R43, R43, R93 ;  /* 0x0000005d2b2b7220 */ /* 0x000fe20000410000 */
[----:B------:R-:W-:Y:S01]  /*1d600*/  FADD.FTZ R20, R116, R5 ;  /* 0x0000000574147221 */ /* 0x000fe20000010000 */
[----:B------:R-:W-:Y:S01]  /*1d610*/  FADD.FTZ R4, R219, R4 ;  /* 0x00000004db047221 */ /* 0x000fe20000010000 */
[----:B------:R0:W5:Y:S01]  /*1d620*/  LDL R5, [R1] ;  /* 0x0000000001057983 */ /* 0x0001620000100800 */
[----:B------:R-:W-:Y:S01]  /*1d630*/  F2FP.BF16.F32.PACK_AB R219, R95, R219 ;  /* 0x000000db5fdb723e */ /* 0x000fe200000010ff */
[----:B------:R-:W-:Y:S01]  /*1d640*/  FADD.FTZ R20, R3, R20 ;  /* 0x0000001403147221 */ /* 0x000fe20000010000 */
[----:B------:R-:W-:Y:S01]  /*1d650*/  FADD.FTZ R15, R95, R4 ;  /* 0x000000045f0f7221 */ /* 0x000fe20000010000 */
        /* <DEDUP_REMOVED lines=25> */
[----:B0-----:R-:W-:Y:S06]  /*1d7f0*/  @P2 BRA `(.L_x_793) ;  /* 0xffffff9800882947 */ /* 0x001fec000383ffff */
.L_x_783:
[----:B------:R-:W-:Y:S05]  /*1d800*/  WARPSYNC.ALL ;  /* 0x0000000000007948 */ /* 0x000fea0003800000 */
[----:B------:R-:W-:Y:S06]  /*1d810*/  BAR.ARV 0x8, 0x180 ;  /* 0x0206000000007b1d */ /* 0x000fec0000002000 */
[----:B------:R-:W-:Y:S05]  /*1d820*/  @!P0 BRA `(.L_x_794) ;  /* 0x0000000000048947 */ /* 0x000fea0003800000 */
[----:B------:R-:W-:Y:S01]  /*1d830*/  BPT.TRAP 0x1 ;  /* 0x000000040000795c */ /* 0x000fe20000300000 */
.L_x_794:
[----:B------:R-:W2:Y:S01]  /*1d840*/  LDL R0, [R1] ;  /* 0x0000000001007983 */ /* 0x000ea20000100800 */
[----:B------:R-:W-:Y:S01]  /*1d850*/  IMAD R9, R222, 0x8, R2 ;  /* 0x00000008de097824 */ /* 0x000fe200078e0202 */
[----:B--2---:R-:W-:-:S04]  /*1d860*/  SHF.L.U32 R0, R0, 0x1f, RZ ;  /* 0x0000001f00007819 */ /* 0x004fc800000006ff */
[----:B------:R0:W1:Y:S01]  /*1d870*/  SYNCS.PHASECHK.TRANS64.TRYWAIT P2, [R9+URZ+0x34850], R0 ;  /* 0x03485000090075a7 */ /* 0x000062000804017f */
[----:B------:R-:W-:Y:S05]  /*1d880*/  @!P0 BRA `(.L_x_795) ;  /* 0x0000000000048947 */ /* 0x000fea0003800000 */
[----:B------:R-:W-:Y:S01]  /*1d890*/  BPT.TRAP 0x1 ;  /* 0x000000040000795c */ /* 0x000fe20000300000 */
.L_x_795:
[----:B------:R-:W-:-:S05]  /*1d8a0*/  VIADD R2, R2, 0x400 ;  /* 0x0000040002027836 */ /* 0x000fca0000000000 */
[----:B------:R-:W-:-:S04]  /*1d8b0*/  SHF.R.U32.HI R2, RZ, 0x4, R2 ;  /* 0x00000004ff027819 */ /* 0x000fc80000011602 */
[----:B------:R-:W-:-:S04]  /*1d8c0*/  LOP3.LUT R2, R2, 0x3fff, RZ, 0xc0, !PT ;  /* 0x00003fff02027812 */ /* 0x000fc800078ec0ff */
[----:B------:R-:W-:Y:S01]  /*1d8d0*/  LOP3.LUT R3, R2, 0x5800000, RZ, 0xfc, !PT ;  /* 0x0580000002037812 */ /* 0x000fe200078efcff */
[----:B-1----:R-:W-:Y:S06]  /*1d8e0*/  @P2 BRA `(.L_x_796) ;  /* 0x0000000000082947 */ /* 0x002fec0003800000 */
[----:B------:R-:W1:Y:S02]  /*1d8f0*/  SYNCS.PHASECHK.TRANS64.TRYWAIT P0, [R9+URZ+0x34850], R0 ;  /* 0x03485000090075a7 */ /* 0x000e64000800017f */
[----:B-1----:R-:W-:Y:S05]  /*1d900*/  @!P0 BRA `(.L_x_797) ;  /* 0x000000a400cc8947 */ /* 0x002fea0003800000 */
.L_x_796:
[----:B------:R-:W-:Y:S01]  /*1d910*/  IMAD R2, R222, 0xb00, R3 ;  /* 0x00000b00de027824 */ /* 0x000fe200078e0203 */
[----:B------:R-:W2:Y:S01]  /*1d920*/  LDL.LU R6, [R1] ;  /* 0x0000000001067983 */ /* 0x000ea20000300800 */
[----:B------:R-:W-:Y:S01]  /*1d930*/  IMAD.MOV.U32 R3, RZ, RZ, 0x40000040 ;  /* 0x40000040ff037424 */ /* 0x000fe200078e00ff */
[----:B------:R-:W-:Y:S05]  /*1d940*/  WARPSYNC.ALL ;  /* 0x0000000000007948 */ /* 0x000fea0003800000 */
[C---:B------:R-:W-:Y:S01]  /*1d950*/  R2UR UR6, R2.reuse ;  /* 0x00000000020672ca */ /* 0x040fe200000e0000 */
[----:B------:R-:W-:Y:S01]  /*1d960*/  WARPGROUP.ARRIVE ;  /* 0x00000000000079c5 */ /* 0x000fe20000000000 */
[----:B------:R-:W-:Y:S01]  /*1d970*/  R2UR UR7, R3 ;  /* 0x00000000030772ca */ /* 0x000fe200000e0000 */
[----:B------:R-:W-:Y:S01]  /*1d980*/  VIADD R4, R2, 0x80 ;  /* 0x0000008002047836 */ /* 0x000fe20000000000 */
[----:B------:R-:W3:Y:S01]  /*1d990*/  LDL.LU R13, [R1+0x64] ;  /* 0x00006400010d7983 */ /* 0x000ee20000300800 */
[----:B-----5:R-:W-:-:S02]  /*1d9a0*/  IMAD.MOV.U32 R5, RZ, RZ, 0x40000040 ;  /* 0x40000040ff057424 */ /* 0x020fc400078e00ff */
[----:B------:R-:W-:Y:S01]  /*1d9b0*/  IMAD.MOV.U32 R3, RZ, RZ, 0x40000040 ;  /* 0x40000040ff037424 */ /* 0x000fe200078e00ff */
[----:B01----:R-:W0:Y:S01]  /*1d9c0*/  SHFL.BFLY PT, R0, R15, 0x2, 0x1f ;  /* 0x0c401f000f007f89 */ /* 0x003e2200000e0000 */
[----:B------:R-:W-:-:S05]  /*1d9d0*/  VIADD R222, R222, 0x1 ;  /* 0x00000001dede7836 */ /* 0x000fca0000000000 */
[----:B------:R-:W-:Y:S01]  /*1d9e0*/  ISETP.NE.AND P0, PT, R222, 0x2, PT ;  /* 0x00000002de00780c */ /* 0x000fe20003f05270 */
        /* <DEDUP_REMOVED lines=15> */
[----:B------:R-:W-:Y:S02]  /*1dae0*/  R2UR UR6, R4 ;  /* 0x00000000040672ca */ /* 0x000fe400000e0000 */
[----:B------:R-:W-:Y:S01]  /*1daf0*/  R2UR UR7, R5 ;  /* 0x00000000050772ca */ /* 0x000fe200000e0000 */
[----:B------:R-:W-:Y:S01]  /*1db00*/  IMAD.MOV.U32 R5, RZ, RZ, 0x40000040 ;  /* 0x40000040ff057424 */ /* 0x000fe200078e00ff */
[----:B------:R-:W-:Y:S01]  /*1db10*/  IADD3 R4, R2, 0x200, RZ ;  /* 0x0000020002047810 */ /* 0x000fe20007ffe0ff */
        /* <DEDUP_REMOVED lines=34> */
[----:B------:R-:W-:Y:S02]  /*1dd40*/  IMAD.MOV.U32 R5, RZ, RZ, 0x40000040 ;  /* 0x40000040ff057424 */ /* 0x000fe400078e00ff */
[----:B------:R-:W-:Y:S01]  /*1dd50*/  VIADD R2, R2, 0x500 ;  /* 0x0000050002027836 */ /* 0x000fe20000000000 */
[----:B------:R-:W-:Y:S02]  /*1dd60*/  WARPGROUP.DEPBAR.LE gsb0, 0x0 ;  /* 0x00008000000079c5 */ /* 0x000fe40000010000 */
[----:B------:R-:W-:-:S07]  /*1dd70*/  WARPGROUP.ARRIVE ;  /* 0x00000000000079c5 */ /* 0x000fce0000000000 */
[----:B------:R-:W-:Y:S01]  /*1dd80*/  HGMMA.64x128x16.F32.BF16 R24, R208, gdesc[UR4].tnspB, R24, gsb0 ;  /* 0x41e00004d0187df0 */ /* 0x000fe20008001818 */
[----:B------:R-:W-:Y:S01]  /*1dd90*/  R2UR UR6, R4 ;  /* 0x00000000040672ca */ /* 0x000fe200000e0000 */
[----:B------:R-:W-:Y:S01]  /*1dda0*/  IMAD.MOV.U32 R4, RZ, RZ, RZ ;  /* 0x000000ffff047224 */ /* 0x000fe200078e00ff */
[----:B------:R-:W-:Y:S01]  /*1ddb0*/  R2UR UR7, R5 ;  /* 0x00000000050772ca */ /* 0x000fe200000e0000 */
[----:B------:R-:W-:Y:S02]  /*1ddc0*/  WARPGROUP.DEPBAR.LE gsb0, 0x0 ;  /* 0x00008000000079c5 */ /* 0x000fe40000010000 */
[----:B------:R-:W-:-:S10]  /*1ddd0*/  WARPGROUP.ARRIVE ;  /* 0x00000000000079c5 */ /* 0x000fd40000000000 */
[----:B------:R-:W-:Y:S01]  /*1dde0*/  HGMMA.64x128x16.F32.BF16 R24, R212, gdesc[UR4].tnspB, R24, gsb0 ;  /* 0x41e00004d4187df0 */ /* 0x000fe20008001818 */
[----:B------:R-:W-:Y:S01]  /*1ddf0*/  R2UR UR6, R2 ;  /* 0x00000000020672ca */ /* 0x000fe200000e0000 */
[----:B0-----:R-:W-:Y:S01]  /*1de00*/  FADD.FTZ R2, R0, R15 ;  /* 0x0000000f00027221 */ /* 0x001fe20000010000 */
[----:B------:R-:W-:Y:S02]  /*1de10*/  R2UR UR7, R3 ;  /* 0x00000000030772ca */ /* 0x000fe400000e0000 */
[----:B------:R-:W0:Y:S04]  /*1de20*/  SHFL.BFLY PT, R3, R20, 0x2, 0x1f ;  /* 0x0c401f0014037f89 */ /* 0x000e2800000e0000 */
[----:B------:R-:W1:Y:S01]  /*1de30*/  SHFL.BFLY PT, R5, R2, 0x1, 0x1f ;  /* 0x0c201f0002057f89 */ /* 0x000e6200000e0000 */
[----:B0-----:R-:W-:Y:S01]  /*1de40*/  FADD.FTZ R3, R3, R20 ;  /* 0x0000001403037221 */ /* 0x001fe20000010000 */
[----:B-1----:R-:W-:-:S04]  /*1de50*/  FADD.FTZ R12, R2, R5 ;  /* 0x00000005020c7221 */ /* 0x002fc80000010000 */
[----:B------:R-:W0:Y:S01]  /*1de60*/  SHFL.BFLY PT, R0, R3, 0x1, 0x1f ;  /* 0x0c201f0003007f89 */ /* 0x000e2200000e0000 */
[----:B------:R-:W-:Y:S01]  /*1de70*/  FSETP.NE.FTZ.AND P3, PT, R12, RZ, PT ;  /* 0x000000ff0c00720b */ /* 0x000fe20003f75000 */
[----:B---3--:R-:W-:-:S12]  /*1de80*/  VIADD R13, R13, 0x1 ;  /* 0x000000010d0d7836 */ /* 0x008fd80000000000 */
[----:B------:R-:W-:Y:S01]  /*1de90*/  @P3 MUFU.LG2 R7, R12 ;  /* 0x0000000c00073308 */ /* 0x000fe20000000c00 */
[----:B0-----:R-:W-:Y:S01]  /*1dea0*/  FADD.FTZ R10, R3, R0 ;  /* 0x00000000030a7221 */ /* 0x001fe20000010000 */
[----:B------:R-:W-:-:S04]  /*1deb0*/  SEL R0, RZ, 0x1, P0 ;  /* 0x00000001ff007807 */ /* 0x000fc80000000000 */
[----:B------:R-:W-:Y:S02]  /*1dec0*/  FSETP.NE.FTZ.AND P2, PT, R10, RZ, PT ;  /* 0x000000ff0a00720b */ /* 0x000fe40003f55000 */
[----:B--2---:R-:W-:Y:S01]  /*1ded0*/  LOP3.LUT R6, R6, R0, RZ, 0x3c, !PT ;  /* 0x0000000006067212 */ /* 0x004fe200078e3cff */
[----:B------:R-:W-:Y:S02]  /*1dee0*/  WARPGROUP.DEPBAR.LE gsb0, 0x0 ;  /* 0x00008000000079c5 */ /* 0x000fe40000010000 */
[----:B------:R-:W-:-:S08]  /*1def0*/  WARPGROUP.ARRIVE ;  /* 0x00000000000079c5 */ /* 0x000fd00000000000 */
[----:B------:R-:W0:Y:S01]  /*1df00*/  @P2 MUFU.LG2 R5, R10 ;  /* 0x0000000a00052308 */ /* 0x000e220000000c00 */
[----:B------:R-:W-:Y:S01]  /*1df10*/  HGMMA.64x128x16.F32.BF16 R24, R216, gdesc[UR4].tnspB, R24, gsb0 ;  /* 0x41e00004d8187df0 */ /* 0x000fe20008001818 */
[----:B------:R1:W-:Y:S06]  /*1df20*/  STL [R1], R6 ;  /* 0x0000000601007387 */ /* 0x0003ec0000100800 */
[----:B------:R-:W2:Y:S01]  /*1df30*/  @P2 MUFU.RCP R4, R10 ;  /* 0x0000000a00042308 */ /* 0x000ea20000001000 */
[----:B------:R3:W-:Y:S01]  /*1df40*/  STL [R1+0x64], R13 ;  /* 0x0000640d01007387 */ /* 0x0007e20000100800 */
[----:B-1----:R-:W-:-:S06]  /*1df50*/  IMAD.MOV.U32 R6, RZ, RZ, RZ ;  /* 0x000000ffff067224 */ /* 0x002fcc00078e00ff */
[----:B------:R-:W1:Y:S01]  /*1df60*/  @P3 MUFU.RCP R6, R12 ;  /* 0x0000000c00063308 */ /* 0x000e620000001000 */
[----:B------:R-:W-:Y:S02]  /*1df70*/  @!P1 VIADD R8, R9, 0x34860 ;  /* 0x0003486009089836 */ /* 0x000fe40000000000 */
[C---:B------:R-:W-:Y:S01]  /*1df80*/  @P2 FMUL.FTZ R2, R88.reuse, 0.69314718246459960938 ;  /* 0x3f31721858022820 */ /* 0x040fe20000410000 */
[----:B------:R-:W-:Y:S01]  /*1df90*/  @P3 FMUL.FTZ R88, R88, 0.69314718246459960938 ;  /* 0x3f31721858583820 */ /* 0x000fe20000410000 */
[----:B0-----:R-:W-:Y:S01]  /*1dfa0*/  @P2 FMUL.FTZ R5, R5, 0.69314718246459960938 ;  /* 0x3f31721805052820 */ /* 0x001fe20000410000 */
[----:B------:R-:W-:Y:S01]  /*1dfb0*/  @P3 FMUL.FTZ R7, R7, 0.69314718246459960938 ;  /* 0x3f31721807073820 */ /* 0x000fe20000410000 */
[----:B------:R-:W-:Y:S01]  /*1dfc0*/  IMAD.MOV.U32 R0, RZ, RZ, -0x800000 ;  /* 0xff800000ff007424 */ /* 0x000fe200078e00ff */
[----:B------:R-:W-:Y:S01]  /*1dfd0*/  @!P1 PRMT R8, RZ, 0x654, R8 ;  /* 0x00000654ff089816 */ /* 0x000fe20000000008 */
[----:B------:R-:W-:Y:S02]  /*1dfe0*/  IMAD.MOV.U32 R3, RZ, RZ, -0x800000 ;  /* 0xff800000ff037424 */ /* 0x000fe400078e00ff */
[----:B------:R-:W-:Y:S01]  /*1dff0*/  @P2 FFMA.FTZ R0, R2, R89, R5 ;  /* 0x0000005902002223 */ /* 0x000fe20000010005 */
[----:B------:R-:W-:Y:S01]  /*1e000*/  @P3 FFMA.FTZ R3, R88, R92, R7 ;  /* 0x0000005c58033223 */ /* 0x000fe20000010007 */
[----:B------:R-:W-:Y:S01]  /*1e010*/  SEL R222, R222, RZ, P0 ;  /* 0x000000ffdede7207 */ /* 0x000fe20000000000 */
[----:B------:R-:W-:-:S02]  /*1e020*/  WARPGROUP.DEPBAR.LE gsb0, 0x0 ;  /* 0x00008000000079c5 */ /* 0x000fc40000010000 */
        /* <DEDUP_REMOVED lines=27> */
[----:B------:R-:W-:Y:S01]  /*1e1e0*/  FMUL.FTZ R36, R84, R4 ;  /* 0x0000000454247220 */ /* 0x000fe20000410000 */
        /* <DEDUP_REMOVED lines=14> */
[-C--:B------:R-:W-:Y:S01]  /*1e2d0*/  FMUL.FTZ R11, R24, R4.reuse ;  /* 0x00000004180b7220 */ /* 0x080fe20000410000 */
[-C--:B------:R-:W-:Y:S01]  /*1e2e0*/  FMUL.FTZ R102, R25, R4.reuse ;  /* 0x0000000419667220 */ /* 0x080fe20000410000 */
[-C--:B------:R-:W-:Y:S01]  /*1e2f0*/  FMUL.FTZ R10, R28, R4.reuse ;  /* 0x000000041c0a7220 */ /* 0x080fe20000410000 */
[-C--:B------:R-:W-:Y:S01]  /*1e300*/  FMUL.FTZ R103, R29, R4.reuse ;  /* 0x000000041d677220 */ /* 0x080fe20000410000 */
[----:B------:R-:W-:Y:S01]  /*1e310*/  FMUL.FTZ R91, R44, R4 ;  /* 0x000000042c5b7220 */ /* 0x000fe20000410000 */
[----:B------:R-:W-:Y:S01]  /*1e320*/  PLOP3.LUT P1, PT, PT, PT, PT, 0x8, 0x0 ;  /* 0x000000000000781c */ /* 0x000fe20003f2e170 */
        /* <DEDUP_REMOVED lines=17> */
[----:B---3--:R-:W-:-:S07]  /*1e440*/  FMUL.FTZ R87, R87, R6 ;  /* 0x0000000657577220 */ /* 0x008fce0000410000 */
.L_x_737:
[----:B------:R-:W2:Y:S01]  /*1e450*/  LDL R82, [R1+0x54] ;  /* 0x0000540001527983 */ /* 0x000ea20000100800 */
[----:B------:R-:W-:Y:S05]  /*1e460*/  WARPSYNC.ALL ;  /* 0x0000000000007948 */ /* 0x000fea0003800000 */
[----:B------:R-:W0:Y:S01]  /*1e470*/  S2UR UR5, SR_CgaCtaId ;  /* 0x00000000000579c3 */ /* 0x000e220000008800 */
[----:B------:R-:W-:Y:S01]  /*1e480*/  UMOV UR4, 0x400 ;  /* 0x0000040000047882 */ /* 0x000fe20000000000 */
[----:B------:R-:W-:Y:S01]  /*1e490*/  BSSY B0, `(.L_x_798) ;  /* 0x0000228000007945 */ /* 0x000fe20003800000 */
[----:B------:R-:W-:Y:S01]  /*1e4a0*/  SHF.R.S32.HI R44, RZ, 0x1f, R221 ;  /* 0x0000001fff2c7819 */ /* 0x000fe200000114dd */
[----:B0-----:R-:W-:-:S06]  /*1e4b0*/  ULEA UR4, UR5, UR4, 0x18 ;  /* 0x0000000405047291 */ /* 0x001fcc000f8ec03f */
[----:B------:R-:W-:Y:S01]  /*1e4c0*/  IMAD.U32 R2, RZ, RZ, UR4 ;  /* 0x00000004ff027e24 */ /* 0x000fe2000f8e00ff */
[----:B------:R-:W-:Y:S06]  /*1e4d0*/  BAR.SYNC.DEFER_BLOCKING 0x5, 0x180 ;  /* 0x0146000000007b1d */ /* 0x000fec0000010000 */
[----:B------:R0:W1:Y:S02]  /*1e4e0*/  LDS.128 R124, [R2+0x348d0] ;  /* 0x0348d000027c7984 */ /* 0x0000640000000c00 */
[----:B------:R-:W-:Y:S06]  /*1e4f0*/  BAR.ARV 0x4, 0x180 ;  /* 0x0106000000007b1d */ /* 0x000fec0000002000 */
[----:B--2---:R-:W-:Y:S01]  /*1e500*/  SHF.R.S32.HI R38, RZ, 0x1f, R82 ;  /* 0x0000001fff267819 */ /* 0x004fe20000011452 */
[----:B------:R-:W-:-:S03]  /*1e510*/  IMAD.SHL.U32 R74, R82, 0x4, RZ ;  /* 0x00000004524a7824 */ /* 0x000fc600078e00ff */
[----:B------:R-:W-:Y:S01]  /*1e520*/  SHF.L.U64.HI R78, R82, 0x2, R38 ;  /* 0x00000002524e7819 */ /* 0x000fe20000010226 */
[----:B01----:R-:W-:Y:S06]  /*1e530*/  @P1 BRA `(.L_x_799) ;  /* 0x0000001400681947 */ /* 0x003fec0003800000 */
[----:B------:R-:W2:Y:S04]  /*1e540*/  LDL R4, [R1+0x88] ;  /* 0x0000880001047983 */ /* 0x000ea80000100800 */
[----:B------:R-:W3:Y:S04]  /*1e550*/  LDL R107, [R1+0x84] ;  /* 0x00008400016b7983 */ /* 0x000ee80000100800 */
[----:B------:R-:W3:Y:S01]  /*1e560*/  LDL R86, [R1+0x68] ;  /* 0x0000680001567983 */ /* 0x000ee20000100800 */
[----:B------:R-:W0:Y:S01]  /*1e570*/  S2R R5, SR_SWINHI ;  /* 0x0000000000057919 */ /* 0x000e220000002f00 */
[----:B------:R-:W-:Y:S05]  /*1e580*/  WARPSYNC.ALL ;  /* 0x0000000000007948 */ /* 0x000fea0003800000 */
[----:B------:R-:W-:Y:S01]  /*1e590*/  F2FP.BF16.F32.PACK_AB R32, R53, R32 ;  /* 0x000000203520723e */ /* 0x000fe200000010ff */
[----:B------:R-:W-:Y:S01]  /*1e5a0*/  ULDC.64 UR4, c[0x0][0xc00] ;  /* 0x0003000000047ab9 */ /* 0x000fe20000000a00 */
[----:B------:R-:W1:Y:S01]  /*1e5b0*/  LDC R53, c[0x0][0xbe8] ;  /* 0x0002fa00ff357b82 */ /* 0x000e620000000800 */
[----:B------:R-:W-:-:S02]  /*1e5c0*/  MOV R20, R2 ;  /* 0x0000000200147202 */ /* 0x000fc40000000f00 */
[----:B0-----:R-:W-:Y:S02]  /*1e5d0*/  MOV R21, R5 ;  /* 0x0000000500157202 */ /* 0x001fe40000000f00 */
[----:B------:R-:W-:Y:S02]  /*1e5e0*/  F2FP.BF16.F32.PACK_AB R10, R103, R10 ;  /* 0x0000000a670a723e */ /* 0x000fe400000010ff */
[----:B------:R-:W-:Y:S02]  /*1e5f0*/  F2FP.BF16.F32.PACK_AB R31, R31, R54 ;  /* 0x000000361f1f723e */ /* 0x000fe400000010ff */
[----:B------:R-:W-:Y:S01]  /*1e600*/  F2FP.BF16.F32.PACK_AB R35, R35, R50 ;  /* 0x000000322323723e */ /* 0x000fe200000010ff */
[----:B------:R-:W-:Y:S01]  /*1e610*/  ULDC.64 UR6, c[0x0][0x208] ;  /* 0x0000820000067ab9 */ /* 0x000fe20000000a00 */
[----:B------:R-:W-:Y:S01]  /*1e620*/  BAR.SYNC.DEFER_BLOCKING 0x1, 0x100 ;  /* 0x0044000000007b1d */ /* 0x000fe20000010000 */
[----:B--2---:R-:W-:-:S03]  /*1e630*/  IMAD.WIDE R8, R4, 0x2, R20 ;  /* 0x0000000204087825 */ /* 0x004fc600078e0214 */
[C---:B------:R-:W-:Y:S02]  /*1e640*/  IADD3 R71, P2, R8.reuse, 0x4000, RZ ;  /* 0x0000400008477810 */ /* 0x040fe40007f5e0ff */
[C---:B------:R-:W-:Y:S02]  /*1e650*/  LOP3.LUT R29, R8.reuse, 0x380, RZ, 0xc0, !PT ;  /* 0x00000380081d7812 */ /* 0x040fe400078ec0ff */
[C---:B------:R-:W-:Y:S02]  /*1e660*/  IADD3 R59, P5, R8.reuse, 0x20, RZ ;  /* 0x00000020083b7810 */ /* 0x040fe40007fbe0ff */
[C---:B------:R-:W-:Y:S02]  /*1e670*/  IADD3 R63, P0, R8.reuse, 0x40, RZ ;  /* 0x00000040083f7810 */ /* 0x040fe40007f1e0ff */
[----:B------:R-:W-:Y:S02]  /*1e680*/  LOP3.LUT R14, R71, 0x380, RZ, 0xc0, !PT ;  /* 0x00000380470e7812 */ /* 0x000fe400078ec0ff */
[----:B------:R-:W-:Y:S01]  /*1e690*/  SHF.R.U64 R29, R29, 0x3, RZ ;  /* 0x000000031d1d7819 */ /* 0x000fe200000012ff */
[----:B------:R-:W-:Y:S01]  /*1e6a0*/  IMAD.X R5, RZ, RZ, R9, P5 ;  /* 0x000000ffff057224 */ /* 0x000fe200028e0609 */
[----:B------:R-:W-:-:S02]  /*1e6b0*/  IADD3 R67, P1, R8, 0x60, RZ ;  /* 0x0000006008437810 */ /* 0x000fc40007f3e0ff */
[----:B------:R-:W-:Y:S02]  /*1e6c0*/  LOP3.LUT R4, R59, 0x380, RZ, 0xc0, !PT ;  /* 0x000003803b047812 */ /* 0x000fe400078ec0ff */
[----:B------:R-:W-:Y:S02]  /*1e6d0*/  LOP3.LUT R6, R63, 0x380, RZ, 0xc0, !PT ;  /* 0x000003803f067812 */ /* 0x000fe400078ec0ff */
[C---:B------:R-:W-:Y:S02]  /*1e6e0*/  IADD3 R75, P3, R8.reuse, 0x4020, RZ ;  /* 0x00004020084b7810 */ /* 0x040fe40007f7e0ff */
[C---:B------:R-:W-:Y:S02]  /*1e6f0*/  IADD3 R79, P4, R8.reuse, 0x4040, RZ ;  /* 0x00004040084f7810 */ /* 0x040fe40007f9e0ff */
[----:B------:R-:W-:Y:S02]  /*1e700*/  IADD3 R83, P5, R8, 0x4060, RZ ;  /* 0x0000406008537810 */ /* 0x000fe40007fbe0ff */
[----:B------:R-:W-:-:S02]  /*1e710*/  SHF.R.U64 R14, R14, 0x3, RZ ;  /* 0x000000030e0e7819 */ /* 0x000fc400000012ff */
[----:B------:R-:W-:Y:S02]  /*1e720*/  LOP3.LUT R8, R29, R8, RZ, 0x3c, !PT ;  /* 0x000000081d087212 */ /* 0x000fe400078e3cff */
[----:B------:R-:W-:Y:S02]  /*1e730*/  LOP3.LUT R12, R67, 0x380, RZ, 0xc0, !PT ;  /* 0x00000380430c7812 */ /* 0x000fe400078ec0ff */
[----:B------:R-:W-:Y:S02]  /*1e740*/  SHF.R.U64 R4, R4, 0x3, RZ ;  /* 0x0000000304047819 */ /* 0x000fe400000012ff */
[----:B------:R-:W-:Y:S02]  /*1e750*/  SHF.R.U64 R6, R6, 0x3, RZ ;  /* 0x0000000306067819 */ /* 0x000fe400000012ff */
[----:B------:R-:W-:Y:S01]  /*1e760*/  LOP3.LUT R14, R14, R71, RZ, 0x3c, !PT ;  /* 0x000000470e0e7212 */ /* 0x000fe200078e3cff */
[--C-:B------:R-:W-:Y:S01]  /*1e770*/  IMAD.X R7, RZ, RZ, R9.reuse, P0 ;  /* 0x000000ffff077224 */ /* 0x100fe200000e0609 */
[----:B------:R-:W-:Y:S01]  /*1e780*/  LOP3.LUT R26, R79, 0x380, RZ, 0xc0, !PT ;  /* 0x000003804f1a7812 */ /* 0x000fe200078ec0ff */
[--C-:B------:R-:W-:Y:S01]  /*1e790*/  IMAD.X R13, RZ, RZ, R9.reuse, P1 ;  /* 0x000000ffff0d7224 */ /* 0x100fe200008e0609 */
[----:B------:R-:W-:Y:S01]  /*1e7a0*/  MOV R71, R8 ;  /* 0x0000000800477202 */ /* 0x000fe20000000f00 */
[--C-:B------:R-:W-:Y:S01]  /*1e7b0*/  IMAD.X R15, RZ, RZ, R9.reuse, P2 ;  /* 0x000000ffff0f7224 */ /* 0x100fe200010e0609 */
[----:B------:R-:W-:Y:S01]  /*1e7c0*/  SHF.R.U64 R12, R12, 0x3, RZ ;  /* 0x000000030c0c7819 */ /* 0x000fe200000012ff */
[--C-:B------:R-:W-:Y:S01]  /*1e7d0*/  IMAD.X R25, RZ, RZ, R9.reuse, P3 ;  /* 0x000000ffff197224 */ /* 0x100fe200018e0609 */
[----:B------:R-:W-:Y:S01]  /*1e7e0*/  F2FP.BF16.F32.PACK_AB R8, R102, R11 ;  /* 0x0000000b6608723e */ /* 0x000fe200000010ff */
[--C-:B------:R-:W-:Y:S01]  /*1e7f0*/  IMAD.X R27, RZ, RZ, R9.reuse, P4 ;  /* 0x000000ffff1b7224 */ /* 0x100fe200020e0609 */
[----:B------:R-:W-:Y:S01]  /*1e800*/  LOP3.LUT R4, R4, R59, RZ, 0x3c, !PT ;  /* 0x0000003b04047212 */ /* 0x000fe200078e3cff */
[----:B------:R-:W-:Y:S01]  /*1e810*/  IMAD.X R29, RZ, RZ, R9, P5 ;  /* 0x000000ffff1d7224 */ /* 0x000fe200028e0609 */
[----:B------:R-:W-:-:S02]  /*1e820*/  LOP3.LUT R6, R6, R63, RZ, 0x3c, !PT ;  /* 0x0000003f06067212 */ /* 0x000fc400078e3cff */
[----:B------:R-:W-:Y:S02]  /*1e830*/  LOP3.LUT R28, R83, 0x380, RZ, 0xc0, !PT ;  /* 0x00000380531c7812 */ /* 0x000fe400078ec0ff */
[----:B------:R-:W-:Y:S02]  /*1e840*/  F2FP.BF16.F32.PACK_AB R9, R105, R108 ;  /* 0x0000006c6909723e */ /* 0x000fe400000010ff */
[----:B------:R-:W-:Y:S02]  /*1e850*/  F2FP.BF16.F32.PACK_AB R11, R85, R106 ;  /* 0x0000006a550b723e */ /* 0x000fe400000010ff */
[----:B------:R-:W-:Y:S02]  /*1e860*/  LOP3.LUT R24, R75, 0x380, RZ, 0xc0, !PT ;  /* 0x000003804b187812 */ /* 0x000fe400078ec0ff */
[----:B------:R-:W-:Y:S02]  /*1e870*/  SHF.R.U64 R26, R26, 0x3, RZ ;  /* 0x000000031a1a7819 */ /* 0x000fe400000012ff */
[----:B------:R-:W-:Y:S01]  /*1e880*/  LOP3.LUT R12, R12, R67, RZ, 0x3c, !PT ;  /* 0x000000430c0c7212 */ /* 0x000fe200078e3cff */
[----:B------:R0:W-:Y:S01]  /*1e890*/  STSM.16.M88.4 [R71], R8 ;  /* 0x0000000847007844 */ /* 0x0001e20000000200 */
[----:B------:R-:W-:-:S02]  /*1e8a0*/  SHF.R.U64 R28, R28, 0x3, RZ ;  /* 0x000000031c1c7819 */ /* 0x000fc400000012ff */
[----:B------:R-:W-:Y:S02]  /*1e8b0*/  MOV R70, R4 ;  /* 0x0000000400467202 */ /* 0x000fe40000000f00 */
[----:B------:R-:W-:Y:S02]  /*1e8c0*/  MOV R67, R6 ;  /* 0x0000000600437202 */ /* 0x000fe40000000f00 */
[----:B------:R-:W-:Y:S02]  /*1e8d0*/  SHF.R.U64 R24, R24, 0x3, RZ ;  /* 0x0000000318187819 */ /* 0x000fe400000012ff */
[----:B------:R-:W-:Y:S02]  /*1e8e0*/  F2FP.BF16.F32.PACK_AB R4, R95, R94 ;  /* 0x0000005e5f04723e */ /* 0x000fe400000010ff */
[----:B------:R-:W-:Y:S02]  /*1e8f0*/  F2FP.BF16.F32.PACK_AB R5, R81, R104 ;  /* 0x000000685105723e */ /* 0x000fe400000010ff */
[----:B------:R-:W-:-:S02]  /*1e900*/  F2FP.BF16.F32.PACK_AB R6, R100, R93 ;  /* 0x0000005d6406723e */ /* 0x000fc400000010ff */
[----:B------:R-:W-:Y:S02]  /*1e910*/  F2FP.BF16.F32.PACK_AB R7, R77, R84 ;  /* 0x000000544d07723e */ /* 0x000fe400000010ff */
[----:B------:R-:W-:Y:S02]  /*1e920*/  LOP3.LUT R26, R26, R79, RZ, 0x3c, !PT ;  /* 0x0000004f1a1a7212 */ /* 0x000fe400078e3cff */
[----:B0-----:R-:W-:Y:S02]  /*1e930*/  F2FP.BF16.F32.PACK_AB R8, R101, R92 ;  /* 0x0000005c6508723e */ /* 0x001fe400000010ff */
[----:B------:R-:W-:Y:S02]  /*1e940*/  F2FP.BF16.F32.PACK_AB R9, R73, R80 ;  /* 0x000000504909723e */ /* 0x000fe400000010ff */
[----:B------:R-:W-:Y:S02]  /*1e950*/  F2FP.BF16.F32.PACK_AB R10, R98, R91 ;  /* 0x0000005b620a723e */ /* 0x000fe400000010ff */
[----:B------:R-:W-:-:S02]  /*1e960*/  F2FP.BF16.F32.PACK_AB R11, R69, R76 ;  /* 0x0000004c450b723e */ /* 0x000fc400000010ff */
[----:B------:R-:W-:Y:S01]  /*1e970*/  LOP3.LUT R28, R28, R83, RZ, 0x3c, !PT ;  /* 0x000000531c1c7212 */ /* 0x000fe200078e3cff */
[----:B------:R-:W-:Y:S01]  /*1e980*/  STSM.16.M88.4 [R70], R4 ;  /* 0x0000000446007844 */ /* 0x000fe20000000200 */
[----:B------:R-:W-:Y:S02]  /*1e990*/  LOP3.LUT R24, R24, R75, RZ, 0x3c, !PT ;  /* 0x0000004b18187212 */ /* 0x000fe400078e3cff */
[----:B------:R-:W-:Y:S01]  /*1e9a0*/  MOV R59, R26 ;  /* 0x0000001a003b7202 */ /* 0x000fe20000000f00 */
[----:B------:R0:W-:Y:S01]  /*1e9b0*/  STSM.16.M88.4 [R67], R8 ;  /* 0x0000000843007844 */ /* 0x0001e20000000200 */
[----:B------:R-:W-:Y:S02]  /*1e9c0*/  F2FP.BF16.F32.PACK_AB R27, R51, R58 ;  /* 0x0000003a331b723e */ /* 0x000fe400000010ff */
[----:B------:R-:W-:Y:S02]  /*1e9d0*/  MOV R66, R12 ;  /* 0x0000000c00427202 */ /* 0x000fe40000000f00 */
[----:B------:R-:W-:-:S02]  /*1e9e0*/  MOV R63, R14 ;  /* 0x0000000e003f7202 */ /* 0x000fc40000000f00 */
[----:B------:R-:W-:Y:S02]  /*1e9f0*/  MOV R51, R28 ;  /* 0x0000001c00337202 */ /* 0x000fe40000000f00 */
[----:B------:R-:W-:Y:S02]  /*1ea00*/  MOV R62, R24 ;  /* 0x00000018003e7202 */ /* 0x000fe40000000f00 */
[----:B------:R-:W-:Y:S02]  /*1ea10*/  F2FP.BF16.F32.PACK_AB R12, R99, R90 ;  /* 0x0000005a630c723e */ /* 0x000fe400000010ff */
[----:B------:R-:W-:Y:S02]  /*1ea20*/  F2FP.BF16.F32.PACK_AB R13, R65, R72 ;  /* 0x00000048410d723e */ /* 0x000fe400000010ff */
[----:B------:R-:W-:Y:S02]  /*1ea30*/  F2FP.BF16.F32.PACK_AB R14, R96, R89 ;  /* 0x00000059600e723e */ /* 0x000fe400000010ff */
[----:B0-----:R-:W-:-:S02]  /*1ea40*/  IADD3 R10, P1, R74, UR4, RZ ;  /* 0x000000044a0a7c10 */ /* 0x001fc4000ff3e0ff */
[----:B------:R-:W-:Y:S02]  /*1ea50*/  F2FP.BF16.F32.PACK_AB R15, R61, R68 ;  /* 0x000000443d0f723e */ /* 0x000fe400000010ff */
[----:B------:R-:W-:Y:S02]  /*1ea60*/  F2FP.BF16.F32.PACK_AB R29, R30, R47 ;  /* 0x0000002f1e1d723e */ /* 0x000fe400000010ff */
[----:B------:R-:W-:Y:S02]  /*1ea70*/  F2FP.BF16.F32.PACK_AB R24, R97, R88 ;  /* 0x000000586118723e */ /* 0x000fe400000010ff */
[----:B------:R-:W-:Y:S02]  /*1ea80*/  F2FP.BF16.F32.PACK_AB R25, R55, R64 ;  /* 0x000000403719723e */ /* 0x000fe400000010ff */
[----:B------:R-:W-:Y:S02]  /*1ea90*/  F2FP.BF16.F32.PACK_AB R26, R60, R57 ;  /* 0x000000393c1a723e */ /* 0x000fe400000010ff */
[----:B------:R-:W-:-:S02]  /*1eaa0*/  F2FP.BF16.F32.PACK_AB R30, R52, R33 ;  /* 0x00000021341e723e */ /* 0x000fc400000010ff */
[----:B------:R-:W-:Y:S02]  /*1eab0*/  ISETP.NE.U32.AND P0, PT, RZ, UR4, PT ;  /* 0x00000004ff007c0c */ /* 0x000fe4000bf05070 */
[----:B------:R-:W-:Y:S02]  /*1eac0*/  F2FP.BF16.F32.PACK_AB R28, R56, R45 ;  /* 0x0000002d381c723e */ /* 0x000fe400000010ff */
[----:B------:R-:W-:Y:S02]  /*1ead0*/  F2FP.BF16.F32.PACK_AB R33, R34, R43 ;  /* 0x0000002b2221723e */ /* 0x000fe400000010ff */
[----:B------:R-:W-:Y:S02]  /*1eae0*/  F2FP.BF16.F32.PACK_AB R34, R48, R41 ;  /* 0x000000293022723e */ /* 0x000fe400000010ff */
[----:B------:R-:W-:Y:S01]  /*1eaf0*/  IADD3.X R11, R78, UR5, RZ, P1, !PT ;  /* 0x000000054e0b7c10 */ /* 0x000fe20008ffe4ff */
[----:B------:R0:W-:Y:S01]  /*1eb00*/  STSM.16.M88.4 [R66], R12 ;  /* 0x0000000c42007844 */ /* 0x0001e20000000200 */
[----:B------:R-:W-:-:S02]  /*1eb10*/  F2FP.BF16.F32.PACK_AB R4, R49, R40 ;  /* 0x000000283104723e */ /* 0x000fc400000010ff */
[----:B------:R-:W-:Y:S02]  /*1eb20*/  F2FP.BF16.F32.PACK_AB R5, R39, R46 ;  /* 0x0000002e2705723e */ /* 0x000fe400000010ff */
[----:B------:R-:W-:Y:S02]  /*1eb30*/  F2FP.BF16.F32.PACK_AB R6, R37, R36 ;  /* 0x000000242506723e */ /* 0x000fe400000010ff */
[----:B------:R-:W-:Y:S02]  /*1eb40*/  F2FP.BF16.F32.PACK_AB R7, R87, R42 ;  /* 0x0000002a5707723e */ /* 0x000fe400000010ff */
[----:B-1----:R-:W-:Y:S01]  /*1eb50*/  ISETP.NE.AND P1, PT, R53, 0x1, PT ;  /* 0x000000013500780c */ /* 0x002fe20003f25270 */
[----:B------:R-:W-:Y:S01]  /*1eb60*/  STSM.16.M88.4 [R63], R24 ;  /* 0x000000183f007844 */ /* 0x000fe20000000200 */
[----:B------:R-:W-:Y:S01]  /*1eb70*/  ISETP.NE.AND.EX P0, PT, RZ, UR5, PT, P0 ;  /* 0x00000005ff007c0c */ /* 0x000fe2000bf05300 */
[----:B------:R-:W-:Y:S02]  /*1eb80*/  ULDC.64 UR4, c[0x0][0xc08] ;  /* 0x0003020000047ab9 */ /* 0x000fe40000000a00 */
[----:B------:R-:W-:Y:S01]  /*1eb90*/  STSM.16.M88.4 [R62], R28 ;  /* 0x0000001c3e007844 */ /* 0x000fe20000000200 */
[----:B------:R-:W-:-:S03]  /*1eba0*/  ISETP.NE.U32.AND P2, PT, RZ, UR4, PT ;  /* 0x00000004ff007c0c */ /* 0x000fc6000bf45070 */
[----:B------:R-:W-:Y:S01]  /*1ebb0*/  STSM.16.M88.4 [R59], R32 ;  /* 0x000000203b007844 */ /* 0x000fe20000000200 */
[----:B------:R-:W-:-:S03]  /*1ebc0*/  ISETP.NE.AND.EX P2, PT, RZ, UR5, PT, P2 ;  /* 0x00000005ff007c0c */ /* 0x000fc6000bf45320 */
[----:B------:R1:W-:Y:S01]  /*1ebd0*/  STSM.16.M88.4 [R51], R4 ;  /* 0x0000000433007844 */ /* 0x0003e20000000200 */
[----:B0-----:R-:W0:Y:S08]  /*1ebe0*/  @P1 LDC R12, c[0x0][0xbec] ;  /* 0x0002fb00ff0c1b82 */ /* 0x001e300000000800 */
[----:B------:R-:W2:Y:S08]  /*1ebf0*/  @P1 LDC R13, c[0x0][0xbf0] ;  /* 0x0002fc00ff0d1b82 */ /* 0x000eb00000000800 */
[----:B------:R-:W-:Y:S01]  /*1ec00*/  BAR.SYNC.DEFER_BLOCKING 0x1, 0x100 ;  /* 0x0044000000007b1d */ /* 0x000fe20000010000 */
[----:B------:R-:W-:Y:S01]  /*1ec10*/  @P2 IADD3 R8, P3, R74, UR4, RZ ;  /* 0x000000044a082c10 */ /* 0x000fe2000ff7e0ff */
[----:B------:R-:W-:-:S04]  /*1ec20*/  IMAD.MOV.U32 R46, RZ, RZ, RZ ;  /* 0x000000ffff2e7224 */ /* 0x000fc800078e00ff */
[----:B------:R-:W-:Y:S01]  /*1ec30*/  ULDC UR4, c[0x0][0xa88] ;  /* 0x0002a20000047ab9 */ /* 0x000fe20000000800 */
[----:B------:R-:W-:Y:S01]  /*1ec40*/  @P2 IADD3.X R9, R78, UR5, RZ, P3, !PT ;  /* 0x000000054e092c10 */ /* 0x000fe20009ffe4ff */
[----:B-1----:R-:W-:Y:S02]  /*1ec50*/  IMAD.U32 R6, RZ, RZ, UR4 ;  /* 0x00000004ff067e24 */ /* 0x002fe4000f8e00ff */
[----:B---3--:R-:W-:Y:S01]  /*1ec60*/  IMAD R15, R86, 0x80, R107 ;  /* 0x00000080560f7824 */ /* 0x008fe200078e026b */
[----:B------:R1:W5:Y:S04]  /*1ec70*/  @P0 LDG.E R46, desc[UR6][R10.64] ;  /* 0x000000060a2e0981 */ /* 0x000368000c1e1900 */
[----:B------:R1:W5:Y:S01]  /*1ec80*/  @P2 LDG.E R6, desc[UR6][R8.64] ;  /* 0x0000000608062981 */ /* 0x000362000c1e1900 */
[----:B------:R-:W-:Y:S05]  /*1ec90*/  @P2 BRA `(.L_x_800) ;  /* 0x0000000000142947 */ /* 0x000fea0003800000 */
[----:B------:R-:W-:Y:S05]  /*1eca0*/  @!P0 BRA `(.L_x_800) ;  /* 0x0000000000108947 */ /* 0x000fea0003800000 */
[----:B------:R-:W-:Y:S02]  /*1ecb0*/  ULDC.64 UR4, c[0x0][0x208] ;  /* 0x0000820000047ab9 */ /* 0x000fe40000000a00 */
[----:B------:R-:W3:Y:S04]  /*1ecc0*/  LDG.E R5, desc[UR4][R10.64] ;  /* 0x000000040a057981 */ /* 0x000ee8000c1e1900 */
[----:B-----5:R-:W3:Y:S02]  /*1ecd0*/  LDG.E R6, desc[UR4][R10.64+0x4] ;  /* 0x000004040a067981 */ /* 0x020ee4000c1e1900 */
[----:B---3--:R-:W-:-:S07]  /*1ece0*/  IMAD.IADD R6, R6, 0x1, -R5 ;  /* 0x0000000106067824 */ /* 0x008fce00078e0a05 */
.L_x_800:
[----:B------:R-:W3:Y:S01]  /*1ecf0*/  LDL.LU R54, [R1+0x58] ;  /* 0x0000580001367983 */ /* 0x000ee20000300800 */
[----:B0-----:R-:W-:Y:S01]  /*1ed00*/  @P1 IMAD.HI.U32 R4, R15, R12, RZ ;  /* 0x0000000c0f041227 */ /* 0x001fe200078e00ff */
[----:B------:R-:W-:Y:S01]  /*1ed10*/  ULDC.64 UR4, c[0x0][0xb90] ;  /* 0x0002e40000047ab9 */ /* 0x000fe20000000a00 */
[----:B-----5:R-:W-:Y:S01]  /*1ed20*/  SHF.R.S32.HI R47, RZ, 0x1f, R46 ;  /* 0x0000001fff2f7819 */ /* 0x020fe2000001142e */
[----:B------:R-:W4:Y:S01]  /*1ed30*/  LDL R14, [R1+0x7c] ;  /* 0x00007c00010e7983 */ /* 0x000f220000100800 */
[----:B------:R-:W-:Y:S01]  /*1ed40*/  IMAD.MOV.U32 R7, RZ, RZ, R15 ;  /* 0x000000ffff077224 */ /* 0x000fe200078e000f */
[----:B--2---:R-:W-:Y:S01]  /*1ed50*/  @P1 SHF.R.U32.HI R7, RZ, R13, R4 ;  /* 0x0000000dff071219 */ /* 0x004fe20000011604 */
[----:B-1----:R-:W-:Y:S01]  /*1ed60*/  IMAD.SHL.U32 R10, R22, 0x40, RZ ;  /* 0x00000040160a7824 */ /* 0x002fe200078e00ff */
[----:B------:R-:W0:Y:S01]  /*1ed70*/  S2R R27, SR_TID.X ;  /* 0x00000000001b7919 */ /* 0x000e220000002100 */
[----:B------:R-:W-:Y:S02]  /*1ed80*/  SEL R45, R38, RZ, !P0 ;  /* 0x000000ff262d7207 */ /* 0x000fe40004000000 */
[----:B------:R-:W-:Y:S01]  /*1ed90*/  SEL R55, R82, RZ, !P0 ;  /* 0x000000ff52377207 */ /* 0x000fe20004000000 */
[----:B------:R-:W-:-:S04]  /*1eda0*/  IMAD.IADD R11, R16, 0x1, R10 ;  /* 0x00000001100b7824 */ /* 0x000fc800078e020a */
[----:B------:R-:W-:Y:S01]  /*1edb0*/  IMAD.WIDE R20, R11, 0x2, R20 ;  /* 0x000000020b147825 */ /* 0x000fe200078e0214 */
[----:B------:R-:W-:Y:S01]  /*1edc0*/  SHF.R.S32.HI R11, RZ, 0x1f, R7 ;  /* 0x0000001fff0b7819 */ /* 0x000fe20000011407 */
[----:B------:R-:W1:Y:S02]  /*1edd0*/  S2R R58, SR_TID.X ;  /* 0x00000000003a7919 */ /* 0x000e640000002100 */
[----:B0-----:R-:W-:-:S05]  /*1ede0*/  VIADD R27, R27, 0xffffff80 ;  /* 0xffffff801b1b7836 */ /* 0x001fca0000000000 */
[----:B------:R-:W-:-:S04]  /*1edf0*/  SHF.R.S32.HI R26, RZ, 0x1f, R27 ;  /* 0x0000001fff1a7819 */ /* 0x000fc8000001141b */
[----:B------:R-:W-:-:S04]  /*1ee00*/  LEA.HI R26, R26, R27, RZ, 0x7 ;  /* 0x0000001b1a1a7211 */ /* 0x000fc800078f38ff */
[----:B------:R-:W-:Y:S01]  /*1ee10*/  LOP3.LUT R26, R26, 0xffffff80, RZ, 0xc0, !PT ;  /* 0xffffff801a1a7812 */ /* 0x000fe200078ec0ff */
[----:B------:R-:W-:-:S04]  /*1ee20*/  IMAD R57, R6, R53, RZ ;  /* 0x0000003506397224 */ /* 0x000fc800078e02ff */
[----:B------:R-:W-:Y:S01]  /*1ee30*/  IMAD.IADD R26, R27, 0x1, -R26 ;  /* 0x000000011b1a7824 */ /* 0x000fe200078e0a1a */
[C---:B------:R-:W-:Y:S02]  /*1ee40*/  IADD3 R29, P3, R20.reuse, 0x4000, RZ ;  /* 0x00004000141d7810 */ /* 0x040fe40007f7e0ff */
[----:B------:R-:W-:Y:S02]  /*1ee50*/  IADD3 R13, P4, R20, 0x2000, RZ ;  /* 0x00002000140d7810 */ /* 0x000fe40007f9e0ff */
[----:B------:R-:W-:Y:S01]  /*1ee60*/  LOP3.LUT R28, R29, 0x380, RZ, 0xc0, !PT ;  /* 0x000003801d1c7812 */ /* 0x000fe200078ec0ff */
[----:B-1----:R-:W-:-:S03]  /*1ee70*/  VIADD R58, R58, 0xffffff80 ;  /* 0xffffff803a3a7836 */ /* 0x002fc60000000000 */
[----:B------:R-:W-:Y:S01]  /*1ee80*/  SHF.R.U64 R28, R28, 0x3, RZ ;  /* 0x000000031c1c7819 */ /* 0x000fe200000012ff */
[----:B------:R-:W-:Y:S01]  /*1ee90*/  ULDC.64 UR6, c[0x0][0x208] ;  /* 0x0000820000067ab9 */ /* 0x000fe20000000a00 */
[----:B------:R-:W-:Y:S02]  /*1eea0*/  SHF.R.S32.HI R56, RZ, 0x1f, R58 ;  /* 0x0000001fff387819 */ /* 0x000fe4000001143a */
[----:B------:R-:W-:Y:S01]  /*1eeb0*/  LOP3.LUT R28, R28, R29, RZ, 0x3c, !PT ;  /* 0x0000001d1c1c7212 */ /* 0x000fe200078e3cff */
[----:B------:R-:W-:Y:S01]  /*1eec0*/  IMAD.X R29, RZ, RZ, R21, P3 ;  /* 0x000000ffff1d7224 */ /* 0x000fe200018e0615 */
[----:B------:R-:W-:Y:S02]  /*1eed0*/  IADD3 R33, P5, R20, 0x5000, RZ ;  /* 0x0000500014217810 */ /* 0x000fe40007fbe0ff */
[----:B------:R-:W-:Y:S02]  /*1eee0*/  LEA.HI R56, R56, R58, RZ, 0x3 ;  /* 0x0000003a38387211 */ /* 0x000fe400078f18ff */
[----:B------:R-:W-:-:S02]  /*1eef0*/  LOP3.LUT R32, R33, 0x380, RZ, 0xc0, !PT ;  /* 0x0000038021207812 */ /* 0x000fc400078ec0ff */
[----:B------:R-:W-:Y:S02]  /*1ef00*/  LOP3.LUT R56, R56, 0xfffffff8, RZ, 0xc0, !PT ;  /* 0xfffffff838387812 */ /* 0x000fe400078ec0ff */
[----:B------:R-:W-:-:S03]  /*1ef10*/  SHF.R.U64 R32, R32, 0x3, RZ ;  /* 0x0000000320207819 */ /* 0x000fc600000012ff */
[----:B------:R-:W-:Y:S01]  /*1ef20*/  IMAD.IADD R56, R58, 0x1, -R56 ;  /* 0x000000013a387824 */ /* 0x000fe200078e0a38 */
[----:B------:R-:W-:Y:S01]  /*1ef30*/  LOP3.LUT R32, R32, R33, RZ, 0x3c, !PT ;  /* 0x0000002120207212 */ /* 0x000fe200078e3cff */
[----:B------:R-:W-:Y:S01]  /*1ef40*/  IMAD.X R33, RZ, RZ, R21, P5 ;  /* 0x000000ffff217224 */ /* 0x000fe200028e0615 */
[----:B------:R-:W-:Y:S01]  /*1ef50*/  BSSY B1, `(.L_x_801) ;  /* 0x0000088000017945 */ /* 0x000fe20003800000 */
[----:B---3--:R-:W-:Y:S01]  /*1ef60*/  SHF.R.S32.HI R52, RZ, 0x1f, R54 ;  /* 0x0000001fff347819 */ /* 0x008fe20000011436 */
[----:B------:R-:W-:-:S04]  /*1ef70*/  IMAD.WIDE.U32 R4, R54, UR4, R46 ;  /* 0x0000000436047c25 */ /* 0x000fc8000f8e002e */
[----:B------:R-:W-:-:S04]  /*1ef80*/  IMAD R8, R52, UR4, RZ ;  /* 0x0000000434087c24 */ /* 0x000fc8000f8e02ff */
[----:B------:R-:W-:Y:S01]  /*1ef90*/  IMAD R9, R54, UR5, R8 ;  /* 0x0000000536097c24 */ /* 0x000fe2000f8e0208 */
[----:B------:R-:W-:Y:S01]  /*1efa0*/  ULDC.64 UR4, c[0x0][0xb98] ;  /* 0x0002e60000047ab9 */ /* 0x000fe20000000a00 */
[----:B------:R-:W-:Y:S02]  /*1efb0*/  IMAD.MOV R8, RZ, RZ, -R7 ;  /* 0x000000ffff087224 */ /* 0x000fe400078e0a07 */
[----:B------:R-:W-:Y:S02]  /*1efc0*/  IMAD.IADD R5, R5, 0x1, R9 ;  /* 0x0000000105057824 */ /* 0x000fe400078e0209 */
[----:B------:R-:W-:Y:S02]  /*1efd0*/  IMAD R9, R53, R8, R15 ;  /* 0x0000000835097224 */ /* 0x000fe400078e020f */
[----:B------:R-:W-:Y:S02]  /*1efe0*/  IMAD R8, R45, UR4, RZ ;  /* 0x000000042d087c24 */ /* 0x000fe4000f8e02ff */
[----:B------:R-:W-:-:S04]  /*1eff0*/  IMAD.WIDE.U32 R4, R55, UR4, R4 ;  /* 0x0000000437047c25 */ /* 0x000fc8000f8e0004 */
[----:B------:R-:W-:Y:S01]  /*1f000*/  IMAD R10, R55, UR5, R8 ;  /* 0x00000005370a7c24 */ /* 0x000fe2000f8e0208 */
[----:B------:R-:W-:Y:S01]  /*1f010*/  SHF.R.S32.HI R8, RZ, 0x1f, R9 ;  /* 0x0000001fff087819 */ /* 0x000fe20000011409 */
[----:B------:R-:W-:Y:S01]  /*1f020*/  ULDC.64 UR4, c[0x0][0xb88] ;  /* 0x0002e20000047ab9 */ /* 0x000fe20000000a00 */
[----:B------:R-:W-:-:S03]  /*1f030*/  IADD3 R4, P2, R7, R4, RZ ;  /* 0x0000000407047210 */ /* 0x000fc60007f5e0ff */
[----:B------:R-:W-:Y:S01]  /*1f040*/  IMAD R12, R8, UR4, RZ ;  /* 0x00000004080c7c24 */ /* 0x000fe2000f8e02ff */
[----:B------:R-:W-:-:S03]  /*1f050*/  IADD3.X R5, R11, R5, R10, P2, !PT ;  /* 0x000000050b057210 */ /* 0x000fc600017fe40a */
[C---:B------:R-:W-:Y:S02]  /*1f060*/  IMAD R11, R9.reuse, UR5, R12 ;  /* 0x00000005090b7c24 */ /* 0x040fe4000f8e020c */
[----:B------:R-:W-:Y:S01]  /*1f070*/  IMAD.WIDE.U32 R4, R9, UR4, R4 ;  /* 0x0000000409047c25 */ /* 0x000fe2000f8e0004 */
[----:B------:R-:W-:-:S03]  /*1f080*/  ULDC.64 UR4, c[0x0][0xb50] ;  /* 0x0002d40000047ab9 */ /* 0x000fc60000000a00 */
[----:B------:R-:W-:Y:S01]  /*1f090*/  IMAD.IADD R5, R5, 0x1, R11 ;  /* 0x0000000105057824 */ /* 0x000fe200078e020b */
[----:B------:R-:W-:-:S04]  /*1f0a0*/  LEA R10, P2, R4, UR4, 0x2 ;  /* 0x00000004040a7c11 */ /* 0x000fc8000f8410ff */
[----:B------:R-:W-:Y:S01]  /*1f0b0*/  LEA.HI.X R11, R4, UR5, R5, 0x2, P2 ;  /* 0x00000005040b7c11 */ /* 0x000fe200090f1405 */
[----:B------:R-:W-:Y:S01]  /*1f0c0*/  SHFL.IDX PT, R48, R10, RZ, 0x1c1f ;  /* 0x001c1fff0a307589 */ /* 0x000fe200000e0000 */
[C---:B------:R-:W-:Y:S02]  /*1f0d0*/  IADD3 R25, P2, R20.reuse, 0x3000, RZ ;  /* 0x0000300014197810 */ /* 0x040fe40007f5e0ff */
[----:B------:R-:W-:Y:S01]  /*1f0e0*/  IADD3 R7, P0, R20, 0x1000, RZ ;  /* 0x0000100014077810 */ /* 0x000fe20007f1e0ff */
[----:B------:R-:W0:Y:S01]  /*1f0f0*/  SHFL.IDX PT, R49, R11, RZ, 0x1c1f ;  /* 0x001c1fff0b317589 */ /* 0x000e2200000e0000 */
[----:B------:R-:W-:Y:S01]  /*1f100*/  LOP3.LUT R24, R25, 0x380, RZ, 0xc0, !PT ;  /* 0x0000038019187812 */ /* 0x000fe200078ec0ff */
[----:B----4-:R-:W-:Y:S01]  /*1f110*/  IMAD R4, R86, 0x80, R14 ;  /* 0x0000008056047824 */ /* 0x010fe200078e020e */
[----:B------:R-:W-:Y:S01]  /*1f120*/  LOP3.LUT R12, R13, 0x380, RZ, 0xc0, !PT ;  /* 0x000003800d0c7812 */ /* 0x000fe200078ec0ff */
[--C-:B------:R-:W-:Y:S01]  /*1f130*/  IMAD.X R9, RZ, RZ, R21.reuse, P0 ;  /* 0x000000ffff097224 */ /* 0x100fe200000e0615 */
[----:B------:R-:W-:Y:S01]  /*1f140*/  SHF.R.U64 R24, R24, 0x3, RZ ;  /* 0x0000000318187819 */ /* 0x000fe200000012ff */
[----:B------:R-:W-:Y:S01]  /*1f150*/  SHFL.IDX PT, R50, R10, 0x1, 0x1c1f ;  /* 0x003c1f000a327f89 */ /* 0x000fe200000e0000 */
[----:B------:R-:W-:Y:S01]  /*1f160*/  LOP3.LUT P0, RZ, R26, 0x3, RZ, 0xc0, !PT ;  /* 0x000000031aff7812 */ /* 0x000fe2000780c0ff */
[----:B------:R-:W-:Y:S01]  /*1f170*/  ULDC.64 UR4, c[0x0][0xaa0] ;  /* 0x0002a80000047ab9 */ /* 0x000fe20000000a00 */
[----:B------:R-:W-:Y:S01]  /*1f180*/  LOP3.LUT R24, R24, R25, RZ, 0x3c, !PT ;  /* 0x0000001918187212 */ /* 0x000fe200078e3cff */
[----:B------:R-:W1:Y:S01]  /*1f190*/  SHFL.IDX PT, R51, R11, 0x1, 0x1c1f ;  /* 0x003c1f000b337f89 */ /* 0x000e6200000e0000 */
[----:B------:R-:W-:Y:S01]  /*1f1a0*/  IMAD.X R25, RZ, RZ, R21, P2 ;  /* 0x000000ffff197224 */ /* 0x000fe200010e0615 */
[C---:B------:R-:W-:Y:S01]  /*1f1b0*/  ISETP.GE.OR P2, PT, R4.reuse, R57, P0 ;  /* 0x000000390400720c */ /* 0x040fe20000746670 */
[----:B------:R-:W-:Y:S01]  /*1f1c0*/  VIADD R4, R4, 0x8 ;  /* 0x0000000804047836 */ /* 0x000fe20000000000 */
[----:B------:R-:W-:-:S02]  /*1f1d0*/  LOP3.LUT R8, R7, 0x380, RZ, 0xc0, !PT ;  /* 0x0000038007087812 */ /* 0x000fc400078ec0ff */
[----:B------:R-:W-:Y:S02]  /*1f1e0*/  SHF.R.U64 R12, R12, 0x3, RZ ;  /* 0x000000030c0c7819 */ /* 0x000fe400000012ff */
[----:B------:R-:W-:Y:S02]  /*1f1f0*/  SHF.R.U64 R8, R8, 0x3, RZ ;  /* 0x0000000308087819 */ /* 0x000fe400000012ff */
[----:B------:R-:W-:Y:S02]  /*1f200*/  ISETP.GE.OR P0, PT, R4, R57, P0 ;  /* 0x000000390400720c */ /* 0x000fe40000706670 */
[----:B------:R-:W-:Y:S02]  /*1f210*/  LOP3.LUT R12, R12, R13, RZ, 0x3c, !PT ;  /* 0x0000000d0c0c7212 */ /* 0x000fe400078e3cff */
[----:B------:R-:W-:Y:S01]  /*1f220*/  LOP3.LUT R8, R8, R7, RZ, 0x3c, !PT ;  /* 0x0000000708087212 */ /* 0x000fe200078e3cff */
[----:B0-----:R0:W-:Y:S01]  /*1f230*/  @!P2 ST.E desc[UR6][R48.64], R0 ;  /* 0x000000003000a985 */ /* 0x0011e2000c101906 */
[----:B------:R-:W-:-:S02]  /*1f240*/  IADD3.X R13, RZ, R21, RZ, P4, !PT ;  /* 0x00000015ff0d7210 */ /* 0x000fc400027fe4ff */
[C---:B------:R-:W-:Y:S02]  /*1f250*/  IADD3 R5, P3, R20.reuse, 0x7000, RZ ;  /* 0x0000700014057810 */ /* 0x040fe40007f7e0ff */
[C---:B------:R-:W-:Y:S02]  /*1f260*/  IADD3 R37, P4, R20.reuse, 0x6000, RZ ;  /* 0x0000600014257810 */ /* 0x040fe40007f9e0ff */
[----:B------:R-:W-:Y:S02]  /*1f270*/  LOP3.LUT R7, R20, 0x380, RZ, 0xc0, !PT ;  /* 0x0000038014077812 */ /* 0x000fe400078ec0ff */
[----:B------:R-:W-:Y:S01]  /*1f280*/  LOP3.LUT R4, R5, 0x380, RZ, 0xc0, !PT ;  /* 0x0000038005047812 */ /* 0x000fe200078ec0ff */
[----:B0-----:R-:W0:Y:S01]  /*1f290*/  @P1 LDC R48, c[0x0][0xbec] ;  /* 0x0002fb00ff301b82 */ /* 0x001e220000000800 */
[----:B------:R-:W-:Y:S02]  /*1f2a0*/  LOP3.LUT R36, R37, 0x380, RZ, 0xc0, !PT ;  /* 0x0000038025247812 */ /* 0x000fe400078ec0ff */
[----:B------:R-:W-:-:S02]  /*1f2b0*/  SHF.R.U64 R7, R7, 0x3, RZ ;  /* 0x0000000307077819 */ /* 0x000fc400000012ff */
[----:B------:R-:W-:-:S03]  /*1f2c0*/  SHF.R.U64 R4, R4, 0x3, RZ ;  /* 0x0000000304047819 */ /* 0x000fc600000012ff */
[----:B------:R-:W2:Y:S01]  /*1f2d0*/  @P1 LDC R49, c[0x0][0xbf0] ;  /* 0x0002fc00ff311b82 */ /* 0x000ea20000000800 */
[----:B------:R-:W-:Y:S01]  /*1f2e0*/  SHF.R.U64 R36, R36, 0x3, RZ ;  /* 0x0000000324247819 */ /* 0x000fe200000012ff */
[----:B-1----:R1:W-:Y:S01]  /*1f2f0*/  @!P0 ST.E desc[UR6][R50.64], R3 ;  /* 0x0000000332008985 */ /* 0x0023e2000c101906 */
[----:B------:R-:W-:Y:S01]  /*1f300*/  LOP3.LUT R20, R7, R20, RZ, 0x3c, !PT ;  /* 0x0000001407147212 */ /* 0x000fe200078e3cff */
[--C-:B------:R-:W-:Y:S01]  /*1f310*/  IMAD.X R41, RZ, RZ, R21.reuse, P3 ;  /* 0x000000ffff297224 */ /* 0x100fe200018e0615 */
[----:B------:R-:W-:Y:S01]  /*1f320*/  LOP3.LUT R36, R36, R37, RZ, 0x3c, !PT ;  /* 0x0000002524247212 */ /* 0x000fe200078e3cff */
[----:B------:R-:W-:Y:S01]  /*1f330*/  IMAD.X R37, RZ, RZ, R21, P4 ;  /* 0x000000ffff257224 */ /* 0x000fe200020e0615 */
[----:B------:R-:W-:Y:S01]  /*1f340*/  LOP3.LUT R40, R4, R5, RZ, 0x3c, !PT ;  /* 0x0000000504287212 */ /* 0x000fe200078e3cff */
[----:B------:R-:W-:Y:S01]  /*1f350*/  IMAD R0, R56, 0x20, R22 ;  /* 0x0000002038007824 */ /* 0x000fe200078e0216 */
[----:B------:R3:W5:Y:S04]  /*1f360*/  LD.E.128 R4, desc[UR6][R20.64] ;  /* 0x0000000614047980 */ /* 0x000768000c101d00 */
[----:B------:R-:W5:Y:S01]  /*1f370*/  LD.E.128 R8, desc[UR6][R8.64] ;  /* 0x0000000608087980 */ /* 0x000f62000c101d00 */
[----:B-1----:R-:W-:-:S03]  /*1f380*/  IMAD R3, R47, UR4, RZ ;  /* 0x000000042f037c24 */ /* 0x002fc6000f8e02ff */
[----:B------:R-:W5:Y:S01]  /*1f390*/  LD.E.128 R12, desc[UR6][R12.64] ;  /* 0x000000060c0c7980 */ /* 0x000f62000c101d00 */
[C---:B------:R-:W-:Y:S02]  /*1f3a0*/  IMAD R3, R46.reuse, UR5, R3 ;  /* 0x000000052e037c24 */ /* 0x040fe4000f8e0203 */
[----:B---3--:R-:W-:Y:S01]  /*1f3b0*/  IMAD.WIDE.U32 R20, R46, UR4, RZ ;  /* 0x000000042e147c25 */ /* 0x008fe2000f8e00ff */
[----:B------:R-:W-:Y:S01]  /*1f3c0*/  ULDC.64 UR4, c[0x0][0xae8] ;  /* 0x0002ba0000047ab9 */ /* 0x000fe20000000a00 */
[----:B------:R-:W5:Y:S02]  /*1f3d0*/  LD.E.128 R24, desc[UR6][R24.64] ;  /* 0x0000000618187980 */ /* 0x000f64000c101d00 */
[----:B------:R-:W-:Y:S02]  /*1f3e0*/  IMAD.IADD R21, R21, 0x1, R3 ;  /* 0x0000000115157824 */ /* 0x000fe400078e0203 */
        /* <DEDUP_REMOVED lines=8> */
[----:B0-----:R-:W-:-:S03]  /*1f470*/  @P1 IMAD.HI.U32 R0, R47, R48, RZ ;  /* 0x000000302f001227 */ /* 0x001fc600078e00ff */
[----:B------:R-:W5:Y:S01]  /*1f480*/  LD.E.128 R40, desc[UR6][R40.64] ;  /* 0x0000000628287980 */ /* 0x000f62000c101d00 */
[----:B------:R-:W-:Y:S02]  /*1f490*/  IMAD.IADD R21, R21, 0x1, R3 ;  /* 0x0000000115157824 */ /* 0x000fe400078e0203 */
[----:B------:R-:W-:Y:S01]  /*1f4a0*/  IMAD.MOV.U32 R3, RZ, RZ, R47 ;  /* 0x000000ffff037224 */ /* 0x000fe200078e002f */
[----:B--2---:R-:W-:Y:S01]  /*1f4b0*/  @P1 SHF.R.U32.HI R3, RZ, R49, R0 ;  /* 0x00000031ff031219 */ /* 0x004fe20000011600 */
[----:B------:R-:W-:Y:S01]  /*1f4c0*/  IMAD R45, R45, UR4, RZ ;  /* 0x000000042d2d7c24 */ /* 0x000fe2000f8e02ff */
[----:B------:R-:W-:Y:S01]  /*1f4d0*/  @!PT LDS RZ, [RZ] ;  /* 0x00000000fffff984 */ /* 0x000fe20000000800 */
[----:B------:R-:W-:Y:S01]  /*1f4e0*/  @!PT LDS RZ, [RZ] ;  /* 0x00000000fffff984 */ /* 0x000fe20000000800 */
[----:B------:R-:W-:Y:S01]  /*1f4f0*/  @!PT LDS RZ, [RZ] ;  /* 0x00000000fffff984 */ /* 0x000fe20000000800 */
[----:B------:R-:W-:Y:S01]  /*1f500*/  @!PT LDS RZ, [RZ] ;  /* 0x00000000fffff984 */ /* 0x000fe20000000800 */
[----:B------:R0:W-:Y:S06]  /*1f510*/  MEMBAR.ALL.CTA ;  /* 0x0000000000007992 */ /* 0x0001ec0000008000 */
[----:B0-----:R-:W0:Y:S01]  /*1f520*/  FENCE.VIEW.ASYNC.S ;  /* 0x00000000000073c6 */ /* 0x001e220000000000 */
[----:B------:R-:W-:Y:S01]  /*1f530*/  IMAD.WIDE.U32 R20, R55, UR4, R20 ;  /* 0x0000000437147c25 */ /* 0x000fe2000f8e0014 */
[----:B------:R-:W-:-:S03]  /*1f540*/  SHF.R.S32.HI R0, RZ, 0x1f, R3 ;  /* 0x0000001fff007819 */ /* 0x000fc60000011403 */
[----:B------:R-:W-:Y:S01]  /*1f550*/  IMAD R45, R55, UR5, R45 ;  /* 0x00000005372d7c24 */ /* 0x000fe2000f8e022d */
[----:B------:R-:W-:Y:S01]  /*1f560*/  ULDC.64 UR4, c[0x0][0xae0] ;  /* 0x0002b80000047ab9 */ /* 0x000fe20000000a00 */
[----:B------:R-:W-:Y:S02]  /*1f570*/  IMAD.MOV R46, RZ, RZ, -R3 ;  /* 0x000000ffff2e7224 */ /* 0x000fe400078e0a03 */
[----:B------:R-:W-:Y:S02]  /*1f580*/  IMAD.IADD R21, R21, 0x1, R45 ;  /* 0x0000000115157824 */ /* 0x000fe400078e022d */
[----:B------:R-:W-:Y:S02]  /*1f590*/  IMAD R0, R0, UR4, RZ ;  /* 0x0000000400007c24 */ /* 0x000fe4000f8e02ff */
[----:B------:R-:W-:Y:S02]  /*1f5a0*/  IMAD R45, R53, R46, R47 ;  /* 0x0000002e352d7224 */ /* 0x000fe400078e022f */
[----:B------:R-:W-:-:S02]  /*1f5b0*/  IMAD R47, R3, UR5, R0 ;  /* 0x00000005032f7c24 */ /* 0x000fc4000f8e0200 */
[----:B------:R-:W-:Y:S01]  /*1f5c0*/  IMAD.WIDE.U32 R20, R3, UR4, R20 ;  /* 0x0000000403147c25 */ /* 0x000fe2000f8e0014 */
[----:B------:R-:W-:Y:S01]  /*1f5d0*/  SHF.R.S32.HI R0, RZ, 0x1f, R45 ;  /* 0x0000001fff007819 */ /* 0x000fe2000001142d */
[----:B------:R-:W-:Y:S02]  /*1f5e0*/  ULDC.64 UR4, c[0x0][0xad8] ;  /* 0x0002b60000047ab9 */ /* 0x000fe40000000a00 */
[----:B------:R-:W-:Y:S02]  /*1f5f0*/  IMAD R48, R86, 0x80, R22 ;  /* 0x0000008056307824 */ /* 0x000fe400078e0216 */
[----:B------:R-:W-:Y:S02]  /*1f600*/  IMAD.IADD R21, R21, 0x1, R47 ;  /* 0x0000000115157824 */ /* 0x000fe400078e022f */
[----:B------:R-:W-:Y:S02]  /*1f610*/  IMAD R46, R0, UR4, RZ ;  /* 0x00000004002e7c24 */ /* 0x000fe4000f8e02ff */
[----:B------:R-:W-:-:S02]  /*1f620*/  VIADD R0, R48, 0x20 ;  /* 0x0000002030007836 */ /* 0x000fc40000000000 */
[C---:B------:R-:W-:Y:S02]  /*1f630*/  IMAD R47, R45.reuse, UR5, R46 ;  /* 0x000000052d2f7c24 */ /* 0x040fe4000f8e022e */
[----:B------:R-:W-:Y:S01]  /*1f640*/  IMAD.WIDE.U32 R20, R45, UR4, R20 ;  /* 0x000000042d147c25 */ /* 0x000fe2000f8e0014 */
[-C--:B------:R-:W-:Y:S01]  /*1f650*/  ISETP.GE.AND P2, PT, R48, R57.reuse, PT ;  /* 0x000000393000720c */ /* 0x080fe20003f46270 */
[----:B------:R-:W-:Y:S01]  /*1f660*/  ULDC.64 UR4, c[0x0][0xa80] ;  /* 0x0002a00000047ab9 */ /* 0x000fe20000000a00 */
[-C--:B------:R-:W-:Y:S01]  /*1f670*/  ISETP.GE.AND P0, PT, R0, R57.reuse, PT ;  /* 0x000000390000720c */ /* 0x080fe20003f06270 */
[----:B------:R-:W-:Y:S01]  /*1f680*/  VIADD R3, R48, 0x40 ;  /* 0x0000004030037836 */ /* 0x000fe20000000000 */
[----:B------:R-:W-:Y:S01]  /*1f690*/  LEA R45, P3, R20, UR4, 0x1 ;  /* 0x00000004142d7c11 */ /* 0x000fe2000f8608ff */
[----:B------:R-:W-:Y:S02]  /*1f6a0*/  IMAD.IADD R21, R21, 0x1, R47 ;  /* 0x0000000115157824 */ /* 0x000fe400078e022f */
[----:B------:R-:W-:Y:S01]  /*1f6b0*/  VIADD R0, R2, 0x34820 ;  /* 0x0003482002007836 */ /* 0x000fe20000000000 */
[----:B------:R-:W-:-:S02]  /*1f6c0*/  ISETP.GE.AND P1, PT, R3, R57, PT ;  /* 0x000000390300720c */ /* 0x000fc40003f26270 */
[----:B------:R-:W-:Y:S02]  /*1f6d0*/  LEA.HI.X R3, R20, UR5, R21, 0x1, P3 ;  /* 0x0000000514037c11 */ /* 0x000fe400098f0c15 */
[----:B------:R-:W-:Y:S01]  /*1f6e0*/  PRMT R0, RZ, 0x654, R0 ;  /* 0x00000654ff007816 */ /* 0x000fe20000000000 */
[----:B0-----:R0:W1:Y:S03]  /*1f6f0*/  SHFL.IDX PT, R46, R45, RZ, 0x181f ;  /* 0x00181fff2d2e7589 */ /* 0x00106600000e0000 */
[----:B------:R0:W-:Y:S01]  /*1f700*/  SYNCS.ARRIVE.TRANS64.RED.A1T0 RZ, [R0+URZ], RZ ;  /* 0x000000ff00ff79a7 */ /* 0x0001e2000810043f */
[----:B------:R0:W2:Y:S01]  /*1f710*/  SHFL.IDX PT, R47, R3, RZ, 0x181f ;  /* 0x00181fff032f7589 */ /* 0x0000a200000e0000 */
[----:B------:R-:W-:Y:S05]  /*1f720*/  @P2 BRA `(.L_x_802) ;  /* 0x0000000000282947 */ /* 0x000fea0003800000 */
[----:B------:R-:W-:Y:S01]  /*1f730*/  ULDC UR4, c[0x0][0xac8] ;  /* 0x0002b20000047ab9 */ /* 0x000fe20000000800 */
[----:B------:R-:W-:Y:S01]  /*1f740*/  ULDC.64 UR6, c[0x0][0x208] ;  /* 0x0000820000067ab9 */ /* 0x000fe20000000a00 */
[----:B------:R-:W-:Y:S02]  /*1f750*/  ISETP.GE.AND P2, PT, R16, UR4, PT ;  /* 0x0000000410007c0c */ /* 0x000fe4000bf46270 */
[----:B------:R-:W-:-:S11]  /*1f760*/  ISETP.GE.AND P3, PT, R221, UR4, PT ;  /* 0x00000004dd007c0c */ /* 0x000fd6000bf66270 */
[CC--:B-1----:R-:W-:Y:S02]  /*1f770*/  @!P2 LEA R20, P4, R16.reuse, R46.reuse, 0x1 ;  /* 0x0000002e1014a211 */ /* 0x0c2fe400078808ff */
[C---:B------:R-:W-:Y:S02]  /*1f780*/  @!P3 LEA R46, P5, R221.reuse, R46, 0x1 ;  /* 0x0000002edd2eb211 */ /* 0x040fe400078a08ff */
[-C--:B--2---:R-:W-:Y:S02]  /*1f790*/  @!P2 LEA.HI.X R21, R16, R47.reuse, R17, 0x1, P4 ;  /* 0x0000002f1015a211 */ /* 0x084fe400020f0c11 */
[----:B------:R-:W-:-:S03]  /*1f7a0*/  @!P3 LEA.HI.X R47, R221, R47, R44, 0x1, P5 ;  /* 0x0000002fdd2fb211 */ /* 0x000fc600028f0c2c */
[----:B-----5:R3:W-:Y:S04]  /*1f7b0*/  @!P2 ST.E.128 desc[UR6][R20.64], R4 ;  /* 0x000000041400a985 */ /* 0x0207e8000c101d06 */
[----:B------:R3:W-:Y:S02]  /*1f7c0*/  @!P3 ST.E.128 desc[UR6][R46.64], R28 ;  /* 0x0000001c2e00b985 */ /* 0x0007e4000c101d06 */
.L_x_802:
[----:B------:R-:W-:Y:S05]  /*1f7d0*/  BSYNC B1 ;  /* 0x0000000000017941 */ /* 0x000fea0003800000 */
.L_x_801:
[----:B---3-5:R3:W4:Y:S01]  /*1f7e0*/  SHFL.IDX PT, R7, R3, 0x1, 0x181f ;  /* 0x00381f0003077f89 */ /* 0x02872200000e0000 */
[----:B------:R-:W-:Y:S03]  /*1f7f0*/  BSSY B1, `(.L_x_803) ;  /* 0x000000d000017945 */ /* 0x000fe60003800000 */
[----:B------:R3:W0:Y:S01]  /*1f800*/  SHFL.IDX PT, R6, R45, 0x1, 0x181f ;  /* 0x00381f002d067f89 */ /* 0x00062200000e0000 */
[----:B------:R-:W-:Y:S05]  /*1f810*/  @P0 BRA `(.L_x_804) ;  /* 0x0000000000280947 */ /* 0x000fea0003800000 */
[----:B------:R-:W-:Y:S01]  /*1f820*/  ULDC UR4, c[0x0][0xac8] ;  /* 0x0002b20000047ab9 */ /* 0x000fe20000000800 */
[----:B------:R-:W-:Y:S01]  /*1f830*/  ULDC.64 UR6, c[0x0][0x208] ;  /* 0x0000820000067ab9 */ /* 0x000fe20000000a00 */
[----:B------:R-:W-:Y:S02]  /*1f840*/  ISETP.GE.AND P3, PT, R16, UR4, PT ;  /* 0x0000000410007c0c */ /* 0x000fe4000bf66270 */
[----:B------:R-:W-:-:S11]  /*1f850*/  ISETP.GE.AND P4, PT, R221, UR4, PT ;  /* 0x00000004dd007c0c */ /* 0x000fd6000bf86270 */
[CC--:B0-----:R-:W-:Y:S02]  /*1f860*/  @!P3 LEA R4, P0, R16.reuse, R6.reuse, 0x1 ;  /* 0x000000061004b211 */ /* 0x0c1fe400078008ff */
[C---:B------:R-:W-:Y:S02]  /*1f870*/  @!P4 LEA R6, P2, R221.reuse, R6, 0x1 ;  /* 0x00000006dd06c211 */ /* 0x040fe400078408ff */
[-C--:B----4-:R-:W-:Y:S02]  /*1f880*/  @!P3 LEA.HI.X R5, R16, R7.reuse, R17, 0x1, P0 ;  /* 0x000000071005b211 */ /* 0x090fe400000f0c11 */
[----:B------:R-:W-:-:S03]  /*1f890*/  @!P4 LEA.HI.X R7, R221, R7, R44, 0x1, P2 ;  /* 0x00000007dd07c211 */ /* 0x000fc600010f0c2c */
[----:B------:R0:W-:Y:S04]  /*1f8a0*/  @!P3 ST.E.128 desc[UR6][R4.64], R8 ;  /* 0x000000080400b985 */ /* 0x0001e8000c101d06 */
[----:B------:R0:W-:Y:S02]  /*1f8b0*/  @!P4 ST.E.128 desc[UR6][R6.64], R32 ;  /* 0x000000200600c985 */ /* 0x0001e4000c101d06 */
.L_x_804:
[----:B------:R-:W-:Y:S05]  /*1f8c0*/  BSYNC B1 ;  /* 0x0000000000017941 */ /* 0x000fea0003800000 */
.L_x_803:
[----:B0---4-:R0:W4:Y:S01]  /*1f8d0*/  SHFL.IDX PT, R7, R3, 0x2, 0x181f ;  /* 0x00581f0003077f89 */ /* 0x01112200000e0000 */
        /* <DEDUP_REMOVED lines=13> */
.L_x_806:
[----:B------:R-:W-:Y:S05]  /*1f9b0*/  BSYNC B1 ;  /* 0x0000000000017941 */ /* 0x000fea0003800000 */
.L_x_805:
[----:B------:R-:W-:Y:S01]  /*1f9c0*/  VIADD R0, R48, 0x60 ;  /* 0x0000006030007836 */ /* 0x000fe20000000000 */
[----:B0--3--:R-:W0:Y:S04]  /*1f9d0*/  SHFL.IDX PT, R3, R3, 0x3, 0x181f ;  /* 0x00781f0003037f89 */ /* 0x009e2800000e0000 */
[----:B------:R-:W-:Y:S01]  /*1f9e0*/  ISETP.GE.AND P0, PT, R0, R57, PT ;  /* 0x000000390000720c */ /* 0x000fe20003f06270 */
[----:B------:R-:W3:-:S12]  /*1f9f0*/  SHFL.IDX PT, R45, R45, 0x3, 0x181f ;  /* 0x00781f002d2d7f89 */ /* 0x000ed800000e0000 */
[----:B------:R-:W-:Y:S05]  /*1fa00*/  @P0 BRA `(.L_x_807) ;  /* 0x0000000c00400947 */ /* 0x000fea0003800000 */
[----:B------:R-:W-:Y:S01]  /*1fa10*/  ULDC UR4, c[0x0][0xac8] ;  /* 0x0002b20000047ab9 */ /* 0x000fe20000000800 */
[----:B------:R-:W-:Y:S01]  /*1fa20*/  ULDC.64 UR6, c[0x0][0x208] ;  /* 0x0000820000067ab9 */ /* 0x000fe20000000a00 */
[----:B------:R-:W-:-:S13]  /*1fa30*/  ISETP.GE.AND P1, PT, R16, UR4, PT ;  /* 0x0000000410007c0c */ /* 0x000fda000bf26270 */
[----:B---3--:R-:W-:-:S04]  /*1fa40*/  @!P1 LEA R4, P0, R16, R45, 0x1 ;  /* 0x0000002d10049211 */ /* 0x008fc800078008ff */
[----:B0-----:R-:W-:Y:S02]  /*1fa50*/  @!P1 LEA.HI.X R5, R16, R3, R17, 0x1, P0 ;  /* 0x0000000310059211 */ /* 0x001fe400000f0c11 */
[----:B------:R-:W-:-:S03]  /*1fa60*/  ISETP.GE.AND P0, PT, R221, UR4, PT ;  /* 0x00000004dd007c0c */ /* 0x000fc6000bf06270 */
[----:B------:R0:W-:Y:S10]  /*1fa70*/  @!P1 ST.E.128 desc[UR6][R4.64], R24 ;  /* 0x0000001804009985 */ /* 0x0001f4000c101d06 */
[----:B------:R-:W-:Y:S05]  /*1fa80*/  @P0 BRA `(.L_x_807) ;  /* 0x0000000c00200947 */ /* 0x000fea0003800000 */
[----:B0-----:R-:W-:Y:S01]  /*1fa90*/  LEA R4, P0, R221, R45, 0x1 ;  /* 0x0000002ddd047211 */ /* 0x001fe200078008ff */
[----:B------:R-:W-:-:S03]  /*1faa0*/  ULDC.64 UR4, c[0x0][0x208] ;  /* 0x0000820000047ab9 */ /* 0x000fc60000000a00 */
[----:B------:R-:W-:-:S05]  /*1fab0*/  LEA.HI.X R5, R221, R3, R44, 0x1, P0 ;  /* 0x00000003dd057211 */ /* 0x000fca00000f0c2c */
[----:B------:R0:W-:Y:S01]  /*1fac0*/  ST.E.128 desc[UR4][R4.64], R40 ;  /* 0x0000002804007985 */ /* 0x0001e2000c101d04 */
[----:B------:R-:W-:Y:S05]  /*1fad0*/  BRA `(.L_x_807) ;  /* 0x0000000c000c7947 */ /* 0x000fea0003800000 */
.L_x_799:
[----:B------:R-:W-:Y:S01]  /*1fae0*/  ULDC.64 UR4, c[0x0][0xc00] ;  /* 0x0003000000047ab9 */ /* 0x000fe20000000a00 */
[----:B------:R-:W0:Y:S01]  /*1faf0*/  LDC R21, c[0x0][0xbe8] ;  /* 0x0002fa00ff157b82 */ /* 0x000e220000000800 */
[----:B------:R-:W-:Y:S01]  /*1fb00*/  ISETP.NE.U32.AND P0, PT, RZ, UR4, PT ;  /* 0x00000004ff007c0c */ /* 0x000fe2000bf05070 */
[----:B------:R-:W-:Y:S01]  /*1fb10*/  IMAD.MOV.U32 R0, RZ, RZ, RZ ;  /* 0x000000ffff007224 */ /* 0x000fe200078e00ff */
[----:B------:R-:W-:Y:S01]  /*1fb20*/  IADD3 R4, P1, R74, UR4, RZ ;  /* 0x000000044a047c10 */ /* 0x000fe2000ff3e0ff */
[----:B------:R-:W-:Y:S01]  /*1fb30*/  ULDC.64 UR6, c[0x0][0x208] ;  /* 0x0000820000067ab9 */ /* 0x000fe20000000a00 */
[----:B------:R-:W-:Y:S02]  /*1fb40*/  ISETP.NE.AND.EX P0, PT, RZ, UR5, PT, P0 ;  /* 0x00000005ff007c0c */ /* 0x000fe4000bf05300 */
[----:B------:R-:W-:Y:S01]  /*1fb50*/  IADD3.X R5, R78, UR5, RZ, P1, !PT ;  /* 0x000000054e057c10 */ /* 0x000fe20008ffe4ff */
[----:B------:R-:W-:Y:S02]  /*1fb60*/  ULDC.64 UR4, c[0x0][0xc08] ;  /* 0x0003020000047ab9 */ /* 0x000fe40000000a00 */
[----:B------:R-:W-:-:S04]  /*1fb70*/  ISETP.NE.U32.AND P1, PT, RZ, UR4, PT ;  /* 0x00000004ff007c0c */ /* 0x000fc8000bf25070 */
[----:B------:R-:W-:Y:S01]  /*1fb80*/  ISETP.NE.AND.EX P1, PT, RZ, UR5, PT, P1 ;  /* 0x00000005ff007c0c */ /* 0x000fe2000bf25310 */
[----:B------:R-:W1:Y:S03]  /*1fb90*/  S2R R24, SR_TID.X ;  /* 0x0000000000187919 */ /* 0x000e660000002100 */
[----:B------:R2:W5:Y:S09]  /*1fba0*/  @P0 LDG.E R0, desc[UR6][R4.64] ;  /* 0x0000000604000981 */ /* 0x000572000c1e1900 */
[----:B------:R-:W-:Y:S01]  /*1fbb0*/  @P1 IADD3 R6, P2, R74, UR4, RZ ;  /* 0x000000044a061c10 */ /* 0x000fe2000ff5e0ff */
[----:B------:R-:W-:-:S02]  /*1fbc0*/  ULDC UR4, c[0x0][0xa88] ;  /* 0x0002a20000047ab9 */ /* 0x000fc40000000800 */
[----:B------:R-:W-:Y:S01]  /*1fbd0*/  IMAD.U32 R8, RZ, RZ, UR4 ;  /* 0x00000004ff087e24 */ /* 0x000fe2000f8e00ff */
[----:B------:R-:W-:Y:S02]  /*1fbe0*/  @P1 IADD3.X R7, R78, UR5, RZ, P2, !PT ;  /* 0x000000054e071c10 */ /* 0x000fe400097fe4ff */
[----:B0-----:R-:W-:-:S03]  /*1fbf0*/  ISETP.NE.AND P2, PT, R21, 0x1, PT ;  /* 0x000000011500780c */ /* 0x001fc60003f45270 */
[----:B------:R2:W5:Y:S10]  /*1fc00*/  @P1 LDG.E R8, desc[UR6][R6.64] ;  /* 0x0000000606081981 */ /* 0x000574000c1e1900 */
[----:B------:R-:W0:Y:S01]  /*1fc10*/  @P2 LDC R25, c[0x0][0xbec] ;  /* 0x0002fb00ff192b82 */ /* 0x000e220000000800 */
[----:B-1----:R-:W-:-:S05]  /*1fc20*/  VIADD R24, R24, 0xffffff80 ;  /* 0xffffff8018187836 */ /* 0x002fca0000000000 */
[----:B------:R-:W-:Y:S01]  /*1fc30*/  ISETP.GE.AND P3, PT, R24, 0x80, PT ;  /* 0x000000801800780c */ /* 0x000fe20003f66270 */
[----:B--2---:R-:W-:-:S12]  /*1fc40*/  @P1 BRA `(.L_x_808) ;  /* 0x0000000000141947 */ /* 0x004fd80003800000 */
[----:B------:R-:W-:Y:S05]  /*1fc50*/  @!P0 BRA `(.L_x_808) ;  /* 0x0000000000108947 */ /* 0x000fea0003800000 */
[----:B------:R-:W-:Y:S02]  /*1fc60*/  ULDC.64 UR4, c[0x0][0x208] ;  /* 0x0000820000047ab9 */ /* 0x000fe40000000a00 */
[----:B------:R-:W2:Y:S04]  /*1fc70*/  LDG.E R3, desc[UR4][R4.64] ;  /* 0x0000000404037981 */ /* 0x000ea8000c1e1900 */
[----:B-----5:R-:W2:Y:S02]  /*1fc80*/  LDG.E R8, desc[UR4][R4.64+0x4] ;  /* 0x0000040404087981 */ /* 0x020ea4000c1e1900 */
[----:B--2---:R-:W-:-:S07]  /*1fc90*/  IMAD.IADD R8, R8, 0x1, -R3 ;  /* 0x0000000108087824 */ /* 0x004fce00078e0a03 */
.L_x_808:
[----:B------:R-:W2:Y:S04]  /*1fca0*/  LDL R20, [R1+0x58] ;  /* 0x0000580001147983 */ /* 0x000ea80000100800 */
[----:B------:R1:W5:Y:S01]  /*1fcb0*/  LDL R14, [R1+0x68] ;  /* 0x00006800010e7983 */ /* 0x0003620000100800 */
[----:B------:R-:W-:Y:S01]  /*1fcc0*/  BSSY B1, `(.L_x_809) ;  /* 0x000002f000017945 */ /* 0x000fe20003800000 */
[----:B------:R-:W-:Y:S02]  /*1fcd0*/  SEL R13, R82, RZ, !P0 ;  /* 0x000000ff520d7207 */ /* 0x000fe40004000000 */
[----:B------:R-:W-:Y:S02]  /*1fce0*/  SEL R38, R38, RZ, !P0 ;  /* 0x000000ff26267207 */ /* 0x000fe40004000000 */
[----:B-----5:R-:W-:-:S02]  /*1fcf0*/  SHF.R.S32.HI R11, RZ, 0x1f, R0 ;  /* 0x0000001fff0b7819 */ /* 0x020fc40000011400 */
[----:B--2---:R-:W-:Y:S01]  /*1fd00*/  SHF.R.S32.HI R10, RZ, 0x1f, R20 ;  /* 0x0000001fff0a7819 */ /* 0x004fe20000011414 */
[----:B-1----:R-:W-:Y:S06]  /*1fd10*/  @P3 BRA `(.L_x_810) ;  /* 0x0000000000a43947 */ /* 0x002fec0003800000 */
[----:B------:R-:W1:Y:S01]  /*1fd20*/  S2R R3, SR_TID.X ;  /* 0x0000000000037919 */ /* 0x000e620000002100 */
[----:B------:R-:W2:Y:S02]  /*1fd30*/  LDC R12, c[0x0][0xbe8] ;  /* 0x0002fa00ff0c7b82 */ /* 0x000ea40000000800 */
[----:B--2---:R-:W-:Y:S02]  /*1fd40*/  IMAD R4, R8, R12, RZ ;  /* 0x0000000c08047224 */ /* 0x004fe400078e02ff */
[----:B-1----:R-:W-:-:S04]  /*1fd50*/  IMAD R3, R14, 0x80, R3 ;  /* 0x000000800e037824 */ /* 0x002fc800078e0203 */
[----:B------:R-:W-:-:S05]  /*1fd60*/  VIADD R9, R3, 0xffffff80 ;  /* 0xffffff8003097836 */ /* 0x000fca0000000000 */
        /* <DEDUP_REMOVED lines=10> */
[----:B------:R-:W1:Y:S01]  /*1fe10*/  @P0 LDC R6, c[0x0][0xbec] ;  /* 0x0002fb00ff060b82 */ /* 0x000e620000000800 */
[----:B------:R-:W-:Y:S01]  /*1fe20*/  IMAD R7, R20, UR5, R7 ;  /* 0x0000000514077c24 */ /* 0x000fe2000f8e0207 */
[----:B------:R-:W-:-:S03]  /*1fe30*/  ULDC.64 UR4, c[0x0][0xb98] ;  /* 0x0002e60000047ab9 */ /* 0x000fc60000000a00 */
[----:B------:R-:W-:-:S03]  /*1fe40*/  IMAD.IADD R5, R5, 0x1, R7 ;  /* 0x0000000105057824 */ /* 0x000fc600078e0207 */
[----:B------:R-:W2:Y:S01]  /*1fe50*/  @P0 LDC R15, c[0x0][0xbf0] ;  /* 0x0002fc00ff0f0b82 */ /* 0x000ea20000000800 */
[----:B------:R-:W-:-:S04]  /*1fe60*/  IMAD.WIDE.U32 R4, R13, UR4, R4 ;  /* 0x000000040d047c25 */ /* 0x000fc8000f8e0004 */
[----:B-1----:R-:W-:-:S05]  /*1fe70*/  @P0 IMAD.HI.U32 R6, R9, R6, RZ ;  /* 0x0000000609060227 */ /* 0x002fca00078e00ff */
[----:B--2---:R-:W-:Y:S01]  /*1fe80*/  @P0 SHF.R.U32.HI R3, RZ, R15, R6 ;  /* 0x0000000fff030219 */ /* 0x004fe20000011606 */
[----:B------:R-:W-:-:S03]  /*1fe90*/  IMAD R6, R38, UR4, RZ ;  /* 0x0000000426067c24 */ /* 0x000fc6000f8e02ff */
[----:B------:R-:W-:Y:S01]  /*1fea0*/  IADD3 R4, P0, R3, R4, RZ ;  /* 0x0000000403047210 */ /* 0x000fe20007f1e0ff */
[----:B------:R-:W-:Y:S02]  /*1feb0*/  IMAD.MOV R7, RZ, RZ, -R3 ;  /* 0x000000ffff077224 */ /* 0x000fe400078e0a03 */
[----:B------:R-:W-:Y:S01]  /*1fec0*/  IMAD R6, R13, UR5, R6 ;  /* 0x000000050d067c24 */ /* 0x000fe2000f8e0206 */
[----:B------:R-:W-:Y:S01]  /*1fed0*/  ULDC.64 UR4, c[0x0][0xb88] ;  /* 0x0002e20000047ab9 */ /* 0x000fe20000000a00 */
[----:B------:R-:W-:Y:S01]  /*1fee0*/  IMAD R7, R12, R7, R9 ;  /* 0x000000070c077224 */ /* 0x000fe200078e0209 */
[----:B------:R-:W-:-:S04]  /*1fef0*/  SHF.R.S32.HI R9, RZ, 0x1f, R3 ;  /* 0x0000001fff097819 */ /* 0x000fc80000011403 */
        /* <DEDUP_REMOVED lines=11> */
.L_x_810:
[----:B------:R-:W-:Y:S05]  /*1ffb0*/  BSYNC B1 ;  /* 0x0000000000017941 */ /* 0x000fea0003800000 */
.L_x_809:
[----:B-1----:R-:W-:Y:S01]  /*1ffc0*/  SHF.R.S32.HI R6, RZ, 0x1f, R24 ;  /* 0x0000001fff067819 */ /* 0x002fe20000011418 */
[----:B------:R-:W1:Y:S01]  /*1ffd0*/  @P2 LDC R9, c[0x0][0xbf0] ;  /* 0x0002fc00ff092b82 */ /* 0x000e620000000800 */
[----:B------:R-:W-:Y:S02]  /*1ffe0*/  ULDC.64 UR4, c[0x0][0xaa0] ;  /* 0x0002a80000047ab9 */ /* 0x000fe40000000a00 */
[----:B------:R-:W-:Y:S01]  /*1fff0*/  LEA.HI R6, R6, R24, RZ, 0x3 ;  /* 0x0000001806067211 */ /* 0x000fe200078f18ff */
[----:B------:R-:W-:Y:S02]  /*20000*/  IMAD R3, R11, UR4, RZ ;  /* 0x000000040b037c24 */ /* 0x000fe4000f8e02ff */
[----:B------:R-:W-:Y:S01]  /*20010*/  IMAD.WIDE.U32 R4, R0, UR4, RZ ;  /* 0x0000000400047c25 */ /* 0x000fe2000f8e00ff */
[----:B------:R-:W-:-:S03]  /*20020*/  LOP3.LUT R6, R6, 0xfffffff8, RZ, 0xc0, !PT ;  /* 0xfffffff806067812 */ /* 0x000fc600078ec0ff */
[----:B------:R-:W-:Y:S01]  /*20030*/  IMAD R3, R0, UR5, R3 ;  /* 0x0000000500037c24 */ /* 0x000fe2000f8e0203 */
[----:B------:R-:W-:Y:S01]  /*20040*/  ULDC.64 UR4, c[0x0][0xae8] ;  /* 0x0002ba0000047ab9 */ /* 0x000fe20000000a00 */
[----:B------:R-:W-:Y:S02]  /*20050*/  IMAD.IADD R6, R24, 0x1, -R6 ;  /* 0x0000000118067824 */ /* 0x000fe400078e0a06 */
[----:B------:R-:W-:Y:S02]  /*20060*/  IMAD R0, R10, UR4, RZ ;  /* 0x000000040a007c24 */ /* 0x000fe4000f8e02ff */
[----:B------:R-:W-:Y:S02]  /*20070*/  IMAD R6, R6, 0x20, R22 ;  /* 0x0000002006067824 */ /* 0x000fe400078e0216 */
[----:B------:R-:W-:Y:S02]  /*20080*/  IMAD.IADD R5, R5, 0x1, R3 ;  /* 0x0000000105057824 */ /* 0x000fe400078e0203 */
[----:B------:R-:W-:-:S02]  /*20090*/  IMAD R10, R14, 0x80, R6 ;  /* 0x000000800e0a7824 */ /* 0x000fc400078e0206 */
[----:B------:R-:W-:Y:S02]  /*200a0*/  IMAD R7, R20, UR5, R0 ;  /* 0x0000000514077c24 */ /* 0x000fe4000f8e0200 */
[----:B0-----:R-:W-:-:S04]  /*200b0*/  @P2 IMAD.HI.U32 R0, R10, R25, RZ ;  /* 0x000000190a002227 */ /* 0x001fc800078e00ff */
[----:B------:R-:W-:Y:S01]  /*200c0*/  IMAD.WIDE.U32 R4, R20, UR4, R4 ;  /* 0x0000000414047c25 */ /* 0x000fe2000f8e0004 */
[----:B------:R-:W-:-:S03]  /*200d0*/  ULDC.64 UR4, c[0x0][0xaf0] ;  /* 0x0002bc0000047ab9 */ /* 0x000fc60000000a00 */
[----:B------:R-:W-:Y:S01]  /*200e0*/  IMAD.MOV.U32 R3, RZ, RZ, R10 ;  /* 0x000000ffff037224 */ /* 0x000fe200078e000a */
[----:B-1----:R-:W-:Y:S01]  /*200f0*/  @P2 SHF.R.U32.HI R3, RZ, R9, R0 ;  /* 0x00000009ff032219 */ /* 0x002fe20000011600 */
[----:B------:R-:W-:Y:S02]  /*20100*/  IMAD.IADD R5, R5, 0x1, R7 ;  /* 0x0000000105057824 */ /* 0x000fe400078e0207 */
[----:B------:R-:W-:Y:S01]  /*20110*/  IMAD R6, R38, UR4, RZ ;  /* 0x0000000426067c24 */ /* 0x000fe2000f8e02ff */
[--C-:B------:R-:W-:Y:S01]  /*20120*/  SHF.R.S32.HI R0, RZ, 0x1f, R3.reuse ;  /* 0x0000001fff007819 */ /* 0x100fe20000011403 */
[----:B------:R-:W-:Y:S02]  /*20130*/  IMAD.MOV R7, RZ, RZ, -R3 ;  /* 0x000000ffff077224 */ /* 0x000fe400078e0a03 */
[C---:B------:R-:W-:Y:S02]  /*20140*/  IMAD R9, R13.reuse, UR5, R6 ;  /* 0x000000050d097c24 */ /* 0x040fe4000f8e0206 */
[----:B------:R-:W-:Y:S01]  /*20150*/  IMAD.WIDE.U32 R4, R13, UR4, R4 ;  /* 0x000000040d047c25 */ /* 0x000fe2000f8e0004 */
[----:B------:R-:W-:-:S03]  /*20160*/  ULDC.64 UR4, c[0x0][0xae0] ;  /* 0x0002b80000047ab9 */ /* 0x000fc60000000a00 */
[----:B------:R-:W-:Y:S02]  /*20170*/  IMAD R7, R21, R7, R10 ;  /* 0x0000000715077224 */ /* 0x000fe400078e020a */
[----:B------:R-:W-:Y:S02]  /*20180*/  IMAD R6, R0, UR4, RZ ;  /* 0x0000000400067c24 */ /* 0x000fe4000f8e02ff */
[----:B------:R-:W-:Y:S01]  /*20190*/  IMAD.IADD R5, R5, 0x1, R9 ;  /* 0x0000000105057824 */ /* 0x000fe200078e0209 */
[----:B------:R-:W-:Y:S01]  /*201a0*/  SHF.R.S32.HI R0, RZ, 0x1f, R7 ;  /* 0x0000001fff007819 */ /* 0x000fe20000011407 */
[C---:B------:R-:W-:Y:S02]  /*201b0*/  IMAD R9, R3.reuse, UR5, R6 ;  /* 0x0000000503097c24 */ /* 0x040fe4000f8e0206 */
[----:B------:R-:W-:Y:S01]  /*201c0*/  IMAD.WIDE.U32 R4, R3, UR4, R4 ;  /* 0x0000000403047c25 */ /* 0x000fe2000f8e0004 */
[----:B------:R-:W-:-:S03]  /*201d0*/  ULDC.64 UR4, c[0x0][0xad8] ;  /* 0x0002b60000047ab9 */ /* 0x000fc60000000a00 */
[----:B------:R-:W-:Y:S01]  /*201e0*/  IMAD R0, R0, UR4, RZ ;  /* 0x0000000400007c24 */ /* 0x000fe2000f8e02ff */
[----:B------:R-:W-:Y:S01]  /*201f0*/  IADD3 R5, R5, R9, RZ ;  /* 0x0000000905057210 */ /* 0x000fe20007ffe0ff */
[----:B------:R-:W-:Y:S02]  /*20200*/  IMAD R6, R14, 0x80, R22 ;  /* 0x000000800e067824 */ /* 0x000fe400078e0216 */
[C---:B------:R-:W-:Y:S02]  /*20210*/  IMAD R3, R7.reuse, UR5, R0 ;  /* 0x0000000507037c24 */ /* 0x040fe4000f8e0200 */
[----:B------:R-:W-:Y:S01]  /*20220*/  IMAD.WIDE.U32 R4, R7, UR4, R4 ;  /* 0x0000000407047c25 */ /* 0x000fe2000f8e0004 */
[----:B------:R-:W-:-:S03]  /*20230*/  ULDC.64 UR4, c[0x0][0xa80] ;  /* 0x0002a00000047ab9 */ /* 0x000fc60000000a00 */
[----:B------:R-:W-:Y:S01]  /*20240*/  IMAD.IADD R5, R5, 0x1, R3 ;  /* 0x0000000105057824 */ /* 0x000fe200078e0203 */
[----:B------:R-:W-:Y:S01]  /*20250*/  LEA R3, P0, R4, UR4, 0x1 ;  /* 0x0000000404037c11 */ /* 0x000fe2000f8008ff */
[----:B------:R-:W-:-:S03]  /*20260*/  UMOV UR4, 0xffffffff ;  /* 0xffffffff00047882 */ /* 0x000fc60000000000 */
[----:B------:R-:W-:Y:S01]  /*20270*/  LEA.HI.X R4, R4, UR5, R5, 0x1, P0 ;  /* 0x0000000504047c11 */ /* 0x000fe200080f0c05 */
[----:B------:R-:W-:Y:S08]  /*20280*/  BRA.DIV UR4, `(.L_x_811) ;  /* 0x0000007e04807947 */ /* 0x000ff0000b800000 */
[----:B------:R0:W1:Y:S04]  /*20290*/  SHFL.IDX PT, R0, R4, RZ, 0x181f ;  /* 0x00181fff04007589 */ /* 0x00006800000e0000 */
[----:B------:R0:W2:Y:S02]  /*202a0*/  SHFL.IDX PT, R14, R3, RZ, 0x181f ;  /* 0x00181fff030e7589 */ /* 0x0000a400000e0000 */
.L_x_1000:
[----:B------:R-:W-:Y:S01]  /*202b0*/  IMAD R8, R8, R21, RZ ;  /* 0x0000001508087224 */ /* 0x000fe200078e02ff */
[----:B------:R-:W-:Y:S04]  /*202c0*/  BSSY B1, `(.L_x_812) ;  /* 0x000000d000017945 */ /* 0x000fe80003800000 */
[----:B------:R-:W-:-:S13]  /*202d0*/  ISETP.GE.AND P0, PT, R6, R8, PT ;  /* 0x000000080600720c */ /* 0x000fda0003f06270 */
[----:B------:R-:W-:Y:S05]  /*202e0*/  @P0 BRA `(.L_x_813) ;  /* 0x0000000000280947 */ /* 0x000fea0003800000 */
[----:B------:R-:W-:Y:S01]  /*202f0*/  ULDC UR4, c[0x0][0xac8] ;  /* 0x0002b20000047ab9 */ /* 0x000fe20000000800 */
[----:B------:R-:W-:Y:S01]  /*20300*/  ULDC.64 UR6, c[0x0][0x208] ;  /* 0x0000820000067ab9 */ /* 0x000fe20000000a00 */
[----:B------:R-:W-:Y:S02]  /*20310*/  ISETP.GE.AND P2, PT, R16, UR4, PT ;  /* 0x0000000410007c0c */ /* 0x000fe4000bf46270 */
[----:B------:R-:W-:-:S11]  /*20320*/  ISETP.GE.AND P3, PT, R221, UR4, PT ;  /* 0x00000004dd007c0c */ /* 0x000fd6000bf66270 */
[CC--:B--2---:R-:W-:Y:S02]  /*20330*/  @!P2 LEA R10, P0, R16.reuse, R14.reuse, 0x1 ;  /* 0x0000000e100aa211 */ /* 0x0c4fe400078008ff */
[C---:B------:R-:W-:Y:S02]  /*20340*/  @!P3 LEA R14, P1, R221.reuse, R14, 0x1 ;  /* 0x0000000edd0eb211 */ /* 0x040fe400078208ff */
[-C--:B-1----:R-:W-:Y:S02]  /*20350*/  @!P2 LEA.HI.X R11, R16, R0.reuse, R17, 0x1, P0 ;  /* 0x00000000100ba211 */ /* 0x082fe400000f0c11 */
[----:B------:R-:W-:-:S03]  /*20360*/  @!P3 LEA.HI.X R15, R221, R0, R44, 0x1, P1 ;  /* 0x00000000dd0fb211 */ /* 0x000fc600008f0c2c */
[----:B------:R3:W-:Y:S04]  /*20370*/  @!P2 ST.E.128 desc[UR6][R10.64], RZ ;  /* 0x000000ff0a00a985 */ /* 0x0007e8000c101d06 */
[----:B------:R3:W-:Y:S02]  /*20380*/  @!P3 ST.E.128 desc[UR6][R14.64], RZ ;  /* 0x000000ff0e00b985 */ /* 0x0007e4000c101d06 */
.L_x_813:
[----:B------:R-:W-:Y:S05]  /*20390*/  BSYNC B1 ;  /* 0x0000000000017941 */ /* 0x000fea0003800000 */
.L_x_812:
[----:B------:R-:W-:-:S03]  /*203a0*/  UMOV UR4, 0xffffffff ;  /* 0xffffffff00047882 */ /* 0x000fc60000000000 */
[----:B------:R-:W-:Y:S05]  /*203b0*/  BRA.DIV UR4, `(.L_x_814) ;  /* 0x0000007e04687947 */ /* 0x000fea000b800000 */
[----:B-1----:R1:W4:Y:S04]  /*203c0*/  SHFL.IDX PT, R0, R4, 0x1, 0x181f ;  /* 0x00381f0004007f89 */ /* 0x00232800000e0000 */
[----:B--23--:R1:W2:Y:S02]  /*203d0*/  SHFL.IDX PT, R14, R3, 0x1, 0x181f ;  /* 0x00381f00030e7f89 */ /* 0x00c2a400000e0000 */
.L_x_1004:
[----:B------:R-:W-:Y:S01]  /*203e0*/  VIADD R5, R6, 0x20 ;  /* 0x0000002006057836 */ /* 0x000fe20000000000 */
        /* <DEDUP_REMOVED lines=9> */
[-C--:B----4-:R-:W-:Y:S02]  /*20480*/  @!P2 LEA.HI.X R11, R16, R0.reuse, R17, 0x1, P0 ;  /* 0x00000000100ba211 */ /* 0x090fe400000f0c11 */
[----:B------:R-:W-:-:S03]  /*20490*/  @!P3 LEA.HI.X R15, R221, R0, R44, 0x1, P1 ;  /* 0x00000000dd0fb211 */ /* 0x000fc600008f0c2c */
[----:B------:R3:W-:Y:S04]  /*204a0*/  @!P2 ST.E.128 desc[UR6][R10.64], RZ ;  /* 0x000000ff0a00a985 */ /* 0x0007e8000c101d06 */
[----:B------:R3:W-:Y:S02]  /*204b0*/  @!P3 ST.E.128 desc[UR6][R14.64], RZ ;  /* 0x000000ff0e00b985 */ /* 0x0007e4000c101d06 */
.L_x_816:
[----:B------:R-:W-:Y:S05]  /*204c0*/  BSYNC B1 ;  /* 0x0000000000017941 */ /* 0x000fea0003800000 */
.L_x_815:
[----:B------:R-:W-:-:S03]  /*204d0*/  UMOV UR4, 0xffffffff ;  /* 0xffffffff00047882 */ /* 0x000fc60000000000 */
[----:B------:R-:W-:Y:S05]  /*204e0*/  BRA.DIV UR4, `(.L_x_817) ;  /* 0x0000007e04647947 */ /* 0x000fea000b800000 */
[----:B----4-:R4:W0:Y:S04]  /*204f0*/  SHFL.IDX PT, R0, R4, 0x2, 0x181f ;  /* 0x00581f0004007f89 */ /* 0x01082800000e0000 */
[----:B--23--:R4:W2:Y:S02]  /*20500*/  SHFL.IDX PT, R14, R3, 0x2, 0x181f ;  /* 0x00581f00030e7f89 */ /* 0x00c8a400000e0000 */
.L_x_1008:
        /* <DEDUP_REMOVED lines=10> */
[-C--:B0-----:R-:W-:Y:S02]  /*205b0*/  @!P2 LEA.HI.X R11, R16, R0.reuse, R17, 0x1, P0 ;  /* 0x00000000100ba211 */ /* 0x081fe400000f0c11 */
[----:B------:R-:W-:-:S03]  /*205c0*/  @!P3 LEA.HI.X R15, R221, R0, R44, 0x1, P1 ;  /* 0x00000000dd0fb211 */ /* 0x000fc600008f0c2c */
[----:B------:R3:W-:Y:S04]  /*205d0*/  @!P2 ST.E.128 desc[UR6][R10.64], RZ ;  /* 0x000000ff0a00a985 */ /* 0x0007e8000c101d06 */
[----:B------:R3:W-:Y:S02]  /*205e0*/  @!P3 ST.E.128 desc[UR6][R14.64], RZ ;  /* 0x000000ff0e00b985 */ /* 0x0007e4000c101d06 */
.L_x_819:
[----:B------:R-:W-:Y:S05]  /*205f0*/  BSYNC B1 ;  /* 0x0000000000017941 */ /* 0x000fea0003800000 */
.L_x_818:
[----:B------:R-:W-:-:S03]  /*20600*/  UMOV UR4, 0xffffffff ;  /* 0xffffffff00047882 */ /* 0x000fc60000000000 */
[----:B------:R-:W-:Y:S05]  /*20610*/  BRA.DIV UR4, `(.L_x_820) ;  /* 0x0000007e04607947 */ /* 0x000fea000b800000 */
[----:B0-----:R0:W0:Y:S04]  /*20620*/  SHFL.IDX PT, R0, R4, 0x3, 0x181f ;  /* 0x00781f0004007f89 */ /* 0x00102800000e0000 */
[----:B--23--:R2:W3:Y:S02]  /*20630*/  SHFL.IDX PT, R14, R3, 0x3, 0x181f ;  /* 0x00781f00030e7f89 */ /* 0x00c4e400000e0000 */
.L_x_1012:
[----:B-12-4-:R-:W-:-:S05]  /*20640*/  VIADD R3, R6, 0x60 ;  /* 0x0000006006037836 */ /* 0x016fca0000000000 */
[----:B------:R-:W-:-:S13]  /*20650*/  ISETP.GE.AND P0, PT, R3, R8, PT ;  /* 0x000000080300720c */ /* 0x000fda0003f06270 */
[----:B------:R-:W-:Y:S05]  /*20660*/  @P0 BRA `(.L_x_807) ;  /* 0x0000000000280947 */ /* 0x000fea0003800000 */
[----:B------:R-:W-:Y:S01]  /*20670*/  ULDC UR4, c[0x0][0xac8] ;  /* 0x0002b20000047ab9 */ /* 0x000fe20000000800 */
[----:B------:R-:W-:Y:S01]  /*20680*/  ULDC.64 UR6, c[0x0][0x208] ;  /* 0x0000820000067ab9 */ /* 0x000fe20000000a00 */
[----:B------:R-:W-:Y:S02]  /*20690*/  ISETP.GE.AND P2, PT, R16, UR4, PT ;  /* 0x0000000410007c0c */ /* 0x000fe4000bf46270 */
[----:B------:R-:W-:-:S11]  /*206a0*/  ISETP.GE.AND P3, PT, R221, UR4, PT ;  /* 0x00000004dd007c0c */ /* 0x000fd6000bf66270 */
[CC--:B0--3--:R-:W-:Y:S02]  /*206b0*/  @!P2 LEA R4, P0, R16.reuse, R14.reuse, 0x1 ;  /* 0x0000000e1004a211 */ /* 0x0c9fe400078008ff */
[C---:B------:R-:W-:Y:S02]  /*206c0*/  @!P3 LEA R14, P1, R221.reuse, R14, 0x1 ;  /* 0x0000000edd0eb211 */ /* 0x040fe400078208ff */
[-C--:B------:R-:W-:Y:S02]  /*206d0*/  @!P2 LEA.HI.X R5, R16, R0.reuse, R17, 0x1, P0 ;  /* 0x000000001005a211 */ /* 0x080fe400000f0c11 */
[----:B------:R-:W-:-:S03]  /*206e0*/  @!P3 LEA.HI.X R15, R221, R0, R44, 0x1, P1 ;  /* 0x00000000dd0fb211 */ /* 0x000fc600008f0c2c */
[----:B------:R1:W-:Y:S04]  /*206f0*/  @!P2 ST.E.128 desc[UR6][R4.64], RZ ;  /* 0x000000ff0400a985 */ /* 0x0003e8000c101d06 */
[----:B------:R1:W-:Y:S02]  /*20700*/  @!P3 ST.E.128 desc[UR6][R14.64], RZ ;  /* 0x000000ff0e00b985 */ /* 0x0003e4000c101d06 */
.L_x_807:
[----:B------:R-:W-:Y:S05]  /*20710*/  BSYNC B0 ;  /* 0x0000000000007941 */ /* 0x000fea0003800000 */
.L_x_798:
[----:B------:R-:W-:Y:S02]  /*20720*/  ULDC UR4, c[0x0][0xc3c] ;  /* 0x00030f0000047ab9 */ /* 0x000fe40000000800 */
[----:B------:R-:W-:-:S13]  /*20730*/  ISETP.GE.AND P0, PT, R127, UR4, PT ;  /* 0x000000047f007c0c */ /* 0x000fda000bf06270 */
[----:B------:R-:W-:Y:S05]  /*20740*/  @!P0 BRA `(.L_x_821) ;  /* 0xfffffe0800f88947 */ /* 0x000fea000383ffff */
[----:B------:R-:W-:Y:S05]  /*20750*/  BRA `(.L_x_603) ;  /* 0x00000070005c7947 */ /* 0x000fea0003800000 */
.L_x_601:
[----:B------:R-:W-:-:S08]  /*20760*/  NOP ;  /* 0x0000000000007918 */ /* 0x000fd00000000000 */
[----:B--2---:R-:W0:-:S00]  /*20770*/  USETMAXREG.DEALLOC.CTAPOOL 0x18 ;  /* 0x00000018000079c8 */ /* 0x004e0000080e0500 */
[----:B0-----:R-:W2:Y:S01]  /*20780*/  LDL.LU R3, [R1+0x4] ;  /* 0x0000040001037983 */ /* 0x001ea20000300800 */
[----:B------:R-:W-:Y:S01]  /*20790*/  LOP3.LUT R2, R2, 0x3, RZ, 0xc0, !PT ;  /* 0x0000000302027812 */ /* 0x000fe200078ec0ff */
[----:B------:R-:W-:-:S05]  /*207a0*/  IMAD.MOV.U32 R4, RZ, RZ, RZ ;  /* 0x000000ffff047224 */ /* 0x000fca00078e00ff */
[----:B------:R-:W0:Y:S02]  /*207b0*/  SHFL.IDX PT, R2, R2, RZ, 0x1f ;  /* 0x00001fff02027589 */ /* 0x000e2400000e0000 */
[----:B0-----:R-:W-:Y:S02]  /*207c0*/  ISETP.NE.AND P0, PT, R2, RZ, PT ;  /* 0x000000ff0200720c */ /* 0x001fe40003f05270 */
[----:B--2---:R-:W-:-:S11]  /*207d0*/  LOP3.LUT R3, R3, 0xfffffffd, RZ, 0xc0, !PT ;  /* 0xfffffffd03037812 */ /* 0x004fd600078ec0ff */
[----:B------:R-:W-:-:S05]  /*207e0*/  @P0 LOP3.LUT R3, R3, 0x2, RZ, 0xfc, !PT ;  /* 0x0000000203030812 */ /* 0x000fca00078efcff */
[----:B------:R0:W-:Y:S01]  /*207f0*/  STL [R1+0x4], R3 ;  /* 0x0000040301007387 */ /* 0x0001e20000100800 */
        /* <DEDUP_REMOVED lines=8> */
.L_x_822:
[----:B------:R-:W-:Y:S01]  /*20880*/  LOP3.LUT R5, R0, 0x1f, RZ, 0xc0, !PT ;  /* 0x0000001f00057812 */ /* 0x000fe200078ec0ff */
[----:B------:R-:W-:Y:S01]  /*20890*/  ULDC UR4, c[0x0][0xc3c] ;  /* 0x00030f0000047ab9 */ /* 0x000fe20000000800 */
[----:B------:R-:W-:Y:S01]  /*208a0*/  ULDC.64 UR6, c[0x0][0x208] ;  /* 0x0000820000067ab9 */ /* 0x000fe20000000a00 */
[----:B------:R-:W-:Y:S01]  /*208b0*/  ULDC UR5, c[0x0][0xc38] ;  /* 0x00030e0000057ab9 */ /* 0x000fe20000000800 */
[----:B------:R-:W-:-:S04]  /*208c0*/  ISETP.NE.AND P0, PT, R5, 0x1f, PT ;  /* 0x0000001f0500780c */ /* 0x000fc80003f05270 */
[----:B------:R-:W-:-:S13]  /*208d0*/  ISETP.GE.OR P1, PT, R5, UR4, !P0 ;  /* 0x0000000405007c0c */ /* 0x000fda000c726670 */
[----:B0-----:R-:W0:Y:S02]  /*208e0*/  @!P1 LDC.64 R2, c[0x0][0xc80] ;  /* 0x00032000ff029b82 */ /* 0x001e240000000a00 */
[----:B0-----:R-:W-:-:S05]  /*208f0*/  @!P1 IMAD.WIDE.U32 R2, R5, 0x4, R2 ;  /* 0x0000000405029825 */ /* 0x001fca00078e0002 */
[----:B------:R-:W2:Y:S01]  /*20900*/  @!P1 LDG.E R4, desc[UR6][R2.64] ;  /* 0x0000000602049981 */ /* 0x000ea2000c1e1900 */
[C---:B------:R-:W-:Y:S01]  /*20910*/  ISETP.NE.AND P1, PT, R5.reuse, RZ, PT ;  /* 0x000000ff0500720c */ /* 0x040fe20003f25270 */
[----:B------:R-:W0:Y:S01]  /*20920*/  S2UR UR6, SR_CTAID.X ;  /* 0x00000000000679c3 */ /* 0x000e220000002500 */
[C---:B------:R-:W-:Y:S01]  /*20930*/  ISETP.GE.U32.AND P2, PT, R5.reuse, 0x2, PT ;  /* 0x000000020500780c */ /* 0x040fe20003f46070 */
[----:B------:R-:W-:Y:S01]  /*20940*/  UMOV UR4, URZ ;  /* 0x0000003f00047c82 */ /* 0x000fe20008000000 */
[C---:B------:R-:W-:Y:S01]  /*20950*/  ISETP.GE.U32.AND P3, PT, R5.reuse, 0x4, PT ;  /* 0x000000040500780c */ /* 0x040fe20003f66070 */
[----:B------:R-:W-:Y:S01]  /*20960*/  IMAD.MOV.U32 R16, RZ, RZ, RZ ;  /* 0x000000ffff107224 */ /* 0x000fe200078e00ff */
[C---:B------:R-:W-:Y:S02]  /*20970*/  ISETP.GE.U32.AND P4, PT, R5.reuse, 0x8, PT ;  /* 0x000000080500780c */ /* 0x040fe40003f86070 */
[----:B------:R-:W-:Y:S01]  /*20980*/  ISETP.GE.U32.AND P5, PT, R5, 0x10, PT ;  /* 0x000000100500780c */ /* 0x000fe20003fa6070 */
        /* <DEDUP_REMOVED lines=25> */
.L_x_828:
        /* <DEDUP_REMOVED lines=13> */
.L_x_827:
[----:B------:R-:W-:Y:S05]  /*20bf0*/  BSYNC B0 ;  /* 0x0000000000007941 */ /* 0x000fea0003800000 */
.L_x_826:
        /* <DEDUP_REMOVED lines=20> */
[----:B------:R-:W-:-:S07]  /*20d40*/  IMAD.MOV.U32 R2, RZ, RZ, R11 ;  /* 0x000000ffff027224 */ /* 0x000fce00078e000b */
.L_x_824:
        /* <DEDUP_REMOVED lines=16> */
.L_x_829:
[----:B-1----:R-:W-:Y:S02]  /*20e50*/  IMAD R16, R16, UR5, R7 ;  /* 0x0000000510107c24 */ /* 0x002fe4000f8e0207 */
[----:B------:R-:W-:Y:S02]  /*20e60*/  IMAD R7, R11, R6, RZ ;  /* 0x000000060b077224 */ /* 0x000fe400078e02ff */
[----:B0-----:R-:W-:Y:S01]  /*20e70*/  IMAD.MOV.U32 R2, RZ, RZ, RZ ;  /* 0x000000ffff027224 */ /* 0x001fe200078e00ff */
[----:B------:R-:W-:Y:S01]  /*20e80*/  IADD3 R17, -R16, UR6, RZ ;  /* 0x0000000610117c10 */ /* 0x000fe2000fffe1ff */
[----:B------:R-:W-:Y:S02]  /*20e90*/  VIADD R19, R19, UR4 ;  /* 0x0000000413137c36 */ /* 0x000fe40008000000 */
        /* <DEDUP_REMOVED lines=20> */
.L_x_825:
[----:B------:R-:W-:Y:S02]  /*20fe0*/  IMAD.MOV.U32 R17, RZ, RZ, RZ ;  /* 0x000000ffff117224 */ /* 0x000fe400078e00ff */
[----:B------:R-:W-:Y:S02]  /*20ff0*/  IMAD.U32 R16, RZ, RZ, UR6 ;  /* 0x00000006ff107e24 */ /* 0x000fe4000f8e00ff */
[----:B------:R-:W-:-:S07]  /*21000*/  IMAD.MOV.U32 R18, RZ, RZ, RZ ;  /* 0x000000ffff127224 */ /* 0x000fce00078e00ff */
.L_x_830:
[----:B------:R-:W-:-:S13]  /*21010*/  ISETP.NE.AND P0, PT, R5, RZ, PT ;  /* 0x000000ff0500720c */ /* 0x000fda0003f05270 */
[----:B------:R-:W0:Y:S01]  /*21020*/  @!P0 S2R R3, SR_CgaCtaId ;  /* 0x0000000000038919 */ /* 0x000e220000008800 */
[----:B------:R-:W-:-:S04]  /*21030*/  @!P0 MOV R2, 0x400 ;  /* 0x0000040000028802 */ /* 0x000fc80000000f00 */
[----:B0-----:R-:W-:-:S05]  /*21040*/  @!P0 LEA R2, R3, R2, 0x18 ;  /* 0x0000000203028211 */ /* 0x001fca00078ec0ff */
[----:B------:R2:W-:Y:S01]  /*21050*/  @!P0 STS.128 [R2+0x348d0], R16 ;  /* 0x0348d01002008388 */ /* 0x0005e20000000c00 */
[----:B------:R-:W-:Y:S06]  /*21060*/  BAR.ARV 0x5, 0x180 ;  /* 0x0146000000007b1d */ /* 0x000fec0000002000 */
.L_x_823:
[----:B--2---:R-:W-:Y:S01]  /*21070*/  IMAD.MOV.U32 R2, RZ, RZ, 0x1 ;  /* 0x00000001ff027424 */ /* 0x004fe200078e00ff */
[----:B------:R2:W-:Y:S01]  /*21080*/  STL [R1+0x58], RZ ;  /* 0x000058ff01007387 */ /* 0x0005e20000100800 */
[----:B------:R-:W-:Y:S02]  /*21090*/  ULDC UR4, c[0x0][0xc3c] ;  /* 0x00030f0000047ab9 */ /* 0x000fe40000000800 */
[----:B-1----:R-:W-:Y:S01]  /*210a0*/  ISETP.GE.AND P0, PT, R19, UR4, PT ;  /* 0x0000000413007c0c */ /* 0x002fe2000bf06270 */
[----:B------:R2:W-:Y:S04]  /*210b0*/  STL [R1+0x14], R2 ;  /* 0x0000140201007387 */ /* 0x0005e80000100800 */
[----:B------:R2:W-:Y:S08]  /*210c0*/  STL [R1+0xc], RZ ;  /* 0x00000cff01007387 */ /* 0x0005f00000100800 */
[----:B--2---:R-:W-:Y:S05]  /*210d0*/  @P0 BRA `(.L_x_831) ;  /* 0x0000006400140947 */ /* 0x004fea0003800000 */
[----:B------:R-:W1:Y:S01]  /*210e0*/  S2UR UR5, SR_CgaCtaId ;  /* 0x00000000000579c3 */ /* 0x000e620000008800 */
[C---:B------:R-:W-:Y:S01]  /*210f0*/  IMAD.SHL.U32 R2, R0.reuse, 0x8, RZ ;  /* 0x0000000800027824 */ /* 0x040fe200078e00ff */
[----:B------:R-:W-:Y:S01]  /*21100*/  LOP3.LUT R5, R0, 0x7f, RZ, 0xc0, !PT ;  /* 0x0000007f00057812 */ /* 0x000fe200078ec0ff */
[----:B------:R-:W-:Y:S01]  /*21110*/  UMOV UR4, 0x400 ;  /* 0x0000040000047882 */ /* 0x000fe20000000000 */
[----:B------:R-:W-:Y:S01]  /*21120*/  BSSY B8, `(.L_x_831) ;  /* 0x0000640000087945 */ /* 0x000fe20003800000 */
[----:B------:R-:W-:Y:S01]  /*21130*/  ULDC.64 UR38, c[0x0][0x198] ;  /* 0x0000660000267ab9 */ /* 0x000fe20000000a00 */
[C---:B0-----:R-:W-:Y:S01]  /*21140*/  LOP3.LUT R3, R2.reuse, 0x1f8, RZ, 0xc0, !PT ;  /* 0x000001f802037812 */ /* 0x041fe200078ec0ff */
[----:B------:R-:W-:Y:S01]  /*21150*/  ULDC UR36, c[0x0][0xc] ;  /* 0x0000030000247ab9 */ /* 0x000fe20000000800 */
[----:B------:R-:W-:Y:S02]  /*21160*/  LOP3.LUT R2, R2, 0x38, RZ, 0xc0, !PT ;  /* 0x0000003802027812 */ /* 0x000fe400078ec0ff */
[----:B------:R-:W-:Y:S01]  /*21170*/  LOP3.LUT R4, R3, 0x38, R0, 0x78, !PT ;  /* 0x0000003803047812 */ /* 0x000fe200078e7800 */
[----:B------:R-:W-:Y:S01]  /*21180*/  IMAD.SHL.U32 R3, R5, 0x8, RZ ;  /* 0x0000000805037824 */ /* 0x000fe200078e00ff */
[----:B------:R-:W-:-:S02]  /*21190*/  SHF.L.U32 R0, R0, 0x4, RZ ;  /* 0x0000000400007819 */ /* 0x000fc400000006ff */
[----:B------:R-:W-:Y:S02]  /*211a0*/  SHF.R.U32.HI R5, RZ, 0x3, R5 ;  /* 0x00000003ff057819 */ /* 0x000fe40000011605 */
[----:B------:R-:W-:Y:S02]  /*211b0*/  LOP3.LUT R3, R4, 0x200, R3, 0xf8, !PT ;  /* 0x0000020004037812 */ /* 0x000fe400078ef803 */
[----:B------:R-:W-:Y:S01]  /*211c0*/  LOP3.LUT R0, R5, 0x70, R0, 0xf8, !PT ;  /* 0x0000007005007812 */ /* 0x000fe200078ef800 */
[----:B------:R-:W-:Y:S01]  /*211d0*/  IMAD.MOV.U32 R0, RZ, RZ, 0x1 ;  /* 0x00000001ff007424 */ /* 0x000fe200078e00ff */
[----:B-1----:R-:W-:-:S06]  /*211e0*/  ULEA UR4, UR5, UR4, 0x18 ;  /* 0x0000000405047291 */ /* 0x002fcc000f8ec03f */
[----:B------:R-:W-:-:S04]  /*211f0*/  IMAD.U32 R4, RZ, RZ, UR4 ;  /* 0x00000004ff047e24 */ /* 0x000fc8000f8e00ff */
[----:B------:R-:W-:Y:S01]  /*21200*/  IMAD R3, R3, 0x2, R4 ;  /* 0x0000000203037824 */ /* 0x000fe200078e0204 */
[----:B------:R-:W-:Y:S04]  /*21210*/  STL [R1+0x8], R4 ;  /* 0x0000080401007387 */ /* 0x000fe80000100800 */
[----:B------:R-:W-:Y:S04]  /*21220*/  STL [R1+0x2c], R3 ;  /* 0x00002c0301007387 */ /* 0x000fe80000100800 */
[----:B------:R-:W-:Y:S04]  /*21230*/  STL [R1+0xc], RZ ;  /* 0x00000cff01007387 */ /* 0x000fe80000100800 */
[----:B------:R-:W-:Y:S04]  /*21240*/  STL [R1+0x14], R0 ;  /* 0x0000140001007387 */ /* 0x000fe80000100800 */
[----:B------:R-:W-:Y:S04]  /*21250*/  STL [R1+0x20], RZ ;  /* 0x000020ff01007387 */ /* 0x000fe80000100800 */
[----:B------:R0:W-:Y:S04]  /*21260*/  STL [R1+0x24], R0 ;  /* 0x0000240001007387 */ /* 0x0001e80000100800 */
[----:B------:R1:W-:Y:S01]  /*21270*/  STL [R1+0x58], RZ ;  /* 0x000058ff01007387 */ /* 0x0003e20000100800 */
[----:B0-----:R-:W-:-:S07]  /*21280*/  LOP3.LUT R0, R2, 0x40, RZ, 0xfc, !PT ;  /* 0x0000004002007812 */ /* 0x001fce00078efcff */
.L_x_966:
[----:B0---4-:R-:W0:Y:S01]  /*21290*/  LDC.64 R2, c[0x0][0xc88] ;  /* 0x00032200ff027b82 */ /* 0x011e220000000a00 */
[----:B------:R-:W-:Y:S01]  /*212a0*/  ULDC.64 UR4, c[0x0][0x208] ;  /* 0x0000820000047ab9 */ /* 0x000fe20000000a00 */
[----:B0-----:R-:W-:-:S05]  /*212b0*/  IMAD.WIDE R2, R19, 0x4, R2 ;  /* 0x0000000413027825 */ /* 0x001fca00078e0202 */
[----:B------:R-:W2:Y:S01]  /*212c0*/  LDG.E R15, desc[UR4][R2.64] ;  /* 0x00000004020f7981 */ /* 0x000ea2000c1e1900 */
[----:B------:R-:W-:Y:S05]  /*212d0*/  YIELD ;  /* 0x0000000000007946 */ /* 0x000fea0003800000 */
[----:B------:R-:W-:Y:S01]  /*212e0*/  ULDC.64 UR4, c[0x0][0xa28] ;  /* 0x00028a0000047ab9 */ /* 0x000fe20000000a00 */
[----:B-1----:R-:W-:Y:S01]  /*212f0*/  IMAD.MOV.U32 R0, RZ, RZ, RZ ;  /* 0x000000ffff007224 */ /* 0x002fe200078e00ff */
[----:B------:R-:W-:Y:S01]  /*21300*/  ISETP.NE.U32.AND P0, PT, RZ, UR4, PT ;  /* 0x00000004ff007c0c */ /* 0x000fe2000bf05070 */
[----:B------:R-:W-:Y:S01]  /*21310*/  ULDC.64 UR12, c[0x0][0x208] ;  /* 0x00008200000c7ab9 */ /* 0x000fe20000000a00 */
[----:B---3-5:R-:W-:Y:S01]  /*21320*/  IMAD.MOV.U32 R8, RZ, RZ, RZ ;  /* 0x000000ffff087224 */ /* 0x028fe200078e00ff */
[----:B------:R-:W-:Y:S01]  /*21330*/  ULDC.64 UR10, c[0x0][0xa18] ;  /* 0x00028600000a7ab9 */ /* 0x000fe20000000a00 */
[----:B------:R-:W-:Y:S01]  /*21340*/  ISETP.NE.AND.EX P0, PT, RZ, UR5, PT, P0 ;  /* 0x00000005ff007c0c */ /* 0x000fe2000bf05300 */
[----:B------:R-:W-:Y:S01]  /*21350*/  ULDC.64 UR8, c[0x0][0xa10] ;  /* 0x0002840000087ab9 */ /* 0x000fe20000000a00 */
[----:B------:R-:W-:Y:S01]  /*21360*/  ULDC.64 UR6, c[0x0][0xa08] ;  /* 0x0002820000067ab9 */ /* 0x000fe20000000a00 */
[----:B--2---:R-:W-:Y:S01]  /*21370*/  SHF.R.S32.HI R4, RZ, 0x1f, R15 ;  /* 0x0000001fff047819 */ /* 0x004fe2000001140f */
[----:B------:R-:W-:-:S09]  /*21380*/  IMAD.SHL.U32 R14, R15, 0x4, RZ ;  /* 0x000000040f0e7824 */ /* 0x000fd200078e00ff */
[C---:B------:R-:W-:Y:S01]  /*21390*/  @P0 LEA R2, P1, R15.reuse, UR4, 0x2 ;  /* 0x000000040f020c11 */ /* 0x040fe2000f8210ff */
[----:B------:R-:W-:Y:S03]  /*213a0*/  STL [R1+0x30], R15 ;  /* 0x0000300f01007387 */ /* 0x000fe60000100800 */
[C-C-:B------:R-:W-:Y:S01]  /*213b0*/  @P0 LEA.HI.X R3, R15.reuse, UR5, R4.reuse, 0x2, P1 ;  /* 0x000000050f030c11 */ /* 0x140fe200088f1404 */
[----:B------:R-:W-:Y:S01]  /*213c0*/  ULDC.64 UR4, c[0x0][0xa00] ;  /* 0x0002800000047ab9 */ /* 0x000fe20000000a00 */
[----:B------:R-:W-:Y:S01]  /*213d0*/  SHF.L.U64.HI R13, R15, 0x2, R4 ;  /* 0x000000020f0d7819 */ /* 0x000fe20000010204 */
[----:B------:R0:W-:Y:S01]  /*213e0*/  STL [R1+0x44], R4 ;  /* 0x0000440401007387 */ /* 0x0001e20000100800 */
[----:B------:R-:W-:-:S03]  /*213f0*/  ISETP.NE.U32.AND P2, PT, RZ, UR4, PT ;  /* 0x00000004ff007c0c */ /* 0x000fc6000bf45070 */
[----:B------:R2:W5:Y:S01]  /*21400*/  @P0 LDG.E R0, desc[UR12][R2.64] ;  /* 0x0000000c02000981 */ /* 0x000562000c1e1900 */
[----:B------:R-:W-:Y:S02]  /*21410*/  ISETP.NE.AND.EX P2, PT, RZ, UR5, PT, P2 ;  /* 0x00000005ff007c0c */ /* 0x000fe4000bf45320 */
[----:B------:R-:W-:Y:S02]  /*21420*/  CS2R R10, SRZ ;  /* 0x00000000000a7805 */ /* 0x000fe4000001ff00 */
[----:B------:R-:W-:Y:S01]  /*21430*/  ISETP.NE.U32.AND P3, PT, RZ, UR10, PT ;  /* 0x0000000aff007c0c */ /* 0x000fe2000bf65070 */
[----:B------:R-:W-:Y:S01]  /*21440*/  STL [R1], R14 ;  /* 0x0000000e01007387 */ /* 0x000fe20000100800 */
[----:B------:R-:W-:Y:S02]  /*21450*/  ISETP.NE.U32.AND P0, PT, RZ, UR6, PT ;  /* 0x00000006ff007c0c */ /* 0x000fe4000bf05070 */
[----:B------:R-:W-:Y:S01]  /*21460*/  ISETP.NE.AND.EX P3, PT, RZ, UR11, PT, P3 ;  /* 0x0000000bff007c0c */ /* 0x000fe2000bf65330 */
[----:B------:R-:W-:Y:S01]  /*21470*/  STL [R1+0x28], R13 ;  /* 0x0000280d01007387 */ /* 0x000fe20000100800 */
[----:B------:R-:W-:-:S02]  /*21480*/  ISETP.NE.U32.AND P1, PT, RZ, UR8, PT ;  /* 0x00000008ff007c0c */ /* 0x000fc4000bf25070 */
[C---:B--2---:R-:W-:Y:S02]  /*21490*/  IADD3 R2, P4, R14.reuse, UR4, RZ ;  /* 0x000000040e027c10 */ /* 0x044fe4000ff9e0ff */
[----:B------:R-:W-:Y:S02]  /*214a0*/  ISETP.NE.AND.EX P0, PT, RZ, UR7, PT, P0 ;  /* 0x00000007ff007c0c */ /* 0x000fe4000bf05300 */
[C---:B------:R-:W-:Y:S02]  /*214b0*/  IADD3.X R3, R13.reuse, UR5, RZ, P4, !PT ;  /* 0x000000050d037c10 */ /* 0x040fe4000a7fe4ff */
[C---:B0-----:R-:W-:Y:S02]  /*214c0*/  IADD3 R4, P4, R14.reuse, UR8, RZ ;  /* 0x000000080e047c10 */ /* 0x041fe4000ff9e0ff */
[----:B------:R-:W-:Y:S01]  /*214d0*/  ISETP.NE.AND.EX P1, PT, RZ, UR9, PT, P1 ;  /* 0x00000009ff007c0c */ /* 0x000fe2000bf25310 */
[----:B------:R-:W2:Y:S01]  /*214e0*/  @P2 LDG.E R8, desc[UR12][R2.64] ;  /* 0x0000000c02082981 */ /* 0x000ea2000c1e1900 */
[C---:B------:R-:W-:Y:S01]  /*214f0*/  IADD3.X R5, R13.reuse, UR9, RZ, P4, !PT ;  /* 0x000000090d057c10 */ /* 0x040fe2000a7fe4ff */
[----:B------:R-:W-:Y:S01]  /*21500*/  ULDC UR4, c[0x0][0x288] ;  /* 0x0000a20000047ab9 */ /* 0x000fe20000000800 */
[----:B------:R-:W-:Y:S01]  /*21510*/  IADD3 R6, P5, R14, UR6, RZ ;  /* 0x000000060e067c10 */ /* 0x000fe2000ffbe0ff */
[----:B------:R-:W-:Y:S01]  /*21520*/  IMAD.U32 R12, RZ, RZ, UR4 ;  /* 0x00000004ff0c7e24 */ /* 0x000fe2000f8e00ff */
[----:B------:R-:W-:Y:S01]  /*21530*/  ULDC.64 UR4, c[0x0][0x418] ;  /* 0x0001060000047ab9 */ /* 0x000fe20000000a00 */
[----:B--2---:R0:W-:Y:S01]  /*21540*/  STL [R1+0x40], R8 ;  /* 0x0000400801007387 */ /* 0x0041e20000100800 */
[----:B------:R-:W-:Y:S01]  /*21550*/  IADD3.X R7, R13, UR7, RZ, P5, !PT ;  /* 0x000000070d077c10 */ /* 0x000fe2000affe4ff */
[----:B------:R-:W-:-:S04]  /*21560*/  UISETP.NE.U32.AND UP0, UPT, UR4, URZ, UPT ;  /* 0x0000003f0400728c */ /* 0x000fc8000bf05070 */
[----:B------:R-:W5:Y:S01]  /*21570*/  @P1 LDG.E R10, desc[UR12][R4.64] ;  /* 0x0000000c040a1981 */ /* 0x000f62000c1e1900 */
[----:B------:R-:W-:Y:S01]  /*21580*/  ULDC UR4, c[0x0][0x424] ;  /* 0x0001090000047ab9 */ /* 0x000fe20000000800 */
[----:B0-----:R-:W-:Y:S02]  /*21590*/  @P3 IADD3 R8, P4, R14, UR10, RZ ;  /* 0x0000000a0e083c10 */ /* 0x001fe4000ff9e0ff */
[----:B------:R-:W5:Y:S02]  /*215a0*/  @P0 LDG.E R11, desc[UR12][R6.64] ;  /* 0x0000000c060b0981 */ /* 0x000f64000c1e1900 */
[----:B------:R-:W-:-:S05]  /*215b0*/  @P3 IADD3.X R9, R13, UR11, RZ, P4, !PT ;  /* 0x0000000b0d093c10 */ /* 0x000fca000a7fe4ff */
[----:B------:R0:W2:Y:S01]  /*215c0*/  @P3 LDG.E R12, desc[UR12][R8.64] ;  /* 0x0000000c080c3981 */ /* 0x0000a2000c1e1900 */
[----:B------:R-:W-:-:S03]  /*215d0*/  UISETP.NE.AND.EX UP0, UPT, UR5, URZ, UPT, UP0 ;  /* 0x0000003f0500728c */ /* 0x000fc6000bf05300 */
[----:B------:R-:W-:Y:S01]  /*215e0*/  ULDC UR5, c[0x0][0x2f0] ;  /* 0x0000bc0000057ab9 */ /* 0x000fe20000000800 */
[----:B------:R-:W-:-:S04]  /*215f0*/  USEL UR4, UR4, 0x1, UP0 ;  /* 0x0000000104047887 */ /* 0x000fc80008000000 */
[----:B------:R-:W-:-:S03]  /*21600*/  UIMAD UR4, UR4, UR5, URZ ;  /* 0x00000005040472a4 */ /* 0x000fc6000f8e023f */
[----:B------:R-:W-:Y:S02]  /*21610*/  ULDC UR5, c[0x0][0x348] ;  /* 0x0000d20000057ab9 */ /* 0x000fe40000000800 */
[----:B0-----:R-:W-:Y:S02]  /*21620*/  IMAD.U32 R9, RZ, RZ, UR5 ;  /* 0x00000005ff097e24 */ /* 0x001fe4000f8e00ff */
[----:B------:R-:W-:Y:S01]  /*21630*/  IMAD.U32 R8, RZ, RZ, UR4 ;  /* 0x00000004ff087e24 */ /* 0x000fe2000f8e00ff */
[----:B--2---:R0:W-:Y:S01]  /*21640*/  STL [R1+0x54], R12 ;  /* 0x0000540c01007387 */ /* 0x0041e20000100800 */
[----:B------:R-:W-:Y:S05]  /*21650*/  @P3 BRA `(.L_x_832) ;  /* 0x0000000000183947 */ /* 0x000fea0003800000 */
[----:B------:R-:W-:Y:S05]  /*21660*/  @!P2 BRA `(.L_x_832) ;  /* 0x000000000014a947 */ /* 0x000fea0003800000 */
[----:B------:R-:W-:Y:S02]  /*21670*/  ULDC.64 UR4, c[0x0][0x208] ;  /* 0x0000820000047ab9 */ /* 0x000fe40000000a00 */
[----:B0-----:R-:W2:Y:S04]  /*21680*/  LDG.E R12, desc[UR4][R2.64] ;  /* 0x00000004020c7981 */ /* 0x001ea8000c1e1900 */
[----:B------:R-:W2:Y:S02]  /*21690*/  LDG.E R2, desc[UR4][R2.64+0x4] ;  /* 0x0000040402027981 */ /* 0x000ea4000c1e1900 */
[----:B--2---:R-:W-:-:S05]  /*216a0*/  IMAD.IADD R2, R2, 0x1, -R12 ;  /* 0x0000000102027824 */ /* 0x004fca00078e0a0c */
[----:B------:R2:W-:Y:S02]  /*216b0*/  STL [R1+0x54], R2 ;  /* 0x0000540201007387 */ /* 0x0005e40000100800 */
.L_x_832:
[----:B0-----:R-:W-:Y:S01]  /*216c0*/  IMAD.MOV.U32 R12, RZ, RZ, R15 ;  /* 0x000000ffff0c7224 */ /* 0x001fe200078e000f */
[----:B------:R-:W-:Y:S01]  /*216d0*/  ULDC.64 UR4, c[0x0][0xa20] ;  /* 0x0002880000047ab9 */ /* 0x000fe20000000a00 */
[----:B--2--5:R-:W-:Y:S01]  /*216e0*/  IMAD.IADD R2, R11, 0x1, R0 ;  /* 0x000000010b027824 */ /* 0x024fe200078e0200 */
[----:B------:R-:W-:Y:S02]  /*216f0*/  ISETP.NE.U32.AND P2, PT, RZ, UR4, PT ;  /* 0x00000004ff007c0c */ /* 0x000fe4000bf45070 */
[----:B------:R0:W-:Y:S02]  /*21700*/  STL [R1+0x10], R12 ;  /* 0x0000100c01007387 */ /* 0x0001e40000100800 */
[----:B------:R-:W-:Y:S02]  /*21710*/  ISETP.NE.AND.EX P2, PT, RZ, UR5, PT, P2 ;  /* 0x00000005ff007c0c */ /* 0x000fe4000bf45320 */
[----:B------:R0:W-:Y:S11]  /*21720*/  STL [R1+0x1c], R2 ;  /* 0x00001c0201007387 */ /* 0x0001f60000100800 */
[----:B0-----:R-:W-:Y:S05]  /*21730*/  @!P2 BRA `(.L_x_833) ;  /* 0x000000000014a947 */ /* 0x001fea0003800000 */
[----:B------:R-:W-:Y:S01]  /*21740*/  IADD3 R2, P0, R14, UR4, RZ ;  /* 0x000000040e027c10 */ /* 0x000fe2000ff1e0ff */
[----:B------:R-:W-:-:S03]  /*21750*/  ULDC.64 UR6, c[0x0][0x208] ;  /* 0x0000820000067ab9 */ /* 0x000fc60000000a00 */
[----:B------:R-:W-:-:S05]  /*21760*/  IADD3.X R3, R13, UR5, RZ, P0, !PT ;  /* 0x000000050d037c10 */ /* 0x000fca00087fe4ff */
[----:B------:R0:W5:Y:S01]  /*21770*/  LDG.E R8, desc[UR6][R2.64] ;  /* 0x0000000602087981 */ /* 0x000162000c1e1900 */
[----:B------:R-:W-:Y:S05]  /*21780*/  BRA `(.L_x_834) ;  /* 0x0000000000147947 */ /* 0x000fea0003800000 */
.L_x_833:
[----:B------:R-:W-:Y:S05]  /*21790*/  @!P0 BRA `(.L_x_834) ;  /* 0x0000000000108947 */ /* 0x000fea0003800000 */
[----:B------:R-:W-:Y:S02]  /*217a0*/  ULDC.64 UR4, c[0x0][0x208] ;  /* 0x0000820000047ab9 */ /* 0x000fe40000000a00 */
[----:B------:R-:W2:Y:S04]  /*217b0*/  LDG.E R8, desc[UR4][R6.64] ;  /* 0x0000000406087981 */ /* 0x000ea8000c1e1900 */
[----:B------:R-:W2:Y:S02]  /*217c0*/  LDG.E R6, desc[UR4][R6.64+0x4] ;  /* 0x0000040406067981 */ /* 0x000ea4000c1e1900 */
[----:B--2---:R-:W-:-:S07]  /*217d0*/  IMAD.IADD R8, R6, 0x1, -R8 ;  /* 0x0000000106087824 */ /* 0x004fce00078e0a08 */
.L_x_834:
[----:B------:R-:W-:Y:S01]  /*217e0*/  ULDC.64 UR4, c[0x0][0x208] ;  /* 0x0000820000047ab9 */ /* 0x000fe20000000a00 */
[----:B-----5:R-:W-:Y:S01]  /*217f0*/  IMAD.IADD R0, R8, 0x1, -R0 ;  /* 0x0000000108007824 */ /* 0x020fe200078e0a00 */
[----:B0-----:R-:W2:Y:S04]  /*21800*/  @P1 LDG.E R2, desc[UR4][R4.64] ;  /* 0x0000000404021981 */ /* 0x001ea8000c1e1900 */
[----:B------:R-:W2:Y:S01]  /*21810*/  @P1 LDG.E R4, desc[UR4][R4.64+0x4] ;  /* 0x0000040404041981 */ /* 0x000ea2000c1e1900 */
[----:B------:R-:W-:Y:S01]  /*21820*/  BSSY B0, `(.L_x_835) ;  /* 0x000012d000007945 */ /* 0x000fe20003800000 */
[----:B--2---:R-:W-:-:S04]  /*21830*/  @P1 IMAD.IADD R9, R4, 0x1, -R2 ;  /* 0x0000000104091824 */ /* 0x004fc800078e0a02 */
[----:B------:R-:W-:-:S04]  /*21840*/  IMAD.IADD R3, R0, 0x1, R9 ;  /* 0x0000000100037824 */ /* 0x000fc800078e0209 */
[----:B------:R-:W-:Y:S01]  /*21850*/  VIADD R2, R3, 0xaf ;  /* 0x000000af03027836 */ /* 0x000fe20000000000 */
[----:B------:R0:W-:Y:S03]  /*21860*/  STL [R1+0x50], R3 ;  /* 0x0000500301007387 */ /* 0x0001e60000100800 */
[----:B------:R-:W-:-:S05]  /*21870*/  IMAD.HI R2, R2, 0x2e8ba2e9, RZ ;  /* 0x2e8ba2e902027827 */ /* 0x000fca00078e02ff */
[----:B0-----:R-:W-:-:S04]  /*21880*/  SHF.R.U32.HI R3, RZ, 0x1f, R2 ;  /* 0x0000001fff037819 */ /* 0x001fc80000011602 */
[----:B------:R-:W-:-:S05]  /*21890*/  LEA.HI.SX32 R4, R2, R3, 0x1b ;  /* 0x0000000302047211 */ /* 0x000fca00078fdaff */
[--C-:B------:R-:W-:Y:S01]  /*218a0*/  IMAD R2, R4, 0xb0, -R0.reuse ;  /* 0x000000b004027824 */ /* 0x100fe200078e0a00 */
[----:B------:R0:W-:Y:S01]  /*218b0*/  STL [R1+0x38], R4 ;  /* 0x0000380401007387 */ /* 0x0001e20000100800 */
[----:B------:R-:W-:-:S03]  /*218c0*/  IMAD.MOV R0, RZ, RZ, -R0 ;  /* 0x000000ffff007224 */ /* 0x000fc600078e0a00 */
[----:B------:R-:W-:Y:S02]  /*218d0*/  VIMNMX R9, R2, R9, PT ;  /* 0x0000000902097248 */ /* 0x000fe40003fe0100 */
[----:B------:R-:W-:-:S04]  /*218e0*/  VIMNMX R0, RZ, R0, !PT ;  /* 0x00000000ff007248 */ /* 0x000fc80007fe0100 */
[----:B------:R-:W-:Y:S01]  /*218f0*/  ISETP.GT.AND P0, PT, R9, R0, PT ;  /* 0x000000000900720c */ /* 0x000fe20003f04270 */
[----:B0-----:R-:W-:-:S12]  /*21900*/  IMAD.WIDE.U32 R4, R0, -0x45d1745d, RZ ;  /* 0xba2e8ba300047825 */ /* 0x001fd800078e00ff */
[----:B------:R-:W-:Y:S01]  /*21910*/  @P0 VIADD R2, R9, 0xaf ;  /* 0x000000af09020836 */ /* 0x000fe20000000000 */
[----:B------:R-:W-:-:S03]  /*21920*/  SHF.R.U32.HI R9, RZ, 0x7, R5 ;  /* 0x00000007ff097819 */ /* 0x000fc60000011605 */
[----:B------:R-:W-:-:S04]  /*21930*/  @P0 IMAD.HI R0, R2, 0x2e8ba2e9, RZ ;  /* 0x2e8ba2e902000827 */ /* 0x000fc800078e02ff */
[----:B------:R-:W-:Y:S01]  /*21940*/  IMAD.MOV.U32 R6, RZ, RZ, R9 ;  /* 0x000000ffff067224 */ /* 0x000fe200078e0009 */
[----:B------:R-:W-:-:S04]  /*21950*/  @P0 SHF.R.U32.HI R2, RZ, 0x1f, R0 ;  /* 0x0000001fff020819 */ /* 0x000fc80000011600 */
[----:B------:R-:W-:Y:S02]  /*21960*/  @P0 LEA.HI.SX32 R6, R0, R2, 0x1b ;  /* 0x0000000200060211 */ /* 0x000fe400078fdaff */
[----:B------:R-:W-:Y:S02]  /*21970*/  PLOP3.LUT P0, PT, PT, PT, PT, 0x80, 0x0 ;  /* 0x000000000000781c */ /* 0x000fe40003f0f070 */
[----:B------:R-:W-:-:S13]  /*21980*/  ISETP.GT.AND P2, PT, R6, R9, PT ;  /* 0x000000090600720c */ /* 0x000fda0003f44270 */
[----:B------:R-:W-:Y:S05]  /*21990*/  @!P2 BRA `(.L_x_836) ;  /* 0x000000100054a947 */ /* 0x000fea0003800000 */
[----:B------:R-:W-:Y:S01]  /*219a0*/  UMOV UR4, 0xffffffff ;  /* 0xffffffff00047882 */ /* 0x000fe20000000000 */
[----:B------:R-:W-:Y:S02]  /*219b0*/  SEL R0, R12, RZ, !P1 ;  /* 0x000000ff0c007207 */ /* 0x000fe40004800000 */
[----:B------:R-:W-:Y:S05]  /*219c0*/  BRA.DIV UR4, `(.L_x_837) ;  /* 0x0000006a04bc7947 */ /* 0x000fea000b800000 */
[----:B------:R-:W0:Y:S02]  /*219d0*/  S2R R2, SR_TID.X ;  /* 0x0000000000027919 */ /* 0x000e240000002100 */
[----:B0-----:R-:W-:-:S04]  /*219e0*/  SHF.R.U32.HI R2, RZ, 0x5, R2 ;  /* 0x00000005ff027819 */ /* 0x001fc80000011602 */
[----:B------:R-:W-:-:S05]  /*219f0*/  LOP3.LUT R2, R2, 0x3, RZ, 0xc0, !PT ;  /* 0x0000000302027812 */ /* 0x000fca00078ec0ff */
[----:B------:R0:W2:Y:S02]  /*21a00*/  SHFL.IDX PT, R14, R2, RZ, 0x1f ;  /* 0x00001fff020e7589 */ /* 0x0000a400000e0000 */
.L_x_1015:
[----:B--2---:R-:W-:Y:S02]  /*21a10*/  ISETP.NE.AND P0, PT, R14, RZ, PT ;  /* 0x000000ff0e00720c */ /* 0x004fe40003f05270 */
[----:B------:R-:W-:-:S11]  /*21a20*/  PLOP3.LUT P6, PT, PT, PT, PT, 0x8, 0x0 ;  /* 0x000000000000781c */ /* 0x000fd60003fce170 */
[----:B------:R-:W-:Y:S05]  /*21a30*/  @P0 BRA `(.L_x_838) ;  /* 0x00000000000c0947 */ /* 0x000fea0003800000 */
[----:B------:R-:W-:-:S03]  /*21a40*/  UMOV UR4, 0xffffffff ;  /* 0xffffffff00047882 */ /* 0x000fc60000000000 */
[----:B------:R-:W-:Y:S05]  /*21a50*/  BRA.DIV UR4, `(.L_x_839) ;  /* 0x0000006a04cc7947 */ /* 0x000fea000b800000 */
[----:B------:R-:W-:-:S13]  /*21a60*/  ELECT P6, URZ, PT ;  /* 0x00000000003f782f */ /* 0x000fda00038c0000 */
.L_x_838:
[----:B0-----:R-:W2:Y:S04]  /*21a70*/  LDL R2, [R1+0x58] ;  /* 0x0000580001027983 */ /* 0x001ea80000100800 */
[----:B------:R-:W3:Y:S01]  /*21a80*/  LDL R4, [R1+0x8] ;  /* 0x0000080001047983 */ /* 0x000ee20000100800 */
[----:B------:R-:W-:Y:S01]  /*21a90*/  BSSY B1, `(.L_x_840) ;  /* 0x0000008000017945 */ /* 0x000fe20003800000 */
[----:B--2---:R-:W-:-:S05]  /*21aa0*/  VIADD R2, R2, 0x1 ;  /* 0x0000000102027836 */ /* 0x004fca0000000000 */
[----:B------:R-:W-:-:S04]  /*21ab0*/  LEA.HI R3, R2, R2, RZ, 0x1 ;  /* 0x0000000202037211 */ /* 0x000fc800078f08ff */
[----:B------:R-:W-:-:S05]  /*21ac0*/  LOP3.LUT R3, R3, 0xfffffffe, RZ, 0xc0, !PT ;  /* 0xfffffffe03037812 */ /* 0x000fca00078ec0ff */
[----:B------:R-:W-:-:S05]  /*21ad0*/  IMAD.IADD R2, R2, 0x1, -R3 ;  /* 0x0000000102027824 */ /* 0x000fca00078e0a03 */
[----:B------:R-:W-:-:S04]  /*21ae0*/  SHF.L.U32 R2, R2, 0x1f, RZ ;  /* 0x0000001f02027819 */ /* 0x000fc800000006ff */
[----:B---3--:R-:W0:Y:S02]  /*21af0*/  SYNCS.PHASECHK.TRANS64.TRYWAIT P0, [R4+URZ+0x34820], R2 ;  /* 0x03482002040075a7 */ /* 0x008e24000800017f */
[----:B0-----:R-:W-:Y:S05]  /*21b00*/  @!P0 BRA `(.L_x_841) ;  /* 0x0000006800c08947 */ /* 0x001fea0003800000 */
.L_x_1018:
[----:B------:R-:W-:Y:S05]  /*21b10*/  BSYNC B1 ;  /* 0x0000000000017941 */ /* 0x000fea0003800000 */
.L_x_840:
[----:B------:R-:W-:Y:S04]  /*21b20*/  BSSY B1, `(.L_x_842) ;  /* 0x0000071000017945 */ /* 0x000fe80003800000 */
[----:B------:R-:W-:Y:S05]  /*21b30*/  @!P6 BRA `(.L_x_843) ;  /* 0x0000000400bce947 */ /* 0x000fea0003800000 */
[----:B------:R-:W2:Y:S04]  /*21b40*/  LDL R7, [R1+0x8] ;  /* 0x0000080001077983 */ /* 0x000ea80000100800 */
[----:B------:R-:W2:Y:S04]  /*21b50*/  LDL R4, [R1+0x20] ;  /* 0x0000200001047983 */ /* 0x000ea80000100800 */
[----:B------:R-:W3:Y:S01]  /*21b60*/  LDL R5, [R1+0x24] ;  /* 0x0000240001057983 */ /* 0x000ee20000100800 */
[----:B------:R-:W-:Y:S01]  /*21b70*/  BSSY B2, `(.L_x_844) ;  /* 0x0000008000027945 */ /* 0x000fe20003800000 */
[----:B0-----:R-:W0:Y:S02]  /*21b80*/  S2R R3, SR_TID.X ;  /* 0x0000000000037919 */ /* 0x001e240000002100 */
[----:B0-----:R-:W-:-:S04]  /*21b90*/  LOP3.LUT R3, R3, 0x7f, RZ, 0xc0, !PT ;  /* 0x0000007f03037812 */ /* 0x001fc800078ec0ff */
[----:B------:R-:W-:Y:S01]  /*21ba0*/  ISETP.NE.AND P1, PT, R3, RZ, PT ;  /* 0x000000ff0300720c */ /* 0x000fe20003f25270 */
[----:B--2---:R-:W-:Y:S01]  /*21bb0*/  IMAD R4, R4, 0x8, R7 ;  /* 0x0000000804047824 */ /* 0x004fe200078e0207 */
[----:B---3--:R-:W-:-:S04]  /*21bc0*/  SHF.L.U32 R8, R5, 0x1f, RZ ;  /* 0x0000001f05087819 */ /* 0x008fc800000006ff */
[----:B------:R-:W0:Y:S02]  /*21bd0*/  SYNCS.PHASECHK.TRANS64.TRYWAIT P0, [R4+URZ+0x348a0], R8 ;  /* 0x0348a008040075a7 */ /* 0x000e24000800017f */
[----:B0-----:R-:W-:Y:S05]  /*21be0*/  @!P0 BRA `(.L_x_845) ;  /* 0x0000006800a08947 */ /* 0x001fea0003800000 */
.L_x_1019:
[----:B------:R-:W-:Y:S05]  /*21bf0*/  BSYNC B2 ;  /* 0x0000000000027941 */ /* 0x000fea0003800000 */
.L_x_844:
[----:B------:R-:W-:Y:S04]  /*21c00*/  BSSY B2, `(.L_x_846) ;  /* 0x0000009000027945 */ /* 0x000fe80003800000 */
[----:B------:R-:W-:Y:S05]  /*21c10*/  @P1 BRA `(.L_x_847) ;  /* 0x00000000001c1947 */ /* 0x000fea0003800000 */
[----:B------:R-:W2:Y:S01]  /*21c20*/  S2R R3, SR_TID.X ;  /* 0x0000000000037919 */ /* 0x000ea20000002100 */
[----:B------:R-:W-:-:S04]  /*21c30*/  IMAD.MOV.U32 R2, RZ, RZ, 0xb000 ;  /* 0x0000b000ff027424 */ /* 0x000fc800078e00ff */
[----:B------:R3:W-:Y:S01]  /*21c40*/  SYNCS.ARRIVE.TRANS64 RZ, [R4+URZ+0x34890], R2 ;  /* 0x0348900204ff79a7 */ /* 0x0007e2000800003f */
[----:B--2---:R-:W-:-:S04]  /*21c50*/  LOP3.LUT R3, R3, 0x1f, RZ, 0xc0, !PT ;  /* 0x0000001f03037812 */ /* 0x004fc800078ec0ff */
[----:B------:R-:W-:-:S13]  /*21c60*/  ISETP.NE.AND P0, PT, R3, RZ, PT ;  /* 0x000000ff0300720c */ /* 0x000fda0003f05270 */
[----:B---3--:R-:W-:Y:S05]  /*21c70*/  @!P0 BRA `(.L_x_847) ;  /* 0x0000000000048947 */ /* 0x008fea0003800000 */
[----:B------:R-:W-:Y:S01]  /*21c80*/  BPT.TRAP 0x1 ;  /* 0x000000040000795c */ /* 0x000fe20000300000 */
.L_x_847:
[----:B------:R-:W-:Y:S05]  /*21c90*/  BSYNC B2 ;  /* 0x0000000000027941 */ /* 0x000fea0003800000 */
.L_x_846:
[----:B------:R-:W2:Y:S04]  /*21ca0*/  LDL R5, [R1+0x8] ;  /* 0x0000080001057983 */ /* 0x000ea80000100800 */
[----:B------:R-:W2:Y:S01]  /*21cb0*/  LDL R2, [R1+0x20] ;  /* 0x0000200001027983 */ /* 0x000ea20000100800 */
[----:B------:R-:W-:Y:S01]  /*21cc0*/  IMAD.MOV.U32 R14, RZ, RZ, RZ ;  /* 0x000000ffff0e7224 */ /* 0x000fe200078e00ff */
[----:B------:R-:W-:Y:S01]  /*21cd0*/  UIADD3 UR4, UP0, UR38, 0x570, URZ ;  /* 0x0000057026047890 */ /* 0x000fe2000ff1e03f */
[----:B------:R-:W-:Y:S01]  /*21ce0*/  IMAD R3, R6, 0xb0, R10 ;  /* 0x000000b006037824 */ /* 0x000fe200078e020a */
[----:B------:R-:W-:Y:S01]  /*21cf0*/  PLOP3.LUT P0, PT, PT, PT, PT, 0x80, 0x0 ;  /* 0x000000000000781c */ /* 0x000fe20003f0f070 */
[----:B------:R-:W-:Y:S01]  /*21d00*/  UMOV UR6, 0x0 ;  /* 0x0000000000067882 */ /* 0x000fe20000000000 */
[----:B------:R-:W-:Y:S01]  /*21d10*/  R2UR UR10, R14 ;  /* 0x000000000e0a72ca */ /* 0x000fe200000e0000 */
[----:B------:R-:W-:Y:S01]  /*21d20*/  VIADD R3, R3, 0xffffff50 ;  /* 0xffffff5003037836 */ /* 0x000fe20000000000 */
[----:B------:R-:W-:Y:S01]  /*21d30*/  UIADD3.X UR5, URZ, UR39, URZ, UP0, !UPT ;  /* 0x000000273f057290 */ /* 0x000fe200087fe43f */
[----:B------:R-:W-:Y:S01]  /*21d40*/  UMOV UR7, 0x12f00000 ;  /* 0x12f0000000077882 */ /* 0x000fe20000000000 */
[----:B--2---:R-:W-:-:S02]  /*21d50*/  IMAD R7, R2, 0xb000, R5 ;  /* 0x0000b00002077824 */ /* 0x004fc400078e0205 */
[----:B------:R-:W-:Y:S02]  /*21d60*/  VIADD R2, R4, 0x34890 ;  /* 0x0003489004027836 */ /* 0x000fe40000000000 */
[----:B------:R-:W-:-:S07]  /*21d70*/  VIADD R5, R7, 0x1e400 ;  /* 0x0001e40007057836 */ /* 0x000fce0000000000 */
.L_x_848:
        /* <DEDUP_REMOVED lines=16> */
.L_x_849:
        /* <DEDUP_REMOVED lines=10> */
[----:B------:R-:W2:Y:S01]  /*21f20*/  SYNCS.PHASECHK.TRANS64.TRYWAIT P0, [R4+URZ+0x348c0], R8 ;  /* 0x0348c008040075a7 */ /* 0x000ea2000800017f */
[----:B------:R-:W-:Y:S04]  /*21f30*/  BSSY B2, `(.L_x_850) ;  /* 0x0000002000027945 */ /* 0x000fe80003800000 */
[----:B--2---:R-:W-:Y:S05]  /*21f40*/  @!P0 BRA `(.L_x_851) ;  /* 0x0000006400dc8947 */ /* 0x004fea0003800000 */
.L_x_1020:
[----:B------:R-:W-:Y:S05]  /*21f50*/  BSYNC B2 ;  /* 0x0000000000027941 */ /* 0x000fea0003800000 */
.L_x_850:
[----:B------:R-:W-:Y:S01]  /*21f60*/  BSSY B2, `(.L_x_852) ;  /* 0x000000b000027945 */ /* 0x000fe20003800000 */
[----:B------:R-:W-:Y:S02]  /*21f70*/  IMAD.MOV.U32 R12, RZ, RZ, 0x0 ;  /* 0x00000000ff0c7424 */ /* 0x000fe400078e00ff */
[----:B------:R-:W-:Y:S01]  /*21f80*/  IMAD.MOV.U32 R13, RZ, RZ, 0x12f00000 ;  /* 0x12f00000ff0d7424 */ /* 0x000fe200078e00ff */
[----:B------:R-:W-:Y:S06]  /*21f90*/  @P1 BRA `(.L_x_853) ;  /* 0x00000000001c1947 */ /* 0x000fec0003800000 */
[----:B------:R-:W3:Y:S01]  /*21fa0*/  S2R R5, SR_TID.X ;  /* 0x0000000000057919 */ /* 0x000ee20000002100 */
[----:B------:R-:W-:-:S04]  /*21fb0*/  IMAD.MOV.U32 R2, RZ, RZ, 0xb000 ;  /* 0x0000b000ff027424 */ /* 0x000fc800078e00ff */
[----:B------:R4:W-:Y:S01]  /*21fc0*/  SYNCS.ARRIVE.TRANS64 RZ, [R4+URZ+0x348b0], R2 ;  /* 0x0348b00204ff79a7 */ /* 0x0009e2000800003f */
[----:B---3--:R-:W-:-:S04]  /*21fd0*/  LOP3.LUT R5, R5, 0x1f, RZ, 0xc0, !PT ;  /* 0x0000001f05057812 */ /* 0x008fc800078ec0ff */
[----:B------:R-:W-:-:S13]  /*21fe0*/  ISETP.NE.AND P0, PT, R5, RZ, PT ;  /* 0x000000ff0500720c */ /* 0x000fda0003f05270 */
[----:B----4-:R-:W-:Y:S05]  /*21ff0*/  @!P0 BRA `(.L_x_853) ;  /* 0x0000000000048947 */ /* 0x010fea0003800000 */
[----:B------:R-:W-:Y:S01]  /*22000*/  BPT.TRAP 0x1 ;  /* 0x000000040000795c */ /* 0x000fe20000300000 */
.L_x_853:
[----:B------:R-:W-:Y:S05]  /*22010*/  BSYNC B2 ;  /* 0x0000000000027941 */ /* 0x000fea0003800000 */
.L_x_852:
[----:B------:R-:W-:Y:S01]  /*22020*/  R2UR UR10, R14 ;  /* 0x000000000e0a72ca */ /* 0x000fe200000e0000 */
[----:B------:R-:W-:Y:S01]  /*22030*/  UIADD3 UR4, UP0, UR38, 0x670, URZ ;  /* 0x0000067026047890 */ /* 0x000fe2000ff1e03f */
[----:B------:R-:W-:Y:S01]  /*22040*/  R2UR UR6, R12 ;  /* 0x000000000c0672ca */ /* 0x000fe200000e0000 */
[----:B0-2---:R-:W-:Y:S01]  /*22050*/  VIADD R4, R4, 0x348b0 ;  /* 0x000348b004047836 */ /* 0x005fe20000000000 */
[----:B------:R-:W-:Y:S01]  /*22060*/  R2UR UR7, R13 ;  /* 0x000000000d0772ca */ /* 0x000fe200000e0000 */
[----:B------:R-:W-:Y:S01]  /*22070*/  VIADD R2, R7, 0x400 ;  /* 0x0000040007027836 */ /* 0x000fe20000000000 */
[----:B------:R-:W-:Y:S01]  /*22080*/  PLOP3.LUT P0, PT, PT, PT, PT, 0x80, 0x0 ;  /* 0x000000000000781c */ /* 0x000fe20003f0f070 */
[----:B------:R-:W-:-:S12]  /*22090*/  UIADD3.X UR5, URZ, UR39, URZ, UP0, !UPT ;  /* 0x000000273f057290 */ /* 0x000fd800087fe43f */
.L_x_854:
        /* <DEDUP_REMOVED lines=15> */
.L_x_855:
        /* <DEDUP_REMOVED lines=10> */
.L_x_843:
[----:B------:R-:W-:Y:S05]  /*22230*/  BSYNC B1 ;  /* 0x0000000000017941 */ /* 0x000fea0003800000 */
.L_x_842:
[----:B------:R-:W0:Y:S04]  /*22240*/  LDL.LU R7, [R1+0x20] ;  /* 0x0000200001077983 */ /* 0x000e280000300800 */
[----:B------:R-:W2:Y:S01]  /*22250*/  LDL.LU R5, [R1+0x24] ;  /* 0x0000240001057983 */ /* 0x000ea20000300800 */
[----:B------:R-:W-:Y:S01]  /*22260*/  PLOP3.LUT P0, PT, PT, PT, PT, 0x8, 0x0 ;  /* 0x000000000000781c */ /* 0x000fe20003f0e170 */
[----:B0-----:R-:W-:Y:S02]  /*22270*/  VIADD R2, R7, 0x1 ;  /* 0x0000000107027836 */ /* 0x001fe40000000000 */
[----:B------:R-:W-:-:S03]  /*22280*/  VIADD R7, R6, 0xfffffffe ;  /* 0xfffffffe06077836 */ /* 0x000fc60000000000 */
[C---:B------:R-:W-:Y:S02]  /*22290*/  ISETP.NE.AND P1, PT, R2.reuse, 0x2, PT ;  /* 0x000000020200780c */ /* 0x040fe40003f25270 */
[----:B------:R-:W-:Y:S02]  /*222a0*/  ISETP.GE.AND P2, PT, R7, R9, PT ;  /* 0x000000090700720c */ /* 0x000fe40003f46270 */
[----:B------:R-:W-:Y:S02]  /*222b0*/  SEL R3, RZ, 0x1, P1 ;  /* 0x00000001ff037807 */ /* 0x000fe40000800000 */
[----:B------:R-:W-:Y:S02]  /*222c0*/  SEL R2, R2, RZ, P1 ;  /* 0x000000ff02027207 */ /* 0x000fe40000800000 */
[----:B--2---:R-:W-:-:S03]  /*222d0*/  LOP3.LUT R5, R5, R3, RZ, 0x3c, !PT ;  /* 0x0000000305057212 */ /* 0x004fc600078e3cff */
[----:B------:R0:W-:Y:S04]  /*222e0*/  STL [R1+0x20], R2 ;  /* 0x0000200201007387 */ /* 0x0001e80000100800 */
[----:B------:R0:W-:Y:S01]  /*222f0*/  STL [R1+0x24], R5 ;  /* 0x0000240501007387 */ /* 0x0001e20000100800 */
[----:B------:R-:W-:Y:S05]  /*22300*/  @!P2 BRA `(.L_x_836) ;  /* 0x0000000400f8a947 */ /* 0x000fea0003800000 */
.L_x_870:
[----:B------:R-:W-:Y:S05]  /*22310*/  YIELD ;  /* 0x0000000000007946 */ /* 0x000fea0003800000 */
[----:B------:R-:W-:Y:S04]  /*22320*/  BSSY B1, `(.L_x_856) ;  /* 0x0000070000017945 */ /* 0x000fe80003800000 */
[----:B--2---:R-:W-:Y:S05]  /*22330*/  @!P6 BRA `(.L_x_857) ;  /* 0x0000000400b8e947 */ /* 0x004fea0003800000 */
[----:B0-----:R-:W2:Y:S04]  /*22340*/  LDL R5, [R1+0x8] ;  /* 0x0000080001057983 */ /* 0x001ea80000100800 */
[----:B------:R-:W2:Y:S04]  /*22350*/  LDL R4, [R1+0x20] ;  /* 0x0000200001047983 */ /* 0x000ea80000100800 */
[----:B------:R-:W3:Y:S01]  /*22360*/  LDL R3, [R1+0x24] ;  /* 0x0000240001037983 */ /* 0x000ee20000100800 */
[----:B------:R-:W-:Y:S01]  /*22370*/  BSSY B2, `(.L_x_858) ;  /* 0x0000008000027945 */ /* 0x000fe20003800000 */
[----:B------:R-:W0:Y:S02]  /*22380*/  S2R R2, SR_TID.X ;  /* 0x0000000000027919 */ /* 0x000e240000002100 */
[----:B0-----:R-:W-:-:S04]  /*22390*/  LOP3.LUT R2, R2, 0x7f, RZ, 0xc0, !PT ;  /* 0x0000007f02027812 */ /* 0x001fc800078ec0ff */
[----:B------:R-:W-:Y:S01]  /*223a0*/  ISETP.NE.AND P2, PT, R2, RZ, PT ;  /* 0x000000ff0200720c */ /* 0x000fe20003f45270 */
[----:B--2---:R-:W-:Y:S01]  /*223b0*/  IMAD R6, R4, 0x8, R5 ;  /* 0x0000000804067824 */ /* 0x004fe200078e0205 */
[----:B---3--:R-:W-:-:S04]  /*223c0*/  SHF.L.U32 R5, R3, 0x1f, RZ ;  /* 0x0000001f03057819 */ /* 0x008fc800000006ff */
[----:B------:R-:W0:Y:S02]  /*223d0*/  SYNCS.PHASECHK.TRANS64.TRYWAIT P1, [R6+URZ+0x348a0], R5 ;  /* 0x0348a005060075a7 */ /* 0x000e24000802017f */
[----:B0-----:R-:W-:Y:S05]  /*223e0*/  @!P1 BRA `(.L_x_859) ;  /* 0x0000006000c89947 */ /* 0x001fea0003800000 */
.L_x_1021:
[----:B------:R-:W-:Y:S05]  /*223f0*/  BSYNC B2 ;  /* 0x0000000000027941 */ /* 0x000fea0003800000 */
.L_x_858:
        /* <DEDUP_REMOVED lines=9> */
.L_x_861:
[----:B------:R-:W-:Y:S05]  /*22490*/  BSYNC B2 ;  /* 0x0000000000027941 */ /* 0x000fea0003800000 */
.L_x_860:
[----:B------:R-:W2:Y:S04]  /*224a0*/  LDL R3, [R1+0x8] ;  /* 0x0000080001037983 */ /* 0x000ea80000100800 */
[----:B------:R-:W2:Y:S01]  /*224b0*/  LDL R2, [R1+0x20] ;  /* 0x0000200001027983 */ /* 0x000ea20000100800 */
[----:B------:R-:W-:Y:S01]  /*224c0*/  IMAD.MOV.U32 R11, RZ, RZ, RZ ;  /* 0x000000ffff0b7224 */ /* 0x000fe200078e00ff */
[----:B------:R-:W-:Y:S01]  /*224d0*/  UIADD3 UR4, UP0, UR38, 0x570, URZ ;  /* 0x0000057026047890 */ /* 0x000fe2000ff1e03f */
[----:B------:R-:W-:Y:S01]  /*224e0*/  PLOP3.LUT P1, PT, PT, PT, PT, 0x80, 0x0 ;  /* 0x000000000000781c */ /* 0x000fe20003f2f070 */
[----:B------:R-:W-:Y:S01]  /*224f0*/  UMOV UR6, 0x0 ;  /* 0x0000000000067882 */ /* 0x000fe20000000000 */
[----:B------:R-:W-:Y:S01]  /*22500*/  UMOV UR7, 0x12f00000 ;  /* 0x12f0000000077882 */ /* 0x000fe20000000000 */
[----:B------:R-:W-:Y:S01]  /*22510*/  R2UR UR10, R11 ;  /* 0x000000000b0a72ca */ /* 0x000fe200000e0000 */
[----:B------:R-:W-:Y:S01]  /*22520*/  UIADD3.X UR5, URZ, UR39, URZ, UP0, !UPT ;  /* 0x000000273f057290 */ /* 0x000fe200087fe43f */
[----:B--2---:R-:W-:-:S02]  /*22530*/  IMAD R4, R2, 0xb000, R3 ;  /* 0x0000b00002047824 */ /* 0x004fc400078e0203 */
[----:B------:R-:W-:Y:S02]  /*22540*/  IMAD R3, R7, 0xb0, R10 ;  /* 0x000000b007037824 */ /* 0x000fe400078e020a */
[----:B------:R-:W-:Y:S02]  /*22550*/  VIADD R2, R6, 0x34890 ;  /* 0x0003489006027836 */ /* 0x000fe40000000000 */
[----:B------:R-:W-:-:S07]  /*22560*/  VIADD R8, R4, 0x1e400 ;  /* 0x0001e40004087836 */ /* 0x000fce0000000000 */
.L_x_862:
        /* <DEDUP_REMOVED lines=10> */
[----:B------:R-:W-:Y:S01]  /*22610*/  MOV R14, 0x40 ;  /* 0x00000040000e7802 */ /* 0x000fe20000000f00 */
[----:B------:R-:W-:Y:S01]  /*22620*/  VIADD R8, R4, 0x23c00 ;  /* 0x00023c0004087836 */ /* 0x000fe20000000000 */
[----:B------:R-:W-:Y:S01]  /*22630*/  PLOP3.LUT P1, PT, PT, PT, PT, 0x80, 0x0 ;  /* 0x000000000000781c */ /* 0x000fe20003f2f070 */
[----:B------:R-:W-:Y:S01]  /*22640*/  UMOV UR6, 0x0 ;  /* 0x0000000000067882 */ /* 0x000fe20000000000 */
[----:B------:R-:W-:Y:S01]  /*22650*/  R2UR UR10, R14 ;  /* 0x000000000e0a72ca */ /* 0x000fe200000e0000 */
[----:B------:R-:W-:-:S14]  /*22660*/  UMOV UR7, 0x12f00000 ;  /* 0x12f0000000077882 */ /* 0x000fdc0000000000 */
.L_x_863:
        /* <DEDUP_REMOVED lines=13> */
.L_x_1022:
[----:B------:R-:W-:Y:S05]  /*22740*/  BSYNC B2 ;  /* 0x0000000000027941 */ /* 0x000fea0003800000 */
.L_x_864:
        /* <DEDUP_REMOVED lines=11> */
.L_x_867:
[----:B------:R-:W-:Y:S05]  /*22800*/  BSYNC B2 ;  /* 0x0000000000027941 */ /* 0x000fea0003800000 */
.L_x_866:
        /* <DEDUP_REMOVED lines=8> */
.L_x_868:
        /* <DEDUP_REMOVED lines=15> */
.L_x_869:
        /* <DEDUP_REMOVED lines=10> */
.L_x_857:
[----:B------:R-:W-:Y:S05]  /*22a20*/  BSYNC B1 ;  /* 0x0000000000017941 */ /* 0x000fea0003800000 */
.L_x_856:
[----:B0-----:R-:W2:Y:S04]  /*22a30*/  LDL.LU R2, [R1+0x20] ;  /* 0x0000200001027983 */ /* 0x001ea80000300800 */
[----:B------:R-:W3:Y:S01]  /*22a40*/  LDL.LU R5, [R1+0x24] ;  /* 0x0000240001057983 */ /* 0x000ee20000300800 */
[C---:B------:R-:W-:Y:S01]  /*22a50*/  ISETP.GT.AND P2, PT, R7.reuse, R9, PT ;  /* 0x000000090700720c */ /* 0x040fe20003f44270 */
[----:B------:R-:W-:Y:S02]  /*22a60*/  VIADD R7, R7, 0xffffffff ;  /* 0xffffffff07077836 */ /* 0x000fe40000000000 */
[----:B--2---:R-:W-:-:S05]  /*22a70*/  VIADD R2, R2, 0x1 ;  /* 0x0000000102027836 */ /* 0x004fca0000000000 */
[----:B------:R-:W-:-:S04]  /*22a80*/  ISETP.NE.AND P1, PT, R2, 0x2, PT ;  /* 0x000000020200780c */ /* 0x000fc80003f25270 */
[----:B------:R-:W-:Y:S02]  /*22a90*/  SEL R3, RZ, 0x1, P1 ;  /* 0x00000001ff037807 */ /* 0x000fe40000800000 */
[----:B------:R-:W-:Y:S02]  /*22aa0*/  SEL R2, R2, RZ, P1 ;  /* 0x000000ff02027207 */ /* 0x000fe40000800000 */
[----:B---3--:R-:W-:-:S05]  /*22ab0*/  LOP3.LUT R5, R5, R3, RZ, 0x3c, !PT ;  /* 0x0000000305057212 */ /* 0x008fca00078e3cff */
[----:B------:R2:W-:Y:S04]  /*22ac0*/  STL [R1+0x24], R5 ;  /* 0x0000240501007387 */ /* 0x0005e80000100800 */
[----:B------:R2:W-:Y:S01]  /*22ad0*/  STL [R1+0x20], R2 ;  /* 0x0000200201007387 */ /* 0x0005e20000100800 */
[----:B------:R-:W-:Y:S05]  /*22ae0*/  @P2 BRA `(.L_x_870) ;  /* 0xfffffff800082947 */ /* 0x000fea000383ffff */
.L_x_836:
[----:B------:R-:W-:Y:S05]  /*22af0*/  BSYNC B0 ;  /* 0x0000000000007941 */ /* 0x000fea0003800000 */
.L_x_835:
[----:B0-2---:R-:W2:Y:S01]  /*22b00*/  LDL R2, [R1+0x50] ;  /* 0x0000500001027983 */ /* 0x005ea20000100800 */
[----:B------:R-:W-:Y:S05]  /*22b10*/  @!P0 WARPSYNC.ALL ;  /* 0x0000000000008948 */ /* 0x000fea0003800000 */
[----:B------:R-:W-:Y:S06]  /*22b20*/  @!P0 BAR.SYNC.DEFER_BLOCKING 0xc, 0x180 ;  /* 0x0306000000008b1d */ /* 0x000fec0000010000 */
[----:B------:R-:W-:Y:S01]  /*22b30*/  BSSY B7, `(.L_x_871) ;  /* 0x00003fa000077945 */ /* 0x000fe20003800000 */
[----:B--2---:R-:W-:-:S13]  /*22b40*/  ISETP.GT.AND P0, PT, R2, RZ, PT ;  /* 0x000000ff0200720c */ /* 0x004fda0003f04270 */
[----:B------:R-:W-:Y:S05]  /*22b50*/  @P0 BRA `(.L_x_872) ;  /* 0x0000000000480947 */ /* 0x000fea0003800000 */
[----:B------:R-:W0:Y:S02]  /*22b60*/  S2R R2, SR_TID.X ;  /* 0x0000000000027919 */ /* 0x000e240000002100 */
[----:B0-----:R-:W-:-:S04]  /*22b70*/  LOP3.LUT R2, R2, 0x7f, RZ, 0xc0, !PT ;  /* 0x0000007f02027812 */ /* 0x001fc800078ec0ff */
[----:B------:R-:W-:-:S13]  /*22b80*/  ISETP.NE.AND P0, PT, R2, RZ, PT ;  /* 0x000000ff0200720c */ /* 0x000fda0003f05270 */
[----:B------:R-:W-:Y:S05]  /*22b90*/  @P0 BRA `(.L_x_873) ;  /* 0x0000003c00cc0947 */ /* 0x000fea0003800000 */
[----:B------:R-:W0:Y:S01]  /*22ba0*/  S2R R3, SR_LANEID ;  /* 0x0000000000037919 */ /* 0x000e220000000000 */
[----:B------:R-:W-:Y:S01]  /*22bb0*/  VOTEU.ANY UR4, UPT, PT ;  /* 0x0000000000047886 */ /* 0x000fe200038e0100 */
[----:B------:R-:W2:Y:S01]  /*22bc0*/  LDC.64 R4, c[0x0][0xc60] ;  /* 0x00031800ff047b82 */ /* 0x000ea20000000a00 */
[----:B------:R-:W0:Y:S01]  /*22bd0*/  FLO.U32 R0, UR4 ;  /* 0x0000000400007d00 */ /* 0x000e2200080e0000 */
[----:B------:R-:W-:-:S07]  /*22be0*/  ULDC.64 UR6, c[0x0][0x208] ;  /* 0x0000820000067ab9 */ /* 0x000fce0000000a00 */
[----:B------:R-:W2:Y:S01]  /*22bf0*/  POPC R2, UR4 ;  /* 0x0000000400027d09 */ /* 0x000ea20008000000 */
[----:B0-----:R-:W-:-:S13]  /*22c00*/  ISETP.EQ.U32.AND P0, PT, R0, R3, PT ;  /* 0x000000030000720c */ /* 0x001fda0003f02070 */
[----:B--2---:R-:W2:Y:S01]  /*22c10*/  @P0 ATOMG.E.ADD.STRONG.GPU PT, R5, desc[UR6][R4.64], R2 ;  /* 0x00000002040509a8 */ /* 0x004ea200081ee1c6 */
[----:B------:R-:W0:Y:S02]  /*22c20*/  S2R R3, SR_LTMASK ;  /* 0x0000000000037919 */ /* 0x000e240000003900 */
[----:B0-----:R-:W-:-:S06]  /*22c30*/  LOP3.LUT R3, R3, UR4, RZ, 0xc0, !PT ;  /* 0x0000000403037c12 */ /* 0x001fcc000f8ec0ff */
[----:B------:R-:W0:Y:S01]  /*22c40*/  POPC R3, R3 ;  /* 0x0000000300037309 */ /* 0x000e220000000000 */
[----:B--2---:R-:W0:Y:S02]  /*22c50*/  SHFL.IDX PT, R0, R5, R0, 0x1f ;  /* 0x00001f0005007589 */ /* 0x004e2400000e0000 */
[----:B0-----:R-:W-:Y:S01]  /*22c60*/  IADD3 R16, R0, UR36, R3 ;  /* 0x0000002400107c10 */ /* 0x001fe2000fffe003 */
[----:B------:R-:W-:Y:S06]  /*22c70*/  BRA `(.L_x_873) ;  /* 0x0000003c00947947 */ /* 0x000fec0003800000 */
.L_x_872:
        /* <DEDUP_REMOVED lines=9> */
[----:B------:R-:W-:Y:S02]  /*22d10*/  IMAD.U32 R4, RZ, RZ, UR6 ;  /* 0x00000006ff047e24 */ /* 0x000fe4000f8e00ff */
[----:B------:R-:W0:Y:S01]  /*22d20*/  LDC.64 R2, c[0x4][R2] ;  /* 0x0100000002027b82 */ /* 0x000e220000000a00 */
        /* <DEDUP_REMOVED lines=10> */
.L_x_875:
[----:B------:R-:W-:Y:S05]  /*22dd0*/  BSYNC B6 ;  /* 0x0000000000067941 */ /* 0x000fea0003800000 */
.L_x_874:
        /* <DEDUP_REMOVED lines=18> */
[----:B0-----:R-:W-:-:S07]  /*22f00*/  IMAD.MOV.U32 R13, RZ, RZ, RZ ;  /* 0x000000ffff0d7224 */ /* 0x001fce00078e00ff */
[----:B------:R-:W-:-:S07]  /*22f10*/  LEPC R20, `(.L_x_878) ;  /* 0x000000001014794e */ /* 0x000fce0000000000 */
[----:B-12---:R-:W-:Y:S05]  /*22f20*/  CALL.ABS.NOINC R2 ;  /* 0x0000000002007343 */ /* 0x006fea0003c00000 */
.L_x_878:
        /* <DEDUP_REMOVED lines=15> */
[----:B0-----:R-:W-:Y:S05]  /*23020*/  CALL.ABS.NOINC R2 ;  /* 0x0000000002007343 */ /* 0x001fea0003c00000 */
.L_x_877:
[----:B------:R-:W-:Y:S05]  /*23030*/  BSYNC B6 ;  /* 0x0000000000067941 */ /* 0x000fea0003800000 */
.L_x_876:
[----:B------:R-:W2:Y:S01]  /*23040*/  LDL.LU R2, [R1] ;  /* 0x0000000001027983 */ /* 0x000ea20000300800 */
[----:B------:R-:W-:-:S03]  /*23050*/  ULDC.64 UR4, c[0x0][0x9f8] ;  /* 0x00027e0000047ab9 */ /* 0x000fc60000000a00 */
[----:B------:R-:W3:Y:S04]  /*23060*/  LDL.LU R4, [R1+0x28] ;  /* 0x0000280001047983 */ /* 0x000ee80000300800 */
[----:B------:R-:W4:Y:S01]  /*23070*/  LDL R7, [R1+0x10] ;  /* 0x0000100001077983 */ /* 0x000f220000100800 */
        /* <DEDUP_REMOVED lines=9> */
[----:B0-----:R-:W0:Y:S01]  /*23110*/  LDC.64 R2, c[0x0][0x418] ;  /* 0x00010600ff027b82 */ /* 0x001e220000000a00 */
[----:B--2---:R-:W-:Y:S01]  /*23120*/  SHF.R.S32.HI R8, RZ, 0x1f, R7 ;  /* 0x0000001fff087819 */ /* 0x004fe20000011407 */
[----:B------:R2:W-:Y:S04]  /*23130*/  @P0 STL [R1+0x10], R7 ;  /* 0x0000100701000387 */ /* 0x0005e80000100800 */
[----:B------:R2:W-:Y:S04]  /*23140*/  STL [R1+0x3c], R9 ;  /* 0x00003c0901007387 */ /* 0x0005e80000100800 */
[----:B------:R2:W-:Y:S01]  /*23150*/  STL [R1+0x28], R8 ;  /* 0x0000280801007387 */ /* 0x0005e20000100800 */
[----:B0-----:R-:W-:Y:S01]  /*23160*/  LOP3.LUT P0, RZ, R2, UR4, RZ, 0xfc, !PT ;  /* 0x0000000402ff7c12 */ /* 0x001fe2000f80fcff */
[----:B------:R-:W-:-:S03]  /*23170*/  UMOV UR4, 0xffffffff ;  /* 0xffffffff00047882 */ /* 0x000fc60000000000 */
[----:B------:R-:W-:-:S04]  /*23180*/  LOP3.LUT P0, RZ, R3, UR5, RZ, 0xfc, P0 ;  /* 0x0000000503ff7c12 */ /* 0x000fc8000800fcff */
[----:B------:R-:W-:Y:S01]  /*23190*/  SEL R0, R7, RZ, !P0 ;  /* 0x000000ff07007207 */ /* 0x000fe20004000000 */
[----:B--2---:R-:W-:Y:S08]  /*231a0*/  BRA.DIV UR4, `(.L_x_879) ;  /* 0x0000005604807947 */ /* 0x004ff0000b800000 */
[----:B------:R-:W0:Y:S02]  /*231b0*/  S2R R4, SR_TID.X ;  /* 0x0000000000047919 */ /* 0x000e240000002100 */
[----:B0-----:R-:W-:-:S04]  /*231c0*/  SHF.R.U32.HI R4, RZ, 0x5, R4 ;  /* 0x00000005ff047819 */ /* 0x001fc80000011604 */
[----:B------:R-:W-:-:S05]  /*231d0*/  LOP3.LUT R4, R4, 0x3, RZ, 0xc0, !PT ;  /* 0x0000000304047812 */ /* 0x000fca00078ec0ff */
[----:B------:R0:W2:Y:S02]  /*231e0*/  SHFL.IDX PT, R14, R4, RZ, 0x1f ;  /* 0x00001fff040e7589 */ /* 0x0000a400000e0000 */
.L_x_1025:
[----:B0-----:R-:W3:Y:S01]  /*231f0*/  LDL.LU R4, [R1+0x4] ;  /* 0x0000040001047983 */ /* 0x001ee20000300800 */
[----:B------:R-:W-:Y:S02]  /*23200*/  PLOP3.LUT P1, PT, PT, PT, PT, 0x8, 0x0 ;  /* 0x000000000000781c */ /* 0x000fe40003f2e170 */
[----:B--2---:R-:W-:Y:S01]  /*23210*/  ISETP.NE.AND P0, PT, R14, RZ, PT ;  /* 0x000000ff0e00720c */ /* 0x004fe20003f05270 */
[----:B------:R0:W-:Y:S01]  /*23220*/  STL [R1], R0 ;  /* 0x0000000001007387 */ /* 0x0001e20000100800 */
[----:B---3--:R-:W-:-:S09]  /*23230*/  LOP3.LUT R4, R4, 0xfffffffe, RZ, 0xc0, !PT ;  /* 0xfffffffe04047812 */ /* 0x008fd200078ec0ff */
[----:B------:R-:W-:-:S05]  /*23240*/  @P1 LOP3.LUT R4, R4, 0x1, RZ, 0xfc, !PT ;  /* 0x0000000104041812 */ /* 0x000fca00078efcff */
[----:B------:R0:W-:Y:S01]  /*23250*/  STL [R1+0x4], R4 ;  /* 0x0000040401007387 */ /* 0x0001e20000100800 */
[----:B------:R-:W-:Y:S05]  /*23260*/  @P0 BRA `(.L_x_880) ;  /* 0x00000004003c0947 */ /* 0x000fea0003800000 */
[----:B------:R-:W-:-:S03]  /*23270*/  UMOV UR4, 0xffffffff ;  /* 0xffffffff00047882 */ /* 0x000fc60000000000 */
[----:B------:R-:W-:Y:S05]  /*23280*/  BRA.DIV UR4, `(.L_x_881) ;  /* 0x00000056047c7947 */ /* 0x000fea000b800000 */
[----:B------:R-:W-:-:S13]  /*23290*/  ELECT P6, URZ, PT ;  /* 0x00000000003f782f */ /* 0x000fda00038c0000 */
.L_x_1028:
[----:B------:R-:W-:Y:S05]  /*232a0*/  @!P6 BRA `(.L_x_880) ;  /* 0x00000004002ce947 */ /* 0x000fea0003800000 */
[----:B------:R2:W-:Y:S01]  /*232b0*/  STL [R1+0x18], R9 ;  /* 0x0000180901007387 */ /* 0x0005e20000100800 */
[----:B------:R-:W-:-:S04]  /*232c0*/  ISETP.NE.U32.AND P0, PT, R2, RZ, PT ;  /* 0x000000ff0200720c */ /* 0x000fc80003f05070 */
[----:B------:R-:W-:-:S13]  /*232d0*/  ISETP.NE.AND.EX P0, PT, R3, RZ, PT, P0 ;  /* 0x000000ff0300720c */ /* 0x000fda0003f05300 */
[----:B--2---:R-:W-:Y:S05]  /*232e0*/  @!P0 BRA `(.L_x_882) ;  /* 0x0000000000548947 */ /* 0x004fea0003800000 */
[----:B------:R-:W2:Y:S01]  /*232f0*/  LDC R6, c[0x0][0x43c] ;  /* 0x00010f00ff067b82 */ /* 0x000ea20000000800 */
[----:B0-----:R-:W-:Y:S01]  /*23300*/  IMAD.MOV.U32 R0, RZ, RZ, R9 ;  /* 0x000000ffff007224 */ /* 0x001fe200078e0009 */
[----:B------:R-:W-:Y:S01]  /*23310*/  ULDC.64 UR4, c[0x0][0x428] ;  /* 0x00010a0000047ab9 */ /* 0x000fe20000000a00 */
[----:B------:R-:W-:Y:S01]  /*23320*/  ULDC.64 UR6, c[0x0][0x208] ;  /* 0x0000820000067ab9 */ /* 0x000fe20000000a00 */
[----:B--2---:R-:W-:-:S13]  /*23330*/  ISETP.NE.AND P0, PT, R6, 0x1, PT ;  /* 0x000000010600780c */ /* 0x004fda0003f05270 */
[----:B------:R-:W0:Y:S02]  /*23340*/  @P0 LDC.64 R4, c[0x0][0x440] ;  /* 0x00011000ff040b82 */ /* 0x000e240000000a00 */
[----:B0-----:R-:W-:-:S05]  /*23350*/  @P0 IMAD.HI.U32 R4, R9, R4, RZ ;  /* 0x0000000409040227 */ /* 0x001fca00078e00ff */
[----:B------:R-:W-:-:S04]  /*23360*/  @P0 SHF.R.U32.HI R0, RZ, R5, R4 ;  /* 0x00000005ff000219 */ /* 0x000fc80000011604 */
[--C-:B------:R-:W-:Y:S01]  /*23370*/  SHF.R.S32.HI R5, RZ, 0x1f, R0.reuse ;  /* 0x0000001fff057819 */ /* 0x100fe20000011400 */
[----:B------:R-:W-:-:S04]  /*23380*/  IMAD.MOV R4, RZ, RZ, -R0 ;  /* 0x000000ffff047224 */ /* 0x000fc800078e0a00 */
[----:B------:R-:W-:Y:S02]  /*23390*/  IMAD R6, R6, R4, R9 ;  /* 0x0000000406067224 */ /* 0x000fe400078e0209 */
[----:B------:R-:W-:-:S03]  /*233a0*/  IMAD.MOV.U32 R4, RZ, RZ, R0 ;  /* 0x000000ffff047224 */ /* 0x000fc600078e0000 */
[----:B------:R0:W-:Y:S01]  /*233b0*/  STL [R1+0x18], R6 ;  /* 0x0000180601007387 */ /* 0x0001e20000100800 */
[----:B------:R-:W-:-:S03]  /*233c0*/  IMAD.WIDE.U32 R4, R7, UR4, R4 ;  /* 0x0000000407047c25 */ /* 0x000fc6000f8e0004 */
[----:B------:R-:W-:Y:S01]  /*233d0*/  LEA R2, P0, R4, R2, 0x2 ;  /* 0x0000000204027211 */ /* 0x000fe200078010ff */
[----:B0-----:R-:W-:-:S04]  /*233e0*/  IMAD R6, R8, UR4, RZ ;  /* 0x0000000408067c24 */ /* 0x001fc8000f8e02ff */
[----:B------:R-:W-:-:S04]  /*233f0*/  IMAD R0, R7, UR5, R6 ;  /* 0x0000000507007c24 */ /* 0x000fc8000f8e0206 */
[----:B------:R-:W-:-:S05]  /*23400*/  IMAD.IADD R0, R5, 0x1, R0 ;  /* 0x0000000105007824 */ /* 0x000fca00078e0200 */
[----:B------:R-:W-:-:S05]  /*23410*/  LEA.HI.X R3, R4, R3, R0, 0x2, P0 ;  /* 0x0000000304037211 */ /* 0x000fca00000f1400 */
[----:B------:R-:W2:Y:S04]  /*23420*/  LDG.E R0, desc[UR6][R2.64] ;  /* 0x0000000602007981 */ /* 0x000ea8000c1e1900 */
[----:B--2---:R2:W-:Y:S02]  /*23430*/  STL [R1], R0 ;  /* 0x0000000001007387 */ /* 0x0045e40000100800 */
.L_x_882:
[----:B------:R-:W3:Y:S04]  /*23440*/  LDL R7, [R1+0x8] ;  /* 0x0000080001077983 */ /* 0x000ee80000100800 */
[----:B0-2---:R-:W3:Y:S04]  /*23450*/  LDL R0, [R1+0xc] ;  /* 0x00000c0001007983 */ /* 0x005ee80000100800 */
[----:B------:R-:W2:Y:S01]  /*23460*/  LDL R2, [R1+0x14] ;  /* 0x0000140001027983 */ /* 0x000ea20000100800 */
[----:B---3--:R-:W-:Y:S02]  /*23470*/  LEA R0, R0, R7, 0x3 ;  /* 0x0000000700007211 */ /* 0x008fe400078e18ff */
[----:B--2---:R-:W-:-:S04]  /*23480*/  SHF.L.U32 R2, R2, 0x1f, RZ ;  /* 0x0000001f02027819 */ /* 0x004fc800000006ff */
[----:B------:R-:W0:Y:S02]  /*23490*/  SYNCS.PHASECHK.TRANS64.TRYWAIT P0, [R0+URZ+0x34840], R2 ;  /* 0x03484002000075a7 */ /* 0x000e24000800017f */
[----:B0-----:R-:W-:Y:S05]  /*234a0*/  @!P0 BRA `(.L_x_883) ;  /* 0x0000005400148947 */ /* 0x001fea0003800000 */
.L_x_1029:
[----:B------:R-:W2:Y:S02]  /*234b0*/  S2R R3, SR_TID.X ;  /* 0x0000000000037919 */ /* 0x000ea40000002100 */
[----:B--2---:R-:W-:-:S04]  /*234c0*/  LOP3.LUT R3, R3, 0x7f, RZ, 0xc0, !PT ;  /* 0x0000007f03037812 */ /* 0x004fc800078ec0ff */
[----:B------:R-:W-:-:S13]  /*234d0*/  ISETP.NE.AND P0, PT, R3, RZ, PT ;  /* 0x000000ff0300720c */ /* 0x000fda0003f05270 */
        /* <DEDUP_REMOVED lines=8> */
.L_x_884:
[----:B------:R-:W2:Y:S04]  /*23560*/  LDL R7, [R1+0x8] ;  /* 0x0000080001077983 */ /* 0x000ea80000100800 */
[----:B------:R-:W2:Y:S04]  /*23570*/  LDL R6, [R1+0xc] ;  /* 0x00000c0001067983 */ /* 0x000ea80000100800 */
[----:B------:R-:W3:Y:S04]  /*23580*/  LDL R5, [R1+0x18] ;  /* 0x0000180001057983 */ /* 0x000ee80000100800 */
[----:B------:R-:W4:Y:S04]  /*23590*/  LDL R4, [R1+0x1c] ;  /* 0x00001c0001047983 */ /* 0x000f280000100800 */
[----:B------:R-:W5:Y:S04]  /*235a0*/  LDL R3, [R1] ;  /* 0x0000000001037983 */ /* 0x000f680000100800 */
[----:B0-----:R-:W5:Y:S01]  /*235b0*/  LDL.LU R2, [R1+0x4] ;  /* 0x0000040001027983 */ /* 0x001f620000300800 */
[----:B------:R-:W-:Y:S01]  /*235c0*/  R2UR UR9, R0 ;  /* 0x00000000000972ca */ /* 0x000fe200000e0000 */
[----:B------:R-:W-:Y:S01]  /*235d0*/  UIADD3 UR4, UP0, UR38, 0x370, URZ ;  /* 0x0000037026047890 */ /* 0x000fe2000ff1e03f */
[----:B------:R-:W-:Y:S01]  /*235e0*/  PLOP3.LUT P0, PT, PT, PT, PT, 0x80, 0x0 ;  /* 0x000000000000781c */ /* 0x000fe20003f0f070 */
[----:B------:R-:W-:Y:S01]  /*235f0*/  UMOV UR10, URZ ;  /* 0x0000003f000a7c82 */ /* 0x000fe20008000000 */
[----:B------:R-:W-:Y:S01]  /*23600*/  R2UR UR12, R18 ;  /* 0x00000000120c72ca */ /* 0x000fe200000e0000 */
[----:B------:R-:W-:Y:S01]  /*23610*/  UMOV UR7, 0x14f00000 ;  /* 0x14f0000000077882 */ /* 0x000fe20000000000 */
[----:B------:R-:W-:-:S07]  /*23620*/  UMOV UR15, 0x40 ;  /* 0x00000040000f7882 */ /* 0x000fce0000000000 */
[----:B------:R-:W-:Y:S01]  /*23630*/  UIADD3 UR9, UR9, 0x34830, URZ ;  /* 0x0003483009097890 */ /* 0x000fe2000fffe03f */
[----:B--2---:R-:W-:Y:S01]  /*23640*/  IMAD R0, R6, 0xb000, R7 ;  /* 0x0000b00006007824 */ /* 0x004fe200078e0207 */
[----:B---3--:R-:W-:-:S04]  /*23650*/  R2UR UR11, R5 ;  /* 0x00000000050b72ca */ /* 0x008fc800000e0000 */
[----:B------:R-:W-:Y:S02]  /*23660*/  R2UR UR6, R0 ;  /* 0x00000000000672ca */ /* 0x000fe400000e0000 */
[----:B----4-:R-:W-:Y:S02]  /*23670*/  R2UR UR5, R4 ;  /* 0x00000000040572ca */ /* 0x010fe400000e0000 */
[----:B-----5:R-:W-:Y:S02]  /*23680*/  R2UR UR13, R3 ;  /* 0x00000000030d72ca */ /* 0x020fe400000e0000 */
[----:B------:R-:W-:-:S07]  /*23690*/  LOP3.LUT R2, R2, 0xfffffffe, RZ, 0xc0, !PT ;  /* 0xfffffffe02027812 */ /* 0x000fce00078ec0ff */
[----:B------:R-:W-:Y:S01]  /*236a0*/  UIADD3 UR8, UR6, 0x1e400, URZ ;  /* 0x0001e40006087890 */ /* 0x000fe2000fffe03f */
[----:B------:R-:W-:Y:S01]  /*236b0*/  @P0 LOP3.LUT R2, R2, 0x1, RZ, 0xfc, !PT ;  /* 0x0000000102020812 */ /* 0x000fe200078efcff */
[----:B------:R-:W-:Y:S02]  /*236c0*/  UIMAD UR11, UR11, 0xb0, UR5 ;  /* 0x000000b00b0b78a4 */ /* 0x000fe4000f8e0205 */
[----:B------:R-:W-:Y:S02]  /*236d0*/  UIADD3.X UR5, URZ, UR39, URZ, UP0, !UPT ;  /* 0x000000273f057290 */ /* 0x000fe400087fe43f */
[----:B------:R-:W-:Y:S01]  /*236e0*/  UIADD3 UR14, UR6, 0x23c00, URZ ;  /* 0x00023c00060e7890 */ /* 0x000fe2000fffe03f */
[----:B------:R2:W-:Y:S02]  /*236f0*/  STL [R1+0x4], R2 ;  /* 0x0000040201007387 */ /* 0x0005e40000100800 */
[----:B------:R-:W-:-:S04]  /*23700*/  UMOV UR6, 0x0 ;  /* 0x0000000000067882 */ /* 0x000fc80000000000 */
[----:B------:R0:W-:Y:S02]  /*23710*/  UTMALDG.4D [UR8], [UR4], desc[UR6] ;  /* 0x00000608040075b4 */ /* 0x0001e40008019000 */
[----:B0-----:R-:W-:Y:S01]  /*23720*/  UMOV UR8, UR14 ;  /* 0x0000000e00087c82 */ /* 0x001fe20008000000 */
[----:B------:R-:W-:Y:S02]  /*23730*/  UMOV UR10, UR15 ;  /* 0x0000000f000a7c82 */ /* 0x000fe40008000000 */
[----:B------:R2:W-:Y:S02]  /*23740*/  UTMALDG.4D [UR8], [UR4], desc[UR6] ;  /* 0x00000608040075b4 */ /* 0x0005e40008019000 */
[----:B--2---:R-:W-:Y:S01]  /*23750*/  NOP ;  /* 0x0000000000007918 */ /* 0x004fe20000000000 */
.L_x_880:
[----:B------:R-:W2:Y:S04]  /*23760*/  LDL R2, [R1+0x8] ;  /* 0x0000080001027983 */ /* 0x000ea80000100800 */
[----:B------:R-:W3:Y:S04]  /*23770*/  LDL.LU R3, [R1+0x40] ;  /* 0x0000400001037983 */ /* 0x000ee80000300800 */
[----:B------:R-:W4:Y:S04]  /*23780*/  LDL.LU R5, [R1+0x30] ;  /* 0x0000300001057983 */ /* 0x000f280000300800 */
[----:B0-----:R-:W5:Y:S01]  /*23790*/  LDL.LU R4, [R1+0x44] ;  /* 0x0000440001047983 */ /* 0x001f620000300800 */
[----:B------:R-:W-:Y:S05]  /*237a0*/  WARPSYNC.ALL ;  /* 0x0000000000007948 */ /* 0x000fea0003800000 */
[----:B------:R-:W-:Y:S01]  /*237b0*/  ULDC.64 UR4, c[0x0][0x298] ;  /* 0x0000a60000047ab9 */ /* 0x000fe20000000a00 */
[----:B------:R-:W-:Y:S01]  /*237c0*/  ULDC.64 UR6, c[0x0][0xa00] ;  /* 0x0002800000067ab9 */ /* 0x000fe20000000a00 */
[----:B------:R-:W-:Y:S01]  /*237d0*/  BSSY B6, `(.L_x_885) ;  /* 0x0000024000067945 */ /* 0x000fe20003800000 */
[----:B------:R-:W-:Y:S01]  /*237e0*/  BAR.SYNC.DEFER_BLOCKING 0x8, 0x180 ;  /* 0x0206000000007b1d */ /* 0x000fe20000010000 */
[----:B------:R-:W-:-:S04]  /*237f0*/  ISETP.NE.U32.AND P0, PT, RZ, UR6, PT ;  /* 0x00000006ff007c0c */ /* 0x000fc8000bf05070 */
[----:B------:R-:W-:Y:S01]  /*23800*/  ISETP.NE.AND.EX P0, PT, RZ, UR7, PT, P0 ;  /* 0x00000007ff007c0c */ /* 0x000fe2000bf05300 */
[----:B--2---:R-:W-:Y:S01]  /*23810*/  VIADD R2, R2, 0x16400 ;  /* 0x0001640002027836 */ /* 0x004fe20000000000 */
[----:B---3--:R-:W-:-:S04]  /*23820*/  SHF.R.S32.HI R0, RZ, 0x1f, R3 ;  /* 0x0000001fff007819 */ /* 0x008fc80000011403 */
        /* <DEDUP_REMOVED lines=9> */
[----:B0-----:R-:W-:Y:S01]  /*238c0*/  IMAD.IADD R2, R3, 0x1, R0 ;  /* 0x0000000103027824 */ /* 0x001fe200078e0200 */
        /* <DEDUP_REMOVED lines=20> */
.L_x_886:
[----:B------:R-:W-:Y:S05]  /*23a10*/  BSYNC B6 ;  /* 0x0000000000067941 */ /* 0x000fea0003800000 */
.L_x_885:
[----:B------:R-:W3:Y:S01]  /*23a20*/  LDL.LU R6, [R1+0x40] ;  /* 0x0000400001067983 */ /* 0x000ee20000300800 */
[----:B------:R-:W-:Y:S01]  /*23a30*/  ULDC.64 UR4, c[0x0][0x2d8] ;  /* 0x0000b60000047ab9 */ /* 0x000fe20000000a00 */
[----:B------:R-:W0:Y:S01]  /*23a40*/  LDC R7, c[0x0][0x448] ;  /* 0x00011200ff077b82 */ /* 0x000e220000000800 */
[----:B------:R-:W-:Y:S01]  /*23a50*/  IMAD.SHL.U32 R17, R17, 0x80, RZ ;  /* 0x0000008011117824 */ /* 0x000fe200078e00ff */
[----:B--2---:R-:W3:Y:S01]  /*23a60*/  LDL.LU.64 R2, [R1+0x48] ;  /* 0x0000480001027983 */ /* 0x004ee20000300a00 */
[----:B------:R-:W-:-:S03]  /*23a70*/  ULDC.64 UR6, c[0x0][0x280] ;  /* 0x0000a00000067ab9 */ /* 0x000fc60000000a00 */
[----:B------:R-:W2:Y:S04]  /*23a80*/  LDL.LU R0, [R1+0x44] ;  /* 0x0000440001007983 */ /* 0x000ea80000300800 */
[----:B------:R-:W4:Y:S04]  /*23a90*/  LDL.LU R5, [R1+0x5c] ;  /* 0x00005c0001057983 */ /* 0x000f280000300800 */
[----:B------:R-:W4:Y:S04]  /*23aa0*/  LDL.LU R4, [R1+0x30] ;  /* 0x0000300001047983 */ /* 0x000f280000300800 */
[----:B------:R0:W5:Y:S01]  /*23ab0*/  LDL R9, [R1+0x2c] ;  /* 0x00002c0001097983 */ /* 0x0001620000100800 */
[----:B------:R-:W1:Y:S01]  /*23ac0*/  S2R R8, SR_TID.X ;  /* 0x0000000000087919 */ /* 0x000e620000002100 */
[----:B0-----:R-:W-:Y:S01]  /*23ad0*/  ISETP.NE.AND P0, PT, R7, 0x1, PT ;  /* 0x000000010700780c */ /* 0x001fe20003f05270 */
[----:B------:R-:W0:Y:S01]  /*23ae0*/  S2R R10, SR_TID.X ;  /* 0x00000000000a7919 */ /* 0x000e220000002100 */
[----:B-1----:R-:W-:-:S02]  /*23af0*/  IMAD.SHL.U32 R8, R8, 0x8, RZ ;  /* 0x0000000808087824 */ /* 0x002fc400078e00ff */
[----:B0-----:R-:W-:-:S03]  /*23b00*/  IMAD.SHL.U32 R10, R10, 0x8, RZ ;  /* 0x000000080a0a7824 */ /* 0x001fc600078e00ff */
[----:B------:R-:W-:Y:S02]  /*23b10*/  LOP3.LUT R8, R8, 0x38, RZ, 0xc0, !PT ;  /* 0x0000003808087812 */ /* 0x000fe400078ec0ff */
[----:B------:R-:W-:Y:S02]  /*23b20*/  LOP3.LUT R10, R10, 0x38, RZ, 0xc0, !PT ;  /* 0x000000380a0a7812 */ /* 0x000fe400078ec0ff */
[----:B------:R-:W-:Y:S01]  /*23b30*/  LOP3.LUT R8, R8, 0x40, RZ, 0xfc, !PT ;  /* 0x0000004008087812 */ /* 0x000fe200078efcff */
[----:B---3--:R-:W-:Y:S02]  /*23b40*/  IMAD.MOV.U32 R3, RZ, RZ, R6 ;  /* 0x000000ffff037224 */ /* 0x008fe400078e0006 */
[----:B------:R-:W0:Y:S01]  /*23b50*/  @P0 LDC R6, c[0x0][0x450] ;  /* 0x00011400ff060b82 */ /* 0x000e220000000800 */
[----:B--2---:R-:W-:Y:S02]  /*23b60*/  IMAD R0, R0, UR4, RZ ;  /* 0x0000000400007c24 */ /* 0x004fe4000f8e02ff */
[----:B------:R-:W-:-:S04]  /*23b70*/  IMAD.WIDE.U32 R2, R18, UR4, R2 ;  /* 0x0000000412027c25 */ /* 0x000fc8000f8e0002 */
[----:B------:R-:W-:Y:S01]  /*23b80*/  IMAD R0, R18, UR5, R0 ;  /* 0x0000000512007c24 */ /* 0x000fe2000f8e0200 */
[----:B------:R-:W-:-:S03]  /*23b90*/  ULDC.64 UR4, c[0x0][0x2e0] ;  /* 0x0000b80000047ab9 */ /* 0x000fc60000000a00 */
[----:B------:R-:W-:Y:S02]  /*23ba0*/  IMAD.IADD R3, R3, 0x1, R0 ;  /* 0x0000000103037824 */ /* 0x000fe400078e0200 */
[----:B----4-:R-:W-:Y:S02]  /*23bb0*/  IMAD R0, R5, UR4, RZ ;  /* 0x0000000405007c24 */ /* 0x010fe4000f8e02ff */
[----:B------:R-:W-:-:S04]  /*23bc0*/  IMAD.WIDE.U32 R2, R4, UR4, R2 ;  /* 0x0000000404027c25 */ /* 0x000fc8000f8e0002 */
[----:B------:R-:W-:Y:S01]  /*23bd0*/  IMAD R0, R4, UR5, R0 ;  /* 0x0000000504007c24 */ /* 0x000fe2000f8e0200 */
[----:B------:R-:W-:Y:S01]  /*23be0*/  ULDC.64 UR4, c[0x0][0x2d0] ;  /* 0x0000b40000047ab9 */ /* 0x000fe20000000a00 */
[----:B------:R-:W1:Y:S02]  /*23bf0*/  S2R R4, SR_TID.X ;  /* 0x0000000000047919 */ /* 0x000e640000002100 */
[----:B------:R-:W-:Y:S01]  /*23c00*/  IMAD.IADD R3, R3, 0x1, R0 ;  /* 0x0000000103037824 */ /* 0x000fe200078e0200 */
[----:B-1----:R-:W-:-:S04]  /*23c10*/  LOP3.LUT R4, R4, 0x7f, RZ, 0xc0, !PT ;  /* 0x0000007f04047812 */ /* 0x002fc800078ec0ff */
[----:B------:R-:W-:Y:S02]  /*23c20*/  SHF.R.U32.HI R5, RZ, 0x3, R4 ;  /* 0x00000003ff057819 */ /* 0x000fe40000011604 */
[----:B------:R-:W1:Y:S02]  /*23c30*/  S2R R4, SR_TID.X ;  /* 0x0000000000047919 */ /* 0x000e640000002100 */
[----:B-1----:R-:W-:-:S05]  /*23c40*/  IMAD.SHL.U32 R4, R4, 0x10, RZ ;  /* 0x0000001004047824 */ /* 0x002fca00078e00ff */
[----:B------:R-:W-:Y:S02]  /*23c50*/  LOP3.LUT R4, R5, 0x70, R4, 0xf8, !PT ;  /* 0x0000007005047812 */ /* 0x000fe400078ef804 */
[----:B------:R-:W1:Y:S02]  /*23c60*/  @P0 LDC R5, c[0x0][0x44c] ;  /* 0x00011300ff050b82 */ /* 0x000e640000000800 */
[----:B------:R-:W-:-:S05]  /*23c70*/  LOP3.LUT R4, R4, R17, RZ, 0xfc, !PT ;  /* 0x0000001104047212 */ /* 0x000fca00078efcff */
[----:B------:R-:W-:Y:S02]  /*23c80*/  IMAD.MOV.U32 R0, RZ, RZ, R4 ;  /* 0x000000ffff007224 */ /* 0x000fe400078e0004 */
[----:B-1----:R-:W-:-:S05]  /*23c90*/  @P0 IMAD.HI.U32 R5, R4, R5, RZ ;  /* 0x0000000504050227 */ /* 0x002fca00078e00ff */
[----:B0-----:R-:W-:-:S05]  /*23ca0*/  @P0 SHF.R.U32.HI R0, RZ, R6, R5 ;  /* 0x00000006ff000219 */ /* 0x001fca0000011605 */
        /* <DEDUP_REMOVED lines=14> */
[----:B------:R-:W-:Y:S02]  /*23d90*/  LEA R4, P2, R2, UR6, 0x1 ;  /* 0x0000000602047c11 */ /* 0x000fe4000f8408ff */
[----:B------:R-:W-:Y:S01]  /*23da0*/  ISETP.GE.AND P1, PT, R8, UR4, PT ;  /* 0x0000000408007c0c */ /* 0x000fe2000bf26270 */
[----:B------:R-:W-:Y:S01]  /*23db0*/  IMAD.IADD R0, R3, 0x1, R0 ;  /* 0x0000000103007824 */ /* 0x000fe200078e0200 */
[----:B------:R-:W-:-:S04]  /*23dc0*/  UMOV UR4, 0xffffffff ;  /* 0xffffffff00047882 */ /* 0x000fc80000000000 */
[----:B------:R-:W-:Y:S01]  /*23dd0*/  LEA.HI.X R3, R2, UR7, R0, 0x1, P2 ;  /* 0x0000000702037c11 */ /* 0x000fe200090f0c00 */
[----:B------:R-:W-:Y:S06]  /*23de0*/  BRA.DIV UR4, `(.L_x_887) ;  /* 0x0000004a04d87947 */ /* 0x000fec000b800000 */
[----:B------:R-:W0:Y:S02]  /*23df0*/  S2R R6, SR_TID.X ;  /* 0x0000000000067919 */ /* 0x000e240000002100 */
[----:B0-----:R-:W-:-:S04]  /*23e00*/  LOP3.LUT R6, R6, 0x7f, RZ, 0xc0, !PT ;  /* 0x0000007f06067812 */ /* 0x001fc800078ec0ff */
[----:B------:R-:W-:Y:S02]  /*23e10*/  SHF.R.U32.HI R8, RZ, 0x3, R6 ;  /* 0x00000003ff087819 */ /* 0x000fe40000011606 */
[----:B------:R-:W2:Y:S01]  /*23e20*/  LDL.LU R6, [R1+0x54] ;  /* 0x0000540001067983 */ /* 0x000ea20000300800 */
[----:B------:R-:W-:Y:S02]  /*23e30*/  ULDC.64 UR4, c[0x0][0x208] ;  /* 0x0000820000047ab9 */ /* 0x000fe40000000a00 */
[----:B------:R-:W-:Y:S02]  /*23e40*/  IMAD.IADD R0, R8, 0x1, R17 ;  /* 0x0000000108007824 */ /* 0x000fe400078e0211 */
[----:B------:R-:W-:Y:S02]  /*23e50*/  SHFL.IDX PT, R8, R3, 0x1, 0x181f ;  /* 0x00381f0003087f89 */ /* 0x000fe400000e0000 */
[----:B------:R-:W-:Y:S02]  /*23e60*/  VIADD R5, R0, 0x10 ;  /* 0x0000001000057836 */ /* 0x000fe40000000000 */
[----:B--2---:R-:W-:-:S02]  /*23e70*/  IMAD R2, R6, R7, RZ ;  /* 0x0000000706027224 */ /* 0x004fc400078e02ff */
[----:B------:R-:W0:Y:S03]  /*23e80*/  SHFL.IDX PT, R7, R4, RZ, 0x181f ;  /* 0x00181fff04077589 */ /* 0x000e2600000e0000 */
[-C--:B------:R-:W-:Y:S01]  /*23e90*/  ISETP.GE.AND P4, PT, R0, R2.reuse, PT ;  /* 0x000000020000720c */ /* 0x080fe20003f86270 */
[----:B------:R-:W1:Y:S01]  /*23ea0*/  SHFL.IDX PT, R6, R3, RZ, 0x181f ;  /* 0x00181fff03067589 */ /* 0x000e6200000e0000 */
[----:B------:R-:W-:-:S03]  /*23eb0*/  ISETP.GE.AND P2, PT, R5, R2, PT ;  /* 0x000000020500720c */ /* 0x000fc60003f46270 */
[----:B------:R-:W2:Y:S08]  /*23ec0*/  SHFL.IDX PT, R5, R4, 0x1, 0x181f ;  /* 0x00381f0004057f89 */ /* 0x000eb000000e0000 */
[----:B0-----:R-:W-:-:S05]  /*23ed0*/  @!P4 LEA R7, P3, R10, R7, 0x1 ;  /* 0x000000070a07c211 */ /* 0x001fca00078608ff */
[----:B-1----:R-:W-:-:S05]  /*23ee0*/  @!P4 IMAD.X R6, RZ, RZ, R6, P3 ;  /* 0x000000ffff06c224 */ /* 0x002fca00018e0606 */
[----:B------:R-:W-:-:S04]  /*23ef0*/  @!P4 LOP3.LUT R7, R7, R6, RZ, 0x3c, !PT ;  /* 0x000000060707c212 */ /* 0x000fc800078e3cff */
[----:B------:R-:W-:-:S04]  /*23f00*/  @!P4 LOP3.LUT R6, R7, R6, RZ, 0x3c, !PT ;  /* 0x000000060706c212 */ /* 0x000fc800078e3cff */
[----:B------:R-:W-:-:S05]  /*23f10*/  @!P4 LOP3.LUT R7, R7, R6, RZ, 0x3c, !PT ;  /* 0x000000060707c212 */ /* 0x000fca00078e3cff */
[----:B-----5:R-:W-:Y:S04]  /*23f20*/  @!P4 LDGSTS.E.BYPASS.LTC128B.128 [R9+0x16400], desc[UR4][R6.64], !P0 ;  /* 0x164000000609cfae */ /* 0x020fe8000c101d44 */
[----:B------:R2:W-:Y:S02]  /*23f30*/  @!P4 LDGSTS.E.BYPASS.LTC128B.128 [R9+0x1a400], desc[UR4][R6.64+0x80], !P1 ;  /* 0x1a4000800609cfae */ /* 0x0005e4000c901d44 */
[----:B--2---:R-:W-:Y:S01]  /*23f40*/  @!P2 LEA R7, P3, R10, R5, 0x1 ;  /* 0x000000050a07a211 */ /* 0x004fe200078608ff */
        /* <DEDUP_REMOVED lines=43> */
[----:B------:R-:W-:Y:S01]  /*24200*/  @!P2 IMAD.MOV.U32 R6, RZ, RZ, R5 ;  /* 0x000000ffff06a224 */ /* 0x000fe200078e0005 */
[----:B------:R-:W-:-:S04]  /*24210*/  IADD3 R5, R0, 0x60, RZ ;  /* 0x0000006000057810 */ /* 0x000fc80007ffe0ff */
        /* <DEDUP_REMOVED lines=9> */
[----:B------:R0:W1:Y:S04]  /*242b0*/  SHFL.IDX PT, R5, R3, 0x7, 0x181f ;  /* 0x00f81f0003057f89 */ /* 0x00006800000e0000 */
[----:B------:R0:W-:Y:S04]  /*242c0*/  @!P2 LDGSTS.E.BYPASS.LTC128B.128 [R9+0x19400], desc[UR4][R6.64], !P0 ;  /* 0x194000000609afae */ /* 0x0001e8000c101d44 */
[----:B------:R0:W-:Y:S04]  /*242d0*/  @!P2 LDGSTS.E.BYPASS.LTC128B.128 [R9+0x1d400], desc[UR4][R6.64+0x80], !P1 ;  /* 0x1d4000800609afae */ /* 0x0001e8000c901d44 */
[----:B------:R0:W2:Y:S02]  /*242e0*/  SHFL.IDX PT, R3, R4, 0x7, 0x181f ;  /* 0x00f81f0004037f89 */ /* 0x0000a400000e0000 */
.L_x_1046:
[----:B------:R-:W-:Y:S01]  /*242f0*/  VIADD R0, R0, 0x70 ;  /* 0x0000007000007836 */ /* 0x000fe20000000000 */
[----:B------:R-:W-:Y:S04]  /*24300*/  BSSY B0, `(.L_x_888) ;  /* 0x000000b000007945 */ /* 0x000fe80003800000 */
[----:B------:R-:W-:-:S13]  /*24310*/  ISETP.GE.AND P2, PT, R0, R2, PT ;  /* 0x000000020000720c */ /* 0x000fda0003f46270 */
[----:B------:R-:W-:Y:S05]  /*24320*/  @P2 BRA `(.L_x_889) ;  /* 0x0000000000202947 */ /* 0x000fea0003800000 */
[----:B--2---:R-:W-:Y:S01]  /*24330*/  LEA R2, P2, R10, R3, 0x1 ;  /* 0x000000030a027211 */ /* 0x004fe200078408ff */
[----:B------:R-:W-:-:S04]  /*24340*/  ULDC.64 UR4, c[0x0][0x208] ;  /* 0x0000820000047ab9 */ /* 0x000fc80000000a00 */
[----:B01----:R-:W-:-:S05]  /*24350*/  IMAD.X R3, RZ, RZ, R5, P2 ;  /* 0x000000ffff037224 */ /* 0x003fca00010e0605 */
[----:B------:R-:W-:Y:S01]  /*24360*/  @!PT LDS RZ, [RZ] ;  /* 0x00000000fffff984 */ /* 0x000fe20000000800 */
[----:B------:R-:W-:Y:S01]  /*24370*/  @!PT LDS RZ, [RZ] ;  /* 0x00000000fffff984 */ /* 0x000fe20000000800 */
[----:B------:R-:W-:Y:S01]  /*24380*/  @!PT LDS RZ, [RZ] ;  /* 0x00000000fffff984 */ /* 0x000fe20000000800 */
[----:B------:R3:W-:Y:S04]  /*24390*/  LDGSTS.E.BYPASS.LTC128B.128 [R9+0x19c00], desc[UR4][R2.64], !P0 ;  /* 0x19c0000002097fae */ /* 0x0007e8000c101d44 */
[----:B------:R3:W-:Y:S02]  /*243a0*/  LDGSTS.E.BYPASS.LTC128B.128 [R9+0x1dc00], desc[UR4][R2.64+0x80], !P1 ;  /* 0x1dc0008002097fae */ /* 0x0007e4000c901d44 */
.L_x_889:
[----:B------:R-:W-:Y:S05]  /*243b0*/  BSYNC B0 ;  /* 0x0000000000007941 */ /* 0x000fea0003800000 */
.L_x_888:
[----:B0--3--:R-:W3:Y:S01]  /*243c0*/  LDL R9, [R1+0x8] ;  /* 0x0000080001097983 */ /* 0x009ee20000100800 */
[----:B------:R-:W-:Y:S01]  /*243d0*/  PLOP3.LUT P0, PT, PT, PT, PT, 0x80, 0x0 ;  /* 0x000000000000781c */ /* 0x000fe20003f0f070 */
[----:B------:R-:W-:Y:S01]  /*243e0*/  NOP ;  /* 0x0000000000007918 */ /* 0x000fe20000000000 */
[----:B---3--:R-:W-:-:S11]  /*243f0*/  VIADD R10, R9, 0x34800 ;  /* 0x00034800090a7836 */ /* 0x008fd60000000000 */
.L_x_890:
[----:B------:R-:W3:Y:S01]  /*24400*/  LDL R2, [R1+0x8] ;  /* 0x0000080001027983 */ /* 0x000ee20000100800 */
[----:B------:R-:W-:Y:S02]  /*24410*/  PLOP3.LUT P1, PT, P1, P0, PT, 0xa2, 0x0 ;  /* 0x000000000000781c */ /* 0x000fe40000f21472 */
[----:B---3--:R-:W-:-:S08]  /*24420*/  @P0 R2UR P1, UR4, R2 ;  /* 0x00000000020402ca */ /* 0x008fd00000020000 */
[----:B------:R-:W-:-:S05]  /*24430*/  @P0 PLOP3.LUT P0, PT, P1, PT, PT, 0x80, 0x0 ;  /* 0x000000000000081c */ /* 0x000fca0000f0f070 */
[----:B------:R-:W-:Y:S01]  /*24440*/  @!P1 SYNCS.ARRIVE.TRANS64.RED.A0T1 RZ, [UR4+0x34800], RZ ;  /* 0x034800ffffff99a7 */ /* 0x000fe20008200404 */
[----:B------:R-:W-:Y:S07]  /*24450*/  @!P1 ARRIVES.LDGSTSBAR.64.TRANSCNT [UR4+0x34800] ;  /* 0x03480000ff0099b0 */ /* 0x000fee0008000a84 */
[----:B------:R-:W-:Y:S05]  /*24460*/  @P0 BRA.U.ANY `(.L_x_890) ;  /* 0xfffffffd00e40947 */ /* 0x000fea000393ffff */
[----:B--2---:R-:W2:Y:S02]  /*24470*/  LDL.LU R3, [R1+0x58] ;  /* 0x0000580001037983 */ /* 0x004ea40000300800 */
[----:B--2---:R-:W-:-:S05]  /*24480*/  VIADD R3, R3, 0x1 ;  /* 0x0000000103037836 */ /* 0x004fca0000000000 */
[----:B------:R0:W-:Y:S01]  /*24490*/  STL [R1+0x58], R3 ;  /* 0x0000580301007387 */ /* 0x0001e20000100800 */
[----:B------:R-:W-:-:S04]  /*244a0*/  LEA.HI R0, R3, R3, RZ, 0x1 ;  /* 0x0000000303007211 */ /* 0x000fc800078f08ff */
[----:B------:R-:W-:-:S05]  /*244b0*/  LOP3.LUT R0, R0, 0xfffffffe, RZ, 0xc0, !PT ;  /* 0xfffffffe00007812 */ /* 0x000fca00078ec0ff */
[----:B------:R-:W-:-:S05]  /*244c0*/  IMAD.IADD R0, R3, 0x1, -R0 ;  /* 0x0000000103007824 */ /* 0x000fca00078e0a00 */
[----:B------:R-:W-:Y:S01]  /*244d0*/  SHF.L.U32 R0, R0, 0x1f, RZ ;  /* 0x0000001f00007819 */ /* 0x000fe200000006ff */
[----:B------:R-:W-:Y:S01]  /*244e0*/  NOP ;  /* 0x0000000000007918 */ /* 0x000fe20000000000 */
[----:B------:R0:W-:Y:S01]  /*244f0*/  SYNCS.ARRIVE.TRANS64.A1T0 RZ, [R2+URZ+0x34800], RZ ;  /* 0x034800ff02ff79a7 */ /* 0x0001e2000810003f */
[----:B------:R-:W-:Y:S01]  /*24500*/  BSSY B0, `(.L_x_891) ;  /* 0x0000003000007945 */ /* 0x000fe20003800000 */
[----:B------:R-:W2:Y:S03]  /*24510*/  SYNCS.PHASECHK.TRANS64.TRYWAIT P0, [R2+URZ+0x34820], R0 ;  /* 0x03482000020075a7 */ /* 0x000ea6000800017f */
[----:B0-2---:R-:W-:Y:S05]  /*24520*/  @!P0 BRA `(.L_x_892) ;  /* 0x0000004c00e08947 */ /* 0x005fea0003800000 */
.L_x_1047:
[----:B------:R-:W-:Y:S05]  /*24530*/  BSYNC B0 ;  /* 0x0000000000007941 */ /* 0x000fea0003800000 */
.L_x_891:
        /* <DEDUP_REMOVED lines=18> */
[----:B--2---:R-:W-:Y:S01]  /*24660*/  LOP3.LUT P1, RZ, R4, 0x1, RZ, 0xc0, !PT ;  /* 0x0000000104ff7812 */ /* 0x004fe2000782c0ff */
        /* <DEDUP_REMOVED lines=12> */
[----:B-1----:R-:W0:Y:S01]  /*24730*/  LDC R5, c[0x0][0x43c] ;  /* 0x00010f00ff057b82 */ /* 0x002e220000000800 */
        /* <DEDUP_REMOVED lines=18> */
.L_x_899:
[----:B------:R-:W2:Y:S01]  /*24860*/  LDL R2, [R1+0x8] ;  /* 0x0000080001027983 */ /* 0x000ea20000100800 */
[----:B------:R-:W-:Y:S01]  /*24870*/  BSSY B3, `(.L_x_900) ;  /* 0x0000005000037945 */ /* 0x000fe20003800000 */
[----:B--2---:R-:W-:Y:S01]  /*24880*/  IMAD R3, R6, 0x8, R2 ;  /* 0x0000000806037824 */ /* 0x004fe200078e0202 */
[----:B------:R-:W-:-:S04]  /*24890*/  SHF.L.U32 R2, R9, 0x1f, RZ ;  /* 0x0000001f09027819 */ /* 0x000fc800000006ff */
[----:B------:R-:W2:Y:S02]  /*248a0*/  SYNCS.PHASECHK.TRANS64.TRYWAIT P0, [R3+URZ+0x34840], R2 ;  /* 0x03484002030075a7 */ /* 0x000ea4000800017f */
[----:B--2---:R-:W-:Y:S05]  /*248b0*/  @!P0 BRA `(.L_x_901) ;  /* 0x0000004c00148947 */ /* 0x004fea0003800000 */
.L_x_1048:
[----:B------:R-:W-:Y:S05]  /*248c0*/  BSYNC B3 ;  /* 0x0000000000037941 */ /* 0x000fea0003800000 */
.L_x_900:
[----:B01----:R-:W0:Y:S01]  /*248d0*/  S2R R5, SR_TID.X ;  /* 0x0000000000057919 */ /* 0x003e220000002100 */
[----:B------:R-:W-:Y:S01]  /*248e0*/  BSSY B3, `(.L_x_902) ;  /* 0x000000b000037945 */ /* 0x000fe20003800000 */
[----:B0-----:R-:W-:-:S04]  /*248f0*/  LOP3.LUT R5, R5, 0x7f, RZ, 0xc0, !PT ;  /* 0x0000007f05057812 */ /* 0x001fc800078ec0ff */
[----:B------:R-:W-:-:S13]  /*24900*/  ISETP.NE.AND P1, PT, R5, RZ, PT ;  /* 0x000000ff0500720c */ /* 0x000fda0003f25270 */
[----:B------:R-:W-:Y:S05]  /*24910*/  @P1 BRA `(.L_x_903) ;  /* 0x00000000001c1947 */ /* 0x000fea0003800000 */
[----:B------:R-:W0:Y:S01]  /*24920*/  S2R R5, SR_TID.X ;  /* 0x0000000000057919 */ /* 0x000e220000002100 */
[----:B--2---:R-:W-:-:S04]  /*24930*/  IMAD.MOV.U32 R2, RZ, RZ, 0xb000 ;  /* 0x0000b000ff027424 */ /* 0x004fc800078e00ff */
[----:B------:R1:W-:Y:S01]  /*24940*/  SYNCS.ARRIVE.TRANS64 RZ, [R3+URZ+0x34830], R2 ;  /* 0x0348300203ff79a7 */ /* 0x0003e2000800003f */
[----:B0-----:R-:W-:-:S04]  /*24950*/  LOP3.LUT R5, R5, 0x1f, RZ, 0xc0, !PT ;  /* 0x0000001f05057812 */ /* 0x001fc800078ec0ff */
[----:B------:R-:W-:-:S13]  /*24960*/  ISETP.NE.AND P0, PT, R5, RZ, PT ;  /* 0x000000ff0500720c */ /* 0x000fda0003f05270 */
[----:B-1----:R-:W-:Y:S05]  /*24970*/  @!P0 BRA `(.L_x_903) ;  /* 0x0000000000048947 */ /* 0x002fea0003800000 */
[----:B------:R-:W-:Y:S01]  /*24980*/  BPT.TRAP 0x1 ;  /* 0x000000040000795c */ /* 0x000fe20000300000 */
.L_x_903:
[----:B------:R-:W-:Y:S05]  /*24990*/  BSYNC B3 ;  /* 0x0000000000037941 */ /* 0x000fea0003800000 */
.L_x_902:
[----:B------:R-:W3:Y:S04]  /*249a0*/  LDL R5, [R1+0x8] ;  /* 0x0000080001057983 */ /* 0x000ee80000100800 */
[----:B--2---:R-:W2:Y:S01]  /*249b0*/  LDL R2, [R1+0x1c] ;  /* 0x00001c0001027983 */ /* 0x004ea20000100800 */
        /* <DEDUP_REMOVED lines=8> */
[----:B---3--:R-:W-:-:S02]  /*24a40*/  IMAD R7, R6, 0xb000, R5 ;  /* 0x0000b00006077824 */ /* 0x008fc400078e0205 */
[----:B--2---:R-:W-:Y:S02]  /*24a50*/  IMAD R2, R0, 0xb0, R2 ;  /* 0x000000b000027824 */ /* 0x004fe400078e0202 */
[----:B------:R-:W-:-:S08]  /*24a60*/  VIADD R5, R7, 0x1e400 ;  /* 0x0001e40007057836 */ /* 0x000fd00000000000 */
.L_x_904:
        /* <DEDUP_REMOVED lines=16> */
.L_x_905:
        /* <DEDUP_REMOVED lines=17> */
.L_x_1049:
[----:B------:R-:W-:Y:S05]  /*24c80*/  BSYNC B3 ;  /* 0x0000000000037941 */ /* 0x000fea0003800000 */
.L_x_906:
[----:B------:R1:W5:Y:S04]  /*24c90*/  LDL R15, [R1+0x8] ;  /* 0x00000800010f7983 */ /* 0x0003680000100800 */
[----:B------:R1:W5:Y:S01]  /*24ca0*/  LDL R7, [R1+0xc] ;  /* 0x00000c0001077983 */ /* 0x0003620000100800 */
[----:B------:R-:W-:Y:S01]  /*24cb0*/  BSSY B3, `(.L_x_908) ;  /* 0x000000c000037945 */ /* 0x000fe20003800000 */
[----:B------:R-:W-:Y:S02]  /*24cc0*/  IMAD.MOV.U32 R12, RZ, RZ, 0x0 ;  /* 0x00000000ff0c7424 */ /* 0x000fe400078e00ff */
[----:B------:R-:W-:Y:S01]  /*24cd0*/  IMAD.MOV.U32 R13, RZ, RZ, 0x14f00000 ;  /* 0x14f00000ff0d7424 */ /* 0x000fe200078e00ff */
[----:B------:R-:W-:Y:S06]  /*24ce0*/  @P1 BRA `(.L_x_909) ;  /* 0x0000000000201947 */ /* 0x000fec0003800000 */
        /* <DEDUP_REMOVED lines=8> */
.L_x_909:
[----:B------:R-:W-:Y:S05]  /*24d70*/  BSYNC B3 ;  /* 0x0000000000037941 */ /* 0x000fea0003800000 */
.L_x_908:
        /* <DEDUP_REMOVED lines=13> */
.L_x_910:
        /* <DEDUP_REMOVED lines=16> */
.L_x_911:
        /* <DEDUP_REMOVED lines=13> */
.L_x_898:
[----:B------:R-:W-:Y:S05]  /*25020*/  BSYNC B1 ;  /* 0x0000000000017941 */ /* 0x000fea0003800000 */
.L_x_897:
[----:B0-----:R-:W2:Y:S04]  /*25030*/  LDL.LU R0, [R1+0x38] ;  /* 0x0000380001007983 */ /* 0x001ea80000300800 */
[----:B------:R0:W-:Y:S04]  /*25040*/  STL [R1+0xc], R6 ;  /* 0x00000c0601007387 */ /* 0x0001e80000100800 */
[----:B------:R0:W-:Y:S02]  /*25050*/  STL [R1+0x14], R9 ;  /* 0x0000140901007387 */ /* 0x0001e40000100800 */
[----:B0-2---:R-:W-:-:S07]  /*25060*/  VIADD R0, R0, 0xfffffffd ;  /* 0xfffffffd00007836 */ /* 0x005fce0000000000 */
.L_x_896:
[----:B------:R-:W-:Y:S05]  /*25070*/  BSYNC B2 ;  /* 0x0000000000027941 */ /* 0x000fea0003800000 */
.L_x_895:
[----:B------:R-:W2:Y:S01]  /*25080*/  LDL.LU R2, [R1+0x3c] ;  /* 0x00003c0001027983 */ /* 0x000ea20000300800 */
[----:B------:R-:W-:-:S05]  /*25090*/  IMAD.MOV R8, RZ, RZ, -R8 ;  /* 0x000000ffff087224 */ /* 0x000fca00078e0a08 */
[----:B--2---:R-:W-:-:S13]  /*250a0*/  ISETP.NE.AND P0, PT, R2, R8, PT ;  /* 0x000000080200720c */ /* 0x004fda0003f05270 */
[----:B------:R-:W-:Y:S05]  /*250b0*/  @!P0 BRA `(.L_x_894) ;  /* 0x0000001400088947 */ /* 0x000fea0003800000 */
[----:B------:R0:W5:Y:S02]  /*250c0*/  LDL R8, [R1] ;  /* 0x0000000001087983 */ /* 0x0001640000100800 */
.L_x_942:
[----:B--2---:R-:W2:Y:S04]  /*250d0*/  LDL R4, [R1+0x4] ;  /* 0x0000040001047983 */ /* 0x004ea80000100800 */
[----:B---3--:R-:W3:Y:S04]  /*250e0*/  LDL R3, [R1+0xc] ;  /* 0x00000c0001037983 */ /* 0x008ee80000100800 */
[----:B------:R-:W4:Y:S01]  /*250f0*/  LDL R2, [R1+0x14] ;  /* 0x0000140001027983 */ /* 0x000f220000100800 */
[----:B------:R-:W-:Y:S05]  /*25100*/  YIELD ;  /* 0x0000000000007946 */ /* 0x000fea0003800000 */
[----:B------:R-:W-:Y:S01]  /*25110*/  BSSY B1, `(.L_x_912) ;  /* 0x000009b000017945 */ /* 0x000fe20003800000 */
[----:B--2---:R-:W-:Y:S01]  /*25120*/  LOP3.LUT P1, RZ, R4, 0x1, RZ, 0xc0, !PT ;  /* 0x0000000104ff7812 */ /* 0x004fe2000782c0ff */
[----:B---3--:R-:W-:-:S05]  /*25130*/  VIADD R4, R3, 0x1 ;  /* 0x0000000103047836 */ /* 0x008fca0000000000 */
[----:B------:R-:W-:-:S04]  /*25140*/  ISETP.NE.AND P0, PT, R4, 0x2, PT ;  /* 0x000000020400780c */ /* 0x000fc80003f05270 */
[----:B-1----:R-:W-:Y:S02]  /*25150*/  SEL R5, RZ, 0x1, P0 ;  /* 0x00000001ff057807 */ /* 0x002fe40000000000 */
        /* <DEDUP_REMOVED lines=9> */
[----:B------:R-:W1:Y:S01]  /*251f0*/  LDC R7, c[0x0][0x43c] ;  /* 0x00010f00ff077b82 */ /* 0x000e620000000800 */
[----:B------:R-:W-:Y:S02]  /*25200*/  ULDC.64 UR6, c[0x0][0x428] ;  /* 0x00010a0000067ab9 */ /* 0x000fe40000000a00 */
[----:B------:R-:W3:Y:S01]  /*25210*/  LDL R9, [R1+0x10] ;  /* 0x0000100001097983 */ /* 0x000ee20000100800 */
[----:B------:R-:W-:Y:S01]  /*25220*/  ULDC.64 UR8, c[0x0][0x208] ;  /* 0x0000820000087ab9 */ /* 0x000fe20000000a00 */
[----:B-1----:R-:W-:-:S13]  /*25230*/  ISETP.NE.AND P0, PT, R7, 0x1, PT ;  /* 0x000000010700780c */ /* 0x002fda0003f05270 */
[----:B------:R-:W1:Y:S02]  /*25240*/  @P0 LDC.64 R2, c[0x0][0x440] ;  /* 0x00011000ff020b82 */ /* 0x000e640000000a00 */
[----:B-1----:R-:W-:-:S04]  /*25250*/  @P0 IMAD.HI.U32 R6, R0, R2, RZ ;  /* 0x0000000200060227 */ /* 0x002fc800078e00ff */
[----:B------:R-:W-:Y:S01]  /*25260*/  IMAD.MOV.U32 R2, RZ, RZ, R0 ;  /* 0x000000ffff027224 */ /* 0x000fe200078e0000 */
[----:B------:R-:W-:-:S04]  /*25270*/  @P0 SHF.R.U32.HI R2, RZ, R3, R6 ;  /* 0x00000003ff020219 */ /* 0x000fc80000011606 */
[--C-:B------:R-:W-:Y:S01]  /*25280*/  SHF.R.S32.HI R3, RZ, 0x1f, R2.reuse ;  /* 0x0000001fff037819 */ /* 0x100fe20000011402 */
[----:B------:R-:W-:-:S04]  /*25290*/  IMAD.MOV R6, RZ, RZ, -R2 ;  /* 0x000000ffff067224 */ /* 0x000fc800078e0a02 */
[----:B------:R-:W-:Y:S02]  /*252a0*/  IMAD R6, R7, R6, R0 ;  /* 0x0000000607067224 */ /* 0x000fe400078e0200 */
[----:B--2---:R-:W-:-:S04]  /*252b0*/  IMAD R7, R11, UR6, RZ ;  /* 0x000000060b077c24 */ /* 0x004fc8000f8e02ff */
[C---:B---3--:R-:W-:Y:S02]  /*252c0*/  IMAD R7, R9.reuse, UR7, R7 ;  /* 0x0000000709077c24 */ /* 0x048fe4000f8e0207 */
[----:B------:R-:W-:-:S04]  /*252d0*/  IMAD.WIDE.U32 R2, R9, UR6, R2 ;  /* 0x0000000609027c25 */ /* 0x000fc8000f8e0002 */
[----:B------:R-:W-:Y:S01]  /*252e0*/  IMAD.IADD R3, R7, 0x1, R3 ;  /* 0x0000000107037824 */ /* 0x000fe200078e0203 */
[----:B-----5:R-:W-:-:S04]  /*252f0*/  LEA R8, P0, R2, UR4, 0x2 ;  /* 0x0000000402087c11 */ /* 0x020fc8000f8010ff */
[----:B------:R-:W-:-:S05]  /*25300*/  LEA.HI.X R9, R2, UR5, R3, 0x2, P0 ;  /* 0x0000000502097c11 */ /* 0x000fca00080f1403 */
[----:B------:R1:W5:Y:S04]  /*25310*/  LDG.E R8, desc[UR8][R8.64] ;  /* 0x0000000808087981 */ /* 0x000368000c1e1900 */
.L_x_914:
[----:B------:R-:W2:Y:S01]  /*25320*/  LDL R2, [R1+0x8] ;  /* 0x0000080001027983 */ /* 0x000ea20000100800 */
[----:B------:R-:W-:Y:S01]  /*25330*/  BSSY B2, `(.L_x_915) ;  /* 0x0000005000027945 */ /* 0x000fe20003800000 */
[----:B--2---:R-:W-:Y:S01]  /*25340*/  IMAD R3, R4, 0x8, R2 ;  /* 0x0000000804037824 */ /* 0x004fe200078e0202 */
[----:B------:R-:W-:-:S04]  /*25350*/  SHF.L.U32 R2, R5, 0x1f, RZ ;  /* 0x0000001f05027819 */ /* 0x000fc800000006ff */
[----:B------:R-:W2:Y:S02]  /*25360*/  SYNCS.PHASECHK.TRANS64.TRYWAIT P0, [R3+URZ+0x34840], R2 ;  /* 0x03484002030075a7 */ /* 0x000ea4000800017f */
[----:B--2---:R-:W-:Y:S05]  /*25370*/  @!P0 BRA `(.L_x_916) ;  /* 0x00000040008c8947 */ /* 0x004fea0003800000 */
.L_x_1050:
[----:B------:R-:W-:Y:S05]  /*25380*/  BSYNC B2 ;  /* 0x0000000000027941 */ /* 0x000fea0003800000 */
.L_x_915:
[----:B------:R-:W3:Y:S01]  /*25390*/  S2R R7, SR_TID.X ;  /* 0x0000000000077919 */ /* 0x000ee20000002100 */
[----:B------:R-:W-:Y:S01]  /*253a0*/  BSSY B2, `(.L_x_917) ;  /* 0x000000b000027945 */ /* 0x000fe20003800000 */
        /* <DEDUP_REMOVED lines=10> */
.L_x_918:
[----:B------:R-:W-:Y:S05]  /*25450*/  BSYNC B2 ;  /* 0x0000000000027941 */ /* 0x000fea0003800000 */
.L_x_917:
[----:B--2---:R-:W2:Y:S04]  /*25460*/  LDL R2, [R1+0x8] ;  /* 0x0000080001027983 */ /* 0x004ea80000100800 */
        /* <DEDUP_REMOVED lines=11> */
[----:B-1----:R-:W-:-:S07]  /*25520*/  IADD3 R9, R2, 0x1e400, RZ ;  /* 0x0001e40002097810 */ /* 0x002fce0007ffe0ff */
.L_x_919:
        /* <DEDUP_REMOVED lines=9> */
[----:B-1----:R-:W-:Y:S05]  /*255c0*/  @P0 BRA.U.ANY `(.L_x_919) ;  /* 0xfffffffd00d80947 */ /* 0x002fea000393ffff */
[----:B------:R-:W-:Y:S01]  /*255d0*/  IMAD.MOV.U32 R14, RZ, RZ, 0x40 ;  /* 0x00000040ff0e7424 */ /* 0x000fe200078e00ff */
[----:B------:R-:W-:Y:S01]  /*255e0*/  PLOP3.LUT P0, PT, PT, PT, PT, 0x80, 0x0 ;  /* 0x000000000000781c */ /* 0x000fe20003f0f070 */
[----:B------:R-:W-:Y:S01]  /*255f0*/  VIADD R2, R2, 0x23c00 ;  /* 0x00023c0002027836 */ /* 0x000fe20000000000 */
[----:B------:R-:W-:Y:S01]  /*25600*/  UMOV UR6, 0x0 ;  /* 0x0000000000067882 */ /* 0x000fe20000000000 */
[----:B------:R-:W-:Y:S01]  /*25610*/  UMOV UR7, 0x14f00000 ;  /* 0x14f0000000077882 */ /* 0x000fe20000000000 */
[----:B------:R-:W-:-:S15]  /*25620*/  R2UR UR10, R14 ;  /* 0x000000000e0a72ca */ /* 0x000fde00000e0000 */
.L_x_920:
        /* <DEDUP_REMOVED lines=10> */
[----:B------:R-:W2:Y:S04]  /*256d0*/  LDL.LU R12, [R1+0x14] ;  /* 0x00001400010c7983 */ /* 0x000ea80000300800 */
[----:B------:R-:W3:Y:S01]  /*256e0*/  LDL R9, [R1+0xc] ;  /* 0x00000c0001097983 */ /* 0x000ee20000100800 */
[----:B------:R-:W-:Y:S01]  /*256f0*/  BSSY B2, `(.L_x_921) ;  /* 0x0000005000027945 */ /* 0x000fe20003800000 */
[----:B--2---:R-:W-:Y:S01]  /*25700*/  SHF.L.U32 R3, R12, 0x1f, RZ ;  /* 0x0000001f0c037819 */ /* 0x004fe200000006ff */
[----:B---3--:R-:W-:-:S04]  /*25710*/  IMAD R2, R9, 0x8, R10 ;  /* 0x0000000809027824 */ /* 0x008fc800078e020a */
[----:B------:R-:W1:Y:S02]  /*25720*/  SYNCS.PHASECHK.TRANS64.TRYWAIT P0, [R2+URZ+0x60], R3 ;  /* 0x00006003020075a7 */ /* 0x000e64000800017f */
[----:B-1----:R-:W-:Y:S05]  /*25730*/  @!P0 BRA `(.L_x_922) ;  /* 0x0000003c00b08947 */ /* 0x002fea0003800000 */
.L_x_1051:
[----:B------:R-:W-:Y:S05]  /*25740*/  BSYNC B2 ;  /* 0x0000000000027941 */ /* 0x000fea0003800000 */
.L_x_921:
[----:B------:R-:W-:Y:S01]  /*25750*/  BSSY B2, `(.L_x_923) ;  /* 0x000000b000027945 */ /* 0x000fe20003800000 */
[----:B------:R-:W-:Y:S02]  /*25760*/  IMAD.MOV.U32 R12, RZ, RZ, 0x0 ;  /* 0x00000000ff0c7424 */ /* 0x000fe400078e00ff */
[----:B------:R-:W-:Y:S01]  /*25770*/  IMAD.MOV.U32 R13, RZ, RZ, 0x14f00000 ;  /* 0x14f00000ff0d7424 */ /* 0x000fe200078e00ff */
[----:B------:R-:W-:Y:S06]  /*25780*/  @P1 BRA `(.L_x_924) ;  /* 0x00000000001c1947 */ /* 0x000fec0003800000 */
[----:B------:R-:W2:Y:S01]  /*25790*/  S2R R7, SR_TID.X ;  /* 0x0000000000077919 */ /* 0x000ea20000002100 */
[----:B-1----:R-:W-:-:S04]  /*257a0*/  IMAD.MOV.U32 R3, RZ, RZ, 0xb000 ;  /* 0x0000b000ff037424 */ /* 0x002fc800078e00ff */
[----:B------:R3:W-:Y:S01]  /*257b0*/  SYNCS.ARRIVE.TRANS64 RZ, [R2+URZ+0x50], R3 ;  /* 0x0000500302ff79a7 */ /* 0x0007e2000800003f */
[----:B--2---:R-:W-:-:S04]  /*257c0*/  LOP3.LUT R7, R7, 0x1f, RZ, 0xc0, !PT ;  /* 0x0000001f07077812 */ /* 0x004fc800078ec0ff */
[----:B------:R-:W-:-:S13]  /*257d0*/  ISETP.NE.AND P0, PT, R7, RZ, PT ;  /* 0x000000ff0700720c */ /* 0x000fda0003f05270 */
[----:B---3--:R-:W-:Y:S05]  /*257e0*/  @!P0 BRA `(.L_x_924) ;  /* 0x0000000000048947 */ /* 0x008fea0003800000 */
[----:B------:R-:W-:Y:S01]  /*257f0*/  BPT.TRAP 0x1 ;  /* 0x000000040000795c */ /* 0x000fe20000300000 */
.L_x_924:
[----:B------:R-:W-:Y:S05]  /*25800*/  BSYNC B2 ;  /* 0x0000000000027941 */ /* 0x000fea0003800000 */
.L_x_923:
[----:B------:R-:W2:Y:S04]  /*25810*/  LDL R15, [R1+0x8] ;  /* 0x00000800010f7983 */ /* 0x000ea80000100800 */
[----:B-1----:R-:W2:Y:S04]  /*25820*/  LDL.LU R3, [R1+0xc] ;  /* 0x00000c0001037983 */ /* 0x002ea80000300800 */
[----:B------:R-:W3:Y:S04]  /*25830*/  LDL R9, [R1+0x1c] ;  /* 0x00001c0001097983 */ /* 0x000ee80000100800 */
[----:B------:R-:W3:Y:S01]  /*25840*/  LDL.LU R7, [R1+0x18] ;  /* 0x0000180001077983 */ /* 0x000ee20000300800 */
[----:B------:R-:W-:Y:S01]  /*25850*/  R2UR UR10, R11 ;  /* 0x000000000b0a72ca */ /* 0x000fe200000e0000 */
[----:B------:R-:W-:Y:S01]  /*25860*/  UIADD3 UR4, UP0, UR38, 0x470, URZ ;  /* 0x0000047026047890 */ /* 0x000fe2000ff1e03f */
[----:B------:R-:W-:Y:S01]  /*25870*/  R2UR UR6, R12 ;  /* 0x000000000c0672ca */ /* 0x000fe200000e0000 */
[----:B------:R-:W-:Y:S01]  /*25880*/  VIADD R2, R2, 0x50 ;  /* 0x0000005002027836 */ /* 0x000fe20000000000 */
[----:B------:R-:W-:Y:S01]  /*25890*/  R2UR UR7, R13 ;  /* 0x000000000d0772ca */ /* 0x000fe200000e0000 */
[----:B------:R-:W-:Y:S01]  /*258a0*/  UIADD3.X UR5, URZ, UR39, URZ, UP0, !UPT ;  /* 0x000000273f057290 */ /* 0x000fe200087fe43f */
[----:B------:R-:W-:Y:S01]  /*258b0*/  PLOP3.LUT P0, PT, PT, PT, PT, 0x80, 0x0 ;  /* 0x000000000000781c */ /* 0x000fe20003f0f070 */
[----:B--2---:R-:W-:-:S02]  /*258c0*/  IMAD R3, R3, 0xb000, R15 ;  /* 0x0000b00003037824 */ /* 0x004fc400078e020f */
[----:B---3--:R-:W-:Y:S02]  /*258d0*/  IMAD R7, R7, 0xb0, R9 ;  /* 0x000000b007077824 */ /* 0x008fe400078e0209 */
[----:B------:R-:W-:-:S08]  /*258e0*/  VIADD R9, R3, 0x400 ;  /* 0x0000040003097836 */ /* 0x000fd00000000000 */
.L_x_925:
        /* <DEDUP_REMOVED lines=10> */
[----:B-1----:R-:W-:Y:S05]  /*25990*/  @P0 BRA.U.ANY `(.L_x_925) ;  /* 0xfffffffd00d40947 */ /* 0x002fea000393ffff */
[----:B------:R-:W-:Y:S01]  /*259a0*/  R2UR UR10, R14 ;  /* 0x000000000e0a72ca */ /* 0x000fe200000e0000 */
[----:B------:R-:W-:Y:S01]  /*259b0*/  VIADD R3, R3, 0x5c00 ;  /* 0x00005c0003037836 */ /* 0x000fe20000000000 */
[----:B------:R-:W-:Y:S02]  /*259c0*/  R2UR UR6, R12 ;  /* 0x000000000c0672ca */ /* 0x000fe400000e0000 */
[----:B------:R-:W-:Y:S02]  /*259d0*/  R2UR UR7, R13 ;  /* 0x000000000d0772ca */ /* 0x000fe400000e0000 */
[----:B------:R-:W-:-:S13]  /*259e0*/  PLOP3.LUT P0, PT, PT, PT, PT, 0x80, 0x0 ;  /* 0x000000000000781c */ /* 0x000fda0003f0f070 */
.L_x_926:
        /* <DEDUP_REMOVED lines=11> */
[----:B------:R1:W-:Y:S04]  /*25aa0*/  STL [R1+0x18], R6 ;  /* 0x0000180601007387 */ /* 0x0003e80000100800 */
[----:B------:R1:W-:Y:S02]  /*25ab0*/  STL [R1], R8 ;  /* 0x0000000801007387 */ /* 0x0003e40000100800 */
.L_x_913:
[----:B------:R-:W-:Y:S05]  /*25ac0*/  BSYNC B1 ;  /* 0x0000000000017941 */ /* 0x000fea0003800000 */
.L_x_912:
[----:B------:R-:W2:Y:S01]  /*25ad0*/  LDL R2, [R1+0x4] ;  /* 0x0000040001027983 */ /* 0x000ea20000100800 */
[----:B------:R-:W-:Y:S01]  /*25ae0*/  VIADD R3, R4, 0x1 ;  /* 0x0000000104037836 */ /* 0x000fe20000000000 */
[----:B------:R-:W-:Y:S04]  /*25af0*/  BSSY B1, `(.L_x_927) ;  /* 0x000009b000017945 */ /* 0x000fe80003800000 */
[----:B------:R-:W-:-:S04]  /*25b00*/  ISETP.NE.AND P0, PT, R3, 0x2, PT ;  /* 0x000000020300780c */ /* 0x000fc80003f05270 */
[----:B------:R-:W-:Y:S02]  /*25b10*/  SEL R12, R3, RZ, P0 ;  /* 0x000000ff030c7207 */ /* 0x000fe40000000000 */
[----:B--2---:R-:W-:Y:S02]  /*25b20*/  LOP3.LUT P1, RZ, R2, 0x1, RZ, 0xc0, !PT ;  /* 0x0000000102ff7812 */ /* 0x004fe4000782c0ff */
[----:B------:R-:W-:-:S04]  /*25b30*/  SEL R2, RZ, 0x1, P0 ;  /* 0x00000001ff027807 */ /* 0x000fc80000000000 */
[----:B------:R-:W-:-:S05]  /*25b40*/  LOP3.LUT R11, R5, R2, RZ, 0x3c, !PT ;  /* 0x00000002050b7212 */ /* 0x000fca00078e3cff */
[----:B------:R2:W-:Y:S04]  /*25b50*/  STL [R1+0x14], R11 ;  /* 0x0000140b01007387 */ /* 0x0005e80000100800 */
[----:B------:R2:W-:Y:S01]  /*25b60*/  STL [R1+0xc], R12 ;  /* 0x00000c0c01007387 */ /* 0x0005e20000100800 */
[----:B------:R-:W-:Y:S05]  /*25b70*/  @!P1 BRA `(.L_x_928) ;  /* 0x0000000800489947 */ /* 0x000fea0003800000 */
[----:B------:R-:W-:Y:S01]  /*25b80*/  ULDC.64 UR4, c[0x0][0x418] ;  /* 0x0001060000047ab9 */ /* 0x000fe20000000a00 */
[----:B-1----:R-:W-:Y:S01]  /*25b90*/  VIADD R6, R0, 0xffffffff ;  /* 0xffffffff00067836 */ /* 0x002fe20000000000 */
[----:B------:R-:W-:-:S04]  /*25ba0*/  ISETP.NE.U32.AND P0, PT, RZ, UR4, PT ;  /* 0x00000004ff007c0c */ /* 0x000fc8000bf05070 */
[----:B------:R-:W-:-:S13]  /*25bb0*/  ISETP.NE.AND.EX P0, PT, RZ, UR5, PT, P0 ;  /* 0x00000005ff007c0c */ /* 0x000fda000bf05300 */
[----:B------:R-:W-:Y:S05]  /*25bc0*/  @!P0 BRA `(.L_x_929) ;  /* 0x0000000000508947 */ /* 0x000fea0003800000 */
[----:B------:R-:W3:Y:S01]  /*25bd0*/  LDL R13, [R1+0x28] ;  /* 0x00002800010d7983 */ /* 0x000ee20000100800 */
[----:B-----5:R-:W1:Y:S01]  /*25be0*/  LDC R8, c[0x0][0x43c] ;  /* 0x00010f00ff087b82 */ /* 0x020e620000000800 */
[----:B------:R-:W-:Y:S02]  /*25bf0*/  ULDC.64 UR6, c[0x0][0x428] ;  /* 0x00010a0000067ab9 */ /* 0x000fe40000000a00 */
[----:B------:R-:W4:Y:S01]  /*25c00*/  LDL R9, [R1+0x10] ;  /* 0x0000100001097983 */ /* 0x000f220000100800 */
[----:B------:R-:W-:Y:S01]  /*25c10*/  ULDC.64 UR8, c[0x0][0x208] ;  /* 0x0000820000087ab9 */ /* 0x000fe20000000a00 */
[----:B-1----:R-:W-:-:S13]  /*25c20*/  ISETP.NE.AND P0, PT, R8, 0x1, PT ;  /* 0x000000010800780c */ /* 0x002fda0003f05270 */
[----:B------:R-:W1:Y:S02]  /*25c30*/  @P0 LDC.64 R2, c[0x0][0x440] ;  /* 0x00011000ff020b82 */ /* 0x000e640000000a00 */
[----:B-1----:R-:W-:-:S04]  /*25c40*/  @P0 IMAD.HI.U32 R7, R6, R2, RZ ;  /* 0x0000000206070227 */ /* 0x002fc800078e00ff */
[----:B------:R-:W-:Y:S01]  /*25c50*/  IMAD.MOV.U32 R2, RZ, RZ, R6 ;  /* 0x000000ffff027224 */ /* 0x000fe200078e0006 */
[----:B------:R-:W-:-:S05]  /*25c60*/  @P0 SHF.R.U32.HI R2, RZ, R3, R7 ;  /* 0x00000003ff020219 */ /* 0x000fca0000011607 */
[----:B------:R-:W-:-:S04]  /*25c70*/  IMAD.MOV R3, RZ, RZ, -R2 ;  /* 0x000000ffff037224 */ /* 0x000fc800078e0a02 */
[----:B------:R-:W-:Y:S01]  /*25c80*/  IMAD R6, R8, R3, R6 ;  /* 0x0000000308067224 */ /* 0x000fe200078e0206 */
[----:B------:R-:W-:Y:S01]  /*25c90*/  SHF.R.S32.HI R3, RZ, 0x1f, R2 ;  /* 0x0000001fff037819 */ /* 0x000fe20000011402 */
[----:B---3--:R-:W-:-:S04]  /*25ca0*/  IMAD R7, R13, UR6, RZ ;  /* 0x000000060d077c24 */ /* 0x008fc8000f8e02ff */
[C---:B----4-:R-:W-:Y:S02]  /*25cb0*/  IMAD R7, R9.reuse, UR7, R7 ;  /* 0x0000000709077c24 */ /* 0x050fe4000f8e0207 */
[----:B------:R-:W-:-:S04]  /*25cc0*/  IMAD.WIDE.U32 R2, R9, UR6, R2 ;  /* 0x0000000609027c25 */ /* 0x000fc8000f8e0002 */
[----:B------:R-:W-:Y:S01]  /*25cd0*/  IMAD.IADD R3, R7, 0x1, R3 ;  /* 0x0000000107037824 */ /* 0x000fe200078e0203 */
[----:B------:R-:W-:-:S04]  /*25ce0*/  LEA R8, P0, R2, UR4, 0x2 ;  /* 0x0000000402087c11 */ /* 0x000fc8000f8010ff */
[----:B------:R-:W-:-:S05]  /*25cf0*/  LEA.HI.X R9, R2, UR5, R3, 0x2, P0 ;  /* 0x0000000502097c11 */ /* 0x000fca00080f1403 */
[----:B------:R1:W5:Y:S04]  /*25d00*/  LDG.E R8, desc[UR8][R8.64] ;  /* 0x0000000808087981 */ /* 0x000368000c1e1900 */
.L_x_929:
[----:B------:R-:W3:Y:S01]  /*25d10*/  LDL R2, [R1+0x8] ;  /* 0x0000080001027983 */ /* 0x000ee20000100800 */
[----:B------:R-:W-:Y:S01]  /*25d20*/  SHF.L.U32 R3, R11, 0x1f, RZ ;  /* 0x0000001f0b037819 */ /* 0x000fe200000006ff */
[----:B------:R-:W-:Y:S01]  /*25d30*/  BSSY B2, `(.L_x_930) ;  /* 0x0000004000027945 */ /* 0x000fe20003800000 */
[----:B---3--:R-:W-:-:S04]  /*25d40*/  IMAD R2, R12, 0x8, R2 ;  /* 0x000000080c027824 */ /* 0x008fc800078e0202 */
[----:B------:R-:W3:Y:S02]  /*25d50*/  SYNCS.PHASECHK.TRANS64.TRYWAIT P0, [R2+URZ+0x34840], R3 ;  /* 0x03484003020075a7 */ /* 0x000ee4000800017f */
[----:B---3--:R-:W-:Y:S05]  /*25d60*/  @!P0 BRA `(.L_x_931) ;  /* 0x0000003800388947 */ /* 0x008fea0003800000 */
.L_x_1052:
[----:B------:R-:W-:Y:S05]  /*25d70*/  BSYNC B2 ;  /* 0x0000000000027941 */ /* 0x000fea0003800000 */
.L_x_930:
[----:B------:R-:W4:Y:S01]  /*25d80*/  S2R R7, SR_TID.X ;  /* 0x0000000000077919 */ /* 0x000f220000002100 */
[----:B------:R-:W-:Y:S01]  /*25d90*/  BSSY B2, `(.L_x_932) ;  /* 0x000000b000027945 */ /* 0x000fe20003800000 */
[----:B----4-:R-:W-:-:S04]  /*25da0*/  LOP3.LUT R7, R7, 0x7f, RZ, 0xc0, !PT ;  /* 0x0000007f07077812 */ /* 0x010fc800078ec0ff */
[----:B------:R-:W-:-:S13]  /*25db0*/  ISETP.NE.AND P1, PT, R7, RZ, PT ;  /* 0x000000ff0700720c */ /* 0x000fda0003f25270 */
[----:B------:R-:W-:Y:S05]  /*25dc0*/  @P1 BRA `(.L_x_933) ;  /* 0x00000000001c1947 */ /* 0x000fea0003800000 */
[----:B------:R-:W4:Y:S01]  /*25dd0*/  S2R R7, SR_TID.X ;  /* 0x0000000000077919 */ /* 0x000f220000002100 */
[----:B---3--:R-:W-:-:S04]  /*25de0*/  IMAD.MOV.U32 R3, RZ, RZ, 0xb000 ;  /* 0x0000b000ff037424 */ /* 0x008fc800078e00ff */
[----:B------:R3:W-:Y:S01]  /*25df0*/  SYNCS.ARRIVE.TRANS64 RZ, [R2+URZ+0x34830], R3 ;  /* 0x0348300302ff79a7 */ /* 0x0007e2000800003f */
[----:B----4-:R-:W-:-:S04]  /*25e00*/  LOP3.LUT R7, R7, 0x1f, RZ, 0xc0, !PT ;  /* 0x0000001f07077812 */ /* 0x010fc800078ec0ff */
[----:B------:R-:W-:-:S13]  /*25e10*/  ISETP.NE.AND P0, PT, R7, RZ, PT ;  /* 0x000000ff0700720c */ /* 0x000fda0003f05270 */
[----:B---3--:R-:W-:Y:S05]  /*25e20*/  @!P0 BRA `(.L_x_933) ;  /* 0x0000000000048947 */ /* 0x008fea0003800000 */
[----:B------:R-:W-:Y:S01]  /*25e30*/  BPT.TRAP 0x1 ;  /* 0x000000040000795c */ /* 0x000fe20000300000 */
.L_x_933:
[----:B------:R-:W-:Y:S05]  /*25e40*/  BSYNC B2 ;  /* 0x0000000000027941 */ /* 0x000fea0003800000 */
.L_x_932:
[----:B---3--:R-:W3:Y:S04]  /*25e50*/  LDL R2, [R1+0xc] ;  /* 0x00000c0001027983 */ /* 0x008ee80000100800 */
[----:B-1----:R-:W4:Y:S04]  /*25e60*/  LDL R9, [R1+0x8] ;  /* 0x0000080001097983 */ /* 0x002f280000100800 */
[----:B------:R-:W4:Y:S01]  /*25e70*/  LDL R7, [R1+0x1c] ;  /* 0x00001c0001077983 */ /* 0x000f220000100800 */
[----:B--2---:R-:W-:-:S05]  /*25e80*/  IMAD.MOV.U32 R11, RZ, RZ, RZ ;  /* 0x000000ffff0b7224 */ /* 0x004fca00078e00ff */
[----:B------:R-:W-:Y:S01]  /*25e90*/  R2UR UR10, R11 ;  /* 0x000000000b0a72ca */ /* 0x000fe200000e0000 */
[----:B------:R-:W-:Y:S01]  /*25ea0*/  UIADD3 UR4, UP0, UR38, 0x370, URZ ;  /* 0x0000037026047890 */ /* 0x000fe2000ff1e03f */
[----:B------:R-:W-:Y:S01]  /*25eb0*/  PLOP3.LUT P0, PT, PT, PT, PT, 0x80, 0x0 ;  /* 0x000000000000781c */ /* 0x000fe20003f0f070 */
[----:B------:R-:W-:Y:S01]  /*25ec0*/  UMOV UR6, 0x0 ;  /* 0x0000000000067882 */ /* 0x000fe20000000000 */
[----:B------:R-:W-:Y:S01]  /*25ed0*/  UMOV UR7, 0x14f00000 ;  /* 0x14f0000000077882 */ /* 0x000fe20000000000 */
[----:B------:R-:W-:Y:S01]  /*25ee0*/  UIADD3.X UR5, URZ, UR39, URZ, UP0, !UPT ;  /* 0x000000273f057290 */ /* 0x000fe200087fe43f */
[C---:B---3--:R-:W-:Y:S02]  /*25ef0*/  IMAD R3, R2.reuse, 0x8, R10 ;  /* 0x0000000802037824 */ /* 0x048fe400078e020a */
[----:B----4-:R-:W-:Y:S02]  /*25f00*/  IMAD R2, R2, 0xb000, R9 ;  /* 0x0000b00002027824 */ /* 0x010fe400078e0209 */
[----:B------:R-:W-:-:S02]  /*25f10*/  VIADD R3, R3, 0x30 ;  /* 0x0000003003037836 */ /* 0x000fc40000000000 */
[----:B------:R-:W-:Y:S02]  /*25f20*/  IMAD R7, R6, 0xb0, R7 ;  /* 0x000000b006077824 */ /* 0x000fe400078e0207 */
[----:B------:R-:W-:-:S07]  /*25f30*/  VIADD R9, R2, 0x1e400 ;  /* 0x0001e40002097836 */ /* 0x000fce0000000000 */
.L_x_934:
        /* <DEDUP_REMOVED lines=16> */
.L_x_935:
        /* <DEDUP_REMOVED lines=10> */
[----:B------:R-:W-:Y:S01]  /*260e0*/  SHF.L.U32 R5, R5, 0x1f, RZ ;  /* 0x0000001f05057819 */ /* 0x000fe200000006ff */
[----:B------:R-:W-:Y:S01]  /*260f0*/  IMAD R2, R4, 0x8, R10 ;  /* 0x0000000804027824 */ /* 0x000fe200078e020a */
[----:B------:R-:W-:Y:S03]  /*26100*/  BSSY B2, `(.L_x_936) ;  /* 0x0000003000027945 */ /* 0x000fe60003800000 */
[----:B------:R-:W1:Y:S02]  /*26110*/  SYNCS.PHASECHK.TRANS64.TRYWAIT P0, [R2+URZ+0x60], R5 ;  /* 0x00006005020075a7 */ /* 0x000e64000800017f */
[----:B-1----:R-:W-:Y:S05]  /*26120*/  @!P0 BRA `(.L_x_937) ;  /* 0x00000034005c8947 */ /* 0x002fea0003800000 */
.L_x_1053:
[----:B------:R-:W-:Y:S05]  /*26130*/  BSYNC B2 ;  /* 0x0000000000027941 */ /* 0x000fea0003800000 */
.L_x_936:
[----:B------:R-:W-:Y:S01]  /*26140*/  BSSY B2, `(.L_x_938) ;  /* 0x000000b000027945 */ /* 0x000fe20003800000 */
[----:B------:R-:W-:Y:S02]  /*26150*/  IMAD.MOV.U32 R12, RZ, RZ, 0x0 ;  /* 0x00000000ff0c7424 */ /* 0x000fe400078e00ff */
[----:B------:R-:W-:Y:S01]  /*26160*/  IMAD.MOV.U32 R13, RZ, RZ, 0x14f00000 ;  /* 0x14f00000ff0d7424 */ /* 0x000fe200078e00ff */
[----:B------:R-:W-:Y:S06]  /*26170*/  @P1 BRA `(.L_x_939) ;  /* 0x00000000001c1947 */ /* 0x000fec0003800000 */
[----:B------:R-:W2:Y:S01]  /*26180*/  S2R R7, SR_TID.X ;  /* 0x0000000000077919 */ /* 0x000ea20000002100 */
[----:B------:R-:W-:-:S04]  /*26190*/  IMAD.MOV.U32 R3, RZ, RZ, 0xb000 ;  /* 0x0000b000ff037424 */ /* 0x000fc800078e00ff */
[----:B------:R3:W-:Y:S01]  /*261a0*/  SYNCS.ARRIVE.TRANS64 RZ, [R2+URZ+0x50], R3 ;  /* 0x0000500302ff79a7 */ /* 0x0007e2000800003f */
[----:B--2---:R-:W-:-:S04]  /*261b0*/  LOP3.LUT R7, R7, 0x1f, RZ, 0xc0, !PT ;  /* 0x0000001f07077812 */ /* 0x004fc800078ec0ff */
[----:B------:R-:W-:-:S13]  /*261c0*/  ISETP.NE.AND P0, PT, R7, RZ, PT ;  /* 0x000000ff0700720c */ /* 0x000fda0003f05270 */
[----:B---3--:R-:W-:Y:S05]  /*261d0*/  @!P0 BRA `(.L_x_939) ;  /* 0x0000000000048947 */ /* 0x008fea0003800000 */
[----:B------:R-:W-:Y:S01]  /*261e0*/  BPT.TRAP 0x1 ;  /* 0x000000040000795c */ /* 0x000fe20000300000 */
.L_x_939:
[----:B------:R-:W-:Y:S05]  /*261f0*/  BSYNC B2 ;  /* 0x0000000000027941 */ /* 0x000fea0003800000 */
.L_x_938:
[----:B------:R-:W2:Y:S04]  /*26200*/  LDL R7, [R1+0x8] ;  /* 0x0000080001077983 */ /* 0x000ea80000100800 */
[----:B-1----:R-:W3:Y:S04]  /*26210*/  LDL R5, [R1+0x1c] ;  /* 0x00001c0001057983 */ /* 0x002ee80000100800 */
        /* <DEDUP_REMOVED lines=11> */
.L_x_940:
        /* <DEDUP_REMOVED lines=16> */
.L_x_941:
        /* <DEDUP_REMOVED lines=13> */
.L_x_928:
[----:B------:R-:W-:Y:S05]  /*264a0*/  BSYNC B1 ;  /* 0x0000000000017941 */ /* 0x000fea0003800000 */
.L_x_927:
[C---:B------:R-:W-:Y:S01]  /*264b0*/  ISETP.GT.AND P0, PT, R0.reuse, 0x1, PT ;  /* 0x000000010000780c */ /* 0x040fe20003f04270 */
[----:B------:R-:W-:-:S12]  /*264c0*/  VIADD R0, R0, 0xfffffffe ;  /* 0xfffffffe00007836 */ /* 0x000fd80000000000 */
[----:B------:R-:W-:Y:S05]  /*264d0*/  @P0 BRA `(.L_x_942) ;  /* 0xffffffe800fc0947 */ /* 0x000fea000383ffff */
.L_x_894:
[----:B------:R-:W-:Y:S05]  /*264e0*/  BSYNC B0 ;  /* 0x0000000000007941 */ /* 0x000fea0003800000 */
.L_x_893:
[----:B------:R-:W4:Y:S01]  /*264f0*/  S2R R3, SR_TID.X ;  /* 0x0000000000037919 */ /* 0x000f220000002100 */
[----:B------:R-:W-:Y:S01]  /*26500*/  BSSY B0, `(.L_x_943) ;  /* 0x0000011000007945 */ /* 0x000fe20003800000 */
[----:B----4-:R-:W-:-:S04]  /*26510*/  LOP3.LUT R3, R3, 0x7f, RZ, 0xc0, !PT ;  /* 0x0000007f03037812 */ /* 0x010fc800078ec0ff */
[----:B------:R-:W-:-:S13]  /*26520*/  ISETP.NE.AND P0, PT, R3, RZ, PT ;  /* 0x000000ff0300720c */ /* 0x000fda0003f05270 */
[----:B------:R-:W-:Y:S05]  /*26530*/  @P0 BRA `(.L_x_944) ;  /* 0x0000000000340947 */ /* 0x000fea0003800000 */
[----:B------:R-:W4:Y:S01]  /*26540*/  S2R R2, SR_LANEID ;  /* 0x0000000000027919 */ /* 0x000f220000000000 */
[----:B------:R-:W-:Y:S01]  /*26550*/  VOTEU.ANY UR4, UPT, PT ;  /* 0x0000000000047886 */ /* 0x000fe200038e0100 */
[----:B-1----:R-:W1:Y:S01]  /*26560*/  LDC.64 R4, c[0x0][0xc60] ;  /* 0x00031800ff047b82 */ /* 0x002e620000000a00 */
[----:B------:R-:W4:Y:S01]  /*26570*/  FLO.U32 R0, UR4 ;  /* 0x0000000400007d00 */ /* 0x000f2200080e0000 */
[----:B------:R-:W-:Y:S01]  /*26580*/  ULDC.64 UR6, c[0x0][0x208] ;  /* 0x0000820000067ab9 */ /* 0x000fe20000000a00 */
[----:B----4-:R-:W-:-:S06]  /*26590*/  ISETP.EQ.U32.AND P0, PT, R0, R2, PT ;  /* 0x000000020000720c */ /* 0x010fcc0003f02070 */
[----:B------:R-:W1:Y:S07]  /*265a0*/  POPC R2, UR4 ;  /* 0x0000000400027d09 */ /* 0x000e6e0008000000 */
[----:B-1----:R-:W4:Y:S04]  /*265b0*/  @P0 ATOMG.E.ADD.STRONG.GPU PT, R2, desc[UR6][R4.64], R2 ;  /* 0x00000002040209a8 */ /* 0x002f2800081ee1c6 */
[----:B----4-:R1:W4:Y:S02]  /*265c0*/  SHFL.IDX PT, R2, R2, R0, 0x1f ;  /* 0x00001f0002027589 */ /* 0x01032400000e0000 */
[----:B-1----:R-:W1:Y:S02]  /*265d0*/  S2R R0, SR_LTMASK ;  /* 0x0000000000007919 */ /* 0x002e640000003900 */
[----:B-1----:R-:W-:-:S06]  /*265e0*/  LOP3.LUT R0, R0, UR4, RZ, 0xc0, !PT ;  /* 0x0000000400007c12 */ /* 0x002fcc000f8ec0ff */
[----:B------:R-:W4:Y:S02]  /*265f0*/  POPC R0, R0 ;  /* 0x0000000000007309 */ /* 0x000f240000000000 */
[----:B----4-:R-:W-:-:S07]  /*26600*/  IADD3 R16, R2, UR36, R0 ;  /* 0x0000002402107c10 */ /* 0x010fce000fffe000 */
.L_x_944:
[----:B------:R-:W-:Y:S05]  /*26610*/  BSYNC B0 ;  /* 0x0000000000007941 */ /* 0x000fea0003800000 */
.L_x_943:
[----:B------:R-:W4:Y:S01]  /*26620*/  LDL R0, [R1+0x4] ;  /* 0x0000040001007983 */ /* 0x000f220000100800 */
[----:B------:R-:W-:Y:S01]  /*26630*/  BSSY B0, `(.L_x_945) ;  /* 0x0000040000007945 */ /* 0x000fe20003800000 */
[----:B----4-:R-:W-:-:S13]  /*26640*/  LOP3.LUT P0, RZ, R0, 0x1, RZ, 0xc0, !PT ;  /* 0x0000000100ff7812 */ /* 0x010fda000780c0ff */
[----:B------:R-:W-:Y:S05]  /*26650*/  @!P0 BRA `(.L_x_946) ;  /* 0x0000000000f48947 */ /* 0x000fea0003800000 */
[----:B------:R-:W4:Y:S04]  /*26660*/  LDL R4, [R1+0x8] ;  /* 0x0000080001047983 */ /* 0x000f280000100800 */
[----:B------:R-:W4:Y:S04]  /*26670*/  LDL R2, [R1+0xc] ;  /* 0x00000c0001027983 */ /* 0x000f280000100800 */
[----:B------:R-:W2:Y:S01]  /*26680*/  LDL R0, [R1+0x14] ;  /* 0x0000140001007983 */ /* 0x000ea20000100800 */
[----:B------:R-:W-:Y:S01]  /*26690*/  BSSY B1, `(.L_x_947) ;  /* 0x0000006000017945 */ /* 0x000fe20003800000 */
[----:B------:R-:W-:Y:S01]  /*266a0*/  ISETP.NE.AND P1, PT, R3, RZ, PT ;  /* 0x000000ff0300720c */ /* 0x000fe20003f25270 */
[----:B----4-:R-:W-:Y:S01]  /*266b0*/  IMAD R2, R2, 0x8, R4 ;  /* 0x0000000802027824 */ /* 0x010fe200078e0204 */
[----:B--2---:R-:W-:-:S04]  /*266c0*/  SHF.L.U32 R0, R0, 0x1f, RZ ;  /* 0x0000001f00007819 */ /* 0x004fc800000006ff */
[----:B------:R-:W2:Y:S02]  /*266d0*/  SYNCS.PHASECHK.TRANS64.TRYWAIT P0, [R2+URZ+0x34860], R0 ;  /* 0x03486000020075a7 */ /* 0x000ea4000800017f */
[----:B--2---:R-:W-:Y:S05]  /*266e0*/  @!P0 BRA `(.L_x_948) ;  /* 0x0000003000008947 */ /* 0x004fea0003800000 */
.L_x_1054:
[----:B------:R-:W-:Y:S05]  /*266f0*/  BSYNC B1 ;  /* 0x0000000000017941 */ /* 0x000fea0003800000 */
.L_x_947:
[----:B------:R-:W-:Y:S04]  /*26700*/  BSSY B1, `(.L_x_949) ;  /* 0x0000009000017945 */ /* 0x000fe80003800000 */
[----:B------:R-:W-:Y:S05]  /*26710*/  @P1 BRA `(.L_x_950) ;  /* 0x00000000001c1947 */ /* 0x000fea0003800000 */
[----:B------:R-:W4:Y:S01]  /*26720*/  S2R R3, SR_TID.X ;  /* 0x0000000000037919 */ /* 0x000f220000002100 */
[----:B--2---:R-:W-:-:S04]  /*26730*/  IMAD.MOV.U32 R0, RZ, RZ, 0xb000 ;  /* 0x0000b000ff007424 */ /* 0x004fc800078e00ff */
[----:B------:R2:W-:Y:S01]  /*26740*/  SYNCS.ARRIVE.TRANS64 RZ, [R2+URZ+0x34850], R0 ;  /* 0x0348500002ff79a7 */ /* 0x0005e2000800003f */
[----:B----4-:R-:W-:-:S04]  /*26750*/  LOP3.LUT R3, R3, 0x1f, RZ, 0xc0, !PT ;  /* 0x0000001f03037812 */ /* 0x010fc800078ec0ff */
[----:B------:R-:W-:-:S13]  /*26760*/  ISETP.NE.AND P0, PT, R3, RZ, PT ;  /* 0x000000ff0300720c */ /* 0x000fda0003f05270 */
[----:B--2---:R-:W-:Y:S05]  /*26770*/  @!P0 BRA `(.L_x_950) ;  /* 0x0000000000048947 */ /* 0x004fea0003800000 */
[----:B------:R-:W-:Y:S01]  /*26780*/  BPT.TRAP 0x1 ;  /* 0x000000040000795c */ /* 0x000fe20000300000 */
.L_x_950:
[----:B------:R-:W-:Y:S05]  /*26790*/  BSYNC B1 ;  /* 0x0000000000017941 */ /* 0x000fea0003800000 */
.L_x_949:
[----:B-1----:R-:W4:Y:S04]  /*267a0*/  LDL R5, [R1+0x8] ;  /* 0x0000080001057983 */ /* 0x002f280000100800 */
[----:B--2---:R-:W4:Y:S04]  /*267b0*/  LDL R0, [R1+0xc] ;  /* 0x00000c0001007983 */ /* 0x004f280000100800 */
[----:B------:R-:W2:Y:S04]  /*267c0*/  LDL.LU R4, [R1+0x1c] ;  /* 0x00001c0001047983 */ /* 0x000ea80000300800 */
[----:B------:R-:W2:Y:S01]  /*267d0*/  LDL R3, [R1+0x18] ;  /* 0x0000180001037983 */ /* 0x000ea20000100800 */
[----:B------:R-:W-:Y:S01]  /*267e0*/  UIADD3 UR4, UP0, UR38, 0x470, URZ ;  /* 0x0000047026047890 */ /* 0x000fe2000ff1e03f */
[----:B------:R-:W-:Y:S01]  /*267f0*/  PLOP3.LUT P0, PT, PT, PT, PT, 0x80, 0x0 ;  /* 0x000000000000781c */ /* 0x000fe20003f0f070 */
[----:B------:R-:W-:Y:S01]  /*26800*/  VIADD R2, R2, 0x34850 ;  /* 0x0003485002027836 */ /* 0x000fe20000000000 */
[----:B------:R-:W-:Y:S01]  /*26810*/  UMOV UR6, 0x0 ;  /* 0x0000000000067882 */ /* 0x000fe20000000000 */
[----:B------:R-:W-:Y:S01]  /*26820*/  UIADD3.X UR5, URZ, UR39, URZ, UP0, !UPT ;  /* 0x000000273f057290 */ /* 0x000fe200087fe43f */
[----:B------:R-:W-:Y:S01]  /*26830*/  UMOV UR7, 0x14f00000 ;  /* 0x14f0000000077882 */ /* 0x000fe20000000000 */
[----:B------:R-:W-:Y:S01]  /*26840*/  UMOV UR10, URZ ;  /* 0x0000003f000a7c82 */ /* 0x000fe20008000000 */
[----:B----4-:R-:W-:-:S02]  /*26850*/  IMAD R0, R0, 0xb000, R5 ;  /* 0x0000b00000007824 */ /* 0x010fc400078e0205 */
[----:B--2---:R-:W-:Y:S02]  /*26860*/  IMAD R3, R3, 0xb0, R4 ;  /* 0x000000b003037824 */ /* 0x004fe400078e0204 */
[----:B------:R-:W-:-:S07]  /*26870*/  VIADD R4, R0, 0x400 ;  /* 0x0000040000047836 */ /* 0x000fce0000000000 */
.L_x_951:
        /* <DEDUP_REMOVED lines=11> */
[----:B------:R-:W-:Y:S01]  /*26930*/  PLOP3.LUT P0, PT, PT, PT, PT, 0x80, 0x0 ;  /* 0x000000000000781c */ /* 0x000fe20003f0f070 */
[----:B------:R-:W-:Y:S01]  /*26940*/  VIADD R0, R0, 0x5c00 ;  /* 0x00005c0000007836 */ /* 0x000fe20000000000 */
[----:B------:R-:W-:Y:S01]  /*26950*/  UMOV UR6, 0x0 ;  /* 0x0000000000067882 */ /* 0x000fe20000000000 */
[----:B------:R-:W-:Y:S01]  /*26960*/  UMOV UR7, 0x14f00000 ;  /* 0x14f0000000077882 */ /* 0x000fe20000000000 */
[----:B------:R-:W-:-:S09]  /*26970*/  UMOV UR10, 0x40 ;  /* 0x00000040000a7882 */ /* 0x000fd20000000000 */
.L_x_952:
        /* <DEDUP_REMOVED lines=10> */
[----:B----4-:R-:W-:Y:S05]  /*26a20*/  @P0 BRA.U.ANY `(.L_x_952) ;  /* 0xfffffffd00d40947 */ /* 0x010fea000393ffff */
.L_x_946:
[----:B------:R-:W-:Y:S05]  /*26a30*/  BSYNC B0 ;  /* 0x0000000000007941 */ /* 0x000fea0003800000 */
.L_x_945:
[----:B-1----:R-:W4:Y:S04]  /*26a40*/  LDL.LU R5, [R1+0xc] ;  /* 0x00000c0001057983 */ /* 0x002f280000300800 */
[----:B------:R-:W2:Y:S01]  /*26a50*/  LDL.LU R4, [R1+0x14] ;  /* 0x0000140001047983 */ /* 0x000ea20000300800 */
[----:B----4-:R-:W-:-:S05]  /*26a60*/  VIADD R0, R5, 0x1 ;  /* 0x0000000105007836 */ /* 0x010fca0000000000 */
[----:B------:R-:W-:-:S04]  /*26a70*/  ISETP.NE.AND P0, PT, R0, 0x2, PT ;  /* 0x000000020000780c */ /* 0x000fc80003f05270 */
[----:B------:R-:W-:Y:S02]  /*26a80*/  SEL R2, RZ, 0x1, P0 ;  /* 0x00000001ff027807 */ /* 0x000fe40000000000 */
[----:B------:R-:W-:Y:S02]  /*26a90*/  SEL R0, R0, RZ, P0 ;  /* 0x000000ff00007207 */ /* 0x000fe40000000000 */
[----:B--2---:R-:W-:-:S03]  /*26aa0*/  LOP3.LUT R4, R4, R2, RZ, 0x3c, !PT ;  /* 0x0000000204047212 */ /* 0x004fc600078e3cff */
[----:B------:R1:W-:Y:S04]  /*26ab0*/  STL [R1+0xc], R0 ;  /* 0x00000c0001007387 */ /* 0x0003e80000100800 */
[----:B------:R1:W-:Y:S02]  /*26ac0*/  STL [R1+0x14], R4 ;  /* 0x0000140401007387 */ /* 0x0003e40000100800 */
.L_x_873:
[----:B------:R-:W-:Y:S05]  /*26ad0*/  BSYNC B7 ;  /* 0x0000000000077941 */ /* 0x000fea0003800000 */
.L_x_871:
[----:B-1----:R-:W2:Y:S02]  /*26ae0*/  LDL R0, [R1+0x4] ;  /* 0x0000040001007983 */ /* 0x002ea40000100800 */
[----:B--2---:R-:W-:-:S13]  /*26af0*/  LOP3.LUT P0, RZ, R0, 0x2, RZ, 0xc0, !PT ;  /* 0x0000000200ff7812 */ /* 0x004fda000780c0ff */
[----:B------:R-:W-:Y:S05]  /*26b00*/  @!P0 BRA `(.L_x_953) ;  /* 0x0000000000288947 */ /* 0x000fea0003800000 */
[----:B------:R-:W-:Y:S05]  /*26b10*/  WARPSYNC.ALL ;  /* 0x0000000000007948 */ /* 0x000fea0003800000 */
[----:B------:R-:W1:Y:S08]  /*26b20*/  S2UR UR5, SR_CgaCtaId ;  /* 0x00000000000579c3 */ /* 0x000e700000008800 */
[----:B------:R-:W-:Y:S06]  /*26b30*/  BAR.SYNC.DEFER_BLOCKING 0x5, 0x180 ;  /* 0x0146000000007b1d */ /* 0x000fec0000010000 */
[----:B------:R-:W-:-:S02]  /*26b40*/  UMOV UR4, 0x400 ;  /* 0x0000040000047882 */ /* 0x000fc40000000000 */
[----:B-1----:R-:W-:-:S06]  /*26b50*/  ULEA UR4, UR5, UR4, 0x18 ;  /* 0x0000000405047291 */ /* 0x002fcc000f8ec03f */
[----:B------:R-:W-:-:S05]  /*26b60*/  IMAD.U32 R0, RZ, RZ, UR4 ;  /* 0x00000004ff007e24 */ /* 0x000fca000f8e00ff */
[----:B------:R1:W2:Y:S04]  /*26b70*/  LDS.128 R16, [R0+0x348d0] ;  /* 0x0348d00000107984 */ /* 0x0002a80000000c00 */
[----:B------:R1:W-:Y:S01]  /*26b80*/  STL [R1+0x8], R0 ;  /* 0x0000080001007387 */ /* 0x0003e20000100800 */
[----:B------:R-:W-:Y:S06]  /*26b90*/  BAR.ARV 0x4, 0x180 ;  /* 0x0106000000007b1d */ /* 0x000fec0000002000 */
[----:B------:R-:W-:Y:S05]  /*26ba0*/  BRA `(.L_x_954) ;  /* 0x0000000800507947 */ /* 0x000fea0003800000 */
.L_x_953:
[----:B------:R-:W1:Y:S01]  /*26bb0*/  S2R R7, SR_TID.X ;  /* 0x0000000000077919 */ /* 0x000e620000002100 */
[----:B------:R-:W-:Y:S01]  /*26bc0*/  UMOV UR4, 0xffffffff ;  /* 0xffffffff00047882 */ /* 0x000fe20000000000 */
[----:B-1----:R-:W-:-:S04]  /*26bd0*/  LOP3.LUT R7, R7, 0x1f, RZ, 0xc0, !PT ;  /* 0x0000001f07077812 */ /* 0x002fc800078ec0ff */
[----:B------:R-:W-:Y:S01]  /*26be0*/  ISETP.NE.AND P0, PT, R7, 0x1f, PT ;  /* 0x0000001f0700780c */ /* 0x000fe20003f05270 */
[----:B------:R-:W-:-:S12]  /*26bf0*/  BRA.DIV UR4, `(.L_x_955) ;  /* 0x0000002a04d07947 */ /* 0x000fd8000b800000 */
[----:B------:R-:W-:Y:S01]  /*26c00*/  IMAD.IADD R0, R19, 0x1, R7 ;  /* 0x0000000113007824 */ /* 0x000fe200078e0207 */
[----:B------:R-:W-:Y:S01]  /*26c10*/  ULDC UR4, c[0x0][0xc3c] ;  /* 0x00030f0000047ab9 */ /* 0x000fe20000000800 */
[----:B------:R-:W-:-:S03]  /*26c20*/  ULDC.64 UR6, c[0x0][0x208] ;  /* 0x0000820000067ab9 */ /* 0x000fc60000000a00 */
[----:B------:R-:W-:-:S13]  /*26c30*/  ISETP.GE.OR P1, PT, R0, UR4, !P0 ;  /* 0x0000000400007c0c */ /* 0x000fda000c726670 */
[----:B------:R-:W1:Y:S02]  /*26c40*/  @!P1 LDC.64 R2, c[0x0][0xc80] ;  /* 0x00032000ff029b82 */ /* 0x000e640000000a00 */
[----:B-1----:R-:W-:-:S06]  /*26c50*/  @!P1 IMAD.WIDE R2, R0, 0x4, R2 ;  /* 0x0000000400029825 */ /* 0x002fcc00078e0202 */
[----:B------:R1:W2:Y:S01]  /*26c60*/  @!P1 LDG.E R3, desc[UR6][R2.64] ;  /* 0x0000000602039981 */ /* 0x0002a2000c1e1900 */
[C---:B------:R-:W-:Y:S02]  /*26c70*/  ISETP.GE.U32.AND P2, PT, R7.reuse, 0x2, PT ;  /* 0x000000020700780c */ /* 0x040fe40003f46070 */
[C---:B------:R-:W-:Y:S01]  /*26c80*/  ISETP.GE.U32.AND P3, PT, R7.reuse, 0x4, PT ;  /* 0x000000040700780c */ /* 0x040fe20003f66070 */
[----:B------:R-:W-:Y:S01]  /*26c90*/  SHFL.IDX PT, R0, R16, RZ, 0x1f ;  /* 0x00001fff10007589 */ /* 0x000fe200000e0000 */
[C---:B------:R-:W-:Y:S02]  /*26ca0*/  ISETP.GE.U32.AND P4, PT, R7.reuse, 0x8, PT ;  /* 0x000000080700780c */ /* 0x040fe40003f86070 */
[C---:B------:R-:W-:Y:S01]  /*26cb0*/  ISETP.GE.U32.AND P5, PT, R7.reuse, 0x10, PT ;  /* 0x000000100700780c */ /* 0x040fe20003fa6070 */
[----:B------:R-:W-:Y:S01]  /*26cc0*/  SHFL.IDX PT, R4, R16, 0x1, 0x1f ;  /* 0x00201f0010047f89 */ /* 0x000fe200000e0000 */
[----:B-1----:R-:W-:Y:S02]  /*26cd0*/  IMAD.MOV.U32 R2, RZ, RZ, RZ ;  /* 0x000000ffff027224 */ /* 0x002fe400078e00ff */
[----:B--2---:R-:W-:Y:S01]  /*26ce0*/  @!P1 IMAD.MOV.U32 R2, RZ, RZ, R3 ;  /* 0x000000ffff029224 */ /* 0x004fe200078e0003 */
[----:B------:R-:W-:-:S04]  /*26cf0*/  ISETP.NE.AND P1, PT, R7, RZ, PT ;  /* 0x000000ff0700720c */ /* 0x000fc80003f25270 */
        /* <DEDUP_REMOVED lines=10> */
[----:B-1----:R-:W-:-:S04]  /*26da0*/  SEL R5, R5, RZ, P4 ;  /* 0x000000ff05057207 */ /* 0x002fc80002000000 */
[----:B------:R-:W-:-:S05]  /*26db0*/  IADD3 R3, R3, R5, RZ ;  /* 0x0000000503037210 */ /* 0x000fca0007ffe0ff */
[----:B------:R-:W1:Y:S02]  /*26dc0*/  SHFL.UP PT, R5, R3, 0x10, RZ ;  /* 0x0600000003057989 */ /* 0x000e6400000e00ff */
[----:B-1----:R-:W-:-:S05]  /*26dd0*/  SEL R5, R5, RZ, P5 ;  /* 0x000000ff05057207 */ /* 0x002fca0002800000 */
[----:B------:R-:W-:-:S05]  /*26de0*/  IMAD.IADD R5, R3, 0x1, R5 ;  /* 0x0000000103057824 */ /* 0x000fca00078e0205 */
[----:B---3--:R1:W2:Y:S02]  /*26df0*/  SHFL.IDX PT, R6, R5, 0x1f, 0x1f ;  /* 0x03e01f0005067f89 */ /* 0x0082a400000e0000 */
.L_x_1064:
[----:B------:R-:W-:Y:S02]  /*26e00*/  ULDC UR4, c[0x0][0xc38] ;  /* 0x00030e0000047ab9 */ /* 0x000fe40000000800 */
[----:B------:R-:W-:-:S04]  /*26e10*/  IMAD.U32 R16, RZ, RZ, UR4 ;  /* 0x00000004ff107e24 */ /* 0x000fc8000f8e00ff */
[----:B--2---:R-:W-:-:S04]  /*26e20*/  IMAD R6, R6, R16, RZ ;  /* 0x0000001006067224 */ /* 0x004fc800078e02ff */
[----:B------:R-:W-:-:S05]  /*26e30*/  IMAD.IADD R4, R4, 0x1, R6 ;  /* 0x0000000104047824 */ /* 0x000fca00078e0206 */
[----:B------:R-:W-:-:S13]  /*26e40*/  ISETP.GT.AND P6, PT, R4, R0, PT ;  /* 0x000000000400720c */ /* 0x000fda0003fc4270 */
[----:B------:R-:W-:Y:S05]  /*26e50*/  @P6 BRA `(.L_x_956) ;  /* 0x0000000000a06947 */ /* 0x000fea0003800000 */
.L_x_961:
[----:B------:R-:W2:Y:S01]  /*26e60*/  LDC R2, c[0x0][0xc3c] ;  /* 0x00030f00ff027b82 */ /* 0x000ea20000000800 */
[----:B------:R-:W-:-:S05]  /*26e70*/  VIADD R19, R19, 0x1f ;  /* 0x0000001f13137836 */ /* 0x000fca0000000000 */
[----:B--2---:R-:W-:-:S13]  /*26e80*/  ISETP.GE.AND P6, PT, R19, R2, PT ;  /* 0x000000021300720c */ /* 0x004fda0003fc6270 */
[----:B------:R-:W-:Y:S05]  /*26e90*/  @P6 BRA `(.L_x_957) ;  /* 0x0000000400486947 */ /* 0x000fea0003800000 */
[----:B------:R-:W2:Y:S01]  /*26ea0*/  S2R R3, SR_TID.X ;  /* 0x0000000000037919 */ /* 0x000ea20000002100 */
[----:B------:R-:W-:Y:S01]  /*26eb0*/  BSSY B0, `(.L_x_958) ;  /* 0x000000a000007945 */ /* 0x000fe20003800000 */
[----:B--2---:R-:W-:-:S05]  /*26ec0*/  LOP3.LUT R3, R3, 0x1f, RZ, 0xc0, !PT ;  /* 0x0000001f03037812 */ /* 0x004fca00078ec0ff */
[----:B-1----:R-:W-:-:S05]  /*26ed0*/  IMAD.IADD R5, R19, 0x1, R3 ;  /* 0x0000000113057824 */ /* 0x002fca00078e0203 */
[----:B------:R-:W-:Y:S01]  /*26ee0*/  ISETP.GE.OR P6, PT, R5, R2, !P0 ;  /* 0x000000020500720c */ /* 0x000fe200047c6670 */
[----:B------:R-:W-:-:S12]  /*26ef0*/  IMAD.MOV.U32 R2, RZ, RZ, RZ ;  /* 0x000000ffff027224 */ /* 0x000fd800078e00ff */
[----:B------:R-:W-:Y:S05]  /*26f00*/  @P6 BRA `(.L_x_959) ;  /* 0x0000000000106947 */ /* 0x000fea0003800000 */
[----:B------:R-:W1:Y:S01]  /*26f10*/  LDC.64 R2, c[0x0][0xc80] ;  /* 0x00032000ff027b82 */ /* 0x000e620000000a00 */
[----:B------:R-:W-:Y:S01]  /*26f20*/  ULDC.64 UR4, c[0x0][0x208] ;  /* 0x0000820000047ab9 */ /* 0x000fe20000000a00 */
[----:B-1----:R-:W-:-:S06]  /*26f30*/  IMAD.WIDE R2, R5, 0x4, R2 ;  /* 0x0000000405027825 */ /* 0x002fcc00078e0202 */
[----:B------:R1:W5:Y:S02]  /*26f40*/  LDG.E R2, desc[UR4][R2.64] ;  /* 0x0000000402027981 */ /* 0x000364000c1e1900 */
.L_x_959:
[----:B------:R-:W-:Y:S05]  /*26f50*/  BSYNC B0 ;  /* 0x0000000000007941 */ /* 0x000fea0003800000 */
.L_x_958:
[----:B------:R-:W-:-:S03]  /*26f60*/  UMOV UR4, 0xffffffff ;  /* 0xffffffff00047882 */ /* 0x000fc60000000000 */
[----:B------:R-:W-:Y:S05]  /*26f70*/  BRA.DIV UR4, `(.L_x_960) ;  /* 0x0000002e04307947 */ /* 0x000fea000b800000 */
[----:B-1---5:R-:W1:Y:S02]  /*26f80*/  SHFL.UP PT, R3, R2, 0x1, RZ ;  /* 0x0420000002037989 */ /* 0x022e6400000e00ff */
        /* <DEDUP_REMOVED lines=14> */
[----:B------:R1:W2:Y:S02]  /*27070*/  SHFL.IDX PT, R6, R5, 0x1f, 0x1f ;  /* 0x03e01f0005067f89 */ /* 0x0002a400000e0000 */
.L_x_1072:
[----:B------:R-:W-:Y:S02]  /*27080*/  ULDC UR4, c[0x0][0xc38] ;  /* 0x00030e0000047ab9 */ /* 0x000fe40000000800 */
[----:B------:R-:W-:-:S04]  /*27090*/  IMAD.U32 R16, RZ, RZ, UR4 ;  /* 0x00000004ff107e24 */ /* 0x000fc8000f8e00ff */
[----:B--2---:R-:W-:-:S04]  /*270a0*/  IMAD R6, R6, R16, RZ ;  /* 0x0000001006067224 */ /* 0x004fc800078e02ff */
[----:B------:R-:W-:-:S05]  /*270b0*/  IMAD.IADD R4, R6, 0x1, R4 ;  /* 0x0000000106047824 */ /* 0x000fca00078e0204 */
[----:B------:R-:W-:-:S13]  /*270c0*/  ISETP.GT.AND P6, PT, R4, R0, PT ;  /* 0x000000000400720c */ /* 0x000fda0003fc4270 */
[----:B------:R-:W-:Y:S05]  /*270d0*/  @!P6 BRA `(.L_x_961) ;  /* 0xfffffffc0060e947 */ /* 0x000fea000383ffff */
.L_x_956:
[----:B------:R-:W-:Y:S01]  /*270e0*/  IMAD.IADD R6, R4, 0x1, -R6 ;  /* 0x0000000104067824 */ /* 0x000fe200078e0a06 */
[----:B------:R-:W-:-:S03]  /*270f0*/  UMOV UR4, 0xffffffff ;  /* 0xffffffff00047882 */ /* 0x000fc60000000000 */
[----:B------:R-:W-:-:S05]  /*27100*/  IMAD R3, R5, R16, R6 ;  /* 0x0000001005037224 */ /* 0x000fca00078e0206 */
[----:B------:R-:W-:Y:S01]  /*27110*/  ISETP.GT.AND P6, PT, R3, R0, PT ;  /* 0x000000000300720c */ /* 0x000fe20003fc4270 */
[----:B------:R-:W-:-:S12]  /*27120*/  BRA.DIV UR4, `(.L_x_962) ;  /* 0x0000002e049c7947 */ /* 0x000fd8000b800000 */
[----:B------:R-:W-:-:S04]  /*27130*/  VOTE.ANY R3, PT, !P6 ;  /* 0x0000000000037806 */ /* 0x000fc800070e0100 */
[----:B------:R-:W2:Y:S02]  /*27140*/  POPC R4, R3 ;  /* 0x0000000300047309 */ /* 0x000ea40000000000 */
[----:B--2---:R2:W3:Y:S02]  /*27150*/  SHFL.IDX PT, R17, R2, R4, 0x1f ;  /* 0x00001f0402117589 */ /* 0x0044e400000e0000 */
.L_x_1076:
[----:B------:R-:W-:Y:S01]  /*27160*/  ISETP.NE.AND P0, PT, R3, RZ, PT ;  /* 0x000000ff0300720c */ /* 0x000fe20003f05270 */
[----:B--2---:R-:W-:-:S12]  /*27170*/  IMAD.MOV.U32 R2, RZ, RZ, RZ ;  /* 0x000000ffff027224 */ /* 0x004fd800078e00ff */
[----:B------:R-:W-:Y:S05]  /*27180*/  @!P0 BRA `(.L_x_963) ;  /* 0x0000000000108947 */ /* 0x000fea0003800000 */
[----:B------:R-:W-:Y:S01]  /*27190*/  UMOV UR4, 0xffffffff ;  /* 0xffffffff00047882 */ /* 0x000fe20000000000 */
[----:B------:R-:W-:Y:S02]  /*271a0*/  VIADD R12, R4, 0xffffffff ;  /* 0xffffffff040c7836 */ /* 0x000fe40000000000 */
[----:B------:R-:W-:Y:S05]  /*271b0*/  BRA.DIV UR4, `(.L_x_964) ;  /* 0x0000002e04c07947 */ /* 0x000fea000b800000 */
[----:B------:R2:W4:Y:S02]  /*271c0*/  SHFL.IDX PT, R2, R5, R12, 0x1f ;  /* 0x00001f0c05027589 */ /* 0x00052400000e0000 */
.L_x_963:
[----:B-123--:R-:W-:Y:S01]  /*271d0*/  IABS R5, R17 ;  /* 0x0000001100057213 */ /* 0x00efe20000000000 */
[----:B----4-:R-:W-:Y:S02]  /*271e0*/  IMAD R16, R2, R16, R6 ;  /* 0x0000001002107224 */ /* 0x010fe400078e0206 */
[----:B------:R-:W-:Y:S01]  /*271f0*/  IMAD.IADD R19, R4, 0x1, R19 ;  /* 0x0000000104137824 */ /* 0x000fe200078e0213 */
[----:B------:R-:W1:Y:S01]  /*27200*/  I2F.RP R2, R5 ;  /* 0x0000000500027306 */ /* 0x000e620000209400 */
[----:B------:R-:W-:-:S07]  /*27210*/  IMAD.IADD R0, R0, 0x1, -R16 ;  /* 0x0000000100007824 */ /* 0x000fce00078e0a10 */
[----:B-1----:R-:W1:Y:S02]  /*27220*/  MUFU.RCP R2, R2 ;  /* 0x0000000200027308 */ /* 0x002e640000001000 */
[----:B-1----:R-:W-:-:S06]  /*27230*/  VIADD R2, R2, 0xffffffe ;  /* 0x0ffffffe02027836 */ /* 0x002fcc0000000000 */
[----:B------:R-:W1:Y:S02]  /*27240*/  F2I.FTZ.U32.TRUNC.NTZ R3, R2 ;  /* 0x0000000200037305 */ /* 0x000e64000021f000 */
[----:B-1----:R-:W-:-:S04]  /*27250*/  IMAD.MOV R2, RZ, RZ, -R3 ;  /* 0x000000ffff027224 */ /* 0x002fc800078e0a03 */
[----:B------:R-:W-:Y:S02]  /*27260*/  IMAD R6, R2, R5, RZ ;  /* 0x0000000502067224 */ /* 0x000fe400078e02ff */
[----:B------:R-:W-:-:S04]  /*27270*/  IMAD.MOV.U32 R2, RZ, RZ, RZ ;  /* 0x000000ffff027224 */ /* 0x000fc800078e00ff */
        /* <DEDUP_REMOVED lines=20> */
.L_x_957:
[----:B------:R-:W-:Y:S01]  /*273c0*/  UMOV UR4, URZ ;  /* 0x0000003f00047c82 */ /* 0x000fe20008000000 */
[----:B------:R-:W-:Y:S01]  /*273d0*/  UMOV UR5, URZ ;  /* 0x0000003f00057c82 */ /* 0x000fe20008000000 */
[----:B------:R-:W-:Y:S01]  /*273e0*/  ULDC UR6, c[0x0][0xc3c] ;  /* 0x00030f0000067ab9 */ /* 0x000fe20000000800 */
[----:B------:R-:W-:Y:S02]  /*273f0*/  IMAD.MOV.U32 R16, RZ, RZ, R0 ;  /* 0x000000ffff107224 */ /* 0x000fe400078e0000 */
[----:B------:R-:W-:Y:S02]  /*27400*/  IMAD.U32 R17, RZ, RZ, UR4 ;  /* 0x00000004ff117e24 */ /* 0x000fe4000f8e00ff */
[----:B------:R-:W-:Y:S02]  /*27410*/  IMAD.U32 R18, RZ, RZ, UR5 ;  /* 0x00000005ff127e24 */ /* 0x000fe4000f8e00ff */
[----:B------:R-:W-:-:S07]  /*27420*/  IMAD.U32 R19, RZ, RZ, UR6 ;  /* 0x00000006ff137e24 */ /* 0x000fce000f8e00ff */
.L_x_965:
[----:B------:R4:W2:Y:S01]  /*27430*/  LDL R3, [R1+0x8] ;  /* 0x0000080001037983 */ /* 0x0008a20000100800 */
[----:B------:R-:W3:Y:S01]  /*27440*/  S2R R0, SR_TID.X ;  /* 0x0000000000007919 */ /* 0x000ee20000002100 */
[----:B------:R-:W-:Y:S05]  /*27450*/  WARPSYNC.ALL ;  /* 0x0000000000007948 */ /* 0x000fea0003800000 */
[----:B---3--:R-:W-:Y:S01]  /*27460*/  LOP3.LUT R0, R0, 0x1f, RZ, 0xc0, !PT ;  /* 0x0000001f00007812 */ /* 0x008fe200078ec0ff */
        /* <DEDUP_REMOVED lines=8> */
.L_x_954:
[----:B------:R-:W-:Y:S02]  /*274f0*/  ULDC UR4, c[0x0][0xc3c] ;  /* 0x00030f0000047ab9 */ /* 0x000fe40000000800 */
[----:B--2---:R-:W-:-:S13]  /*27500*/  ISETP.GE.AND P0, PT, R19, UR4, PT ;  /* 0x0000000413007c0c */ /* 0x004fda000bf06270 */
[----:B------:R-:W-:Y:S05]  /*27510*/  @!P0 BRA `(.L_x_966) ;  /* 0xffffff9c005c8947 */ /* 0x000fea000383ffff */
[----:B------:R-:W-:Y:S05]  /*27520*/  BSYNC B8 ;  /* 0x0000000000087941 */ /* 0x000fea0003800000 */
.L_x_831:
[----:B-1----:R-:W2:Y:S01]  /*27530*/  LDL.LU R0, [R1+0x58] ;  /* 0x0000580001007983 */ /* 0x002ea20000300800 */
[----:B------:R-:W-:Y:S01]  /*27540*/  BSSY B0, `(.L_x_967) ;  /* 0x000000b000007945 */ /* 0x000fe20003800000 */
[----:B------:R-:W1:Y:S01]  /*27550*/  S2R R5, SR_CgaCtaId ;  /* 0x0000000000057919 */ /* 0x000e620000008800 */
[----:B--2---:R-:W-:-:S05]  /*27560*/  VIADD R0, R0, 0x1 ;  /* 0x0000000100007836 */ /* 0x004fca0000000000 */
[----:B------:R-:W-:-:S04]  /*27570*/  LEA.HI R2, R0, R0, RZ, 0x1 ;  /* 0x0000000000027211 */ /* 0x000fc800078f08ff */
[----:B0---4-:R-:W-:-:S05]  /*27580*/  LOP3.LUT R3, R2, 0xfffffffe, RZ, 0xc0, !PT ;  /* 0xfffffffe02037812 */ /* 0x011fca00078ec0ff */
[----:B------:R-:W-:Y:S01]  /*27590*/  IMAD.IADD R3, R0, 0x1, -R3 ;  /* 0x0000000100037824 */ /* 0x000fe200078e0a03 */
[----:B------:R-:W-:-:S04]  /*275a0*/  MOV R0, 0x400 ;  /* 0x0000040000007802 */ /* 0x000fc80000000f00 */
[----:B-1----:R-:W-:Y:S02]  /*275b0*/  LEA R0, R5, R0, 0x18 ;  /* 0x0000000005007211 */ /* 0x002fe400078ec0ff */
[----:B------:R-:W-:-:S04]  /*275c0*/  SHF.L.U32 R3, R3, 0x1f, RZ ;  /* 0x0000001f03037819 */ /* 0x000fc800000006ff */
[----:B------:R-:W0:Y:S02]  /*275d0*/  SYNCS.PHASECHK.TRANS64.TRYWAIT P0, [R0+URZ+0x34820], R3 ;  /* 0x03482003000075a7 */ /* 0x000e24000800017f */
[----:B0-----:R-:W-:Y:S05]  /*275e0*/  @!P0 BRA `(.L_x_968) ;  /* 0x0000002800dc8947 */ /* 0x001fea0003800000 */
.L_x_1079:
[----:B------:R-:W-:Y:S05]  /*275f0*/  BSYNC B0 ;  /* 0x0000000000007941 */ /* 0x000fea0003800000 */
.L_x_967:
[----:B------:R-:W-:-:S03]  /*27600*/  UMOV UR4, 0xffffffff ;  /* 0xffffffff00047882 */ /* 0x000fc60000000000 */
[----:B------:R-:W-:Y:S05]  /*27610*/  BRA.DIV UR4, `(.L_x_969) ;  /* 0x0000002a04e47947 */ /* 0x000fea000b800000 */
[----:B------:R-:W1:Y:S02]  /*27620*/  S2R R2, SR_TID.X ;  /* 0x0000000000027919 */ /* 0x000e640000002100 */
[----:B-1----:R-:W-:-:S04]  /*27630*/  SHF.R.U32.HI R2, RZ, 0x5, R2 ;  /* 0x00000005ff027819 */ /* 0x002fc80000011602 */
[----:B------:R-:W-:-:S05]  /*27640*/  LOP3.LUT R2, R2, 0x3, RZ, 0xc0, !PT ;  /* 0x0000000302027812 */ /* 0x000fca00078ec0ff */
[----:B------:R1:W2:Y:S02]  /*27650*/  SHFL.IDX PT, R14, R2, RZ, 0x1f ;  /* 0x00001fff020e7589 */ /* 0x0002a400000e0000 */
.L_x_1082:
[----:B--2---:R-:W-:-:S13]  /*27660*/  ISETP.NE.AND P0, PT, R14, RZ, PT ;  /* 0x000000ff0e00720c */ /* 0x004fda0003f05270 */
[----:B------:R-:W-:Y:S05]  /*27670*/  @P0 BRA `(.L_x_603) ;  /* 0x0000000000940947 */ /* 0x000fea0003800000 */
[----:B------:R-:W-:-:S03]  /*27680*/  UMOV UR4, 0xffffffff ;  /* 0xffffffff00047882 */ /* 0x000fc60000000000 */
[----:B------:R-:W-:Y:S05]  /*27690*/  BRA.DIV UR4, `(.L_x_970) ;  /* 0x0000002a04f87947 */ /* 0x000fea000b800000 */
[----:B------:R-:W-:-:S13]  /*276a0*/  ELECT P6, URZ, PT ;  /* 0x00000000003f782f */ /* 0x000fda00038c0000 */
.L_x_1085:
[----:B------:R-:W-:Y:S05]  /*276b0*/  @!P6 BRA `(.L_x_603) ;  /* 0x000000000084e947 */ /* 0x000fea0003800000 */
[----:B-1----:R-:W2:Y:S02]  /*276c0*/  LDL.LU R2, [R1+0x60] ;  /* 0x0000600001027983 */ /* 0x002ea40000300800 */
[----:B--2---:R-:W-:-:S04]  /*276d0*/  LOP3.LUT R2, R2, 0x2, RZ, 0xfc, !PT ;  /* 0x0000000202027812 */ /* 0x004fc800078efcff */
[----:B------:R-:W-:-:S13]  /*276e0*/  ISETP.NE.AND P2, PT, R2, 0x3, PT ;  /* 0x000000030200780c */ /* 0x000fda0003f45270 */
[----:B------:R-:W-:Y:S05]  /*276f0*/  @!P2 BRA `(.L_x_971) ;  /* 0x000000000004a947 */ /* 0x000fea0003800000 */
[----:B------:R-:W-:Y:S01]  /*27700*/  BPT.TRAP 0x1 ;  /* 0x000000040000795c */ /* 0x000fe20000300000 */
.L_x_971:
[----:B0-----:R-:W3:Y:S04]  /*27710*/  LDL R3, [R1+0xc] ;  /* 0x00000c0001037983 */ /* 0x001ee80000100800 */
[----:B------:R-:W2:Y:S01]  /*27720*/  LDL.LU R7, [R1+0x14] ;  /* 0x0000140001077983 */ /* 0x000ea20000300800 */
[----:B------:R-:W-:-:S04]  /*27730*/  VIADD R2, R0, 0x34840 ;  /* 0x0003484000027836 */ /* 0x000fc80000000000 */
[C---:B---3--:R-:W-:Y:S02]  /*27740*/  IMAD R6, R3.reuse, 0x8, R2 ;  /* 0x0000000803067824 */ /* 0x048fe400078e0202 */
[----:B------:R-:W-:Y:S01]  /*27750*/  VIADD R3, R3, 0x1 ;  /* 0x0000000103037836 */ /* 0x000fe20000000000 */
[----:B--2---:R-:W-:-:S04]  /*27760*/  SHF.L.U32 R5, R7, 0x1f, RZ ;  /* 0x0000001f07057819 */ /* 0x004fc800000006ff */
[C---:B------:R-:W-:Y:S01]  /*27770*/  ISETP.NE.AND P1, PT, R3.reuse, 0x2, PT ;  /* 0x000000020300780c */ /* 0x040fe20003f25270 */
[----:B------:R-:W0:Y:S03]  /*27780*/  SYNCS.PHASECHK.TRANS64.TRYWAIT P0, [R6+URZ], R5 ;  /* 0x00000005060075a7 */ /* 0x000e26000800017f */
[----:B------:R-:W-:Y:S02]  /*27790*/  SEL R4, RZ, 0x1, P1 ;  /* 0x00000001ff047807 */ /* 0x000fe40000800000 */
[----:B------:R-:W-:Y:S02]  /*277a0*/  SEL R3, R3, RZ, P1 ;  /* 0x000000ff03037207 */ /* 0x000fe40000800000 */
[----:B------:R-:W-:-:S03]  /*277b0*/  LOP3.LUT R4, R7, R4, RZ, 0x3c, !PT ;  /* 0x0000000407047212 */ /* 0x000fc600078e3cff */
[----:B------:R-:W-:Y:S01]  /*277c0*/  IMAD R7, R3, 0x8, R2 ;  /* 0x0000000803077824 */ /* 0x000fe200078e0202 */
[----:B------:R-:W-:Y:S01]  /*277d0*/  SHF.L.U32 R2, R4, 0x1f, RZ ;  /* 0x0000001f04027819 */ /* 0x000fe200000006ff */
[----:B0-----:R-:W-:Y:S06]  /*277e0*/  @!P0 BRA `(.L_x_972) ;  /* 0x0000002800c48947 */ /* 0x001fec0003800000 */
.L_x_1086:
[----:B------:R-:W1:Y:S02]  /*277f0*/  SYNCS.PHASECHK.TRANS64.TRYWAIT P0, [R7+URZ], R2 ;  /* 0x00000002070075a7 */ /* 0x000e64000800017f */
[----:B-1----:R-:W-:Y:S05]  /*27800*/  @!P0 BRA `(.L_x_973) ;  /* 0x0000002800d08947 */ /* 0x002fea0003800000 */
.L_x_1087:
[----:B------:R-:W-:Y:S05]  /*27810*/  @!P2 BRA `(.L_x_974) ;  /* 0x000000000004a947 */ /* 0x000fea0003800000 */
[----:B------:R-:W-:Y:S01]  /*27820*/  BPT.TRAP 0x1 ;  /* 0x000000040000795c */ /* 0x000fe20000300000 */
.L_x_974:
[----:B------:R-:W2:Y:S01]  /*27830*/  LDL.LU R4, [R1+0xc] ;  /* 0x00000c0001047983 */ /* 0x000ea20000300800 */
[----:B------:R-:W-:-:S04]  /*27840*/  VIADD R0, R0, 0x34860 ;  /* 0x0003486000007836 */ /* 0x000fc80000000000 */
[----:B--2---:R-:W-:-:S04]  /*27850*/  IMAD R4, R4, 0x8, R0 ;  /* 0x0000000804047824 */ /* 0x004fc800078e0200 */
[----:B------:R-:W2:Y:S02]  /*27860*/  SYNCS.PHASECHK.TRANS64.TRYWAIT P0, [R4+URZ], R5 ;  /* 0x00000005040075a7 */ /* 0x000ea4000800017f */
[----:B--2---:R-:W-:Y:S05]  /*27870*/  @!P0 BRA `(.L_x_975) ;  /* 0x0000002800c88947 */ /* 0x004fea0003800000 */
.L_x_1088:
[----:B------:R-:W-:-:S07]  /*27880*/  IMAD R3, R3, 0x8, R0 ;  /* 0x0000000803037824 */ /* 0x000fce00078e0200 */
.L_x_976:
[----:B---3--:R3:W4:Y:S02]  /*27890*/  SYNCS.PHASECHK.TRANS64.TRYWAIT P0, [R3+URZ], R2 ;  /* 0x00000002030075a7 */ /* 0x008724000800017f */
[----:B----4-:R-:W-:Y:S05]  /*278a0*/  @!P0 NANOSLEEP.SYNCS 0x989680 ;  /* 0x009896800000895d */ /* 0x010fea0003900000 */
[----:B------:R-:W4:Y:S02]  /*278b0*/  @!P0 SYNCS.PHASECHK.TRANS64 P0, [R3+URZ], R2 ;  /* 0x00000002030085a7 */ /* 0x000f24000800007f */
[----:B----4-:R-:W-:Y:S05]  /*278c0*/  @!P0 BRA `(.L_x_976) ;  /* 0xfffffffc00f08947 */ /* 0x010fea000383ffff */
.L_x_603:
[----:B------:R-:W-:Y:S05]  /*278d0*/  BSYNC B9 ;  /* 0x0000000000097941 */ /* 0x000fea0003800000 */
.L_x_600:
[----:B------:R-:W-:Y:S05]  /*278e0*/  EXIT ;  /* 0x000000000000794d */ /* 0x000fea0003800000 */
.L_x_629:
[----:B-1----:R1:W2:Y:S02]  /*278f0*/  SYNCS.PHASECHK.TRANS64.TRYWAIT P6, [R3+URZ+0x34890], R0 ;  /* 0x03489000030075a7 */ /* 0x0022a400080c017f */
[----:B--2---:R-:W-:Y:S05]  /*27900*/  @!P6 NANOSLEEP.SYNCS 0x989680 ;  /* 0x009896800000e95d */ /* 0x004fea0003900000 */
[----:B------:R-:W2:Y:S02]  /*27910*/  @!P6 SYNCS.PHASECHK.TRANS64 P6, [R3+URZ+0x34890], R0 ;  /* 0x034890000300e5a7 */ /* 0x000ea400080c007f */
[----:B--2---:R-:W-:Y:S05]  /*27920*/  @!P6 BRA `(.L_x_629) ;  /* 0xfffffffc00f0e947 */ /* 0x004fea000383ffff */
[----:B------:R-:W-:Y:S05]  /*27930*/  BRA `(.L_x_977) ;  /* 0xfffffdc400a47947 */ /* 0x000fea000383ffff */
.L_x_683:
[----:B-1----:R1:W3:Y:S02]  /*27940*/  SYNCS.PHASECHK.TRANS64.TRYWAIT P4, [R3+URZ+0x34890], R0 ;  /* 0x03489000030075a7 */ /* 0x0022e4000808017f */
[----:B---3--:R-:W-:Y:S05]  /*27950*/  @!P4 NANOSLEEP.SYNCS 0x989680 ;  /* 0x009896800000c95d */ /* 0x008fea0003900000 */
[----:B------:R-:W3:Y:S02]  /*27960*/  @!P4 SYNCS.PHASECHK.TRANS64 P4, [R3+URZ+0x34890], R0 ;  /* 0x034890000300c5a7 */ /* 0x000ee4000808007f */
[----:B---3--:R-:W-:Y:S05]  /*27970*/  @!P4 BRA `(.L_x_683) ;  /* 0xfffffffc00f0c947 */ /* 0x008fea000383ffff */
[----:B------:R-:W-:Y:S05]  /*27980*/  BRA `(.L_x_978) ;  /* 0xfffffe0000ec7947 */ /* 0x000fea000383ffff */
.L_x_708:
[----:B-1----:R1:W2:Y:S02]  /*27990*/  SYNCS.PHASECHK.TRANS64.TRYWAIT P3, [R3+URZ+0x34890], R0 ;  /* 0x03489000030075a7 */ /* 0x0022a4000806017f */
[----:B--2---:R-:W-:Y:S05]  /*279a0*/  @!P3 NANOSLEEP.SYNCS 0x989680 ;  /* 0x009896800000b95d */ /* 0x004fea0003900000 */
[----:B------:R-:W2:Y:S02]  /*279b0*/  @!P3 SYNCS.PHASECHK.TRANS64 P3, [R3+URZ+0x34890], R0 ;  /* 0x034890000300b5a7 */ /* 0x000ea4000806007f */
[----:B--2---:R-:W-:Y:S05]  /*279c0*/  @!P3 BRA `(.L_x_708) ;  /* 0xfffffffc00f0b947 */ /* 0x004fea000383ffff */
[----:B------:R-:W-:Y:S05]  /*279d0*/  BRA `(.L_x_979) ;  /* 0xfffffe3800ac7947 */ /* 0x000fea000383ffff */
.L_x_722:
[----:B--2---:R2:W3:Y:S02]  /*279e0*/  SYNCS.PHASECHK.TRANS64.TRYWAIT P2, [R3+URZ+0x348b0], R0 ;  /* 0x0348b000030075a7 */ /* 0x0044e4000804017f */
[----:B---3--:R-:W-:Y:S05]  /*279f0*/  @!P2 NANOSLEEP.SYNCS 0x989680 ;  /* 0x009896800000a95d */ /* 0x008fea0003900000 */
[----:B------:R-:W3:Y:S02]  /*27a00*/  @!P2 SYNCS.PHASECHK.TRANS64 P2, [R3+URZ+0x348b0], R0 ;  /* 0x0348b0000300a5a7 */ /* 0x000ee4000804007f */
[----:B---3--:R-:W-:Y:S05]  /*27a10*/  @!P2 BRA `(.L_x_722) ;  /* 0xfffffffc00f0a947 */ /* 0x008fea000383ffff */
[----:B------:R-:W-:Y:S05]  /*27a20*/  BRA `(.L_x_980) ;  /* 0xfffffe4400247947 */ /* 0x000fea000383ffff */
.L_x_738:
[----:B------:R-:W0:Y:S01]  /*27a30*/  S2R R5, SR_TID.X ;  /* 0x0000000000057919 */ /* 0x000e220000002100 */
[----:B------:R-:W-:Y:S01]  /*27a40*/  BSSY B0, `(.L_x_981) ;  /* 0x000000c000007945 */ /* 0x000fe20003800000 */
[----:B------:R-:W-:Y:S01]  /*27a50*/  MOV R12, RZ ;  /* 0x000000ff000c7202 */ /* 0x000fe20000000f00 */
[----:B------:R-:W-:Y:S02]  /*27a60*/  IMAD.MOV.U32 R11, RZ, RZ, 0x1f ;  /* 0x0000001fff0b7424 */ /* 0x000fe400078e00ff */
[----:B------:R-:W-:Y:S02]  /*27a70*/  IMAD.MOV.U32 R15, RZ, RZ, -0x1 ;  /* 0xffffffffff0f7424 */ /* 0x000fe400078e00ff */
[----:B0-----:R-:W-:-:S05]  /*27a80*/  VIADD R5, R5, 0xffffff80 ;  /* 0xffffff8005057836 */ /* 0x001fca0000000000 */
[----:B------:R-:W-:-:S04]  /*27a90*/  SHF.R.S32.HI R4, RZ, 0x1f, R5 ;  /* 0x0000001fff047819 */ /* 0x000fc80000011405 */
[----:B------:R-:W-:-:S04]  /*27aa0*/  LEA.HI R4, R4, R5, RZ, 0x7 ;  /* 0x0000000504047211 */ /* 0x000fc800078f38ff */
[----:B------:R-:W-:-:S05]  /*27ab0*/  SHF.R.S32.HI R4, RZ, 0x7, R4 ;  /* 0x00000007ff047819 */ /* 0x000fca0000011404 */
[----:B------:R-:W-:-:S07]  /*27ac0*/  IMAD.MOV.U32 R13, RZ, RZ, R4 ;  /* 0x000000ffff0d7224 */ /* 0x000fce00078e0004 */
[----:B-----5:R-:W-:Y:S05]  /*27ad0*/  WARPSYNC.COLLECTIVE R15, `(.L_x_982) ;  /* 0x000000000f087348 */ /* 0x020fea0003c00000 */
[----:B------:R0:W1:Y:S02]  /*27ae0*/  SHFL.IDX P6, R14, R13, R12, R11 ;  /* 0x0000000c0d0e7389 */ /* 0x00006400000c000b */
[----:B01---5:R-:W-:Y:S01]  /*27af0*/  ENDCOLLECTIVE ;  /* 0x000000000000791b */ /* 0x023fe20003800000 */
.L_x_982:
[----:B------:R-:W-:Y:S05]  /*27b00*/  BSYNC B0 ;  /* 0x0000000000007941 */ /* 0x000fea0003800000 */
.L_x_981:
[----:B------:R1:W-:Y:S01]  /*27b10*/  STL [R1+0x18], R14 ;  /* 0x0000180e01007387 */ /* 0x0003e20000100800 */
[----:B------:R-:W-:Y:S05]  /*27b20*/  BRA `(.L_x_983) ;  /* 0xfffffe5000287947 */ /* 0x000fea000383ffff */
.L_x_748:
[----:B------:R-:W-:Y:S01]  /*27b30*/  BSSY B1, `(.L_x_984) ;  /* 0x0000008000017945 */ /* 0x000fe20003800000 */
[----:B------:R-:W-:Y:S02]  /*27b40*/  IMAD.MOV.U32 R13, RZ, RZ, R25 ;  /* 0x000000ffff0d7224 */ /* 0x000fe400078e0019 */
[----:B------:R-:W-:Y:S02]  /*27b50*/  IMAD.MOV.U32 R12, RZ, RZ, RZ ;  /* 0x000000ffff0c7224 */ /* 0x000fe400078e00ff */
[----:B------:R-:W-:Y:S02]  /*27b60*/  IMAD.MOV.U32 R11, RZ, RZ, 0x181f ;  /* 0x0000181fff0b7424 */ /* 0x000fe400078e00ff */
[----:B------:R-:W-:-:S07]  /*27b70*/  IMAD.MOV.U32 R15, RZ, RZ, -0x1 ;  /* 0xffffffffff0f7424 */ /* 0x000fce00078e00ff */
[----:B-1----:R-:W-:Y:S05]  /*27b80*/  WARPSYNC.COLLECTIVE R15, `(.L_x_985) ;  /* 0x000000000f087348 */ /* 0x002fea0003c00000 */
[----:B-1----:R0:W1:Y:S02]  /*27b90*/  SHFL.IDX P6, R14, R13, R12, R11 ;  /* 0x0000000c0d0e7389 */ /* 0x00206400000c000b */
[----:B01----:R-:W-:Y:S01]  /*27ba0*/  ENDCOLLECTIVE ;  /* 0x000000000000791b */ /* 0x003fe20003800000 */
.L_x_985:
[----:B------:R-:W-:Y:S05]  /*27bb0*/  BSYNC B1 ;  /* 0x0000000000017941 */ /* 0x000fea0003800000 */
.L_x_984:
[----:B------:R-:W-:Y:S02]  /*27bc0*/  IMAD.MOV.U32 R13, RZ, RZ, R24 ;  /* 0x000000ffff0d7224 */ /* 0x000fe400078e0018 */
[----:B------:R-:W-:Y:S02]  /*27bd0*/  IMAD.MOV.U32 R12, RZ, RZ, RZ ;  /* 0x000000ffff0c7224 */ /* 0x000fe400078e00ff */
[----:B------:R-:W-:Y:S02]  /*27be0*/  IMAD.MOV.U32 R11, RZ, RZ, 0x181f ;  /* 0x0000181fff0b7424 */ /* 0x000fe400078e00ff */
[----:B------:R-:W-:Y:S02]  /*27bf0*/  IMAD.MOV.U32 R15, RZ, RZ, -0x1 ;  /* 0xffffffffff0f7424 */ /* 0x000fe400078e00ff */
[----:B------:R-:W-:-:S07]  /*27c00*/  IMAD.MOV.U32 R0, RZ, RZ, R14 ;  /* 0x000000ffff007224 */ /* 0x000fce00078e000e */
[----:B------:R-:W-:Y:S05]  /*27c10*/  WARPSYNC.COLLECTIVE R15, `(.L_x_986) ;  /* 0x000000000f087348 */ /* 0x000fea0003c00000 */
[----:B------:R0:W1:Y:S02]  /*27c20*/  SHFL.IDX P6, R14, R13, R12, R11 ;  /* 0x0000000c0d0e7389 */ /* 0x00006400000c000b */
[----:B01----:R-:W-:Y:S01]  /*27c30*/  ENDCOLLECTIVE ;  /* 0x000000000000791b */ /* 0x003fe20003800000 */
.L_x_986:
[----:B------:R-:W-:Y:S02]  /*27c40*/  IMAD.MOV.U32 R13, RZ, RZ, R27 ;  /* 0x000000ffff0d7224 */ /* 0x000fe400078e001b */
[----:B------:R-:W-:-:S07]  /*27c50*/  IMAD.MOV.U32 R3, RZ, RZ, R14 ;  /* 0x000000ffff037224 */ /* 0x000fce00078e000e */
[----:B------:R-:W-:Y:S05]  /*27c60*/  WARPSYNC.COLLECTIVE R15, `(.L_x_987) ;  /* 0x000000000f087348 */ /* 0x000fea0003c00000 */
[----:B------:R0:W1:Y:S02]  /*27c70*/  SHFL.IDX P6, R14, R13, R12, R11 ;  /* 0x0000000c0d0e7389 */ /* 0x00006400000c000b */
[----:B01----:R-:W-:Y:S01]  /*27c80*/  ENDCOLLECTIVE ;  /* 0x000000000000791b */ /* 0x003fe20003800000 */
.L_x_987:
[----:B------:R-:W-:Y:S02]  /*27c90*/  IMAD.MOV.U32 R13, RZ, RZ, R26 ;  /* 0x000000ffff0d7224 */ /* 0x000fe400078e001a */
[----:B------:R-:W-:-:S07]  /*27ca0*/  IMAD.MOV.U32 R4, RZ, RZ, R14 ;  /* 0x000000ffff047224 */ /* 0x000fce00078e000e */
[----:B------:R-:W-:Y:S05]  /*27cb0*/  WARPSYNC.COLLECTIVE R15, `(.L_x_988) ;  /* 0x000000000f087348 */ /* 0x000fea0003c00000 */
[----:B------:R0:W1:Y:S02]  /*27cc0*/  SHFL.IDX P6, R14, R13, R12, R11 ;  /* 0x0000000c0d0e7389 */ /* 0x00006400000c000b */
[----:B01----:R-:W-:Y:S01]  /*27cd0*/  ENDCOLLECTIVE ;  /* 0x000000000000791b */ /* 0x003fe20003800000 */
.L_x_988:
[----:B------:R-:W-:Y:S05]  /*27ce0*/  BRA `(.L_x_989) ;  /* 0xfffffe5400307947 */ /* 0x000fea000383ffff */
.L_x_752:
[----:B0-----:R0:W1:Y:S02]  /*27cf0*/  SYNCS.PHASECHK.TRANS64.TRYWAIT P0, [R2+URZ+0x34800], R5 ;  /* 0x03480005020075a7 */ /* 0x001064000800017f */
[----:B-1----:R-:W-:Y:S05]  /*27d00*/  @!P0 NANOSLEEP.SYNCS 0x989680 ;  /* 0x009896800000895d */ /* 0x002fea0003900000 */
[----:B------:R-:W1:Y:S02]  /*27d10*/  @!P0 SYNCS.PHASECHK.TRANS64 P0, [R2+URZ+0x34800], R5 ;  /* 0x03480005020085a7 */ /* 0x000e64000800007f */
[----:B-1----:R-:W-:Y:S05]  /*27d20*/  @!P0 BRA `(.L_x_752) ;  /* 0xfffffffc00f08947 */ /* 0x002fea000383ffff */
[----:B------:R-:W-:Y:S05]  /*27d30*/  BRA `(.L_x_990) ;  /* 0xfffffe5800287947 */ /* 0x000fea000383ffff */
.L_x_768:
        /* <DEDUP_REMOVED lines=8> */
.L_x_992:
[----:B------:R-:W-:Y:S05]  /*27dc0*/  BSYNC B1 ;  /* 0x0000000000017941 */ /* 0x000fea0003800000 */
.L_x_991:
        /* <DEDUP_REMOVED lines=8> */
.L_x_993:
[----:B------:R-:W-:Y:S02]  /*27e50*/  IMAD.MOV.U32 R13, RZ, RZ, R27 ;  /* 0x000000ffff0d7224 */ /* 0x000fe400078e001b */
[----:B------:R-:W-:-:S07]  /*27e60*/  IMAD.MOV.U32 R3, RZ, RZ, R14 ;  /* 0x000000ffff037224 */ /* 0x000fce00078e000e */
[----:B------:R-:W-:Y:S05]  /*27e70*/  WARPSYNC.COLLECTIVE R15, `(.L_x_994) ;  /* 0x000000000f087348 */ /* 0x000fea0003c00000 */
[----:B------:R0:W1:Y:S02]  /*27e80*/  SHFL.IDX P6, R14, R13, R12, R11 ;  /* 0x0000000c0d0e7389 */ /* 0x00006400000c000b */
[----:B01----:R-:W-:Y:S01]  /*27e90*/  ENDCOLLECTIVE ;  /* 0x000000000000791b */ /* 0x003fe20003800000 */
.L_x_994:
[----:B------:R-:W-:Y:S02]  /*27ea0*/  IMAD.MOV.U32 R13, RZ, RZ, R26 ;  /* 0x000000ffff0d7224 */ /* 0x000fe400078e001a */
[----:B------:R-:W-:-:S07]  /*27eb0*/  IMAD.MOV.U32 R20, RZ, RZ, R14 ;  /* 0x000000ffff147224 */ /* 0x000fce00078e000e */
[----:B------:R-:W-:Y:S05]  /*27ec0*/  WARPSYNC.COLLECTIVE R15, `(.L_x_995) ;  /* 0x000000000f087348 */ /* 0x000fea0003c00000 */
[----:B------:R0:W1:Y:S02]  /*27ed0*/  SHFL.IDX P6, R14, R13, R12, R11 ;  /* 0x0000000c0d0e7389 */ /* 0x00006400000c000b */
[----:B01----:R-:W-:Y:S01]  /*27ee0*/  ENDCOLLECTIVE ;  /* 0x000000000000791b */ /* 0x003fe20003800000 */
.L_x_995:
[----:B------:R-:W-:Y:S05]  /*27ef0*/  BRA `(.L_x_996) ;  /* 0xfffffe6c00587947 */ /* 0x000fea000383ffff */
.L_x_772:
[----:B0-----:R0:W1:Y:S02]  /*27f00*/  SYNCS.PHASECHK.TRANS64.TRYWAIT P4, [R2+URZ+0x34800], R27 ;  /* 0x0348001b020075a7 */ /* 0x001064000808017f */
[----:B-1----:R-:W-:Y:S05]  /*27f10*/  @!P4 NANOSLEEP.SYNCS 0x989680 ;  /* 0x009896800000c95d */ /* 0x002fea0003900000 */
[----:B------:R-:W1:Y:S02]  /*27f20*/  @!P4 SYNCS.PHASECHK.TRANS64 P4, [R2+URZ+0x34800], R27 ;  /* 0x0348001b0200c5a7 */ /* 0x000e64000808007f */
[----:B-1----:R-:W-:Y:S05]  /*27f30*/  @!P4 BRA `(.L_x_772) ;  /* 0xfffffffc00f0c947 */ /* 0x002fea000383ffff */
[----:B------:R-:W-:Y:S05]  /*27f40*/  BRA `(.L_x_997) ;  /* 0xfffffe70004c7947 */ /* 0x000fea000383ffff */
.L_x_782:
[----:B-1----:R1:W2:Y:S02]  /*27f50*/  SYNCS.PHASECHK.TRANS64.TRYWAIT P2, [R0+URZ+0x34830], R3 ;  /* 0x03483003000075a7 */ /* 0x0022a4000804017f */
[----:B--2---:R-:W-:Y:S05]  /*27f60*/  @!P2 NANOSLEEP.SYNCS 0x989680 ;  /* 0x009896800000a95d */ /* 0x004fea0003900000 */
[----:B------:R-:W2:Y:S02]  /*27f70*/  @!P2 SYNCS.PHASECHK.TRANS64 P2, [R0+URZ+0x34830], R3 ;  /* 0x034830030000a5a7 */ /* 0x000ea4000804007f */
[----:B--2---:R-:W-:Y:S05]  /*27f80*/  @!P2 BRA `(.L_x_782) ;  /* 0xfffffffc00f0a947 */ /* 0x004fea000383ffff */
[----:B------:R-:W-:Y:S05]  /*27f90*/  BRA `(.L_x_781) ;  /* 0xfffffe8c00207947 */ /* 0x000fea000383ffff */
.L_x_788:
[----:B-1----:R1:W2:Y:S02]  /*27fa0*/  SYNCS.PHASECHK.TRANS64.TRYWAIT P3, [R7+URZ+0x34830], R8 ;  /* 0x03483008070075a7 */ /* 0x0022a4000806017f */
[----:B--2---:R-:W-:Y:S05]  /*27fb0*/  @!P3 NANOSLEEP.SYNCS 0x989680 ;  /* 0x009896800000b95d */ /* 0x004fea0003900000 */
[----:B------:R-:W2:Y:S02]  /*27fc0*/  @!P3 SYNCS.PHASECHK.TRANS64 P3, [R7+URZ+0x34830], R8 ;  /* 0x034830080700b5a7 */ /* 0x000ea4000806007f */
[----:B--2---:R-:W-:Y:S05]  /*27fd0*/  @!P3 BRA `(.L_x_788) ;  /* 0xfffffffc00f0b947 */ /* 0x004fea000383ffff */
[----:B------:R-:W-:Y:S05]  /*27fe0*/  BRA `(.L_x_787) ;  /* 0xfffffef000e07947 */ /* 0x000fea000383ffff */
.L_x_792:
[----:B-1----:R1:W2:Y:S02]  /*27ff0*/  SYNCS.PHASECHK.TRANS64.TRYWAIT P2, [R7+URZ+0x34850], R5 ;  /* 0x03485005070075a7 */ /* 0x0022a4000804017f */
[----:B--2---:R-:W-:Y:S05]  /*28000*/  @!P2 NANOSLEEP.SYNCS 0x989680 ;  /* 0x009896800000a95d */ /* 0x004fea0003900000 */
[----:B------:R-:W2:Y:S02]  /*28010*/  @!P2 SYNCS.PHASECHK.TRANS64 P2, [R7+URZ+0x34850], R5 ;  /* 0x034850050700a5a7 */ /* 0x000ea4000804007f */
[----:B--2---:R-:W-:Y:S05]  /*28020*/  @!P2 BRA `(.L_x_792) ;  /* 0xfffffffc00f0a947 */ /* 0x004fea000383ffff */
[----:B------:R-:W-:Y:S05]  /*28030*/  BRA `(.L_x_789) ;  /* 0xffffff2800247947 */ /* 0x000fea000383ffff */
.L_x_797:
[----:B-1----:R1:W2:Y:S02]  /*28040*/  SYNCS.PHASECHK.TRANS64.TRYWAIT P0, [R9+URZ+0x34850], R0 ;  /* 0x03485000090075a7 */ /* 0x0022a4000800017f */
[----:B--2---:R-:W-:Y:S05]  /*28050*/  @!P0 NANOSLEEP.SYNCS 0x989680 ;  /* 0x009896800000895d */ /* 0x004fea0003900000 */
[----:B------:R-:W2:Y:S02]  /*28060*/  @!P0 SYNCS.PHASECHK.TRANS64 P0, [R9+URZ+0x34850], R0 ;  /* 0x03485000090085a7 */ /* 0x000ea4000800007f */
[----:B--2---:R-:W-:Y:S05]  /*28070*/  @!P0 BRA `(.L_x_797) ;  /* 0xfffffffc00f08947 */ /* 0x004fea000383ffff */
[----:B------:R-:W-:Y:S05]  /*28080*/  BRA `(.L_x_796) ;  /* 0xffffff5800207947 */ /* 0x000fea000383ffff */
.L_x_811:
[----:B------:R-:W-:Y:S02]  /*28090*/  IMAD.MOV.U32 R13, RZ, RZ, R4 ;  /* 0x000000ffff0d7224 */ /* 0x000fe400078e0004 */
[----:B------:R-:W-:Y:S02]  /*280a0*/  IMAD.MOV.U32 R12, RZ, RZ, RZ ;  /* 0x000000ffff0c7224 */ /* 0x000fe400078e00ff */
[----:B------:R-:W-:Y:S02]  /*280b0*/  IMAD.MOV.U32 R11, RZ, RZ, 0x181f ;  /* 0x0000181fff0b7424 */ /* 0x000fe400078e00ff */
[----:B------:R-:W-:-:S07]  /*280c0*/  IMAD.MOV.U32 R15, RZ, RZ, -0x1 ;  /* 0xffffffffff0f7424 */ /* 0x000fce00078e00ff */
[----:B------:R-:W-:Y:S05]  /*280d0*/  WARPSYNC.COLLECTIVE R15, `(.L_x_998) ;  /* 0x000000000f087348 */ /* 0x000fea0003c00000 */
[----:B------:R0:W1:Y:S02]  /*280e0*/  SHFL.IDX P6, R14, R13, R12, R11 ;  /* 0x0000000c0d0e7389 */ /* 0x00006400000c000b */
[----:B01----:R-:W-:Y:S01]  /*280f0*/  ENDCOLLECTIVE ;  /* 0x000000000000791b */ /* 0x003fe20003800000 */
.L_x_998:
[----:B------:R-:W-:Y:S02]  /*28100*/  IMAD.MOV.U32 R13, RZ, RZ, R3 ;  /* 0x000000ffff0d7224 */ /* 0x000fe400078e0003 */
[----:B------:R-:W-:-:S07]  /*28110*/  IMAD.MOV.U32 R0, RZ, RZ, R14 ;  /* 0x000000ffff007224 */ /* 0x000fce00078e000e */
[----:B------:R-:W-:Y:S05]  /*28120*/  WARPSYNC.COLLECTIVE R15, `(.L_x_999) ;  /* 0x000000000f087348 */ /* 0x000fea0003c00000 */
[----:B------:R0:W1:Y:S02]  /*28130*/  SHFL.IDX P6, R14, R13, R12, R11 ;  /* 0x0000000c0d0e7389 */ /* 0x00006400000c000b */
[----:B01----:R-:W-:Y:S01]  /*28140*/  ENDCOLLECTIVE ;  /* 0x000000000000791b */ /* 0x003fe20003800000 */
.L_x_999:
[----:B------:R-:W-:Y:S05]  /*28150*/  BRA `(.L_x_1000) ;  /* 0xffffff8000547947 */ /* 0x000fea000383ffff */
.L_x_814:
[----:B------:R-:W-:Y:S01]  /*28160*/  BSSY B1, `(.L_x_1001) ;  /* 0x0000008000017945 */ /* 0x000fe20003800000 */
[----:B------:R-:W-:Y:S02]  /*28170*/  IMAD.MOV.U32 R13, RZ, RZ, R4 ;  /* 0x000000ffff0d7224 */ /* 0x000fe400078e0004 */
[----:B------:R-:W-:Y:S02]  /*28180*/  IMAD.MOV.U32 R12, RZ, RZ, 0x1 ;  /* 0x00000001ff0c7424 */ /* 0x000fe400078e00ff */
[----:B---3--:R-:W-:Y:S02]  /*28190*/  IMAD.MOV.U32 R11, RZ, RZ, 0x181f ;  /* 0x0000181fff0b7424 */ /* 0x008fe400078e00ff */
[----:B------:R-:W-:-:S07]  /*281a0*/  IMAD.MOV.U32 R15, RZ, RZ, -0x1 ;  /* 0xffffffffff0f7424 */ /* 0x000fce00078e00ff */
[----:B012---:R-:W-:Y:S05]  /*281b0*/  WARPSYNC.COLLECTIVE R15, `(.L_x_1002) ;  /* 0x000000000f087348 */ /* 0x007fea0003c00000 */
[----:B--2---:R2:W3:Y:S02]  /*281c0*/  SHFL.IDX P6, R14, R13, R12, R11 ;  /* 0x0000000c0d0e7389 */ /* 0x0044e400000c000b */
[----:B0123--:R-:W-:Y:S01]  /*281d0*/  ENDCOLLECTIVE ;  /* 0x000000000000791b */ /* 0x00ffe20003800000 */
.L_x_1002:
[----:B------:R-:W-:Y:S05]  /*281e0*/  BSYNC B1 ;  /* 0x0000000000017941 */ /* 0x000fea0003800000 */
.L_x_1001:
[----:B------:R-:W-:Y:S02]  /*281f0*/  IMAD.MOV.U32 R13, RZ, RZ, R3 ;  /* 0x000000ffff0d7224 */ /* 0x000fe400078e0003 */
[----:B------:R-:W-:Y:S02]  /*28200*/  IMAD.MOV.U32 R12, RZ, RZ, 0x1 ;  /* 0x00000001ff0c7424 */ /* 0x000fe400078e00ff */
[----:B------:R-:W-:Y:S02]  /*28210*/  IMAD.MOV.U32 R11, RZ, RZ, 0x181f ;  /* 0x0000181fff0b7424 */ /* 0x000fe400078e00ff */
[----:B------:R-:W-:Y:S02]  /*28220*/  IMAD.MOV.U32 R15, RZ, RZ, -0x1 ;  /* 0xffffffffff0f7424 */ /* 0x000fe400078e00ff */
[----:B------:R-:W-:-:S07]  /*28230*/  IMAD.MOV.U32 R0, RZ, RZ, R14 ;  /* 0x000000ffff007224 */ /* 0x000fce00078e000e */
[----:B------:R-:W-:Y:S05]  /*28240*/  WARPSYNC.COLLECTIVE R15, `(.L_x_1003) ;  /* 0x000000000f087348 */ /* 0x000fea0003c00000 */
[----:B------:R0:W1:Y:S02]  /*28250*/  SHFL.IDX P6, R14, R13, R12, R11 ;  /* 0x0000000c0d0e7389 */ /* 0x00006400000c000b */
[----:B01----:R-:W-:Y:S01]  /*28260*/  ENDCOLLECTIVE ;  /* 0x000000000000791b */ /* 0x003fe20003800000 */
.L_x_1003:
[----:B------:R-:W-:Y:S05]  /*28270*/  BRA `(.L_x_1004) ;  /* 0xffffff8000587947 */ /* 0x000fea000383ffff */
.L_x_817:
[----:B------:R-:W-:Y:S01]  /*28280*/  BSSY B1, `(.L_x_1005) ;  /* 0x0000008000017945 */ /* 0x000fe20003800000 */
[----:B------:R-:W-:Y:S01]  /*28290*/  MOV R13, R4 ;  /* 0x00000004000d7202 */ /* 0x000fe20000000f00 */
[----:B------:R-:W-:Y:S02]  /*282a0*/  IMAD.MOV.U32 R12, RZ, RZ, 0x2 ;  /* 0x00000002ff0c7424 */ /* 0x000fe400078e00ff */
[----:B---3--:R-:W-:Y:S02]  /*282b0*/  IMAD.MOV.U32 R11, RZ, RZ, 0x181f ;  /* 0x0000181fff0b7424 */ /* 0x008fe400078e00ff */
[----:B------:R-:W-:-:S07]  /*282c0*/  IMAD.MOV.U32 R15, RZ, RZ, -0x1 ;  /* 0xffffffffff0f7424 */ /* 0x000fce00078e00ff */
[----:B012-4-:R-:W-:Y:S05]  /*282d0*/  WARPSYNC.COLLECTIVE R15, `(.L_x_1006) ;  /* 0x000000000f087348 */ /* 0x017fea0003c00000 */
[----:B--2---:R2:W3:Y:S02]  /*282e0*/  SHFL.IDX P6, R14, R13, R12, R11 ;  /* 0x0000000c0d0e7389 */ /* 0x0044e400000c000b */
[----:B01234-:R-:W-:Y:S01]  /*282f0*/  ENDCOLLECTIVE ;  /* 0x000000000000791b */ /* 0x01ffe20003800000 */
.L_x_1006:
[----:B------:R-:W-:Y:S05]  /*28300*/  BSYNC B1 ;  /* 0x0000000000017941 */ /* 0x000fea0003800000 */
.L_x_1005:
        /* <DEDUP_REMOVED lines=8> */
.L_x_1007:
[----:B------:R-:W-:Y:S05]  /*28390*/  BRA `(.L_x_1008) ;  /* 0xffffff80005c7947 */ /* 0x000fea000383ffff */
.L_x_820:
[----:B------:R-:W-:Y:S01]  /*283a0*/  BSSY B1, `(.L_x_1009) ;  /* 0x0000008000017945 */ /* 0x000fe20003800000 */
[----:B------:R-:W-:Y:S02]  /*283b0*/  IMAD.MOV.U32 R13, RZ, RZ, R4 ;  /* 0x000000ffff0d7224 */ /* 0x000fe400078e0004 */
[----:B------:R-:W-:Y:S02]  /*283c0*/  IMAD.MOV.U32 R12, RZ, RZ, 0x3 ;  /* 0x00000003ff0c7424 */ /* 0x000fe400078e00ff */
[----:B---3--:R-:W-:Y:S02]  /*283d0*/  IMAD.MOV.U32 R11, RZ, RZ, 0x181f ;  /* 0x0000181fff0b7424 */ /* 0x008fe400078e00ff */
[----:B------:R-:W-:-:S07]  /*283e0*/  IMAD.MOV.U32 R15, RZ, RZ, -0x1 ;  /* 0xffffffffff0f7424 */ /* 0x000fce00078e00ff */
[----:B012-4-:R-:W-:Y:S05]  /*283f0*/  WARPSYNC.COLLECTIVE R15, `(.L_x_1010) ;  /* 0x000000000f087348 */ /* 0x017fea0003c00000 */
[----:B--2---:R2:W3:Y:S02]  /*28400*/  SHFL.IDX P6, R14, R13, R12, R11 ;  /* 0x0000000c0d0e7389 */ /* 0x0044e400000c000b */
[----:B01234-:R-:W-:Y:S01]  /*28410*/  ENDCOLLECTIVE ;  /* 0x000000000000791b */ /* 0x01ffe20003800000 */
.L_x_1010:
[----:B------:R-:W-:Y:S05]  /*28420*/  BSYNC B1 ;  /* 0x0000000000017941 */ /* 0x000fea0003800000 */
.L_x_1009:
        /* <DEDUP_REMOVED lines=8> */
.L_x_1011:
[----:B------:R-:W-:Y:S05]  /*284b0*/  BRA `(.L_x_1012) ;  /* 0xffffff8000607947 */ /* 0x000fea000383ffff */
.L_x_837:
        /* <DEDUP_REMOVED lines=11> */
.L_x_1014:
[----:B------:R-:W-:Y:S05]  /*28570*/  BSYNC B1 ;  /* 0x0000000000017941 */ /* 0x000fea0003800000 */
.L_x_1013:
[----:B------:R-:W-:Y:S05]  /*28580*/  BRA `(.L_x_1015) ;  /* 0xffffff9400207947 */ /* 0x000fea000383ffff */
.L_x_839:
[----:B------:R-:W-:Y:S01]  /*28590*/  BSSY B1, `(.L_x_1016) ;  /* 0x0000006000017945 */ /* 0x000fe20003800000 */
[----:B------:R-:W-:-:S07]  /*285a0*/  IMAD.MOV.U32 R15, RZ, RZ, -0x1 ;  /* 0xffffffffff0f7424 */ /* 0x000fce00078e00ff */
[----:B01----:R-:W-:Y:S05]  /*285b0*/  WARPSYNC.COLLECTIVE R15, `(.L_x_1017) ;  /* 0x000000000f0c7348 */ /* 0x003fea0003c00000 */
[----:B------:R-:W-:Y:S02]  /*285c0*/  ELECT P6, UR62, PT ;  /* 0x00000000003e782f */ /* 0x000fe400038c0000 */
[----:B------:R-:W-:Y:S01]  /*285d0*/  MOV R14, UR62 ;  /* 0x0000003e000e7c02 */ /* 0x000fe20008000f00 */
[----:B01----:R-:W-:Y:S10]  /*285e0*/  ENDCOLLECTIVE ;  /* 0x000000000000791b */ /* 0x003ff40003800000 */
.L_x_1017:
[----:B------:R-:W-:Y:S05]  /*285f0*/  BSYNC B1 ;  /* 0x0000000000017941 */ /* 0x000fea0003800000 */
.L_x_1016:
[----:B------:R-:W-:Y:S05]  /*28600*/  BRA `(.L_x_838) ;  /* 0xffffff9400187947 */ /* 0x000fea000383ffff */
.L_x_841:
[----:B0-----:R-:W2:Y:S02]  /*28610*/  LDL R3, [R1+0x8] ;  /* 0x0000080001037983 */ /* 0x001ea40000100800 */
[----:B--2---:R0:W2:Y:S02]  /*28620*/  SYNCS.PHASECHK.TRANS64.TRYWAIT P0, [R3+URZ+0x34820], R2 ;  /* 0x03482002030075a7 */ /* 0x0040a4000800017f */
[----:B--2---:R-:W-:Y:S05]  /*28630*/  @!P0 NANOSLEEP.SYNCS 0x989680 ;  /* 0x009896800000895d */ /* 0x004fea0003900000 */
[----:B------:R-:W2:Y:S02]  /*28640*/  @!P0 SYNCS.PHASECHK.TRANS64 P0, [R3+URZ+0x34820], R2 ;  /* 0x03482002030085a7 */ /* 0x000ea4000800007f */
[----:B--2---:R-:W-:Y:S05]  /*28650*/  @!P0 BRA `(.L_x_841) ;  /* 0xfffffffc00ec8947 */ /* 0x004fea000383ffff */
[----:B------:R-:W-:Y:S05]  /*28660*/  BRA `(.L_x_1018) ;  /* 0xffffff9400287947 */ /* 0x000fea000383ffff */
.L_x_845:
[----:B0-----:R0:W2:Y:S02]  /*28670*/  SYNCS.PHASECHK.TRANS64.TRYWAIT P0, [R4+URZ+0x348a0], R8 ;  /* 0x0348a008040075a7 */ /* 0x0010a4000800017f */
[----:B--2---:R-:W-:Y:S05]  /*28680*/  @!P0 NANOSLEEP.SYNCS 0x989680 ;  /* 0x009896800000895d */ /* 0x004fea0003900000 */
[----:B------:R-:W2:Y:S02]  /*28690*/  @!P0 SYNCS.PHASECHK.TRANS64 P0, [R4+URZ+0x348a0], R8 ;  /* 0x0348a008040085a7 */ /* 0x000ea4000800007f */
[----:B--2---:R-:W-:Y:S05]  /*286a0*/  @!P0 BRA `(.L_x_845) ;  /* 0xfffffffc00f08947 */ /* 0x004fea000383ffff */
[----:B------:R-:W-:Y:S05]  /*286b0*/  BRA `(.L_x_1019) ;  /* 0xffffff94004c7947 */ /* 0x000fea000383ffff */
.L_x_851:
[----:B--2---:R2:W3:Y:S02]  /*286c0*/  SYNCS.PHASECHK.TRANS64.TRYWAIT P0, [R4+URZ+0x348c0], R8 ;  /* 0x0348c008040075a7 */ /* 0x0044e4000800017f */
[----:B---3--:R-:W-:Y:S05]  /*286d0*/  @!P0 NANOSLEEP.SYNCS 0x989680 ;  /* 0x009896800000895d */ /* 0x008fea0003900000 */
[----:B------:R-:W3:Y:S02]  /*286e0*/  @!P0 SYNCS.PHASECHK.TRANS64 P0, [R4+URZ+0x348c0], R8 ;  /* 0x0348c008040085a7 */ /* 0x000ee4000800007f */
[----:B---3--:R-:W-:Y:S05]  /*286f0*/  @!P0 BRA `(.L_x_851) ;  /* 0xfffffffc00f08947 */ /* 0x008fea000383ffff */
[----:B------:R-:W-:Y:S05]  /*28700*/  BRA `(.L_x_1020) ;  /* 0xffffff9800107947 */ /* 0x000fea000383ffff */
.L_x_859:
[----:B0-----:R0:W2:Y:S02]  /*28710*/  SYNCS.PHASECHK.TRANS64.TRYWAIT P1, [R6+URZ+0x348a0], R5 ;  /* 0x0348a005060075a7 */ /* 0x0010a4000802017f */
[----:B--2---:R-:W-:Y:S05]  /*28720*/  @!P1 NANOSLEEP.SYNCS 0x989680 ;  /* 0x009896800000995d */ /* 0x004fea0003900000 */
[----:B------:R-:W2:Y:S02]  /*28730*/  @!P1 SYNCS.PHASECHK.TRANS64 P1, [R6+URZ+0x348a0], R5 ;  /* 0x0348a005060095a7 */ /* 0x000ea4000802007f */
[----:B--2---:R-:W-:Y:S05]  /*28740*/  @!P1 BRA `(.L_x_859) ;  /* 0xfffffffc00f09947 */ /* 0x004fea000383ffff */
[----:B------:R-:W-:Y:S05]  /*28750*/  BRA `(.L_x_1021) ;  /* 0xffffff9c00247947 */ /* 0x000fea000383ffff */
.L_x_865:
[----:B--2---:R2:W3:Y:S02]  /*28760*/  SYNCS.PHASECHK.TRANS64.TRYWAIT P1, [R6+URZ+0x348c0], R5 ;  /* 0x0348c005060075a7 */ /* 0x0044e4000802017f */
[----:B---3--:R-:W-:Y:S05]  /*28770*/  @!P1 NANOSLEEP.SYNCS 0x989680 ;  /* 0x009896800000995d */ /* 0x008fea0003900000 */
[----:B------:R-:W3:Y:S02]  /*28780*/  @!P1 SYNCS.PHASECHK.TRANS64 P1, [R6+URZ+0x348c0], R5 ;  /* 0x0348c005060095a7 */ /* 0x000ee4000802007f */
[----:B---3--:R-:W-:Y:S05]  /*28790*/  @!P1 BRA `(.L_x_865) ;  /* 0xfffffffc00f09947 */ /* 0x008fea000383ffff */
[----:B------:R-:W-:Y:S05]  /*287a0*/  BRA `(.L_x_1022) ;  /* 0xffffff9c00e47947 */ /* 0x000fea000383ffff */
.L_x_879:
        /* <DEDUP_REMOVED lines=11> */
.L_x_1024:
[----:B------:R-:W-:Y:S05]  /*28860*/  BSYNC B0 ;  /* 0x0000000000007941 */ /* 0x000fea0003800000 */
.L_x_1023:
[----:B------:R-:W-:Y:S05]  /*28870*/  BRA `(.L_x_1025) ;  /* 0xffffffa8005c7947 */ /* 0x000fea000383ffff */
.L_x_881:
[----:B------:R-:W-:Y:S01]  /*28880*/  BSSY B0, `(.L_x_1026) ;  /* 0x0000006000007945 */ /* 0x000fe20003800000 */
[----:B------:R-:W-:-:S07]  /*28890*/  IMAD.MOV.U32 R15, RZ, RZ, -0x1 ;  /* 0xffffffffff0f7424 */ /* 0x000fce00078e00ff */
[----:B01----:R-:W-:Y:S05]  /*288a0*/  WARPSYNC.COLLECTIVE R15, `(.L_x_1027) ;  /* 0x000000000f0c7348 */ /* 0x003fea0003c00000 */
[----:B------:R-:W-:Y:S02]  /*288b0*/  ELECT P6, UR62, PT ;  /* 0x00000000003e782f */ /* 0x000fe400038c0000 */
[----:B------:R-:W-:Y:S01]  /*288c0*/  MOV R14, UR62 ;  /* 0x0000003e000e7c02 */ /* 0x000fe20008000f00 */
[----:B01----:R-:W-:Y:S10]  /*288d0*/  ENDCOLLECTIVE ;  /* 0x000000000000791b */ /* 0x003ff40003800000 */
.L_x_1027:
[----:B------:R-:W-:Y:S05]  /*288e0*/  BSYNC B0 ;  /* 0x0000000000007941 */ /* 0x000fea0003800000 */
.L_x_1026:
[----:B------:R-:W-:Y:S05]  /*288f0*/  BRA `(.L_x_1028) ;  /* 0xffffffa800687947 */ /* 0x000fea000383ffff */
.L_x_883:
[----:B0-----:R0:W2:Y:S02]  /*28900*/  SYNCS.PHASECHK.TRANS64.TRYWAIT P0, [R0+URZ+0x34840], R2 ;  /* 0x03484002000075a7 */ /* 0x0010a4000800017f */
[----:B--2---:R-:W-:Y:S05]  /*28910*/  @!P0 NANOSLEEP.SYNCS 0x989680 ;  /* 0x009896800000895d */ /* 0x004fea0003900000 */
[----:B------:R-:W2:Y:S02]  /*28920*/  @!P0 SYNCS.PHASECHK.TRANS64 P0, [R0+URZ+0x34840], R2 ;  /* 0x03484002000085a7 */ /* 0x000ea4000800007f */
[----:B--2---:R-:W-:Y:S05]  /*28930*/  @!P0 BRA `(.L_x_883) ;  /* 0xfffffffc00f08947 */ /* 0x004fea000383ffff */
[----:B------:R-:W-:Y:S05]  /*28940*/  BRA `(.L_x_1029) ;  /* 0xffffffa800d87947 */ /* 0x000fea000383ffff */
.L_x_887:
[----:B------:R0:W5:Y:S01]  /*28950*/  LDL.LU R8, [R1+0x54] ;  /* 0x0000540001087983 */ /* 0x0001620000300800 */
[----:B------:R-:W-:Y:S02]  /*28960*/  IMAD.MOV.U32 R13, RZ, RZ, R3 ;  /* 0x000000ffff0d7224 */ /* 0x000fe400078e0003 */
[----:B------:R-:W-:Y:S02]  /*28970*/  IMAD.MOV.U32 R12, RZ, RZ, RZ ;  /* 0x000000ffff0c7224 */ /* 0x000fe400078e00ff */
[----:B------:R-:W-:Y:S02]  /*28980*/  IMAD.MOV.U32 R11, RZ, RZ, 0x181f ;  /* 0x0000181fff0b7424 */ /* 0x000fe400078e00ff */
[----:B------:R-:W-:-:S07]  /*28990*/  IMAD.MOV.U32 R15, RZ, RZ, -0x1 ;  /* 0xffffffffff0f7424 */ /* 0x000fce00078e00ff */
[----:B0----5:R-:W-:Y:S05]  /*289a0*/  WARPSYNC.COLLECTIVE R15, `(.L_x_1030) ;  /* 0x000000000f087348 */ /* 0x021fea0003c00000 */
[----:B------:R1:W2:Y:S02]  /*289b0*/  SHFL.IDX P6, R14, R13, R12, R11 ;  /* 0x0000000c0d0e7389 */ /* 0x0002a400000c000b */
[----:B012--5:R-:W-:Y:S01]  /*289c0*/  ENDCOLLECTIVE ;  /* 0x000000000000791b */ /* 0x027fe20003800000 */
.L_x_1030:
[----:B------:R-:W-:Y:S02]  /*289d0*/  IMAD.MOV.U32 R13, RZ, RZ, R4 ;  /* 0x000000ffff0d7224 */ /* 0x000fe400078e0004 */
[----:B------:R-:W-:-:S07]  /*289e0*/  IMAD.MOV.U32 R6, RZ, RZ, R14 ;  /* 0x000000ffff067224 */ /* 0x000fce00078e000e */
[----:B------:R-:W-:Y:S05]  /*289f0*/  WARPSYNC.COLLECTIVE R15, `(.L_x_1031) ;  /* 0x000000000f087348 */ /* 0x000fea0003c00000 */
[----:B------:R0:W1:Y:S02]  /*28a00*/  SHFL.IDX P6, R14, R13, R12, R11 ;  /* 0x0000000c0d0e7389 */ /* 0x00006400000c000b */
[----:B01----:R-:W-:Y:S01]  /*28a10*/  ENDCOLLECTIVE ;  /* 0x000000000000791b */ /* 0x003fe20003800000 */
.L_x_1031:
[----:B------:R-:W-:Y:S01]  /*28a20*/  ULDC.64 UR4, c[0x0][0x208] ;  /* 0x0000820000047ab9 */ /* 0x000fe20000000a00 */
[----:B------:R-:W-:Y:S02]  /*28a30*/  IMAD.MOV.U32 R13, RZ, RZ, R3 ;  /* 0x000000ffff0d7224 */ /* 0x000fe400078e0003 */
[----:B------:R-:W-:Y:S02]  /*28a40*/  IMAD.MOV.U32 R12, RZ, RZ, 0x1 ;  /* 0x00000001ff0c7424 */ /* 0x000fe400078e00ff */
[----:B------:R-:W-:Y:S02]  /*28a50*/  IMAD R2, R8, R7, RZ ;  /* 0x0000000708027224 */ /* 0x000fe400078e02ff */
[----:B------:R-:W0:Y:S01]  /*28a60*/  S2R R8, SR_TID.X ;  /* 0x0000000000087919 */ /* 0x000e220000002100 */
[----:B------:R-:W-:Y:S01]  /*28a70*/  IMAD.MOV.U32 R7, RZ, RZ, R14 ;  /* 0x000000ffff077224 */ /* 0x000fe200078e000e */
[----:B0-----:R-:W-:-:S04]  /*28a80*/  LOP3.LUT R8, R8, 0x7f, RZ, 0xc0, !PT ;  /* 0x0000007f08087812 */ /* 0x001fc800078ec0ff */
[----:B------:R-:W-:-:S05]  /*28a90*/  SHF.R.U32.HI R5, RZ, 0x3, R8 ;  /* 0x00000003ff057819 */ /* 0x000fca0000011608 */
[----:B------:R-:W-:-:S04]  /*28aa0*/  IMAD.IADD R0, R5, 0x1, R17 ;  /* 0x0000000105007824 */ /* 0x000fc800078e0211 */
[C---:B------:R-:W-:Y:S01]  /*28ab0*/  VIADD R5, R0.reuse, 0x10 ;  /* 0x0000001000057836 */ /* 0x040fe20000000000 */
[----:B------:R-:W-:-:S13]  /*28ac0*/  ISETP.GE.AND P2, PT, R0, R2, PT ;  /* 0x000000020000720c */ /* 0x000fda0003f46270 */
        /* <DEDUP_REMOVED lines=14> */
.L_x_1032:
[----:B------:R-:W-:Y:S02]  /*28bb0*/  IMAD.MOV.U32 R13, RZ, RZ, R4 ;  /* 0x000000ffff0d7224 */ /* 0x000fe400078e0004 */
[----:B------:R-:W-:-:S07]  /*28bc0*/  IMAD.MOV.U32 R8, RZ, RZ, R14 ;  /* 0x000000ffff087224 */ /* 0x000fce00078e000e */
[----:B------:R-:W-:Y:S05]  /*28bd0*/  WARPSYNC.COLLECTIVE R15, `(.L_x_1033) ;  /* 0x000000000f087348 */ /* 0x000fea0003c00000 */
[----:B------:R0:W1:Y:S02]  /*28be0*/  SHFL.IDX P6, R14, R13, R12, R11 ;  /* 0x0000000c0d0e7389 */ /* 0x00006400000c000b */
[----:B01----:R-:W-:Y:S01]  /*28bf0*/  ENDCOLLECTIVE ;  /* 0x000000000000791b */ /* 0x003fe20003800000 */
.L_x_1033:
[----:B------:R-:W-:Y:S01]  /*28c00*/  ULDC.64 UR4, c[0x0][0x208] ;  /* 0x0000820000047ab9 */ /* 0x000fe20000000a00 */
[----:B------:R-:W-:Y:S02]  /*28c10*/  IMAD.MOV.U32 R13, RZ, RZ, R3 ;  /* 0x000000ffff0d7224 */ /* 0x000fe400078e0003 */
[----:B------:R-:W-:Y:S02]  /*28c20*/  IMAD.MOV.U32 R12, RZ, RZ, 0x2 ;  /* 0x00000002ff0c7424 */ /* 0x000fe400078e00ff */
[----:B------:R-:W-:-:S05]  /*28c30*/  IMAD.MOV.U32 R5, RZ, RZ, R14 ;  /* 0x000000ffff057224 */ /* 0x000fca00078e000e */
[----:B------:R-:W-:Y:S02]  /*28c40*/  @!P2 LEA R7, P3, R10, R5, 0x1 ;  /* 0x000000050a07a211 */ /* 0x000fe400078608ff */
[----:B------:R-:W-:-:S03]  /*28c50*/  IADD3 R5, R0, 0x20, RZ ;  /* 0x0000002000057810 */ /* 0x000fc60007ffe0ff */
        /* <DEDUP_REMOVED lines=13> */
.L_x_1034:
[----:B------:R-:W-:Y:S02]  /*28d30*/  IMAD.MOV.U32 R13, RZ, RZ, R4 ;  /* 0x000000ffff0d7224 */ /* 0x000fe400078e0004 */
[----:B------:R-:W-:-:S07]  /*28d40*/  IMAD.MOV.U32 R6, RZ, RZ, R14 ;  /* 0x000000ffff067224 */ /* 0x000fce00078e000e */
[----:B------:R-:W-:Y:S05]  /*28d50*/  WARPSYNC.COLLECTIVE R15, `(.L_x_1035) ;  /* 0x000000000f087348 */ /* 0x000fea0003c00000 */
[----:B------:R0:W1:Y:S02]  /*28d60*/  SHFL.IDX P6, R14, R13, R12, R11 ;  /* 0x0000000c0d0e7389 */ /* 0x00006400000c000b */
[----:B01----:R-:W-:Y:S01]  /*28d70*/  ENDCOLLECTIVE ;  /* 0x000000000000791b */ /* 0x003fe20003800000 */
.L_x_1035:
        /* <DEDUP_REMOVED lines=18> */
.L_x_1036:
[----:B------:R-:W-:Y:S02]  /*28ea0*/  IMAD.MOV.U32 R13, RZ, RZ, R4 ;  /* 0x000000ffff0d7224 */ /* 0x000fe400078e0004 */
[----:B------:R-:W-:-:S07]  /*28eb0*/  IMAD.MOV.U32 R6, RZ, RZ, R14 ;  /* 0x000000ffff067224 */ /* 0x000fce00078e000e */
[----:B------:R-:W-:Y:S05]  /*28ec0*/  WARPSYNC.COLLECTIVE R15, `(.L_x_1037) ;  /* 0x000000000f087348 */ /* 0x000fea0003c00000 */
[----:B------:R0:W1:Y:S02]  /*28ed0*/  SHFL.IDX P6, R14, R13, R12, R11 ;  /* 0x0000000c0d0e7389 */ /* 0x00006400000c000b */
[----:B01----:R-:W-:Y:S01]  /*28ee0*/  ENDCOLLECTIVE ;  /* 0x000000000000791b */ /* 0x003fe20003800000 */
.L_x_1037:
        /* <DEDUP_REMOVED lines=18> */
.L_x_1038:
[----:B------:R-:W-:Y:S02]  /*29010*/  IMAD.MOV.U32 R13, RZ, RZ, R4 ;  /* 0x000000ffff0d7224 */ /* 0x000fe400078e0004 */
[----:B------:R-:W-:-:S07]  /*29020*/  IMAD.MOV.U32 R6, RZ, RZ, R14 ;  /* 0x000000ffff067224 */ /* 0x000fce00078e000e */
[----:B------:R-:W-:Y:S05]  /*29030*/  WARPSYNC.COLLECTIVE R15, `(.L_x_1039) ;  /* 0x000000000f087348 */ /* 0x000fea0003c00000 */
[----:B------:R0:W1:Y:S02]  /*29040*/  SHFL.IDX P6, R14, R13, R12, R11 ;  /* 0x0000000c0d0e7389 */ /* 0x00006400000c000b */
[----:B01----:R-:W-:Y:S01]  /*29050*/  ENDCOLLECTIVE ;  /* 0x000000000000791b */ /* 0x003fe20003800000 */
.L_x_1039:
        /* <DEDUP_REMOVED lines=18> */
.L_x_1040:
[----:B------:R-:W-:Y:S02]  /*29180*/  IMAD.MOV.U32 R13, RZ, RZ, R4 ;  /* 0x000000ffff0d7224 */ /* 0x000fe400078e0004 */
[----:B------:R-:W-:-:S07]  /*29190*/  IMAD.MOV.U32 R6, RZ, RZ, R14 ;  /* 0x000000ffff067224 */ /* 0x000fce00078e000e */
[----:B------:R-:W-:Y:S05]  /*291a0*/  WARPSYNC.COLLECTIVE R15, `(.L_x_1041) ;  /* 0x000000000f087348 */ /* 0x000fea0003c00000 */
[----:B------:R0:W1:Y:S02]  /*291b0*/  SHFL.IDX P6, R14, R13, R12, R11 ;  /* 0x0000000c0d0e7389 */ /* 0x00006400000c000b */
[----:B01----:R-:W-:Y:S01]  /*291c0*/  ENDCOLLECTIVE ;  /* 0x000000000000791b */ /* 0x003fe20003800000 */
.L_x_1041:
        /* <DEDUP_REMOVED lines=16> */
.L_x_1042:
[----:B------:R-:W-:-:S05]  /*292d0*/  VIADD R7, R0, 0x60 ;  /* 0x0000006000077836 */ /* 0x000fca0000000000 */
[----:B------:R-:W-:Y:S01]  /*292e0*/  ISETP.GE.AND P2, PT, R7, R2, PT ;  /* 0x000000020700720c */ /* 0x000fe20003f46270 */
[----:B------:R-:W-:Y:S02]  /*292f0*/  IMAD.MOV.U32 R13, RZ, RZ, R4 ;  /* 0x000000ffff0d7224 */ /* 0x000fe400078e0004 */
[----:B------:R-:W-:-:S10]  /*29300*/  IMAD.MOV.U32 R6, RZ, RZ, R14 ;  /* 0x000000ffff067224 */ /* 0x000fd400078e000e */
[----:B------:R-:W-:Y:S05]  /*29310*/  WARPSYNC.COLLECTIVE R15, `(.L_x_1043) ;  /* 0x000000000f087348 */ /* 0x000fea0003c00000 */
[----:B------:R0:W1:Y:S02]  /*29320*/  SHFL.IDX P6, R14, R13, R12, R11 ;  /* 0x0000000c0d0e7389 */ /* 0x00006400000c000b */
[----:B01----:R-:W-:Y:S01]  /*29330*/  ENDCOLLECTIVE ;  /* 0x000000000000791b */ /* 0x003fe20003800000 */
.L_x_1043:
[----:B------:R-:W-:Y:S01]  /*29340*/  ULDC.64 UR4, c[0x0][0x208] ;  /* 0x0000820000047ab9 */ /* 0x000fe20000000a00 */
[----:B------:R-:W-:Y:S02]  /*29350*/  IMAD.MOV.U32 R13, RZ, RZ, R3 ;  /* 0x000000ffff0d7224 */ /* 0x000fe400078e0003 */
[----:B------:R-:W-:Y:S02]  /*29360*/  IMAD.MOV.U32 R12, RZ, RZ, 0x7 ;  /* 0x00000007ff0c7424 */ /* 0x000fe400078e00ff */
[----:B------:R-:W-:-:S05]  /*29370*/  IMAD.MOV.U32 R5, RZ, RZ, R14 ;  /* 0x000000ffff057224 */ /* 0x000fca00078e000e */
[----:B------:R-:W-:-:S05]  /*29380*/  @!P2 LEA R5, P3, R10, R5, 0x1 ;  /* 0x000000050a05a211 */ /* 0x000fca00078608ff */
[----:B------:R-:W-:-:S04]  /*29390*/  @!P2 IMAD.X R6, RZ, RZ, R6, P3 ;  /* 0x000000ffff06a224 */ /* 0x000fc800018e0606 */
[----:B------:R-:W-:Y:S01]  /*293a0*/  @!P2 IMAD.MOV.U32 R7, RZ, RZ, R6 ;  /* 0x000000ffff07a224 */ /* 0x000fe200078e0006 */
        /* <DEDUP_REMOVED lines=9> */
.L_x_1044:
[----:B------:R-:W-:Y:S02]  /*29440*/  IMAD.MOV.U32 R13, RZ, RZ, R4 ;  /* 0x000000ffff0d7224 */ /* 0x000fe400078e0004 */
[----:B------:R-:W-:-:S07]  /*29450*/  IMAD.MOV.U32 R5, RZ, RZ, R14 ;  /* 0x000000ffff057224 */ /* 0x000fce00078e000e */
[----:B------:R-:W-:Y:S05]  /*29460*/  WARPSYNC.COLLECTIVE R15, `(.L_x_1045) ;  /* 0x000000000f087348 */ /* 0x000fea0003c00000 */
[----:B------:R0:W1:Y:S02]  /*29470*/  SHFL.IDX P6, R14, R13, R12, R11 ;  /* 0x0000000c0d0e7389 */ /* 0x00006400000c000b */
[----:B01----:R-:W-:Y:S01]  /*29480*/  ENDCOLLECTIVE ;  /* 0x000000000000791b */ /* 0x003fe20003800000 */
.L_x_1045:
[----:B------:R-:W-:Y:S01]  /*29490*/  IMAD.MOV.U32 R3, RZ, RZ, R14 ;  /* 0x000000ffff037224 */ /* 0x000fe200078e000e */
[----:B------:R-:W-:Y:S06]  /*294a0*/  BRA `(.L_x_1046) ;  /* 0xffffffac00907947 */ /* 0x000fec000383ffff */
.L_x_892:
[----:B0-----:R-:W2:Y:S02]  /*294b0*/  LDL R2, [R1+0x8] ;  /* 0x0000080001027983 */ /* 0x001ea40000100800 */
[----:B--2---:R0:W2:Y:S02]  /*294c0*/  SYNCS.PHASECHK.TRANS64.TRYWAIT P0, [R2+URZ+0x34820], R0 ;  /* 0x03482000020075a7 */ /* 0x0040a4000800017f */
[----:B--2---:R-:W-:Y:S05]  /*294d0*/  @!P0 NANOSLEEP.SYNCS 0x989680 ;  /* 0x009896800000895d */ /* 0x004fea0003900000 */
[----:B------:R-:W2:Y:S02]  /*294e0*/  @!P0 SYNCS.PHASECHK.TRANS64 P0, [R2+URZ+0x34820], R0 ;  /* 0x03482000020085a7 */ /* 0x000ea4000800007f */
[----:B--2---:R-:W-:Y:S05]  /*294f0*/  @!P0 BRA `(.L_x_892) ;  /* 0xfffffffc00ec8947 */ /* 0x004fea000383ffff */
[----:B------:R-:W-:Y:S05]  /*29500*/  BRA `(.L_x_1047) ;  /* 0xffffffb000087947 */ /* 0x000fea000383ffff */
.L_x_901:
[----:B--2---:R2:W3:Y:S02]  /*29510*/  SYNCS.PHASECHK.TRANS64.TRYWAIT P0, [R3+URZ+0x34840], R2 ;  /* 0x03484002030075a7 */ /* 0x0044e4000800017f */
[----:B---3--:R-:W-:Y:S05]  /*29520*/  @!P0 NANOSLEEP.SYNCS 0x989680 ;  /* 0x009896800000895d */ /* 0x008fea0003900000 */
[----:B------:R-:W3:Y:S02]  /*29530*/  @!P0 SYNCS.PHASECHK.TRANS64 P0, [R3+URZ+0x34840], R2 ;  /* 0x03484002030085a7 */ /* 0x000ee4000800007f */
[----:B---3--:R-:W-:Y:S05]  /*29540*/  @!P0 BRA `(.L_x_901) ;  /* 0xfffffffc00f08947 */ /* 0x008fea000383ffff */
[----:B------:R-:W-:Y:S05]  /*29550*/  BRA `(.L_x_1048) ;  /* 0xffffffb000d87947 */ /* 0x000fea000383ffff */
.L_x_907:
[----:B0-----:R0:W1:Y:S02]  /*29560*/  SYNCS.PHASECHK.TRANS64.TRYWAIT P0, [R3+URZ+0x60], R2 ;  /* 0x00006002030075a7 */ /* 0x001064000800017f */
[----:B-1----:R-:W-:Y:S05]  /*29570*/  @!P0 NANOSLEEP.SYNCS 0x989680 ;  /* 0x009896800000895d */ /* 0x002fea0003900000 */
[----:B------:R-:W1:Y:S02]  /*29580*/  @!P0 SYNCS.PHASECHK.TRANS64 P0, [R3+URZ+0x60], R2 ;  /* 0x00006002030085a7 */ /* 0x000e64000800007f */
[----:B-1----:R-:W-:Y:S05]  /*29590*/  @!P0 BRA `(.L_x_907) ;  /* 0xfffffffc00f08947 */ /* 0x002fea000383ffff */
[----:B------:R-:W-:Y:S05]  /*295a0*/  BRA `(.L_x_1049) ;  /* 0xffffffb400b47947 */ /* 0x000fea000383ffff */
.L_x_916:
[----:B--2---:R2:W3:Y:S02]  /*295b0*/  SYNCS.PHASECHK.TRANS64.TRYWAIT P0, [R3+URZ+0x34840], R2 ;  /* 0x03484002030075a7 */ /* 0x0044e4000800017f */
[----:B---3--:R-:W-:Y:S05]  /*295c0*/  @!P0 NANOSLEEP.SYNCS 0x989680 ;  /* 0x009896800000895d */ /* 0x008fea0003900000 */
[----:B------:R-:W3:Y:S02]  /*295d0*/  @!P0 SYNCS.PHASECHK.TRANS64 P0, [R3+URZ+0x34840], R2 ;  /* 0x03484002030085a7 */ /* 0x000ee4000800007f */
[----:B---3--:R-:W-:Y:S05]  /*295e0*/  @!P0 BRA `(.L_x_916) ;  /* 0xfffffffc00f08947 */ /* 0x008fea000383ffff */
[----:B------:R-:W-:Y:S05]  /*295f0*/  BRA `(.L_x_1050) ;  /* 0xffffffbc00607947 */ /* 0x000fea000383ffff */
.L_x_922:
[----:B-1----:R1:W2:Y:S02]  /*29600*/  SYNCS.PHASECHK.TRANS64.TRYWAIT P0, [R2+URZ+0x60], R3 ;  /* 0x00006003020075a7 */ /* 0x0022a4000800017f */
[----:B--2---:R-:W-:Y:S05]  /*29610*/  @!P0 NANOSLEEP.SYNCS 0x989680 ;  /* 0x009896800000895d */ /* 0x004fea0003900000 */
[----:B------:R-:W2:Y:S02]  /*29620*/  @!P0 SYNCS.PHASECHK.TRANS64 P0, [R2+URZ+0x60], R3 ;  /* 0x00006003020085a7 */ /* 0x000ea4000800007f */
[----:B--2---:R-:W-:Y:S05]  /*29630*/  @!P0 BRA `(.L_x_922) ;  /* 0xfffffffc00f08947 */ /* 0x004fea000383ffff */
[----:B------:R-:W-:Y:S05]  /*29640*/  BRA `(.L_x_1051) ;  /* 0xffffffc0003c7947 */ /* 0x000fea000383ffff */
.L_x_931:
[----:B---3--:R3:W4:Y:S02]  /*29650*/  SYNCS.PHASECHK.TRANS64.TRYWAIT P0, [R2+URZ+0x34840], R3 ;  /* 0x03484003020075a7 */ /* 0x008724000800017f */
[----:B----4-:R-:W-:Y:S05]  /*29660*/  @!P0 NANOSLEEP.SYNCS 0x989680 ;  /* 0x009896800000895d */ /* 0x010fea0003900000 */
[----:B------:R-:W4:Y:S02]  /*29670*/  @!P0 SYNCS.PHASECHK.TRANS64 P0, [R2+URZ+0x34840], R3 ;  /* 0x03484003020085a7 */ /* 0x000f24000800007f */
[----:B----4-:R-:W-:Y:S05]  /*29680*/  @!P0 BRA `(.L_x_931) ;  /* 0xfffffffc00f08947 */ /* 0x010fea000383ffff */
[----:B------:R-:W-:Y:S05]  /*29690*/  BRA `(.L_x_1052) ;  /* 0xffffffc400b47947 */ /* 0x000fea000383ffff */
.L_x_937:
[----:B-1----:R1:W2:Y:S02]  /*296a0*/  SYNCS.PHASECHK.TRANS64.TRYWAIT P0, [R2+URZ+0x60], R5 ;  /* 0x00006005020075a7 */ /* 0x0022a4000800017f */
[----:B--2---:R-:W-:Y:S05]  /*296b0*/  @!P0 NANOSLEEP.SYNCS 0x989680 ;  /* 0x009896800000895d */ /* 0x004fea0003900000 */
[----:B------:R-:W2:Y:S02]  /*296c0*/  @!P0 SYNCS.PHASECHK.TRANS64 P0, [R2+URZ+0x60], R5 ;  /* 0x00006005020085a7 */ /* 0x000ea4000800007f */
[----:B--2---:R-:W-:Y:S05]  /*296d0*/  @!P0 BRA `(.L_x_937) ;  /* 0xfffffffc00f08947 */ /* 0x004fea000383ffff */
[----:B------:R-:W-:Y:S05]  /*296e0*/  BRA `(.L_x_1053) ;  /* 0xffffffc800907947 */ /* 0x000fea000383ffff */
.L_x_948:
[----:B--2---:R2:W4:Y:S02]  /*296f0*/  SYNCS.PHASECHK.TRANS64.TRYWAIT P0, [R2+URZ+0x34860], R0 ;  /* 0x03486000020075a7 */ /* 0x004524000800017f */
[----:B----4-:R-:W-:Y:S05]  /*29700*/  @!P0 NANOSLEEP.SYNCS 0x989680 ;  /* 0x009896800000895d */ /* 0x010fea0003900000 */
[----:B------:R-:W4:Y:S02]  /*29710*/  @!P0 SYNCS.PHASECHK.TRANS64 P0, [R2+URZ+0x34860], R0 ;  /* 0x03486000020085a7 */ /* 0x000f24000800007f */
[----:B----4-:R-:W-:Y:S05]  /*29720*/  @!P0 BRA `(.L_x_948) ;  /* 0xfffffffc00f08947 */ /* 0x010fea000383ffff */
[----:B------:R-:W-:Y:S05]  /*29730*/  BRA `(.L_x_1054) ;  /* 0xffffffcc00ec7947 */ /* 0x000fea000383ffff */
.L_x_955:
[----:B------:R-:W-:Y:S01]  /*29740*/  BSSY B0, `(.L_x_1055) ;  /* 0x0000008000007945 */ /* 0x000fe20003800000 */
[----:B------:R-:W-:Y:S02]  /*29750*/  IMAD.MOV.U32 R13, RZ, RZ, R16 ;  /* 0x000000ffff0d7224 */ /* 0x000fe400078e0010 */
[----:B------:R-:W-:Y:S02]  /*29760*/  IMAD.MOV.U32 R12, RZ, RZ, RZ ;  /* 0x000000ffff0c7224 */ /* 0x000fe400078e00ff */
[----:B------:R-:W-:Y:S02]  /*29770*/  IMAD.MOV.U32 R11, RZ, RZ, 0x1f ;  /* 0x0000001fff0b7424 */ /* 0x000fe400078e00ff */
[----:B------:R-:W-:-:S07]  /*29780*/  IMAD.MOV.U32 R15, RZ, RZ, -0x1 ;  /* 0xffffffffff0f7424 */ /* 0x000fce00078e00ff */
[----:B0--3-5:R-:W-:Y:S05]  /*29790*/  WARPSYNC.COLLECTIVE R15, `(.L_x_1056) ;  /* 0x000000000f087348 */ /* 0x029fea0003c00000 */
[----:B------:R1:W2:Y:S02]  /*297a0*/  SHFL.IDX P6, R14, R13, R12, R11 ;  /* 0x0000000c0d0e7389 */ /* 0x0002a400000c000b */
[----:B0123-5:R-:W-:Y:S01]  /*297b0*/  ENDCOLLECTIVE ;  /* 0x000000000000791b */ /* 0x02ffe20003800000 */
.L_x_1056:
[----:B------:R-:W-:Y:S05]  /*297c0*/  BSYNC B0 ;  /* 0x0000000000007941 */ /* 0x000fea0003800000 */
.L_x_1055:
[----:B------:R-:W-:Y:S02]  /*297d0*/  IMAD.MOV.U32 R13, RZ, RZ, R16 ;  /* 0x000000ffff0d7224 */ /* 0x000fe400078e0010 */
[----:B------:R-:W-:Y:S02]  /*297e0*/  IMAD.MOV.U32 R12, RZ, RZ, 0x1 ;  /* 0x00000001ff0c7424 */ /* 0x000fe400078e00ff */
[----:B------:R-:W-:Y:S02]  /*297f0*/  IMAD.MOV.U32 R11, RZ, RZ, 0x1f ;  /* 0x0000001fff0b7424 */ /* 0x000fe400078e00ff */
[----:B------:R-:W-:Y:S02]  /*29800*/  IMAD.MOV.U32 R15, RZ, RZ, -0x1 ;  /* 0xffffffffff0f7424 */ /* 0x000fe400078e00ff */
[----:B------:R-:W-:Y:S02]  /*29810*/  IMAD.IADD R5, R19, 0x1, R7 ;  /* 0x0000000113057824 */ /* 0x000fe400078e0207 */
[----:B------:R-:W-:-:S07]  /*29820*/  IMAD.MOV.U32 R0, RZ, RZ, R14 ;  /* 0x000000ffff007224 */ /* 0x000fce00078e000e */
[----:B------:R-:W-:Y:S05]  /*29830*/  WARPSYNC.COLLECTIVE R15, `(.L_x_1057) ;  /* 0x000000000f087348 */ /* 0x000fea0003c00000 */
[----:B------:R0:W1:Y:S02]  /*29840*/  SHFL.IDX P6, R14, R13, R12, R11 ;  /* 0x0000000c0d0e7389 */ /* 0x00006400000c000b */
[----:B01----:R-:W-:Y:S01]  /*29850*/  ENDCOLLECTIVE ;  /* 0x000000000000791b */ /* 0x003fe20003800000 */
.L_x_1057:
        /* <DEDUP_REMOVED lines=14> */
[----:B------:R-:W-:-:S03]  /*29940*/  ISETP.NE.AND P1, PT, R7, RZ, PT ;  /* 0x000000ff0700720c */ /* 0x000fc60003f25270 */
[----:B------:R-:W-:-:S10]  /*29950*/  IMAD.MOV.U32 R13, RZ, RZ, R2 ;  /* 0x000000ffff0d7224 */ /* 0x000fd400078e0002 */
[----:B------:R-:W-:Y:S05]  /*29960*/  WARPSYNC.COLLECTIVE R15, `(.L_x_1058) ;  /* 0x000000000f087348 */ /* 0x000fea0003c00000 */
[----:B------:R0:W1:Y:S02]  /*29970*/  SHFL.UP P6, R14, R13, R12, R11 ;  /* 0x0400000c0d0e7389 */ /* 0x00006400000c000b */
[----:B01----:R-:W-:Y:S01]  /*29980*/  ENDCOLLECTIVE ;  /* 0x000000000000791b */ /* 0x003fe20003800000 */
.L_x_1058:
        /* <DEDUP_REMOVED lines=8> */
.L_x_1059:
        /* <DEDUP_REMOVED lines=8> */
.L_x_1060:
        /* <DEDUP_REMOVED lines=8> */
.L_x_1061:
        /* <DEDUP_REMOVED lines=8> */
.L_x_1062:
[----:B------:R-:W-:Y:S02]  /*29b90*/  IMAD.MOV.U32 R12, RZ, RZ, 0x1f ;  /* 0x0000001fff0c7424 */ /* 0x000fe400078e00ff */
[----:B------:R-:W-:Y:S02]  /*29ba0*/  IMAD.MOV.U32 R11, RZ, RZ, 0x1f ;  /* 0x0000001fff0b7424 */ /* 0x000fe400078e00ff */
[----:B------:R-:W-:-:S05]  /*29bb0*/  IMAD.MOV.U32 R5, RZ, RZ, R14 ;  /* 0x000000ffff057224 */ /* 0x000fca00078e000e */
[----:B------:R-:W-:-:S05]  /*29bc0*/  SEL R5, R5, RZ, P5 ;  /* 0x000000ff05057207 */ /* 0x000fca0002800000 */
[----:B------:R-:W-:-:S04]  /*29bd0*/  IMAD.IADD R5, R3, 0x1, R5 ;  /* 0x0000000103057824 */ /* 0x000fc800078e0205 */
[----:B------:R-:W-:-:S07]  /*29be0*/  IMAD.MOV.U32 R13, RZ, RZ, R5 ;  /* 0x000000ffff0d7224 */ /* 0x000fce00078e0005 */
[----:B------:R-:W-:Y:S05]  /*29bf0*/  WARPSYNC.COLLECTIVE R15, `(.L_x_1063) ;  /* 0x000000000f087348 */ /* 0x000fea0003c00000 */
[----:B------:R0:W1:Y:S02]  /*29c00*/  SHFL.IDX P6, R14, R13, R12, R11 ;  /* 0x0000000c0d0e7389 */ /* 0x00006400000c000b */
[----:B01----:R-:W-:Y:S01]  /*29c10*/  ENDCOLLECTIVE ;  /* 0x000000000000791b */ /* 0x003fe20003800000 */
.L_x_1063:
[----:B------:R-:W-:Y:S01]  /*29c20*/  IMAD.MOV.U32 R6, RZ, RZ, R14 ;  /* 0x000000ffff067224 */ /* 0x000fe200078e000e */
[----:B------:R-:W-:Y:S06]  /*29c30*/  BRA `(.L_x_1064) ;  /* 0xffffffd000707947 */ /* 0x000fec000383ffff */
.L_x_960:
[----:B------:R-:W-:Y:S01]  /*29c40*/  BSSY B0, `(.L_x_1065) ;  /* 0x0000008000007945 */ /* 0x000fe20003800000 */
[----:B-----5:R-:W-:Y:S01]  /*29c50*/  IMAD.MOV.U32 R13, RZ, RZ, R2 ;  /* 0x000000ffff0d7224 */ /* 0x020fe200078e0002 */
[----:B------:R-:W-:Y:S01]  /*29c60*/  MOV R12, 0x1 ;  /* 0x00000001000c7802 */ /* 0x000fe20000000f00 */
[----:B------:R-:W-:Y:S02]  /*29c70*/  IMAD.MOV.U32 R11, RZ, RZ, RZ ;  /* 0x000000ffff0b7224 */ /* 0x000fe400078e00ff */
[----:B------:R-:W-:-:S07]  /*29c80*/  IMAD.MOV.U32 R15, RZ, RZ, -0x1 ;  /* 0xffffffffff0f7424 */ /* 0x000fce00078e00ff */
[----:B01----:R-:W-:Y:S05]  /*29c90*/  WARPSYNC.COLLECTIVE R15, `(.L_x_1066) ;  /* 0x000000000f087348 */ /* 0x003fea0003c00000 */
[----:B------:R2:W3:Y:S02]  /*29ca0*/  SHFL.UP P6, R14, R13, R12, R11 ;  /* 0x0400000c0d0e7389 */ /* 0x0004e400000c000b */
[----:B0123--:R-:W-:Y:S01]  /*29cb0*/  ENDCOLLECTIVE ;  /* 0x000000000000791b */ /* 0x00ffe20003800000 */
.L_x_1066:
[----:B------:R-:W-:Y:S05]  /*29cc0*/  BSYNC B0 ;  /* 0x0000000000007941 */ /* 0x000fea0003800000 */
.L_x_1065:
[----:B------:R-:W-:Y:S02]  /*29cd0*/  IMAD.MOV.U32 R3, RZ, RZ, R14 ;  /* 0x000000ffff037224 */ /* 0x000fe400078e000e */
[----:B------:R-:W-:Y:S02]  /*29ce0*/  IMAD.MOV.U32 R12, RZ, RZ, 0x2 ;  /* 0x00000002ff0c7424 */ /* 0x000fe400078e00ff */
[----:B------:R-:W-:Y:S01]  /*29cf0*/  IMAD.MOV.U32 R11, RZ, RZ, RZ ;  /* 0x000000ffff0b7224 */ /* 0x000fe200078e00ff */
[----:B------:R-:W-:Y:S01]  /*29d00*/  SEL R3, R3, RZ, P1 ;  /* 0x000000ff03037207 */ /* 0x000fe20000800000 */
[----:B------:R-:W-:-:S04]  /*29d10*/  IMAD.MOV.U32 R15, RZ, RZ, -0x1 ;  /* 0xffffffffff0f7424 */ /* 0x000fc800078e00ff */
[----:B------:R-:W-:-:S04]  /*29d20*/  IMAD.IADD R3, R2, 0x1, R3 ;  /* 0x0000000102037824 */ /* 0x000fc800078e0203 */
[----:B------:R-:W-:-:S07]  /*29d30*/  IMAD.MOV.U32 R13, RZ, RZ, R3 ;  /* 0x000000ffff0d7224 */ /* 0x000fce00078e0003 */
[----:B------:R-:W-:Y:S05]  /*29d40*/  WARPSYNC.COLLECTIVE R15, `(.L_x_1067) ;  /* 0x000000000f087348 */ /* 0x000fea0003c00000 */
[----:B------:R0:W1:Y:S02]  /*29d50*/  SHFL.UP P6, R14, R13, R12, R11 ;  /* 0x0400000c0d0e7389 */ /* 0x00006400000c000b */
[----:B01----:R-:W-:Y:S01]  /*29d60*/  ENDCOLLECTIVE ;  /* 0x000000000000791b */ /* 0x003fe20003800000 */
.L_x_1067:
        /* <DEDUP_REMOVED lines=8> */
.L_x_1068:
        /* <DEDUP_REMOVED lines=8> */
.L_x_1069:
        /* <DEDUP_REMOVED lines=8> */
.L_x_1070:
        /* <DEDUP_REMOVED lines=9> */
.L_x_1071:
[----:B------:R-:W-:Y:S01]  /*29f80*/  IMAD.MOV.U32 R6, RZ, RZ, R14 ;  /* 0x000000ffff067224 */ /* 0x000fe200078e000e */
[----:B------:R-:W-:Y:S06]  /*29f90*/  BRA `(.L_x_1072) ;  /* 0xffffffd000387947 */ /* 0x000fec000383ffff */
.L_x_962:
[----:B------:R-:W-:Y:S01]  /*29fa0*/  BSSY B0, `(.L_x_1073) ;  /* 0x0000006000007945 */ /* 0x000fe20003800000 */
[----:B------:R-:W-:Y:S01]  /*29fb0*/  PLOP3.LUT P6, PT, P6, PT, PT, 0x8, 0x0 ;  /* 0x000000000000781c */ /* 0x000fe200037ce170 */
[----:B------:R-:W-:-:S12]  /*29fc0*/  IMAD.MOV.U32 R15, RZ, RZ, -0x1 ;  /* 0xffffffffff0f7424 */ /* 0x000fd800078e00ff */
[----:B01---5:R-:W-:Y:S05]  /*29fd0*/  WARPSYNC.COLLECTIVE R15, `(.L_x_1074) ;  /* 0x000000000f087348 */ /* 0x023fea0003c00000 */
[----:B------:R-:W-:Y:S01]  /*29fe0*/  VOTE.ANY R14, PT, P6 ;  /* 0x00000000000e7806 */ /* 0x000fe200030e0100 */
[----:B01---5:R-:W-:Y:S06]  /*29ff0*/  ENDCOLLECTIVE ;  /* 0x000000000000791b */ /* 0x023fec0003800000 */
.L_x_1074:
[----:B------:R-:W-:Y:S05]  /*2a000*/  BSYNC B0 ;  /* 0x0000000000007941 */ /* 0x000fea0003800000 */
.L_x_1073:
        /* <DEDUP_REMOVED lines=9> */
.L_x_1075:
[----:B------:R-:W-:Y:S01]  /*2a0a0*/  IMAD.MOV.U32 R17, RZ, RZ, R14 ;  /* 0x000000ffff117224 */ /* 0x000fe200078e000e */
[----:B------:R-:W-:Y:S06]  /*2a0b0*/  BRA `(.L_x_1076) ;  /* 0xffffffd000287947 */ /* 0x000fec000383ffff */
.L_x_964:
[----:B------:R-:W-:Y:S01]  /*2a0c0*/  BSSY B0, `(.L_x_1077) ;  /* 0x0000007000007945 */ /* 0x000fe20003800000 */
[----:B------:R-:W-:Y:S02]  /*2a0d0*/  IMAD.MOV.U32 R13, RZ, RZ, R5 ;  /* 0x000000ffff0d7224 */ /* 0x000fe400078e0005 */
[----:B------:R-:W-:Y:S02]  /*2a0e0*/  IMAD.MOV.U32 R11, RZ, RZ, 0x1f ;  /* 0x0000001fff0b7424 */ /* 0x000fe400078e00ff */
[----:B------:R-:W-:-:S07]  /*2a0f0*/  IMAD.MOV.U32 R15, RZ, RZ, -0x1 ;  /* 0xffffffffff0f7424 */ /* 0x000fce00078e00ff */
[----:B01-3-5:R-:W-:Y:S05]  /*2a100*/  WARPSYNC.COLLECTIVE R15, `(.L_x_1078) ;  /* 0x000000000f087348 */ /* 0x02bfea0003c00000 */
[----:B------:R2:W4:Y:S02]  /*2a110*/  SHFL.IDX P6, R14, R13, R12, R11 ;  /* 0x0000000c0d0e7389 */ /* 0x00052400000c000b */
[----:B012345:R-:W-:Y:S01]  /*2a120*/  ENDCOLLECTIVE ;  /* 0x000000000000791b */ /* 0x03ffe20003800000 */
.L_x_1078:
[----:B------:R-:W-:Y:S05]  /*2a130*/  BSYNC B0 ;  /* 0x0000000000007941 */ /* 0x000fea0003800000 */
.L_x_1077:
[----:B------:R-:W-:Y:S01]  /*2a140*/  IMAD.MOV.U32 R2, RZ, RZ, R14 ;  /* 0x000000ffff027224 */ /* 0x000fe200078e000e */
[----:B------:R-:W-:Y:S06]  /*2a150*/  BRA `(.L_x_963) ;  /* 0xffffffd0001c7947 */ /* 0x000fec000383ffff */
.L_x_968:
[----:B0-----:R0:W1:Y:S02]  /*2a160*/  SYNCS.PHASECHK.TRANS64.TRYWAIT P0, [R0+URZ+0x34820], R3 ;  /* 0x03482003000075a7 */ /* 0x001064000800017f */
[----:B-1----:R-:W-:Y:S05]  /*2a170*/  @!P0 NANOSLEEP.SYNCS 0x989680 ;  /* 0x009896800000895d */ /* 0x002fea0003900000 */
[----:B------:R-:W1:Y:S02]  /*2a180*/  @!P0 SYNCS.PHASECHK.TRANS64 P0, [R0+URZ+0x34820], R3 ;  /* 0x03482003000085a7 */ /* 0x000e64000800007f */
[----:B-1----:R-:W-:Y:S05]  /*2a190*/  @!P0 BRA `(.L_x_968) ;  /* 0xfffffffc00f08947 */ /* 0x002fea000383ffff */
[----:B------:R-:W-:Y:S05]  /*2a1a0*/  BRA `(.L_x_1079) ;  /* 0xffffffd400107947 */ /* 0x000fea000383ffff */
.L_x_969:
        /* <DEDUP_REMOVED lines=8> */
[----:B0--3-5:R-:W-:Y:S05]  /*2a230*/  WARPSYNC.COLLECTIVE R15, `(.L_x_1081) ;  /* 0x000000000f087348 */ /* 0x029fea0003c00000 */
[----:B------:R1:W2:Y:S02]  /*2a240*/  SHFL.IDX P6, R14, R13, R12, R11 ;  /* 0x0000000c0d0e7389 */ /* 0x0002a400000c000b */
[----:B0123-5:R-:W-:Y:S01]  /*2a250*/  ENDCOLLECTIVE ;  /* 0x000000000000791b */ /* 0x02ffe20003800000 */
.L_x_1081:
[----:B------:R-:W-:Y:S05]  /*2a260*/  BSYNC B0 ;  /* 0x0000000000007941 */ /* 0x000fea0003800000 */
.L_x_1080:
[----:B------:R-:W-:Y:S05]  /*2a270*/  BRA `(.L_x_1082) ;  /* 0xffffffd000f87947 */ /* 0x000fea000383ffff */
.L_x_970:
[----:B------:R-:W-:Y:S01]  /*2a280*/  BSSY B0, `(.L_x_1083) ;  /* 0x0000006000007945 */ /* 0x000fe20003800000 */
[----:B------:R-:W-:-:S07]  /*2a290*/  IMAD.MOV.U32 R15, RZ, RZ, -0x1 ;  /* 0xffffffffff0f7424 */ /* 0x000fce00078e00ff */
[----:B01-3-5:R-:W-:Y:S05]  /*2a2a0*/  WARPSYNC.COLLECTIVE R15, `(.L_x_1084) ;  /* 0x000000000f0c7348 */ /* 0x02bfea0003c00000 */
[----:B------:R-:W-:Y:S02]  /*2a2b0*/  ELECT P6, UR62, PT ;  /* 0x00000000003e782f */ /* 0x000fe400038c0000 */
[----:B------:R-:W-:Y:S01]  /*2a2c0*/  MOV R14, UR62 ;  /* 0x0000003e000e7c02 */ /* 0x000fe20008000f00 */
[----:B01-3-5:R-:W-:Y:S10]  /*2a2d0*/  ENDCOLLECTIVE ;  /* 0x000000000000791b */ /* 0x02bff40003800000 */
.L_x_1084:
[----:B------:R-:W-:Y:S05]  /*2a2e0*/  BSYNC B0 ;  /* 0x0000000000007941 */ /* 0x000fea0003800000 */
.L_x_1083:
[----:B------:R-:W-:Y:S05]  /*2a2f0*/  BRA `(.L_x_1085) ;  /* 0xffffffd000ec7947 */ /* 0x000fea000383ffff */
.L_x_972:
[----:B0-----:R0:W1:Y:S02]  /*2a300*/  SYNCS.PHASECHK.TRANS64.TRYWAIT P0, [R6+URZ], R5 ;  /* 0x00000005060075a7 */ /* 0x001064000800017f */
[----:B-1----:R-:W-:Y:S05]  /*2a310*/  @!P0 NANOSLEEP.SYNCS 0x989680 ;  /* 0x009896800000895d */ /* 0x002fea0003900000 */
[----:B------:R-:W1:Y:S02]  /*2a320*/  @!P0 SYNCS.PHASECHK.TRANS64 P0, [R6+URZ], R5 ;  /* 0x00000005060085a7 */ /* 0x000e64000800007f */
[----:B-1----:R-:W-:Y:S05]  /*2a330*/  @!P0 BRA `(.L_x_972) ;  /* 0xfffffffc00f08947 */ /* 0x002fea000383ffff */
[----:B------:R-:W-:Y:S05]  /*2a340*/  BRA `(.L_x_1086) ;  /* 0xffffffd400287947 */ /* 0x000fea000383ffff */
.L_x_973:
[----:B-1----:R1:W2:Y:S02]  /*2a350*/  SYNCS.PHASECHK.TRANS64.TRYWAIT P0, [R7+URZ], R2 ;  /* 0x00000002070075a7 */ /* 0x0022a4000800017f */
[----:B--2---:R-:W-:Y:S05]  /*2a360*/  @!P0 NANOSLEEP.SYNCS 0x989680 ;  /* 0x009896800000895d */ /* 0x004fea0003900000 */
[----:B------:R-:W2:Y:S02]  /*2a370*/  @!P0 SYNCS.PHASECHK.TRANS64 P0, [R7+URZ], R2 ;  /* 0x00000002070085a7 */ /* 0x000ea4000800007f */
[----:B--2---:R-:W-:Y:S05]  /*2a380*/  @!P0 BRA `(.L_x_973) ;  /* 0xfffffffc00f08947 */ /* 0x004fea000383ffff */
[----:B------:R-:W-:Y:S05]  /*2a390*/  BRA `(.L_x_1087) ;  /* 0xffffffd4001c7947 */ /* 0x000fea000383ffff */
.L_x_975:
[----:B--2---:R2:W3:Y:S02]  /*2a3a0*/  SYNCS.PHASECHK.TRANS64.TRYWAIT P0, [R4+URZ], R5 ;  /* 0x00000005040075a7 */ /* 0x0044e4000800017f */
[----:B---3--:R-:W-:Y:S05]  /*2a3b0*/  @!P0 NANOSLEEP.SYNCS 0x989680 ;  /* 0x009896800000895d */ /* 0x008fea0003900000 */
[----:B------:R-:W3:Y:S02]  /*2a3c0*/  @!P0 SYNCS.PHASECHK.TRANS64 P0, [R4+URZ], R5 ;  /* 0x00000005040085a7 */ /* 0x000ee4000800007f */
[----:B---3--:R-:W-:Y:S05]  /*2a3d0*/  @!P0 BRA `(.L_x_975) ;  /* 0xfffffffc00f08947 */ /* 0x008fea000383ffff */
[----:B------:R-:W-:Y:S05]  /*2a3e0*/  BRA `(.L_x_1088) ;  /* 0xffffffd400247947 */ /* 0x000fea000383ffff */
.L_x_1089:
        /* <DEDUP_REMOVED lines=9> */
.L_x_3220:


//--------------------- .text._ZN7cutlass13device_kernelIN5flash11enable_sm90INS1_16FlashAttnFwdSm90INS1_25CollectiveMainloopFwdSm90ILi2EN4cute5tupleIJNS5_1CILi1EEES8_S8_EEENS6_IJNS7_ILi128EEESA_SA_EEELi128ENS_10bfloat16_tEfNS_4arch4Sm90ELb0ELb1ELb1ELb0ELb0ELb0ELb0ELb1ELb1ELb1ELb0ELb0EEENS1_21CollectiveEpilogueFwdISB_S9_SC_SE_Li256ELb0ELb1ELb0ELb0EEENS1_30DynamicPersistentTileSchedulerILi256ELi128ELb0ELb1ELb1EEEEEEEEEvNT_6ParamsE --------------------------
	.section	.text._ZN7cutlass13device_kernelIN5flash11enable_sm90INS1_16FlashAttnFwdSm90INS1_25CollectiveMainloopFwdSm90ILi2EN4cute5tupleIJNS5_1CILi1EEES8_S8_EEENS6_IJNS7_ILi128EEESA_SA_EEELi128ENS_10bfloat16_tEfNS_4arch4Sm90ELb0ELb1ELb1ELb0ELb0ELb0ELb0ELb1ELb1ELb1ELb0ELb0EEENS1_21CollectiveEpilogueFwdISB_S9_SC_SE_Li256ELb0ELb1ELb0ELb0EEENS1_30DynamicPersistentTileSchedulerILi256ELi128ELb0ELb1ELb1EEEEEEEEEvNT_6ParamsE,"ax",@progbits
	.align	128
.text._ZN7cutlass13device_kernelIN5flash11enable_sm90INS1_16FlashAttnFwdSm90INS1_25CollectiveMainloopFwdSm90ILi2EN4cute5tupleIJNS5_1CILi1EEES8_S8_EEENS6_IJNS7_ILi128EEESA_SA_EEELi128ENS_10bfloat16_tEfNS_4arch4Sm90ELb0ELb1ELb1ELb0ELb0ELb0ELb0ELb1ELb1ELb1ELb0ELb0EEENS1_21CollectiveEpilogueFwdISB_S9_SC_SE_Li256ELb0ELb1ELb0ELb0EEENS1_30DynamicPersistentTileSchedulerILi256ELi128ELb0ELb1ELb1EEEEEEEEEvNT_6ParamsE:
        .type           _ZN7cutlass13device_kernelIN5flash11enable_sm90INS1_16FlashAttnFwdSm90INS1_25CollectiveMainloopFwdSm90ILi2EN4cute5tupleIJNS5_1CILi1EEES8_S8_EEENS6_IJNS7_ILi128EEESA_SA_EEELi128ENS_10bfloat16_tEfNS_4arch4Sm90ELb0ELb1ELb1ELb0ELb0ELb0ELb0ELb1ELb1ELb1ELb0ELb0EEENS1_21CollectiveEpilogueFwdISB_S9_SC_SE_Li256ELb0ELb1ELb0ELb0EEENS1_30DynamicPersistentTileSchedulerILi256ELi128ELb0ELb1ELb1EEEEEEEEEvNT_6ParamsE,@function
        .size           _ZN7cutlass13device_kernelIN5flash11enable_sm90INS1_16FlashAttnFwdSm90INS1_25CollectiveMainloopFwdSm90ILi2EN4cute5tupleIJNS5_1CILi1EEES8_S8_EEENS6_IJNS7_ILi128EEESA_SA_EEELi128ENS_10bfloat16_tEfNS_4arch4Sm90ELb0ELb1ELb1ELb0ELb0ELb0ELb0ELb1ELb1ELb1ELb0ELb0EEENS1_21CollectiveEpilogueFwdISB_S9_SC_SE_Li256ELb0ELb1ELb0ELb0EEENS1_30DynamicPersistentTileSchedulerILi256ELi128ELb0ELb1ELb1EEEEEEEEEvNT_6ParamsE,(.L_x_3221 - _ZN7cutlass13device_kernelIN5flash11enable_sm90INS1_16FlashAttnFwdSm90INS1_25CollectiveMainloopFwdSm90ILi2EN4cute5tupleIJNS5_1CILi1EEES8_S8_EEENS6_IJNS7_ILi128EEESA_SA_EEELi128ENS_10bfloat16_tEfNS_4arch4Sm90ELb0ELb1ELb1ELb0ELb0ELb0ELb0ELb1ELb1ELb1ELb0ELb0EEENS1_21CollectiveEpilogueFwdISB_S9_SC_SE_Li256ELb0ELb1ELb0ELb0EEENS1_30DynamicPersistentTileSchedulerILi256ELi128ELb0ELb1ELb1EEEEEEEEEvNT_6ParamsE)
        .other          _ZN7cutlass13device_kernelIN5flash11enable_sm90INS1_16FlashAttnFwdSm90INS1_25CollectiveMainloopFwdSm90ILi2EN4cute5tupleIJNS5_1CILi1EEES8_S8_EEENS6_IJNS7_ILi128EEESA_SA_EEELi128ENS_10bfloat16_tEfNS_4arch4Sm90ELb0ELb1ELb1ELb0ELb0ELb0ELb0ELb1ELb1ELb1ELb0ELb0EEENS1_21CollectiveEpilogueFwdISB_S9_SC_SE_Li256ELb0ELb1ELb0ELb0EEENS1_30DynamicPersistentTileSchedulerILi256ELi128ELb0ELb1ELb1EEEEEEEEEvNT_6ParamsE,@"STO_CUDA_ENTRY STV_DEFAULT"
_ZN7cutlass13device_kernelIN5flash11enable_sm90INS1_16FlashAttnFwdSm90INS1_25CollectiveMainloopFwdSm90ILi2EN4cute5tupleIJNS5_1CILi1EEES8_S8_EEENS6_IJNS7_ILi128EEESA_SA_EEELi128ENS_10bfloat16_tEfNS_4arch4Sm90ELb0ELb1ELb1ELb0ELb0ELb0ELb0ELb1ELb1ELb1ELb0ELb0EEENS1_21CollectiveEpilogueFwdISB_S9_SC_SE_Li256ELb0ELb1ELb0ELb0EEENS1_30DynamicPersistentTileSchedulerILi256ELi128ELb0ELb1ELb1EEEEEEEEEvNT_6ParamsE:
[----:B------:R-:W0:Y:S02]  /*0000*/  LDC R1, c[0x0][0x28] ;  /* 0x00000a00ff017b82 */ /* 0x000e240000000800 */
[----:B0-----:R-:W-:Y:S01]  /*0010*/  VIADD R1, R1, 0xffffffe0 ;  /* 0xffffffe001017836 */ /* 0x001fe20000000000 */
[----:B------:R-:W0:Y:S01]  /*0020*/  S2R R3, SR_TID.X ;  /* 0x0000000000037919 */ /* 0x000e220000002100 */
[----:B------:R-:W-:Y:S01]  /*0030*/  ELECT P0, URZ, PT ;  /* 0x00000000003f782f */ /* 0x000fe20003800000 */
[----:B------:R-:W-:Y:S01]  /*0040*/  BSSY B0, `(.L_x_1090) ;  /* 0x000000e000007945 */ /* 0x000fe20003800000 */
[--C-:B0-----:R-:W-:Y:S02]  /*0050*/  SHF.R.U32.HI R0, RZ, 0x5, R3.reuse ;  /* 0x00000005ff007819 */ /* 0x101fe40000011603 */
[----:B------:R-:W-:-:S03]  /*0060*/  SHF.R.U32.HI R23, RZ, 0x7, R3 ;  /* 0x00000007ff177819 */ /* 0x000fc60000011603 */
        /* <DEDUP_REMOVED lines=11> */
.L_x_1091:
[----:B------:R-:W-:Y:S05]  /*0120*/  BSYNC B0 ;  /* 0x0000000000007941 */ /* 0x000fea0003800000 */
.L_x_1090:
[----:B------:R-:W-:Y:S01]  /*0130*/  VOTEU.ANY UP0, P0 ;  /* 0x00000000003f7886 */ /* 0x000fe20000000100 */
[----:B------:R-:W0:Y:S01]  /*0140*/  SHFL.IDX PT, R3, R23, RZ, 0x1f ;  /* 0x00001fff17037589 */ /* 0x000e2200000e0000 */
[----:B------:R-:W-:Y:S01]  /*0150*/  UMOV UR4, 0x80 ;  /* 0x0000008000047882 */ /* 0x000fe20000000000 */
[----:B------:R-:W-:Y:S01]  /*0160*/  UMOV UR7, 0x100 ;  /* 0x0000010000077882 */ /* 0x000fe20000000000 */
[----:B------:R-:W-:Y:S01]  /*0170*/  VOTEU.ANY UP1, P0 ;  /* 0x00000000003f7886 */ /* 0x000fe20000020100 */
[----:B------:R-:W1:Y:S01]  /*0180*/  @UP0 S2UR UR8, SR_CgaCtaId ;  /* 0x00000000000809c3 */ /* 0x000e620000008800 */
[----:B------:R-:W2:Y:S01]  /*0190*/  SHFL.IDX PT, R2, R0, RZ, 0x1f ;  /* 0x00001fff00027589 */ /* 0x000ea200000e0000 */
[----:B------:R-:W-:Y:S01]  /*01a0*/  @UP0 UMOV UR6, 0x400 ;  /* 0x0000040000060882 */ /* 0x000fe20000000000 */
[----:B------:R-:W-:-:S04]  /*01b0*/  @UP0 UIADD3 UR4, -UR4, 0x100000, URZ ;  /* 0x0010000004040890 */ /* 0x000fc8000fffe13f */
[----:B------:R-:W-:Y:S02]  /*01c0*/  @UP0 USHF.L.U32 UR5, UR4, 0xb, URZ ;  /* 0x0000000b04050899 */ /* 0x000fe4000800063f */
[----:B------:R-:W-:Y:S01]  /*01d0*/  @UP0 USHF.L.U32 UR4, UR4, 0x1, URZ ;  /* 0x0000000104040899 */ /* 0x000fe2000800063f */
[----:B------:R-:W-:Y:S01]  /*01e0*/  VOTEU.ANY UP2, P0 ;  /* 0x00000000003f7886 */ /* 0x000fe20000040100 */
[----:B0-----:R-:W-:Y:S01]  /*01f0*/  R2UR UR9, R3 ;  /* 0x00000000030972ca */ /* 0x001fe200000e0000 */
[----:B-1----:R-:W-:Y:S01]  /*0200*/  @UP0 ULEA UR8, UR8, UR6, 0x18 ;  /* 0x0000000608080291 */ /* 0x002fe2000f8ec03f */
[----:B--2---:R-:W-:Y:S01]  /*0210*/  ISETP.NE.AND P1, PT, R2, RZ, PT ;  /* 0x000000ff0200720c */ /* 0x004fe20003f25270 */
[----:B------:R-:W-:-:S04]  /*0220*/  @UP0 UIADD3 UR6, -UR7, 0x100000, URZ ;  /* 0x0010000007060890 */ /* 0x000fc8000fffe13f */
[----:B------:R-:W-:Y:S02]  /*0230*/  @UP0 USHF.L.U32 UR7, UR6, 0xb, URZ ;  /* 0x0000000b06070899 */ /* 0x000fe4000800063f */
[----:B------:R-:W-:-:S04]  /*0240*/  @UP0 USHF.L.U32 UR6, UR6, 0x1, URZ ;  /* 0x0000000106060899 */ /* 0x000fc8000800063f */
[----:B------:R-:W-:Y:S01]  /*0250*/  UISETP.NE.AND UP0, UPT, UR9, URZ, UPT ;  /* 0x0000003f0900728c */ /* 0x000fe2000bf05270 */
[----:B------:R-:W0:Y:S02]  /*0260*/  FENCE.VIEW.ASYNC.S ;  /* 0x00000000000073c6 */ /* 0x000e240000000000 */
[----:B0-----:R0:W1:Y:S05]  /*0270*/  @UP1 SYNCS.EXCH.64 URZ, [UR8+0x28800], UR4 ;  /* 0x02880004083f15b2 */ /* 0x00106a0008000100 */
[----:B------:R0:W2:Y:S01]  /*0280*/  @UP2 SYNCS.EXCH.64 URZ, [UR8+0x28820], UR6 ;  /* 0x02882006083f25b2 */ /* 0x0000a20008000100 */
        /* <DEDUP_REMOVED lines=17> */
[----:B------:R3:W0:Y:S02]  /*03a0*/  SYNCS.EXCH.64 URZ, [UR8+0x28848], UR6 ;  /* 0x02884806083f75b2 */ /* 0x0006240008000100 */
[----:B---3--:R-:W-:Y:S01]  /*03b0*/  NOP ;  /* 0x0000000000007918 */ /* 0x008fe20000000000 */
.L_x_1092:
[----:B------:R-:W3:Y:S01]  /*03c0*/  SHFL.IDX PT, R2, R0, RZ, 0x1f ;  /* 0x00001fff00027589 */ /* 0x000ee200000e0000 */
[----:B------:R-:W-:Y:S01]  /*03d0*/  NOP ;  /* 0x0000000000007918 */ /* 0x000fe20000000000 */
[----:B---3--:R-:W-:-:S13]  /*03e0*/  ISETP.NE.AND P0, PT, R2, RZ, PT ;  /* 0x000000ff0200720c */ /* 0x008fda0003f05270 */
        /* <DEDUP_REMOVED lines=17> */
[----:B------:R3:W0:Y:S02]  /*0500*/  SYNCS.EXCH.64 URZ, [UR8+0x28868], UR6 ;  /* 0x02886806083f75b2 */ /* 0x0006240008000100 */
[----:B---3--:R-:W-:Y:S01]  /*0510*/  NOP ;  /* 0x0000000000007918 */ /* 0x008fe20000000000 */
.L_x_1093:
[----:B------:R-:W3:Y:S01]  /*0520*/  SHFL.IDX PT, R2, R0, RZ, 0x1f ;  /* 0x00001fff00027589 */ /* 0x000ee200000e0000 */
[----:B------:R-:W-:Y:S01]  /*0530*/  NOP ;  /* 0x0000000000007918 */ /* 0x000fe20000000000 */
[----:B---3--:R-:W-:-:S13]  /*0540*/  ISETP.NE.AND P0, PT, R2, RZ, PT ;  /* 0x000000ff0200720c */ /* 0x008fda0003f05270 */
        /* <DEDUP_REMOVED lines=13> */
[----:B------:R3:W0:Y:S02]  /*0620*/  SYNCS.EXCH.64 URZ, [UR6+0x28888], UR4 ;  /* 0x02888804063f75b2 */ /* 0x0006240008000100 */
[----:B---3--:R-:W-:Y:S01]  /*0630*/  NOP ;  /* 0x0000000000007918 */ /* 0x008fe20000000000 */
.L_x_1094:
        /* <DEDUP_REMOVED lines=22> */
.L_x_1095:
        /* <DEDUP_REMOVED lines=22> */
.L_x_1096:
[----:B------:R-:W-:Y:S01]  /*0900*/  PLOP3.LUT P0, PT, PT, PT, UP0, 0x80, 0x0 ;  /* 0x000000000000781c */ /* 0x000fe20003f0f008 */
[----:B------:R-:W-:Y:S01]  /*0910*/  UMOV UR38, 0x1 ;  /* 0x0000000100267882 */ /* 0x000fe20000000000 */
[----:B------:R-:W-:Y:S01]  /*0920*/  NOP ;  /* 0x0000000000007918 */ /* 0x000fe20000000000 */
[----:B------:R-:W-:Y:S01]  /*0930*/  USEL UR38, UR38, 0x2, !UP0 ;  /* 0x0000000226267887 */ /* 0x000fe2000c000000 */
[----:B------:R-:W-:Y:S01]  /*0940*/  ULDC.64 UR50, c[0x0][0x208] ;  /* 0x0000820000327ab9 */ /* 0x000fe20000000a00 */
[----:B012-4-:R-:W-:Y:S08]  /*0950*/  BAR.SYNC.DEFER_BLOCKING 0x0 ;  /* 0x0000000000007b1d */ /* 0x017ff00000010000 */
[----:B------:R-:W-:Y:S05]  /*0960*/  @!P0 BRA `(.L_x_1097) ;  /* 0x0000010c00888947 */ /* 0x000fea0003800000 */
.L_x_1098:
[----:B------:R-:W-:-:S08]  /*0970*/  NOP ;  /* 0x0000000000007918 */ /* 0x000fd00000000000 */
[----:B------:R-:W0:Y:S02]  /*0980*/  USETMAXREG.TRY_ALLOC.CTAPOOL UP0, 0xf0 ;  /* 0x000000f0000079c8 */ /* 0x000e240008000600 */
[----:B0-----:R-:W-:-:S13]  /*0990*/  PLOP3.LUT P0, PT, PT, PT, UP0, 0x80, 0x0 ;  /* 0x000000000000781c */ /* 0x001fda0003f0f008 */
[----:B------:R-:W-:Y:S05]  /*09a0*/  @!P0 BRA `(.L_x_1098) ;  /* 0xfffffffc00f08947 */ /* 0x000fea000383ffff */
[----:B------:R-:W0:Y:S01]  /*09b0*/  S2R R2, SR_TID.X ;  /* 0x0000000000027919 */ /* 0x000e220000002100 */
[----:B------:R-:W1:Y:S08]  /*09c0*/  S2UR UR4, SR_CTAID.X ;  /* 0x00000000000479c3 */ /* 0x000e700000002500 */
[----:B------:R-:W-:Y:S08]  /*09d0*/  BAR.ARV 0x4, 0x180 ;  /* 0x0106000000007b1d */ /* 0x000ff00000002000 */
[----:B------:R-:W-:Y:S06]  /*09e0*/  BAR.ARV 0x8, 0x180 ;  /* 0x0206000000007b1d */ /* 0x000fec0000002000 */
[----:B0-----:R-:W-:-:S04]  /*09f0*/  LOP3.LUT R0, R2, 0xffffff80, RZ, 0xc0, !PT ;  /* 0xffffff8002007812 */ /* 0x001fc800078ec0ff */
[----:B------:R-:W-:Y:S02]  /*0a00*/  ISETP.NE.AND P0, PT, R0, 0x80, PT ;  /* 0x000000800000780c */ /* 0x000fe40003f05270 */
[----:B------:R-:W1:Y:S11]  /*0a10*/  LDC R0, c[0x0][0xc38] ;  /* 0x00030e00ff007b82 */ /* 0x000e760000000800 */
[----:B------:R-:W-:Y:S06]  /*0a20*/  @!P0 BAR.ARV 0x9, 0x100 ;  /* 0x0244000000008b1d */ /* 0x000fec0000002000 */
[----:B-1----:R-:W-:-:S13]  /*0a30*/  ISETP.LE.AND P0, PT, R0, UR4, PT ;  /* 0x0000000400007c0c */ /* 0x002fda000bf03270 */
[----:B------:R-:W-:Y:S05]  /*0a40*/  @P0 EXIT ;  /* 0x000000000000094d */ /* 0x000fea0003800000 */
[----:B------:R-:W-:Y:S01]  /*0a50*/  VIADD R191, R2, 0xffffff80 ;  /* 0xffffff8002bf7836 */ /* 0x000fe20000000000 */
[----:B------:R-:W-:Y:S01]  /*0a60*/  ULOP3.LUT UR47, UR38, 0x1, URZ, 0xfc, !UPT ;  /* 0x00000001262f7892 */ /* 0x000fe2000f8efc3f */
[----:B------:R-:W-:Y:S01]  /*0a70*/  UMOV UR46, URZ ;  /* 0x0000003f002e7c82 */ /* 0x000fe20008000000 */
[----:B------:R-:W-:Y:S02]  /*0a80*/  UMOV UR45, URZ ;  /* 0x0000003f002d7c82 */ /* 0x000fe40008000000 */
[----:B------:R-:W-:Y:S01]  /*0a90*/  SHF.R.S32.HI R0, RZ, 0x1f, R191 ;  /* 0x0000001fff007819 */ /* 0x000fe200000114bf */
[----:B------:R-:W-:-:S03]  /*0aa0*/  UMOV UR44, URZ ;  /* 0x0000003f002c7c82 */ /* 0x000fc60008000000 */
[CC--:B------:R-:W-:Y:S02]  /*0ab0*/  LEA.HI R3, R0.reuse, R191.reuse, RZ, 0x7 ;  /* 0x000000bf00037211 */ /* 0x0c0fe400078f38ff */
[-C--:B------:R-:W-:Y:S02]  /*0ac0*/  LEA.HI R4, R0, R191.reuse, RZ, 0x5 ;  /* 0x000000bf00047211 */ /* 0x080fe400078f28ff */
[----:B------:R-:W-:Y:S02]  /*0ad0*/  LOP3.LUT R2, R3, 0xffffff80, RZ, 0xc0, !PT ;  /* 0xffffff8003027812 */ /* 0x000fe400078ec0ff */
[----:B------:R-:W-:Y:S01]  /*0ae0*/  SHF.R.S32.HI R186, RZ, 0x7, R3 ;  /* 0x00000007ffba7819 */ /* 0x000fe20000011403 */
[----:B------:R-:W-:Y:S02]  /*0af0*/  IMAD.SHL.U32 R6, R4, 0x20, RZ ;  /* 0x0000002004067824 */ /* 0x000fe400078e00ff */
[----:B------:R-:W-:Y:S01]  /*0b00*/  IMAD.IADD R185, R191, 0x1, -R2 ;  /* 0x00000001bfb97824 */ /* 0x000fe200078e0a02 */
[----:B------:R-:W-:-:S02]  /*0b10*/  LEA.HI R2, R0, R191, RZ, 0x4 ;  /* 0x000000bf00027211 */ /* 0x000fc400078f20ff */
[----:B------:R-:W-:Y:S02]  /*0b20*/  LOP3.LUT R7, R6, 0xfffffc00, RZ, 0xc0, !PT ;  /* 0xfffffc0006077812 */ /* 0x000fe400078ec0ff */
[----:B------:R-:W-:Y:S02]  /*0b30*/  LOP3.LUT R4, R2, 0x3fffff0, RZ, 0xc0, !PT ;  /* 0x03fffff002047812 */ /* 0x000fe400078ec0ff */
[----:B------:R-:W-:Y:S02]  /*0b40*/  SHF.R.S32.HI R8, RZ, 0x1f, R185 ;  /* 0x0000001fff087819 */ /* 0x000fe400000114b9 */
[----:B------:R-:W-:Y:S01]  /*0b50*/  SHF.R.S32.HI R5, RZ, 0x4, R2 ;  /* 0x00000004ff057819 */ /* 0x000fe20000011402 */
[----:B------:R-:W-:Y:S01]  /*0b60*/  IMAD.IADD R4, R191, 0x1, -R4 ;  /* 0x00000001bf047824 */ /* 0x000fe200078e0a04 */
[----:B------:R-:W-:Y:S02]  /*0b70*/  LEA.HI R9, R8, R185, RZ, 0x2 ;  /* 0x000000b908097211 */ /* 0x000fe400078f10ff */
[----:B------:R-:W-:Y:S01]  /*0b80*/  LEA.HI R2, R2, R5, RZ, 0x1 ;  /* 0x0000000502027211 */ /* 0x000fe200078f08ff */
[----:B------:R-:W-:Y:S01]  /*0b90*/  IMAD R7, R4, 0x40, R7 ;  /* 0x0000004004077824 */ /* 0x000fe200078e0207 */
[----:B------:R-:W-:-:S02]  /*0ba0*/  LEA.HI R4, R0, R191, RZ, 0x2 ;  /* 0x000000bf00047211 */ /* 0x000fc400078f10ff */
[--C-:B------:R-:W-:Y:S02]  /*0bb0*/  SHF.R.S32.HI R6, RZ, 0x2, R9.reuse ;  /* 0x00000002ff067819 */ /* 0x100fe40000011409 */
[----:B------:R-:W-:Y:S02]  /*0bc0*/  SHF.R.S32.HI R11, RZ, 0x1f, R9 ;  /* 0x0000001fff0b7819 */ /* 0x000fe40000011409 */
[----:B------:R-:W-:Y:S02]  /*0bd0*/  LOP3.LUT R2, R2, 0x1ffffffe, RZ, 0xc0, !PT ;  /* 0x1ffffffe02027812 */ /* 0x000fe400078ec0ff */
[----:B------:R-:W-:Y:S02]  /*0be0*/  LOP3.LUT R4, R4, 0xfffffffc, RZ, 0xc0, !PT ;  /* 0xfffffffc04047812 */ /* 0x000fe400078ec0ff */
[----:B------:R-:W-:Y:S01]  /*0bf0*/  LEA.HI R0, R0, R191, RZ, 0x3 ;  /* 0x000000bf00007211 */ /* 0x000fe200078f18ff */
[----:B------:R-:W-:Y:S01]  /*0c00*/  IMAD.IADD R2, R5, 0x1, -R2 ;  /* 0x0000000105027824 */ /* 0x000fe200078e0a02 */
[----:B------:R-:W-:Y:S01]  /*0c10*/  LEA.HI R11, R11, R6, RZ, 0x3 ;  /* 0x000000060b0b7211 */ /* 0x000fe200078f18ff */
        /* <DEDUP_REMOVED lines=11> */
[----:B------:R-:W-:Y:S01]  /*0cd0*/  LOP3.LUT R3, R3, 0x3fffffe, RZ, 0xc0, !PT ;  /* 0x03fffffe03037812 */ /* 0x000fe200078ec0ff */
[----:B------:R-:W-:Y:S01]  /*0ce0*/  VIADD R19, R18, 0x40 ;  /* 0x0000004012137836 */ /* 0x000fe20000000000 */
[----:B------:R-:W-:Y:S01]  /*0cf0*/  LOP3.LUT R5, R2, 0x1ffffffe, RZ, 0xc0, !PT ;  /* 0x1ffffffe02057812 */ /* 0x000fe200078ec0ff */
[----:B------:R-:W-:Y:S01]  /*0d00*/  IMAD R8, R8, 0x10, R11 ;  /* 0x0000001008087824 */ /* 0x000fe200078e020b */
[----:B------:R-:W-:Y:S01]  /*0d10*/  LOP3.LUT R16, R9, 0x7ffffffc, RZ, 0xc0, !PT ;  /* 0x7ffffffc09107812 */ /* 0x000fe200078ec0ff */
[----:B------:R-:W-:Y:S01]  /*0d20*/  IMAD.IADD R3, R186, 0x1, -R3 ;  /* 0x00000001ba037824 */ /* 0x000fe200078e0a03 */
[----:B------:R-:W-:Y:S01]  /*0d30*/  SHF.R.S32.HI R184, RZ, 0x3, R0 ;  /* 0x00000003ffb87819 */ /* 0x000fe20000011400 */
[----:B------:R-:W-:Y:S01]  /*0d40*/  IMAD.IADD R4, R4, 0x1, -R5 ;  /* 0x0000000104047824 */ /* 0x000fe200078e0a05 */
[----:B------:R-:W-:Y:S01]  /*0d50*/  SHF.R.S32.HI R190, RZ, 0x1f, R18 ;  /* 0x0000001fffbe7819 */ /* 0x000fe20000011412 */
[----:B------:R-:W-:Y:S01]  /*0d60*/  IMAD R187, R3, 0x40, R8 ;  /* 0x0000004003bb7824 */ /* 0x000fe200078e0208 */
[----:B------:R-:W-:Y:S01]  /*0d70*/  SHF.R.S32.HI R189, RZ, 0x1f, R19 ;  /* 0x0000001fffbd7819 */ /* 0x000fe20000011413 */
[----:B------:R-:W-:-:S02]  /*0d80*/  IMAD.IADD R16, R185, 0x1, -R16 ;  /* 0x00000001b9107824 */ /* 0x000fc400078e0a10 */
[----:B------:R-:W-:-:S07]  /*0d90*/  IMAD R17, R4, 0x8, R187 ;  /* 0x0000000804117824 */ /* 0x000fce00078e02bb */
.L_x_1195:
[----:B------:R-:W-:Y:S01]  /*0da0*/  ULDC UR5, c[0x0][0xc60] ;  /* 0x0003180000057ab9 */ /* 0x000fe20000000800 */
[----:B------:R-:W-:Y:S01]  /*0db0*/  UMOV UR8, UR4 ;  /* 0x0000000400087c82 */ /* 0x000fe20008000000 */
[----:B------:R-:W-:-:S11]  /*0dc0*/  UISETP.NE.AND UP0, UPT, UR5, 0x1, UPT ;  /* 0x000000010500788c */ /* 0x000fd6000bf05270 */
[----:B------:R-:W-:Y:S01]  /*0dd0*/  @UP0 ULDC UR6, c[0x0][0xc64] ;  /* 0x0003190000060ab9 */ /* 0x000fe20000000800 */
[----:B------:R-:W-:Y:S01]  /*0de0*/  @UP0 ULDC UR9, c[0x0][0xc68] ;  /* 0x00031a0000090ab9 */ /* 0x000fe20000000800 */
[----:B------:R-:W-:-:S04]  /*0df0*/  UIMAD.WIDE.U32 UR6, UR4, UR6, URZ ;  /* 0x00000006040672a5 */ /* 0x000fc8000f8e003f */
[----:B------:R-:W-:-:S03]  /*0e00*/  @UP0 USHF.R.U32.HI UR8, URZ, UR9, UR7 ;  /* 0x000000093f080299 */ /* 0x000fc60008011607 */
[----:B------:R-:W-:Y:S02]  /*0e10*/  ULDC UR6, c[0x0][0xc78] ;  /* 0x00031e0000067ab9 */ /* 0x000fe40000000800 */
[----:B------:R-:W-:Y:S02]  /*0e20*/  UISETP.GE.AND UP0, UPT, UR8, UR6, UPT ;  /* 0x000000060800728c */ /* 0x000fe4000bf06270 */
[----:B------:R-:W-:-:S04]  /*0e30*/  UIADD3 UR6, -UR8, URZ, URZ ;  /* 0x0000003f08067290 */ /* 0x000fc8000fffe13f */
[----:B------:R-:W-:Y:S01]  /*0e40*/  PLOP3.LUT P0, PT, PT, PT, UP0, 0x80, 0x0 ;  /* 0x000000000000781c */ /* 0x000fe20003f0f008 */
[----:B------:R-:W-:-:S12]  /*0e50*/  UIMAD UR9, UR5, UR6, UR4 ;  /* 0x00000006050972a4 */ /* 0x000fd8000f8e0204 */
[----:B012345:R-:W-:Y:S05]  /*0e60*/  @!P0 BRA `(.L_x_1099) ;  /* 0x0000000000208947 */ /* 0x03ffea0003800000 */
[----:B------:R-:W-:Y:S01]  /*0e70*/  ULDC UR7, c[0x0][0xc6c] ;  /* 0x00031b0000077ab9 */ /* 0x000fe20000000800 */
[----:B------:R-:W-:Y:S01]  /*0e80*/  UMOV UR6, UR9 ;  /* 0x0000000900067c82 */ /* 0x000fe20008000000 */
[----:B------:R-:W-:-:S11]  /*0e90*/  UISETP.NE.AND UP0, UPT, UR7, 0x1, UPT ;  /* 0x000000010700788c */ /* 0x000fd6000bf05270 */
[----:B------:R-:W-:Y:S02]  /*0ea0*/  @UP0 ULDC.64 UR10, c[0x0][0xc70] ;  /* 0x00031c00000a0ab9 */ /* 0x000fe40000000a00 */
[----:B------:R-:W-:-:S04]  /*0eb0*/  UIMAD.WIDE.U32 UR4, UR9, UR10, URZ ;  /* 0x0000000a090472a5 */ /* 0x000fc8000f8e003f */
[----:B------:R-:W-:-:S04]  /*0ec0*/  @UP0 USHF.R.U32.HI UR6, URZ, UR11, UR5 ;  /* 0x0000000b3f060299 */ /* 0x000fc80008011605 */
[----:B------:R-:W-:Y:S01]  /*0ed0*/  UIMAD UR4, UR6, UR7, URZ ;  /* 0x00000007060472a4 */ /* 0x000fe2000f8e023f */
[----:B------:R-:W-:Y:S11]  /*0ee0*/  BRA `(.L_x_1100) ;  /* 0x00000000001c7947 */ /* 0x000ff60003800000 */
.L_x_1099:
[----:B------:R-:W-:Y:S01]  /*0ef0*/  ULDC UR7, c[0x0][0xc54] ;  /* 0x0003150000077ab9 */ /* 0x000fe20000000800 */
[----:B------:R-:W-:Y:S01]  /*0f00*/  UMOV UR6, UR9 ;  /* 0x0000000900067c82 */ /* 0x000fe20008000000 */
[----:B------:R-:W-:-:S11]  /*0f10*/  UISETP.NE.AND UP0, UPT, UR7, 0x1, UPT ;  /* 0x000000010700788c */ /* 0x000fd6000bf05270 */
[----:B------:R-:W-:Y:S02]  /*0f20*/  @UP0 ULDC.64 UR10, c[0x0][0xc58] ;  /* 0x00031600000a0ab9 */ /* 0x000fe40000000a00 */
[----:B------:R-:W-:-:S04]  /*0f30*/  UIMAD.WIDE.U32 UR4, UR9, UR10, URZ ;  /* 0x0000000a090472a5 */ /* 0x000fc8000f8e003f */
[----:B------:R-:W-:-:S04]  /*0f40*/  @UP0 USHF.R.U32.HI UR6, URZ, UR11, UR5 ;  /* 0x0000000b3f060299 */ /* 0x000fc80008011605 */
[----:B------:R-:W-:-:S12]  /*0f50*/  UIMAD UR4, UR6, UR7, URZ ;  /* 0x00000007060472a4 */ /* 0x000fd8000f8e023f */
.L_x_1100:
[----:B------:R-:W-:Y:S01]  /*0f60*/  ULOP3.LUT UR6, URZ, UR6, URZ, 0x33, !UPT ;  /* 0x000000063f067292 */ /* 0x000fe2000f8e333f */
[----:B------:R-:W-:Y:S01]  /*0f70*/  ULDC UR7, c[0x0][0x448] ;  /* 0x0001120000077ab9 */ /* 0x000fe20000000800 */
[----:B------:R-:W-:Y:S01]  /*0f80*/  ULDC UR5, c[0x0][0xc3c] ;  /* 0x00030f0000057ab9 */ /* 0x000fe20000000800 */
[----:B------:R-:W-:Y:S02]  /*0f90*/  UISETP.NE.AND UP1, UPT, UR7, 0x1, UPT ;  /* 0x000000010700788c */ /* 0x000fe4000bf25270 */
[----:B------:R-:W-:Y:S01]  /*0fa0*/  UIADD3 UR6, UR6, UR5, URZ ;  /* 0x0000000506067290 */ /* 0x000fe2000fffe03f */
[----:B------:R-:W-:Y:S01]  /*0fb0*/  ULDC.64 UR10, c[0x0][0x418] ;  /* 0x00010600000a7ab9 */ /* 0x000fe20000000a00 */
[----:B------:R-:W-:Y:S01]  /*0fc0*/  UIADD3 UR4, UR9, -UR4, URZ ;  /* 0x8000000409047290 */ /* 0x000fe2000fffe03f */
[----:B------:R-:W-:Y:S01]  /*0fd0*/  ULDC UR37, c[0x0][0xc48] ;  /* 0x0003120000257ab9 */ /* 0x000fe20000000800 */
[----:B------:R-:W-:Y:S02]  /*0fe0*/  UISETP.NE.U32.AND UP0, UPT, UR10, URZ, UPT ;  /* 0x0000003f0a00728c */ /* 0x000fe4000bf05070 */
[----:B------:R-:W-:-:S02]  /*0ff0*/  USHF.L.U32 UR36, UR6, 0x7, URZ ;  /* 0x0000000706247899 */ /* 0x000fc4000800063f */
[----:B------:R-:W-:Y:S01]  /*1000*/  UISETP.NE.AND UP2, UPT, UR37, 0x1, UPT ;  /* 0x000000012500788c */ /* 0x000fe2000bf45270 */
[----:B------:R-:W-:Y:S01]  /*1010*/  ULDC UR13, c[0x0][0xc54] ;  /* 0x00031500000d7ab9 */ /* 0x000fe20000000800 */
[----:B------:R-:W-:Y:S02]  /*1020*/  UISETP.NE.AND.EX UP0, UPT, UR11, URZ, UPT, UP0 ;  /* 0x0000003f0b00728c */ /* 0x000fe4000bf05300 */
[----:B------:R-:W-:Y:S02]  /*1030*/  UIADD3 UR10, UR36, 0x7f, URZ ;  /* 0x0000007f240a7890 */ /* 0x000fe4000fffe03f */
[----:B------:R-:W-:Y:S01]  /*1040*/  UIMAD UR13, UR8, UR13, UR4 ;  /* 0x0000000d080d72a4 */ /* 0x000fe2000f8e0204 */
[----:B------:R-:W-:Y:S01]  /*1050*/  ULDC UR42, c[0x0][0x424] ;  /* 0x00010900002a7ab9 */ /* 0x000fe20000000800 */
[----:B------:R-:W-:Y:S01]  /*1060*/  ULDC UR52, c[0x0][0x288] ;  /* 0x0000a20000347ab9 */ /* 0x000fe20000000800 */
[----:B------:R-:W-:Y:S01]  /*1070*/  ULDC.64 UR4, c[0x0][0x9e0] ;  /* 0x0002780000047ab9 */ /* 0x000fe20000000a00 */
[----:B------:R-:W-:Y:S01]  /*1080*/  @UP1 ULDC UR8, c[0x0][0x44c] ;  /* 0x0001130000081ab9 */ /* 0x000fe20000000800 */
[----:B------:R-:W-:-:S02]  /*1090*/  UIADD3 UR11, -UR52, 0x1, URZ ;  /* 0x00000001340b7890 */ /* 0x000fc4000fffe13f */
[----:B------:R-:W-:Y:S02]  /*10a0*/  UISETP.GE.AND UP3, UPT, UR5, 0x1, UPT ;  /* 0x000000010500788c */ /* 0x000fe4000bf66270 */
[----:B------:R-:W-:Y:S02]  /*10b0*/  USEL UR42, UR42, 0x1, UP0 ;  /* 0x000000012a2a7887 */ /* 0x000fe40008000000 */
[----:B------:R-:W-:Y:S01]  /*10c0*/  UIMAD.WIDE.U32 UR8, UR10, UR8, URZ ;  /* 0x000000080a0872a5 */ /* 0x000fe2000f8e003f */
[----:B------:R-:W-:Y:S01]  /*10d0*/  ULDC UR12, c[0x0][0x2f0] ;  /* 0x0000bc00000c7ab9 */ /* 0x000fe20000000800 */
[----:B------:R-:W-:Y:S01]  /*10e0*/  @UP1 ULDC UR15, c[0x0][0x450] ;  /* 0x00011400000f1ab9 */ /* 0x000fe20000000800 */
[----:B------:R-:W-:Y:S01]  /*10f0*/  @UP2 ULDC UR6, c[0x0][0xc4c] ;  /* 0x0003130000062ab9 */ /* 0x000fe20000000800 */
[----:B------:R-:W-:Y:S01]  /*1100*/  UIMAD UR11, UR42, UR12, UR11 ;  /* 0x0000000c2a0b72a4 */ /* 0x000fe2000f8e020b */
[----:B------:R-:W-:Y:S01]  /*1110*/  PLOP3.LUT P1, PT, PT, PT, UP3, 0x80, 0x0 ;  /* 0x000000000000781c */ /* 0x000fe20003f2f038 */
[----:B------:R-:W-:-:S02]  /*1120*/  @UP1 USHF.R.U32.HI UR10, URZ, UR15, UR9 ;  /* 0x0000000f3f0a1299 */ /* 0x000fc40008011609 */
[----:B------:R-:W-:Y:S01]  /*1130*/  UIMAD.WIDE.U32 UR6, UR13, UR6, URZ ;  /* 0x000000060d0672a5 */ /* 0x000fe2000f8e003f */
[----:B------:R-:W-:Y:S01]  /*1140*/  @UP2 ULDC UR14, c[0x0][0xc50] ;  /* 0x00031400000e2ab9 */ /* 0x000fe20000000800 */
[----:B------:R-:W-:Y:S01]  /*1150*/  UIADD3 UR10, UR11, UR10, URZ ;  /* 0x0000000a0b0a7290 */ /* 0x000fe2000fffe03f */
[----:B------:R-:W-:Y:S01]  /*1160*/  UMOV UR43, UR13 ;  /* 0x0000000d002b7c82 */ /* 0x000fe20008000000 */
[----:B------:R-:W-:Y:S02]  /*1170*/  @UP2 USHF.R.U32.HI UR43, URZ, UR14, UR7 ;  /* 0x0000000e3f2b2299 */ /* 0x000fe40008011607 */
[----:B------:R-:W-:Y:S02]  /*1180*/  UIADD3 UR4, UR10, UR4, URZ ;  /* 0x000000040a047290 */ /* 0x000fe4000fffe03f */
[----:B------:R-:W-:-:S04]  /*1190*/  UIADD3 UR6, -UR43, URZ, URZ ;  /* 0x0000003f2b067290 */ /* 0x000fc8000fffe13f */
[----:B------:R-:W-:Y:S01]  /*11a0*/  UIMAD UR37, UR37, UR6, UR13 ;  /* 0x00000006252572a4 */ /* 0x000fe2000f8e020d */
[----:B------:R-:W-:Y:S01]  /*11b0*/  IMAD.U32 R0, RZ, RZ, UR4 ;  /* 0x00000004ff007e24 */ /* 0x000fe2000f8e00ff */
[----:B------:R-:W-:Y:S10]  /*11c0*/  @!P1 BRA `(.L_x_1101) ;  /* 0x0000000000409947 */ /* 0x000ff40003800000 */
[----:B------:R-:W-:Y:S01]  /*11d0*/  ISETP.LT.AND P0, PT, RZ, UR10, PT ;  /* 0x0000000aff007c0c */ /* 0x000fe2000bf01270 */
[----:B------:R-:W-:-:S12]  /*11e0*/  UIADD3 UR4, UR10, -0x1, URZ ;  /* 0xffffffff0a047890 */ /* 0x000fd8000fffe03f */
[----:B------:R-:W-:Y:S05]  /*11f0*/  @P0 BRA `(.L_x_1102) ;  /* 0x00000000001c0947 */ /* 0x000fea0003800000 */
[----:B------:R-:W-:Y:S02]  /*1200*/  UISETP.NE.AND UP0, UPT, UR5, 0x1, UPT ;  /* 0x000000010500788c */ /* 0x000fe4000bf05270 */
[----:B------:R-:W-:-:S09]  /*1210*/  UIADD3 UR4, -UR10, URZ, URZ ;  /* 0x0000003f0a047290 */ /* 0x000fd2000fffe13f */
[----:B------:R-:W-:Y:S02]  /*1220*/  @UP0 ULDC.64 UR8, c[0x0][0x9e8] ;  /* 0x00027a0000080ab9 */ /* 0x000fe40000000a00 */
[----:B------:R-:W-:-:S04]  /*1230*/  UIMAD.WIDE.U32 UR6, UR4, UR8, URZ ;  /* 0x00000008040672a5 */ /* 0x000fc8000f8e003f */
[----:B------:R-:W-:-:S04]  /*1240*/  @UP0 USHF.R.U32.HI UR4, URZ, UR9, UR7 ;  /* 0x000000093f040299 */ /* 0x000fc80008011607 */
[----:B------:R-:W-:Y:S01]  /*1250*/  ULOP3.LUT UR4, URZ, UR4, URZ, 0x33, !UPT ;  /* 0x000000043f047292 */ /* 0x000fe2000f8e333f */
[----:B------:R-:W-:Y:S11]  /*1260*/  BRA `(.L_x_1103) ;  /* 0x0000000000107947 */ /* 0x000ff60003800000 */
.L_x_1102:
[----:B------:R-:W-:-:S11]  /*1270*/  UISETP.NE.AND UP0, UPT, UR5, 0x1, UPT ;  /* 0x000000010500788c */ /* 0x000fd6000bf05270 */
[----:B------:R-:W-:Y:S02]  /*1280*/  @UP0 ULDC.64 UR8, c[0x0][0x9e8] ;  /* 0x00027a0000080ab9 */ /* 0x000fe40000000a00 */
[----:B------:R-:W-:-:S04]  /*1290*/  UIMAD.WIDE.U32 UR6, UR4, UR8, URZ ;  /* 0x00000008040672a5 */ /* 0x000fc8000f8e003f */
[----:B------:R-:W-:-:S12]  /*12a0*/  @UP0 USHF.R.U32.HI UR4, URZ, UR9, UR7 ;  /* 0x000000093f040299 */ /* 0x000fd80008011607 */
.L_x_1103:
[----:B------:R-:W-:-:S06]  /*12b0*/  UIMAD UR4, UR4, UR5, UR5 ;  /* 0x00000005040472a4 */ /* 0x000fcc000f8e0205 */
[----:B------:R-:W-:-:S07]  /*12c0*/  VIMNMX R0, R0, UR4, PT ;  /* 0x0000000400007c48 */ /* 0x000fce000bfe0100 */
.L_x_1101:
[----:B------:R-:W-:Y:S01]  /*12d0*/  UIMAD UR4, UR42, UR12, 0x7f ;  /* 0x0000007f2a0474a4 */ /* 0x000fe2000f8e020c */
[----:B------:R-:W-:Y:S01]  /*12e0*/  VIADD R0, R0, 0x7f ;  /* 0x0000007f00007836 */ /* 0x000fe20000000000 */
[----:B------:R-:W-:Y:S01]  /*12f0*/  @UP1 ULDC UR6, c[0x0][0x44c] ;  /* 0x0001130000061ab9 */ /* 0x000fe20000000800 */
[----:B------:R-:W-:Y:S01]  /*1300*/  @UP1 ULDC UR10, c[0x0][0x450] ;  /* 0x00011400000a1ab9 */ /* 0x000fe20000000800 */
[----:B------:R-:W-:Y:S02]  /*1310*/  USHF.R.S32.HI UR8, URZ, 0x1f, UR4 ;  /* 0x0000001f3f087899 */ /* 0x000fe40008011404 */
[----:B------:R-:W-:Y:S01]  /*1320*/  UIMAD.WIDE.U32 UR6, UR36, UR6, URZ ;  /* 0x00000006240672a5 */ /* 0x000fe2000f8e003f */
[----:B------:R-:W-:Y:S01]  /*1330*/  SHF.R.S32.HI R3, RZ, 0x1f, R0 ;  /* 0x0000001fff037819 */ /* 0x000fe20000011400 */
[----:B------:R-:W-:Y:S01]  /*1340*/  UMOV UR9, UR36 ;  /* 0x0000002400097c82 */ /* 0x000fe20008000000 */
[----:B------:R-:W-:Y:S02]  /*1350*/  ULEA.HI UR8, UR8, UR4, URZ, 0x7 ;  /* 0x0000000408087291 */ /* 0x000fe4000f8f383f */
[----:B------:R-:W-:Y:S01]  /*1360*/  @UP1 USHF.R.U32.HI UR9, URZ, UR10, UR7 ;  /* 0x0000000a3f091299 */ /* 0x000fe20008011607 */
[----:B------:R-:W-:Y:S01]  /*1370*/  LEA.HI R3, R3, R0, RZ, 0x7 ;  /* 0x0000000003037211 */ /* 0x000fe200078f38ff */
[----:B------:R-:W-:-:S02]  /*1380*/  UIMAD UR52, UR42, UR12, -UR52 ;  /* 0x0000000c2a3472a4 */ /* 0x000fc4000f8e0a34 */
[----:B------:R-:W-:Y:S01]  /*1390*/  USHF.R.S32.HI UR8, URZ, 0x7, UR8 ;  /* 0x000000073f087899 */ /* 0x000fe20008011408 */
[----:B------:R-:W-:Y:S01]  /*13a0*/  SHF.R.S32.HI R3, RZ, 0x7, R3 ;  /* 0x00000007ff037819 */ /* 0x000fe20000011403 */
[----:B------:R-:W-:-:S03]  /*13b0*/  UIADD3 UR4, UR52, UR9, URZ ;  /* 0x0000000934047290 */ /* 0x000fc6000fffe03f */
[----:B------:R-:W-:Y:S01]  /*13c0*/  ULDC UR9, c[0x0][0x9dc] ;  /* 0x0002770000097ab9 */ /* 0x000fe20000000800 */
[----:B------:R-:W-:Y:S01]  /*13d0*/  VIMNMX R88, R3, UR8, PT ;  /* 0x0000000803587c48 */ /* 0x000fe2000bfe0100 */
[----:B------:R-:W-:Y:S01]  /*13e0*/  UIADD3 UR9, UR4, -UR9, URZ ;  /* 0x8000000904097290 */ /* 0x000fe2000fffe03f */
[----:B------:R-:W-:Y:S11]  /*13f0*/  @!P1 BRA `(.L_x_1104) ;  /* 0x0000000000449947 */ /* 0x000ff60003800000 */
[----:B------:R-:W-:-:S06]  /*1400*/  UISETP.GT.AND UP0, UPT, UR4, -0x1, UPT ;  /* 0xffffffff0400788c */ /* 0x000fcc000bf04270 */
[----:B------:R-:W-:-:S13]  /*1410*/  PLOP3.LUT P0, PT, PT, PT, UP0, 0x80, 0x0 ;  /* 0x000000000000781c */ /* 0x000fda0003f0f008 */
[----:B------:R-:W-:Y:S05]  /*1420*/  @P0 BRA `(.L_x_1105) ;  /* 0x00000000001c0947 */ /* 0x000fea0003800000 */
[----:B------:R-:W-:Y:S02]  /*1430*/  UISETP.NE.AND UP0, UPT, UR5, 0x1, UPT ;  /* 0x000000010500788c */ /* 0x000fe4000bf05270 */
[----:B------:R-:W-:-:S09]  /*1440*/  ULOP3.LUT UR4, URZ, UR4, URZ, 0x33, !UPT ;  /* 0x000000043f047292 */ /* 0x000fd2000f8e333f */
[----:B------:R-:W-:Y:S02]  /*1450*/  @UP0 ULDC.64 UR10, c[0x0][0x9e8] ;  /* 0x00027a00000a0ab9 */ /* 0x000fe40000000a00 */
[----:B------:R-:W-:-:S04]  /*1460*/  UIMAD.WIDE.U32 UR6, UR4, UR10, URZ ;  /* 0x0000000a040672a5 */ /* 0x000fc8000f8e003f */
[----:B------:R-:W-:-:S04]  /*1470*/  @UP0 USHF.R.U32.HI UR4, URZ, UR11, UR7 ;  /* 0x0000000b3f040299 */ /* 0x000fc80008011607 */
[----:B------:R-:W-:Y:S01]  /*1480*/  ULOP3.LUT UR4, URZ, UR4, URZ, 0x33, !UPT ;  /* 0x000000043f047292 */ /* 0x000fe2000f8e333f */
[----:B------:R-:W-:Y:S11]  /*1490*/  BRA `(.L_x_1106) ;  /* 0x0000000000107947 */ /* 0x000ff60003800000 */
.L_x_1105:
[----:B------:R-:W-:-:S11]  /*14a0*/  UISETP.NE.AND UP0, UPT, UR5, 0x1, UPT ;  /* 0x000000010500788c */ /* 0x000fd6000bf05270 */
[----:B------:R-:W-:Y:S02]  /*14b0*/  @UP0 ULDC.64 UR10, c[0x0][0x9e8] ;  /* 0x00027a00000a0ab9 */ /* 0x000fe40000000a00 */
[----:B------:R-:W-:-:S04]  /*14c0*/  UIMAD.WIDE.U32 UR6, UR4, UR10, URZ ;  /* 0x0000000a040672a5 */ /* 0x000fc8000f8e003f */
[----:B------:R-:W-:-:S12]  /*14d0*/  @UP0 USHF.R.U32.HI UR4, URZ, UR11, UR7 ;  /* 0x0000000b3f040299 */ /* 0x000fd80008011607 */
.L_x_1106:
[----:B------:R-:W-:-:S04]  /*14e0*/  UIMAD UR4, UR4, UR5, URZ ;  /* 0x00000005040472a4 */ /* 0x000fc8000f8e023f */
[----:B------:R-:W-:-:S04]  /*14f0*/  UISETP.LT.AND UP0, UPT, UR9, UR4, UPT ;  /* 0x000000040900728c */ /* 0x000fc8000bf01270 */
[----:B------:R-:W-:-:S12]  /*1500*/  USEL UR9, UR9, UR4, !UP0 ;  /* 0x0000000409097287 */ /* 0x000fd8000c000000 */
.L_x_1104:
[----:B------:R-:W-:Y:S01]  /*1510*/  USHF.R.S32.HI UR4, URZ, 0x1f, UR9 ;  /* 0x0000001f3f047899 */ /* 0x000fe20008011409 */
[----:B------:R-:W-:Y:S01]  /*1520*/  PLOP3.LUT P0, PT, PT, PT, PT, 0x80, 0x0 ;  /* 0x000000000000781c */ /* 0x000fe20003f0f070 */
[----:B------:R-:W-:Y:S01]  /*1530*/  IMAD.MOV.U32 R0, RZ, RZ, RZ ;  /* 0x000000ffff007224 */ /* 0x000fe200078e00ff */
[----:B------:R-:W-:Y:S01]  /*1540*/  CS2R R150, SRZ ;  /* 0x0000000000967805 */ /* 0x000fe2000001ff00 */
[----:B------:R-:W-:Y:S01]  /*1550*/  ULEA.HI UR4, UR4, UR9, URZ, 0x7 ;  /* 0x0000000904047291 */ /* 0x000fe2000f8f383f */
[----:B------:R-:W-:Y:S01]  /*1560*/  IMAD.MOV.U32 R36, RZ, RZ, RZ ;  /* 0x000000ffff247224 */ /* 0x000fe200078e00ff */
[----:B------:R-:W-:Y:S02]  /*1570*/  CS2R R148, SRZ ;  /* 0x0000000000947805 */ /* 0x000fe4000001ff00 */
[----:B------:R-:W-:Y:S01]  /*1580*/  CS2R R146, SRZ ;  /* 0x0000000000927805 */ /* 0x000fe2000001ff00 */
[----:B------:R-:W-:Y:S01]  /*1590*/  USHF.R.S32.HI UR4, URZ, 0x7, UR4 ;  /* 0x000000073f047899 */ /* 0x000fe20008011404 */
[----:B------:R-:W-:-:S02]  /*15a0*/  CS2R R144, SRZ ;  /* 0x0000000000907805 */ /* 0x000fc4000001ff00 */
[----:B------:R-:W-:Y:S02]  /*15b0*/  CS2R R142, SRZ ;  /* 0x00000000008e7805 */ /* 0x000fe4000001ff00 */
[----:B------:R-:W-:Y:S01]  /*15c0*/  CS2R R140, SRZ ;  /* 0x00000000008c7805 */ /* 0x000fe2000001ff00 */
[----:B------:R-:W-:Y:S01]  /*15d0*/  UISETP.LT.AND UP0, UPT, URZ, UR4, UPT ;  /* 0x000000043f00728c */ /* 0x000fe2000bf01270 */
[----:B------:R-:W-:Y:S02]  /*15e0*/  CS2R R138, SRZ ;  /* 0x00000000008a7805 */ /* 0x000fe4000001ff00 */
[----:B------:R-:W-:Y:S02]  /*15f0*/  CS2R R136, SRZ ;  /* 0x0000000000887805 */ /* 0x000fe4000001ff00 */
[----:B------:R-:W-:Y:S01]  /*1600*/  CS2R R134, SRZ ;  /* 0x0000000000867805 */ /* 0x000fe2000001ff00 */
[----:B------:R-:W-:Y:S01]  /*1610*/  USEL UR39, URZ, UR4, !UP0 ;  /* 0x000000043f277287 */ /* 0x000fe2000c000000 */
[----:B------:R-:W-:-:S02]  /*1620*/  CS2R R132, SRZ ;  /* 0x0000000000847805 */ /* 0x000fc4000001ff00 */
[----:B------:R-:W-:Y:S02]  /*1630*/  CS2R R130, SRZ ;  /* 0x0000000000827805 */ /* 0x000fe4000001ff00 */
[----:B------:R-:W-:Y:S02]  /*1640*/  CS2R R128, SRZ ;  /* 0x0000000000807805 */ /* 0x000fe4000001ff00 */
[----:B------:R-:W-:Y:S02]  /*1650*/  CS2R R126, SRZ ;  /* 0x00000000007e7805 */ /* 0x000fe4000001ff00 */
[----:B------:R-:W-:Y:S02]  /*1660*/  CS2R R124, SRZ ;  /* 0x00000000007c7805 */ /* 0x000fe4000001ff00 */
[----:B------:R-:W-:Y:S02]  /*1670*/  ISETP.GT.AND P1, PT, R88, UR39, PT ;  /* 0x0000002758007c0c */ /* 0x000fe4000bf24270 */
        /* <DEDUP_REMOVED lines=16> */
[----:B------:R-:W-:Y:S02]  /*1780*/  CS2R R6, SRZ ;  /* 0x0000000000067805 */ /* 0x000fe4000001ff00 */
[----:B------:R-:W-:Y:S01]  /*1790*/  CS2R R90, SRZ ;  /* 0x00000000005a7805 */ /* 0x000fe2000001ff00 */
        /* <DEDUP_REMOVED lines=33> */
.L_x_1108:
[----:B------:R-:W-:Y:S01]  /*19b0*/  ULEA.HI UR4, UR46, UR46, URZ, 0x1 ;  /* 0x0000002e2e047291 */ /* 0x000fe2000f8f083f */
[----:B------:R-:W-:-:S03]  /*19c0*/  IMAD.U32 R2, RZ, RZ, UR47 ;  /* 0x0000002fff027e24 */ /* 0x000fc6000f8e00ff */
[----:B------:R-:W-:Y:S02]  /*19d0*/  ULOP3.LUT UR4, UR4, 0xfffffffe, URZ, 0xc0, !UPT ;  /* 0xfffffffe04047892 */ /* 0x000fe4000f8ec03f */
[----:B------:R-:W-:Y:S02]  /*19e0*/  ISETP.NE.AND P0, PT, R2, 0x3, PT ;  /* 0x000000030200780c */ /* 0x000fe40003f05270 */
[----:B------:R-:W-:-:S06]  /*19f0*/  UIADD3 UR4, UR46, -UR4, URZ ;  /* 0x800000042e047290 */ /* 0x000fcc000fffe03f */
[----:B------:R-:W-:-:S05]  /*1a00*/  IMAD.U32 R0, RZ, RZ, UR4 ;  /* 0x00000004ff007e24 */ /* 0x000fca000f8e00ff */
[----:B------:R-:W-:-:S04]  /*1a10*/  SHF.L.U32 R0, R0, 0x1f, RZ ;  /* 0x0000001f00007819 */ /* 0x000fc800000006ff */
[----:B------:R-:W0:Y:S02]  /*1a20*/  SYNCS.PHASECHK.TRANS64.TRYWAIT P1, [UR41+0x28800], R0 ;  /* 0x02880000ff0075a7 */ /* 0x000e240008020169 */
[----:B0-----:R-:W-:Y:S05]  /*1a30*/  @!P1 BRA `(.L_x_1109) ;  /* 0x0000014400b09947 */ /* 0x001fea0003800000 */
.L_x_1302:
[----:B------:R-:W-:Y:S05]  /*1a40*/  @!P0 BRA `(.L_x_1110) ;  /* 0x0000000000048947 */ /* 0x000fea0003800000 */
[----:B------:R-:W-:Y:S01]  /*1a50*/  BPT.TRAP 0x1 ;  /* 0x000000040000795c */ /* 0x000fe20000300000 */
.L_x_1110:
[----:B------:R-:W-:Y:S02]  /*1a60*/  IMAD.U32 R11, RZ, RZ, UR44 ;  /* 0x0000002cff0b7e24 */ /* 0x000fe4000f8e00ff */
[----:B0-----:R-:W-:-:S03]  /*1a70*/  IMAD.U32 R0, RZ, RZ, UR45 ;  /* 0x0000002dff007e24 */ /* 0x001fc6000f8e00ff */
[----:B------:R-:W-:Y:S02]  /*1a80*/  LEA R11, R11, UR41, 0x3 ;  /* 0x000000290b0b7c11 */ /* 0x000fe4000f8e18ff */
[----:B------:R-:W-:-:S04]  /*1a90*/  SHF.L.U32 R0, R0, 0x1f, RZ ;  /* 0x0000001f00007819 */ /* 0x000fc800000006ff */
[----:B------:R0:W1:Y:S01]  /*1aa0*/  SYNCS.PHASECHK.TRANS64.TRYWAIT P2, [R11+URZ+0x28830], R0 ;  /* 0x028830000b0075a7 */ /* 0x000062000804017f */
[----:B------:R-:W-:Y:S05]  /*1ab0*/  @!P0 BRA `(.L_x_1111) ;  /* 0x0000000000048947 */ /* 0x000fea0003800000 */
[----:B------:R-:W-:Y:S01]  /*1ac0*/  BPT.TRAP 0x1 ;  /* 0x000000040000795c */ /* 0x000fe20000300000 */
.L_x_1111:
[----:B------:R-:W2:Y:S02]  /*1ad0*/  S2R R2, SR_TID.X ;  /* 0x0000000000027919 */ /* 0x000ea40000002100 */
[----:B--2---:R-:W-:Y:S01]  /*1ae0*/  LOP3.LUT P1, RZ, R2, 0x7f, RZ, 0xc0, !PT ;  /* 0x0000007f02ff7812 */ /* 0x004fe2000782c0ff */
[----:B-1----:R-:W-:-:S12]  /*1af0*/  @P2 BRA `(.L_x_1112) ;  /* 0x0000000000082947 */ /* 0x002fd80003800000 */
[----:B------:R-:W1:Y:S02]  /*1b00*/  SYNCS.PHASECHK.TRANS64.TRYWAIT P2, [R11+URZ+0x28830], R0 ;  /* 0x028830000b0075a7 */ /* 0x000e64000804017f */
[----:B-1----:R-:W-:Y:S05]  /*1b10*/  @!P2 BRA `(.L_x_1113) ;  /* 0x000001440090a947 */ /* 0x002fea0003800000 */
.L_x_1112:
[----:B------:R-:W-:Y:S05]  /*1b20*/  WARPSYNC.ALL ;  /* 0x0000000000007948 */ /* 0x000fea0003800000 */
[----:B------:R-:W-:Y:S01]  /*1b30*/  UIADD3 UR4, UR41, 0x18400, URZ ;  /* 0x0001840029047890 */ /* 0x000fe2000fffe03f */
[----:B------:R-:W-:Y:S01]  /*1b40*/  WARPGROUP.ARRIVE ;  /* 0x00000000000079c5 */ /* 0x000fe20000000000 */
[----:B------:R-:W-:Y:S01]  /*1b50*/  ULOP3.LUT UR32, UR49, 0x10000, URZ, 0xfc, !UPT ;  /* 0x0001000031207892 */ /* 0x000fe2000f8efc3f */
[----:B------:R-:W-:Y:S01]  /*1b60*/  VIADD R3, R17, UR36 ;  /* 0x0000002411037c36 */ /* 0x000fe20008000000 */
[----:B------:R-:W-:Y:S01]  /*1b70*/  USHF.R.U32.HI UR4, URZ, 0x4, UR4 ;  /* 0x000000043f047899 */ /* 0x000fe20008011604 */
[----:B------:R-:W2:Y:S01]  /*1b80*/  LDC R7, c[0x0][0x2f0] ;  /* 0x0000bc00ff077b82 */ /* 0x000ea20000000800 */
[----:B------:R-:W-:Y:S01]  /*1b90*/  UMOV UR33, 0x40000040 ;  /* 0x4000004000217882 */ /* 0x000fe20000000000 */
[----:B------:R-:W-:Y:S01]  /*1ba0*/  UMOV UR35, 0x40000040 ;  /* 0x4000004000237882 */ /* 0x000fe20000000000 */
[----:B------:R-:W-:Y:S01]  /*1bb0*/  ULOP3.LUT UR4, UR4, 0x3fff, URZ, 0xc0, !UPT ;  /* 0x00003fff04047892 */ /* 0x000fe2000f8ec03f */
[----:B------:R-:W-:Y:S01]  /*1bc0*/  IMAD.MOV.U32 R9, RZ, RZ, -0x80 ;  /* 0xffffff80ff097424 */ /* 0x000fe200078e00ff */
[----:B------:R-:W-:Y:S01]  /*1bd0*/  UMOV UR5, 0x40000040 ;  /* 0x4000004000057882 */ /* 0x000fe20000000000 */
[----:B------:R-:W-:Y:S01]  /*1be0*/  UMOV UR7, 0x40000040 ;  /* 0x4000004000077882 */ /* 0x000fe20000000000 */
[----:B------:R-:W-:Y:S01]  /*1bf0*/  ULOP3.LUT UR48, UR4, 0x10000, URZ, 0xfc, !UPT ;  /* 0x0001000004307892 */ /* 0x000fe2000f8efc3f */
[----:B------:R-:W3:Y:S01]  /*1c00*/  LDC R8, c[0x0][0x288] ;  /* 0x0000a200ff087b82 */ /* 0x000ee20000000800 */
[----:B------:R-:W-:-:S02]  /*1c10*/  UIADD3 UR4, UR32, 0x2, URZ ;  /* 0x0000000220047890 */ /* 0x000fc4000fffe03f */
[----:B------:R-:W-:Y:S02]  /*1c20*/  ULEA UR34, UR44, UR48, 0xb ;  /* 0x000000302c227291 */ /* 0x000fe4000f8e583f */
[----:B------:R-:W-:Y:S02]  /*1c30*/  UIADD3 UR8, UR32, 0x4, URZ ;  /* 0x0000000420087890 */ /* 0x000fe4000fffe03f */
[----:B------:R-:W-:Y:S02]  /*1c40*/  UIADD3 UR6, UR34, 0x2, URZ ;  /* 0x0000000222067890 */ /* 0x000fe4000fffe03f */
[----:B------:R-:W-:Y:S01]  /*1c50*/  UIADD3 UR10, UR34, 0x4, URZ ;  /* 0x00000004220a7890 */ /* 0x000fe2000fffe03f */
[----:B------:R-:W-:Y:S02]  /*1c60*/  UMOV UR9, 0x40000040 ;  /* 0x4000004000097882 */ /* 0x000fe40000000000 */
[----:B------:R-:W-:Y:S01]  /*1c70*/  HGMMA.64x128x16.F32.BF16 R24, gdesc[UR32], RZ, !UPT, gsb0 ;  /* 0x01e00000201879f0 */ /* 0x000fe2000c0018ff */
[----:B------:R-:W-:Y:S01]  /*1c80*/  UMOV UR11, 0x40000040 ;  /* 0x40000040000b7882 */ /* 0x000fe20000000000 */
[----:B------:R-:W-:-:S02]  /*1c90*/  UIADD3 UR12, UR32, 0x6, URZ ;  /* 0x00000006200c7890 */ /* 0x000fc4000fffe03f */
[----:B------:R-:W-:Y:S01]  /*1ca0*/  UIADD3 UR14, UR34, 0x6, URZ ;  /* 0x00000006220e7890 */ /* 0x000fe2000fffe03f */
[----:B------:R-:W-:Y:S01]  /*1cb0*/  UMOV UR13, 0x40000040 ;  /* 0x40000040000d7882 */ /* 0x000fe20000000000 */
[----:B------:R-:W-:Y:S01]  /*1cc0*/  UMOV UR15, 0x40000040 ;  /* 0x40000040000f7882 */ /* 0x000fe20000000000 */
[----:B------:R-:W-:Y:S02]  /*1cd0*/  UIADD3 UR16, UR32, 0x400, URZ ;  /* 0x0000040020107890 */ /* 0x000fe4000fffe03f */
[----:B------:R-:W-:Y:S01]  /*1ce0*/  UIADD3 UR18, UR34, 0x400, URZ ;  /* 0x0000040022127890 */ /* 0x000fe2000fffe03f */
[----:B------:R-:W-:Y:S01]  /*1cf0*/  UMOV UR17, 0x40000040 ;  /* 0x4000004000117882 */ /* 0x000fe20000000000 */
[----:B------:R-:W-:Y:S01]  /*1d00*/  UMOV UR19, 0x40000040 ;  /* 0x4000004000137882 */ /* 0x000fe20000000000 */
[----:B------:R-:W-:Y:S02]  /*1d10*/  UIADD3 UR20, UR32, 0x402, URZ ;  /* 0x0000040220147890 */ /* 0x000fe4000fffe03f */
[----:B------:R-:W-:Y:S01]  /*1d20*/  UIADD3 UR22, UR34, 0x402, URZ ;  /* 0x0000040222167890 */ /* 0x000fe2000fffe03f */
[----:B------:R-:W-:Y:S01]  /*1d30*/  UMOV UR21, 0x40000040 ;  /* 0x4000004000157882 */ /* 0x000fe20000000000 */
        /* <DEDUP_REMOVED lines=9> */
[----:B------:R-:W-:Y:S02]  /*1dd0*/  ULDC UR49, c[0x0][0x9dc] ;  /* 0x0002770000317ab9 */ /* 0x000fe40000000800 */
[----:B------:R-:W-:Y:S01]  /*1de0*/  ULOP3.LUT UR49, URZ, UR49, URZ, 0x33, !UPT ;  /* 0x000000313f317292 */ /* 0x000fe2000f8e333f */
[----:B------:R-:W-:-:S02]  /*1df0*/  WARPGROUP.DEPBAR.LE gsb0, 0x0 ;  /* 0x00008000000079c5 */ /* 0x000fc40000010000 */
[----:B------:R-:W-:-:S06]  /*1e00*/  WARPGROUP.ARRIVE ;  /* 0x00000000000079c5 */ /* 0x000fcc0000000000 */
[----:B------:R-:W-:Y:S01]  /*1e10*/  HGMMA.64x128x16.F32.BF16 R24, gdesc[UR4], R24, gsb0 ;  /* 0x01e00000041879f0 */ /* 0x000fe20008001818 */
[----:B------:R-:W-:Y:S02]  /*1e20*/  ULDC UR6, c[0x0][0x448] ;  /* 0x0001120000067ab9 */ /* 0x000fe40000000800 */
[----:B------:R-:W-:-:S06]  /*1e30*/  UISETP.NE.AND UP0, UPT, UR6, 0x1, UPT ;  /* 0x000000010600788c */ /* 0x000fcc000bf05270 */
[----:B------:R-:W-:Y:S02]  /*1e40*/  PLOP3.LUT P2, PT, PT, PT, UP0, 0x80, 0x0 ;  /* 0x000000000000781c */ /* 0x000fe40003f4f008 */
[----:B------:R-:W-:-:S03]  /*1e50*/  PLOP3.LUT P3, PT, PT, PT, UP0, 0x80, 0x0 ;  /* 0x000000000000781c */ /* 0x000fc60003f6f008 */
[----:B------:R-:W-:-:S08]  /*1e60*/  @UP0 ULDC UR6, c[0x0][0x44c] ;  /* 0x0001130000060ab9 */ /* 0x000fd00000000800 */
[----:B------:R-:W-:Y:S01]  /*1e70*/  @P2 IMAD.HI.U32 R5, R3, UR6, RZ ;  /* 0x0000000603052c27 */ /* 0x000fe2000f8e00ff */
[----:B------:R-:W-:Y:S01]  /*1e80*/  @UP0 ULDC UR6, c[0x0][0x450] ;  /* 0x0001140000060ab9 */ /* 0x000fe20000000800 */
[----:B------:R-:W-:Y:S02]  /*1e90*/  WARPGROUP.DEPBAR.LE gsb0, 0x0 ;  /* 0x00008000000079c5 */ /* 0x000fe40000010000 */
[----:B------:R-:W-:-:S06]  /*1ea0*/  WARPGROUP.ARRIVE ;  /* 0x00000000000079c5 */ /* 0x000fcc0000000000 */
[----:B------:R-:W-:Y:S01]  /*1eb0*/  HGMMA.64x128x16.F32.BF16 R24, gdesc[UR8], R24, gsb0 ;  /* 0x01e00000081879f0 */ /* 0x000fe20008001818 */
[----:B------:R-:W-:Y:S02]  /*1ec0*/  ULDC UR10, c[0x0][0x9d8] ;  /* 0x00027600000a7ab9 */ /* 0x000fe40000000800 */
[----:B------:R-:W-:Y:S02]  /*1ed0*/  WARPGROUP.DEPBAR.LE gsb0, 0x0 ;  /* 0x00008000000079c5 */ /* 0x000fe40000010000 */
[----:B------:R-:W-:-:S07]  /*1ee0*/  WARPGROUP.ARRIVE ;  /* 0x00000000000079c5 */ /* 0x000fce0000000000 */
[----:B------:R-:W-:Y:S03]  /*1ef0*/  HGMMA.64x128x16.F32.BF16 R24, gdesc[UR12], R24, gsb0 ;  /* 0x01e000000c1879f0 */ /* 0x000fe60008001818 */
        /* <DEDUP_REMOVED lines=13> */
[----:B------:R-:W-:Y:S01]  /*1fd0*/  FMUL.FTZ R28, R28, UR10 ;  /* 0x0000000a1c1c7c20 */ /* 0x000fe20008410000 */
[----:B01----:R-:W-:Y:S01]  /*1fe0*/  FMUL.FTZ R0, R26, UR10 ;  /* 0x0000000a1a007c20 */ /* 0x003fe20008410000 */
[----:B------:R-:W-:Y:S01]  /*1ff0*/  FMUL.FTZ R70, R70, UR10 ;  /* 0x0000000a46467c20 */ /* 0x000fe20008410000 */
[----:B------:R-:W-:Y:S01]  /*2000*/  FMUL.FTZ R25, R25, UR10 ;  /* 0x0000000a19197c20 */ /* 0x000fe20008410000 */
[----:B------:R0:W1:Y:S01]  /*2010*/  MUFU.TANH R26, R28 ;  /* 0x0000001c001a7308 */ /* 0x0000620000002400 */
[----:B------:R-:W-:Y:S01]  /*2020*/  FMUL.FTZ R29, R29, UR10 ;  /* 0x0000000a1d1d7c20 */ /* 0x000fe20008410000 */
[----:B------:R-:W-:Y:S01]  /*2030*/  FMUL.FTZ R33, R33, UR10 ;  /* 0x0000000a21217c20 */ /* 0x000fe20008410000 */
[----:B------:R-:W-:Y:S01]  /*2040*/  FMUL.FTZ R37, R37, UR10 ;  /* 0x0000000a25257c20 */ /* 0x000fe20008410000 */
[----:B------:R-:W-:Y:S01]  /*2050*/  FMUL.FTZ R6, R67, UR10 ;  /* 0x0000000a43067c20 */ /* 0x000fe20008410000 */
[----:B------:R-:W-:Y:S01]  /*2060*/  FMUL.FTZ R15, R27, UR10 ;  /* 0x0000000a1b0f7c20 */ /* 0x000fe20008410000 */
[----:B------:R-:W-:Y:S01]  /*2070*/  FMUL.FTZ R21, R30, UR10 ;  /* 0x0000000a1e157c20 */ /* 0x000fe20008410000 */
[----:B------:R-:W-:Y:S01]  /*2080*/  FMUL.FTZ R27, R34, UR10 ;  /* 0x0000000a221b7c20 */ /* 0x000fe20008410000 */
[----:B------:R4:W1:Y:S01]  /*2090*/  MUFU.TANH R67, R70 ;  /* 0x0000004600437308 */ /* 0x0008620000002400 */
[----:B0-----:R-:W-:Y:S01]  /*20a0*/  IMAD.MOV.U32 R28, RZ, RZ, R3 ;  /* 0x000000ffff1c7224 */ /* 0x001fe200078e0003 */
[----:B------:R-:W-:Y:S01]  /*20b0*/  @P3 SHF.R.U32.HI R28, RZ, UR6, R5 ;  /* 0x00000006ff1c3c19 */ /* 0x000fe20008011605 */
[----:B------:R-:W-:Y:S01]  /*20c0*/  FMUL.FTZ R41, R41, UR10 ;  /* 0x0000000a29297c20 */ /* 0x000fe20008410000 */
[----:B------:R-:W-:Y:S01]  /*20d0*/  FMUL.FTZ R45, R45, UR10 ;  /* 0x0000000a2d2d7c20 */ /* 0x000fe20008410000 */
[----:B------:R-:W-:Y:S01]  /*20e0*/  FMUL.FTZ R49, R49, UR10 ;  /* 0x0000000a31317c20 */ /* 0x000fe20008410000 */
[----:B------:R-:W-:Y:S01]  /*20f0*/  FMUL.FTZ R53, R53, UR10 ;  /* 0x0000000a35357c20 */ /* 0x000fe20008410000 */
[----:B------:R-:W0:Y:S01]  /*2100*/  SHFL.IDX PT, R92, R28, RZ, 0x1c1f ;  /* 0x001c1fff1c5c7589 */ /* 0x000e2200000e0000 */
[----:B------:R5:W0:Y:S01]  /*2110*/  MUFU.TANH R89, R25 ;  /* 0x0000001900597308 */ /* 0x000a220000002400 */
[----:B----4-:R-:W-:-:S02]  /*2120*/  IMAD R70, R88, R9, 0x80 ;  /* 0x0000008058467424 */ /* 0x010fc400078e0209 */
[----:B------:R-:W-:Y:S01]  /*2130*/  FMUL.FTZ R57, R57, UR10 ;  /* 0x0000000a39397c20 */ /* 0x000fe20008410000 */
[----:B------:R-:W-:Y:S01]  /*2140*/  ULDC.64 UR6, c[0x0][0x9e0] ;  /* 0x0002780000067ab9 */ /* 0x000fe20000000a00 */
[----:B------:R-:W-:Y:S01]  /*2150*/  @!P1 VIADD R3, R11, 0x28840 ;  /* 0x000288400b039836 */ /* 0x000fe20000000000 */
[----:B------:R-:W-:Y:S01]  /*2160*/  UISETP.GE.AND UP1, UPT, UR7, 0x1, UPT ;  /* 0x000000010700788c */ /* 0x000fe2000bf26270 */
[----:B------:R-:W-:Y:S02]  /*2170*/  VIADD R5, R70, 0x1 ;  /* 0x0000000146057836 */ /* 0x000fe40000000000 */
[----:B------:R-:W-:Y:S01]  /*2180*/  FMUL.FTZ R4, R24, UR10 ;  /* 0x0000000a18047c20 */ /* 0x000fe20008410000 */
[----:B------:R4:W0:Y:S01]  /*2190*/  MUFU.TANH R90, R29 ;  /* 0x0000001d005a7308 */ /* 0x0008220000002400 */
[----:B-----5:R-:W-:Y:S01]  /*21a0*/  FMUL.FTZ R25, R31, UR10 ;  /* 0x0000000a1f197c20 */ /* 0x020fe20008410000 */
[----:B------:R-:W-:Y:S01]  /*21b0*/  FMUL.FTZ R31, R38, UR10 ;  /* 0x0000000a261f7c20 */ /* 0x000fe20008410000 */
[----:B------:R-:W-:Y:S01]  /*21c0*/  FMUL.FTZ R32, R32, UR10 ;  /* 0x0000000a20207c20 */ /* 0x000fe20008410000 */
[----:B------:R-:W-:Y:S01]  /*21d0*/  FMUL.FTZ R36, R36, UR10 ;  /* 0x0000000a24247c20 */ /* 0x000fe20008410000 */
[----:B------:R-:W-:Y:S01]  /*21e0*/  FMUL.FTZ R40, R40, UR10 ;  /* 0x0000000a28287c20 */ /* 0x000fe20008410000 */
[----:B------:R-:W-:Y:S01]  /*21f0*/  FMUL.FTZ R44, R44, UR10 ;  /* 0x0000000a2c2c7c20 */ /* 0x000fe20008410000 */
[----:B------:R-:W-:Y:S01]  /*2200*/  FMUL.FTZ R48, R48, UR10 ;  /* 0x0000000a30307c20 */ /* 0x000fe20008410000 */
[----:B------:R5:W0:Y:S01]  /*2210*/  MUFU.TANH R30, R33 ;  /* 0x00000021001e7308 */ /* 0x000a220000002400 */
[----:B----4-:R-:W-:Y:S01]  /*2220*/  FMUL.FTZ R29, R35, UR10 ;  /* 0x0000000a231d7c20 */ /* 0x010fe20008410000 */
[----:B------:R-:W-:Y:S01]  /*2230*/  FMUL.FTZ R35, R42, UR10 ;  /* 0x0000000a2a237c20 */ /* 0x000fe20008410000 */
[----:B------:R-:W-:Y:S01]  /*2240*/  FMUL.FTZ R52, R52, UR10 ;  /* 0x0000000a34347c20 */ /* 0x000fe20008410000 */
[----:B------:R-:W-:Y:S01]  /*2250*/  FMUL.FTZ R56, R56, UR10 ;  /* 0x0000000a38387c20 */ /* 0x000fe20008410000 */
[----:B------:R-:W-:Y:S01]  /*2260*/  FMUL.FTZ R60, R60, UR10 ;  /* 0x0000000a3c3c7c20 */ /* 0x000fe20008410000 */
[----:B------:R-:W-:Y:S01]  /*2270*/  FMUL.FTZ R61, R61, UR10 ;  /* 0x0000000a3d3d7c20 */ /* 0x000fe20008410000 */
        /* <DEDUP_REMOVED lines=29> */
[----:B------:R-:W-:-:S02]  /*2450*/  IMAD R24, R16, -0x2, R5 ;  /* 0xfffffffe10187824 */ /* 0x000fc400078e0205 */
[----:B------:R-:W-:Y:S01]  /*2460*/  FMUL.FTZ R81, R81, UR10 ;  /* 0x0000000a51517c20 */ /* 0x000fe20008410000 */
[----:B------:R-:W-:Y:S01]  /*2470*/  FMUL.FTZ R85, R85, UR10 ;  /* 0x0000000a55557c20 */ /* 0x000fe20008410000 */
[----:B------:R-:W-:Y:S01]  /*2480*/  PLOP3.LUT P2, PT, PT, PT, UP1, 0x40, 0x0 ;  /* 0x000000000000781c */ /* 0x000fe20003f4e818 */
[----:B------:R4:W0:Y:S01]  /*2490*/  MUFU.TANH R50, R53 ;  /* 0x0000003500327308 */ /* 0x0008220000002400 */
[----:B-----5:R-:W-:Y:S01]  /*24a0*/  FMUL.FTZ R49, R55, UR10 ;  /* 0x0000000a37317c20 */ /* 0x020fe20008410000 */
[----:B------:R-:W-:Y:S01]  /*24b0*/  FMUL.FTZ R55, R62, UR10 ;  /* 0x0000000a3e377c20 */ /* 0x000fe20008410000 */
[----:B------:R-:W-:Y:S01]  /*24c0*/  @!P1 PRMT R3, RZ, 0x654, R3 ;  /* 0x00000654ff039816 */ /* 0x000fe20000000003 */
[----:B--2---:R-:W-:Y:S02]  /*24d0*/  IMAD R5, R7, UR42, R24 ;  /* 0x0000002a07057c24 */ /* 0x004fe4000f8e0218 */
[----:B------:R-:W-:Y:S01]  /*24e0*/  FMUL.FTZ R71, R71, UR10 ;  /* 0x0000000a47477c20 */ /* 0x000fe20008410000 */
[----:B------:R-:W-:Y:S01]  /*24f0*/  FMUL.FTZ R75, R75, UR10 ;  /* 0x0000000a4b4b7c20 */ /* 0x000fe20008410000 */
[----:B------:R2:W-:Y:S01]  /*2500*/  @!P1 SYNCS.ARRIVE.TRANS64.RED.A1T0 RZ, [R3+URZ], RZ ;  /* 0x000000ff03ff99a7 */ /* 0x0005e2000810043f */
[----:B------:R5:W0:Y:S01]  /*2510*/  MUFU.TANH R107, R57 ;  /* 0x00000039006b7308 */ /* 0x000a220000002400 */
[----:B----4-:R-:W-:Y:S01]  /*2520*/  FMUL.FTZ R53, R59, UR10 ;  /* 0x0000000a3b357c20 */ /* 0x010fe20008410000 */
[----:B------:R-:W-:Y:S01]  /*2530*/  FMUL.FTZ R59, R66, UR10 ;  /* 0x0000000a423b7c20 */ /* 0x000fe20008410000 */
[----:B---3--:R-:W-:Y:S01]  /*2540*/  IMAD.IADD R5, R5, 0x1, -R8 ;  /* 0x0000000105057824 */ /* 0x008fe200078e0a08 */
[----:B------:R-:W-:Y:S01]  /*2550*/  LEA R66, R88, 0xffffff80, 0x7 ;  /* 0xffffff8058427811 */ /* 0x000fe200078e38ff */
[----:B--2---:R-:W-:-:S03]  /*2560*/  IMAD R3, R7, UR42, R70 ;  /* 0x0000002a07037c24 */ /* 0x004fc6000f8e0246 */
[----:B------:R-:W2:Y:S01]  /*2570*/  MUFU.TANH R4, R4 ;  /* 0x0000000400047308 */ /* 0x000ea20000002400 */
[----:B-----5:R-:W-:Y:S01]  /*2580*/  FMUL.FTZ R57, R63, UR10 ;  /* 0x0000000a3f397c20 */ /* 0x020fe20008410000 */
[----:B------:R-:W-:-:S06]  /*2590*/  VIADD R82, R5, UR6 ;  /* 0x0000000605527c36 */ /* 0x000fcc0008000000 */
[----:B------:R-:W3:Y:S08]  /*25a0*/  MUFU.TANH R0, R0 ;  /* 0x0000000000007308 */ /* 0x000ef00000002400 */
[----:B------:R-:W4:Y:S08]  /*25b0*/  MUFU.TANH R15, R15 ;  /* 0x0000000f000f7308 */ /* 0x000f300000002400 */
[----:B------:R-:W0:Y:S08]  /*25c0*/  MUFU.TANH R21, R21 ;  /* 0x0000001500157308 */ /* 0x000e300000002400 */
        /* <DEDUP_REMOVED lines=47> */
[----:B------:R5:W1:Y:S08]  /*28c0*/  MUFU.TANH R54, R71 ;  /* 0x0000004700367308 */ /* 0x000a700000002400 */
[----:B------:R2:W1:Y:S01]  /*28d0*/  MUFU.TANH R63, R75 ;  /* 0x0000004b003f7308 */ /* 0x0004620000002400 */
[----:B-----5:R-:W-:-:S05]  /*28e0*/  IMAD R71, R16, -0x2, R3 ;  /* 0xfffffffe10477824 */ /* 0x020fca00078e0203 */
[----:B0-----:R-:W-:Y:S01]  /*28f0*/  VIADDMNMX R13, R92, R82, R71, PT ;  /* 0x000000525c0d7246 */ /* 0x001fe20003800147 */
[----:B--2---:R-:W-:-:S04]  /*2900*/  VIADD R75, R5, UR49 ;  /* 0x00000031054b7c36 */ /* 0x004fc80008000000 */
[----:B------:R-:W-:Y:S01]  /*2910*/  IMAD.IADD R24, R75, 0x1, R92 ;  /* 0x000000014b187824 */ /* 0x000fe200078e025c */
[----:B---34-:R-:W-:Y:S06]  /*2920*/  @P2 BRA `(.L_x_1114) ;  /* 0x00000000005c2947 */ /* 0x018fec0003800000 */
[----:B------:R-:W-:Y:S01]  /*2930*/  IMAD R3, R7, UR42, R92 ;  /* 0x0000002a07037c24 */ /* 0x000fe2000f8e025c */
[----:B------:R-:W-:Y:S03]  /*2940*/  BSSY B0, `(.L_x_1115) ;  /* 0x0000011000007945 */ /* 0x000fe60003800000 */
[----:B------:R-:W-:-:S05]  /*2950*/  IMAD.IADD R3, R3, 0x1, -R8 ;  /* 0x0000000103037824 */ /* 0x000fca00078e0a08 */
[----:B------:R-:W-:-:S13]  /*2960*/  ISETP.GT.AND P2, PT, R3, -0x1, PT ;  /* 0xffffffff0300780c */ /* 0x000fda0003f44270 */
[----:B------:R-:W-:Y:S05]  /*2970*/  @P2 BRA `(.L_x_1116) ;  /* 0x0000000000202947 */ /* 0x000fea0003800000 */
[----:B------:R-:W-:Y:S01]  /*2980*/  UISETP.NE.AND UP2, UPT, UR7, 0x1, UPT ;  /* 0x000000010700788c */ /* 0x000fe2000bf45270 */
[----:B------:R-:W-:-:S05]  /*2990*/  LOP3.LUT R3, RZ, R3, RZ, 0x33, !PT ;  /* 0x00000003ff037212 */ /* 0x000fca00078e33ff */
[----:B------:R-:W-:-:S05]  /*29a0*/  PLOP3.LUT P2, PT, PT, PT, UP2, 0x80, 0x0 ;  /* 0x000000000000781c */ /* 0x000fca0003f4f028 */
[----:B------:R-:W-:-:S08]  /*29b0*/  @UP2 ULDC.64 UR10, c[0x0][0x9e8] ;  /* 0x00027a00000a2ab9 */ /* 0x000fd00000000a00 */
[----:B------:R-:W-:-:S05]  /*29c0*/  @P2 IMAD.HI.U32 R5, R3, UR10, RZ ;  /* 0x0000000a03052c27 */ /* 0x000fca000f8e00ff */
[----:B------:R-:W-:-:S04]  /*29d0*/  @P2 SHF.R.U32.HI R3, RZ, UR11, R5 ;  /* 0x0000000bff032c19 */ /* 0x000fc80008011605 */
[----:B------:R-:W-:Y:S01]  /*29e0*/  LOP3.LUT R3, RZ, R3, RZ, 0x33, !PT ;  /* 0x00000003ff037212 */ /* 0x000fe200078e33ff */
[----:B------:R-:W-:Y:S06]  /*29f0*/  BRA `(.L_x_1117) ;  /* 0x0000000000147947 */ /* 0x000fec0003800000 */
.L_x_1116:
[----:B------:R-:W-:-:S06]  /*2a00*/  UISETP.NE.AND UP2, UPT, UR7, 0x1, UPT ;  /* 0x000000010700788c */ /* 0x000fcc000bf45270 */
[----:B------:R-:W-:-:S05]  /*2a10*/  PLOP3.LUT P2, PT, PT, PT, UP2, 0x80, 0x0 ;  /* 0x000000000000781c */ /* 0x000fca0003f4f028 */
[----:B------:R-:W-:-:S08]  /*2a20*/  @UP2 ULDC.64 UR10, c[0x0][0x9e8] ;  /* 0x00027a00000a2ab9 */ /* 0x000fd00000000a00 */
[----:B------:R-:W-:-:S05]  /*2a30*/  @P2 IMAD.HI.U32 R5, R3, UR10, RZ ;  /* 0x0000000a03052c27 */ /* 0x000fca000f8e00ff */
[----:B------:R-:W-:-:S07]  /*2a40*/  @P2 SHF.R.U32.HI R3, RZ, UR11, R5 ;  /* 0x0000000bff032c19 */ /* 0x000fce0008011605 */
.L_x_1117:
[----:B------:R-:W-:Y:S05]  /*2a50*/  BSYNC B0 ;  /* 0x0000000000007941 */ /* 0x000fea0003800000 */
.L_x_1115:
[----:B------:R-:W-:-:S04]  /*2a60*/  IMAD R3, R3, UR7, -R66 ;  /* 0x0000000703037c24 */ /* 0x000fc8000f8e0a42 */
[----:B------:R-:W-:-:S05]  /*2a70*/  IMAD R3, R16, -0x2, R3 ;  /* 0xfffffffe10037824 */ /* 0x000fca00078e0203 */
[----:B------:R-:W-:Y:S02]  /*2a80*/  VIMNMX R24, R24, R3, !PT ;  /* 0x0000000318187248 */ /* 0x000fe40007fe0100 */
[----:B------:R-:W-:-:S07]  /*2a90*/  VIADDMNMX R13, R3, UR7, R13, PT ;  /* 0x00000007030d7c46 */ /* 0x000fce000b80010d */
.L_x_1114:
[C---:B------:R-:W-:Y:S01]  /*2aa0*/  ISETP.GE.AND P2, PT, R70.reuse, 0x2, PT ;  /* 0x000000024600780c */ /* 0x040fe20003f46270 */
[----:B------:R-:W0:Y:S01]  /*2ab0*/  SHFL.IDX PT, R28, R28, 0x1, 0x1c1f ;  /* 0x003c1f001c1c7f89 */ /* 0x000e2200000e0000 */
[----:B------:R-:W-:Y:S02]  /*2ac0*/  ISETP.GE.AND P5, PT, R70, 0xa, PT ;  /* 0x0000000a4600780c */ /* 0x000fe40003fa6270 */
[----:B------:R-:W-:Y:S02]  /*2ad0*/  ISETP.GT.AND P3, PT, R24, 0x1, !P2 ;  /* 0x000000011800780c */ /* 0x000fe40005764270 */
[----:B------:R-:W-:Y:S02]  /*2ae0*/  ISETP.GE.AND P4, PT, R70, 0x9, PT ;  /* 0x000000094600780c */ /* 0x000fe40003f86270 */
[----:B------:R-:W-:Y:S02]  /*2af0*/  ISETP.LT.OR P3, PT, R13, 0x2, P3 ;  /* 0x000000020d00780c */ /* 0x000fe40001f61670 */
[----:B------:R-:W-:-:S02]  /*2b00*/  P2R R86, PR, RZ, 0x10 ;  /* 0x00000010ff567803 */ /* 0x000fc40000000000 */
[----:B------:R-:W-:Y:S02]  /*2b10*/  FSEL R119, R89, -INF , !P3 ;  /* 0xff80000059777808 */ /* 0x000fe40005800000 */
[C---:B------:R-:W-:Y:S02]  /*2b20*/  ISETP.GT.AND P3, PT, R24.reuse, 0x9, !P5 ;  /* 0x000000091800780c */ /* 0x040fe40006f64270 */
[----:B------:R-:W-:Y:S02]  /*2b30*/  P2R R92, PR, RZ, 0x20 ;  /* 0x00000020ff5c7803 */ /* 0x000fe40000000000 */
[----:B------:R-:W-:Y:S02]  /*2b40*/  ISETP.LT.OR P3, PT, R13, 0xa, P3 ;  /* 0x0000000a0d00780c */ /* 0x000fe40001f61670 */
[----:B------:R-:W-:Y:S02]  /*2b50*/  ISETP.GT.AND P4, PT, R24, 0x8, !P4 ;  /* 0x000000081800780c */ /* 0x000fe40006784270 */
[----:B------:R-:W-:-:S02]  /*2b60*/  ISETP.GE.AND P5, PT, R70, 0x11, PT ;  /* 0x000000114600780c */ /* 0x000fc40003fa6270 */
[----:B------:R-:W-:Y:S02]  /*2b70*/  FSEL R123, R90, -INF , !P3 ;  /* 0xff8000005a7b7808 */ /* 0x000fe40005800000 */
[----:B------:R-:W-:Y:S02]  /*2b80*/  ISETP.LT.OR P4, PT, R13, 0x9, P4 ;  /* 0x000000090d00780c */ /* 0x000fe40002781670 */
[----:B------:R-:W-:Y:S02]  /*2b90*/  ISETP.GT.AND P3, PT, R24, 0x10, !P5 ;  /* 0x000000101800780c */ /* 0x000fe40006f64270 */
[----:B-1----:R-:W-:Y:S01]  /*2ba0*/  FSEL R121, R26, -INF , !P4 ;  /* 0xff8000001a797808 */ /* 0x002fe20006000000 */
[----:B0-----:R-:W-:Y:S01]  /*2bb0*/  IMAD.IADD R26, R75, 0x1, R28 ;  /* 0x000000014b1a7824 */ /* 0x001fe200078e021c */
[----:B------:R-:W-:Y:S02]  /*2bc0*/  ISETP.LT.OR P3, PT, R13, 0x11, P3 ;  /* 0x000000110d00780c */ /* 0x000fe40001f61670 */
[----:B------:R-:W-:-:S02]  /*2bd0*/  ISETP.GE.AND P4, PT, R70, 0x12, PT ;  /* 0x000000124600780c */ /* 0x000fc40003f86270 */
[----:B------:R-:W-:Y:S02]  /*2be0*/  FSEL R125, R32, -INF , !P3 ;  /* 0xff800000207d7808 */ /* 0x000fe40005800000 */
[----:B------:R-:W-:Y:S02]  /*2bf0*/  ISETP.GT.AND P3, PT, R24, 0x11, !P4 ;  /* 0x000000111800780c */ /* 0x000fe40006764270 */
[----:B------:R-:W-:Y:S02]  /*2c00*/  P2R R32, PR, RZ, 0x10 ;  /* 0x00000010ff207803 */ /* 0x000fe40000000000 */
[----:B------:R-:W-:Y:S02]  /*2c10*/  ISETP.LT.OR P3, PT, R13, 0x12, P3 ;  /* 0x000000120d00780c */ /* 0x000fe40001f61670 */
[----:B------:R-:W-:Y:S02]  /*2c20*/  ISETP.GE.AND P4, PT, R70, 0x19, PT ;  /* 0x000000194600780c */ /* 0x000fe40003f86270 */
[----:B------:R-:W-:-:S02]  /*2c30*/  FSEL R127, R30, -INF , !P3 ;  /* 0xff8000001e7f7808 */ /* 0x000fc40005800000 */
[----:B------:R-:W-:Y:S02]  /*2c40*/  ISETP.GT.AND P3, PT, R24, 0x18, !P4 ;  /* 0x000000181800780c */ /* 0x000fe40006764270 */
[----:B------:R-:W-:Y:S02]  /*2c50*/  P2R R94, PR, RZ, 0x10 ;  /* 0x00000010ff5e7803 */ /* 0x000fe40000000000 */
[----:B------:R-:W-:Y:S02]  /*2c60*/  ISETP.LT.OR P3, PT, R13, 0x19, P3 ;  /* 0x000000190d00780c */ /* 0x000fe40001f61670 */
[----:B------:R-:W-:Y:S02]  /*2c70*/  ISETP.GE.AND P4, PT, R70, 0x1a, PT ;  /* 0x0000001a4600780c */ /* 0x000fe40003f86270 */
[----:B------:R-:W-:Y:S02]  /*2c80*/  FSEL R129, R36, -INF , !P3 ;  /* 0xff80000024817808 */ /* 0x000fe40005800000 */
[----:B------:R-:W-:-:S02]  /*2c90*/  ISETP.GT.AND P3, PT, R24, 0x19, !P4 ;  /* 0x000000191800780c */ /* 0x000fc40006764270 */
[----:B------:R-:W-:Y:S02]  /*2ca0*/  P2R R36, PR, RZ, 0x10 ;  /* 0x00000010ff247803 */ /* 0x000fe40000000000 */
[----:B------:R-:W-:Y:S02]  /*2cb0*/  ISETP.LT.OR P3, PT, R13, 0x1a, P3 ;  /* 0x0000001a0d00780c */ /* 0x000fe40001f61670 */
[----:B------:R-:W-:Y:S02]  /*2cc0*/  ISETP.GE.AND P4, PT, R70, 0x21, PT ;  /* 0x000000214600780c */ /* 0x000fe40003f86270 */
[----:B------:R-:W-:Y:S02]  /*2cd0*/  FSEL R79, R34, -INF , !P3 ;  /* 0xff800000224f7808 */ /* 0x000fe40005800000 */
[----:B------:R-:W-:Y:S02]  /*2ce0*/  ISETP.GT.AND P3, PT, R24, 0x20, !P4 ;  /* 0x000000201800780c */ /* 0x000fe40006764270 */
[----:B------:R-:W-:-:S02]  /*2cf0*/  P2R R34, PR, RZ, 0x10 ;  /* 0x00000010ff227803 */ /* 0x000fc40000000000 */
[C---:B------:R-:W-:Y:S02]  /*2d00*/  ISETP.LT.OR P3, PT, R13.reuse, 0x21, P3 ;  /* 0x000000210d00780c */ /* 0x040fe40001f61670 */
[----:B------:R-:W-:Y:S02]  /*2d10*/  ISETP.GE.AND P4, PT, R70, 0x22, PT ;  /* 0x000000224600780c */ /* 0x000fe40003f86270 */
[----:B------:R-:W-:Y:S02]  /*2d20*/  FSEL R117, R40, -INF , !P3 ;  /* 0xff80000028757808 */ /* 0x000fe40005800000 */
[----:B------:R-:W-:Y:S02]  /*2d30*/  ISETP.GT.AND P3, PT, R24, 0x21, !P4 ;  /* 0x000000211800780c */ /* 0x000fe40006764270 */
[----:B------:R-:W-:Y:S02]  /*2d40*/  P2R R40, PR, RZ, 0x10 ;  /* 0x00000010ff287803 */ /* 0x000fe40000000000 */
[----:B------:R-:W-:-:S02]  /*2d50*/  ISETP.LT.OR P3, PT, R13, 0x22, P3 ;  /* 0x000000220d00780c */ /* 0x000fc40001f61670 */
[----:B------:R-:W-:Y:S02]  /*2d60*/  ISETP.GE.AND P4, PT, R70, 0x29, PT ;  /* 0x000000294600780c */ /* 0x000fe40003f86270 */
[----:B------:R-:W-:Y:S02]  /*2d70*/  FSEL R81, R38, -INF , !P3 ;  /* 0xff80000026517808 */ /* 0x000fe40005800000 */
[----:B------:R-:W-:Y:S02]  /*2d80*/  ISETP.GT.AND P3, PT, R24, 0x28, !P4 ;  /* 0x000000281800780c */ /* 0x000fe40006764270 */
[----:B------:R-:W-:Y:S02]  /*2d90*/  P2R R38, PR, RZ, 0x10 ;  /* 0x00000010ff267803 */ /* 0x000fe40000000000 */
        /* <DEDUP_REMOVED lines=86> */
[----:B------:R-:W-:Y:S02]  /*3300*/  P2R R90, PR, RZ, 0x20 ;  /* 0x00000020ff5a7803 */ /* 0x000fe40000000000 */
[----:B------:R-:W-:Y:S02]  /*3310*/  FSEL R11, R77, -INF , !P3 ;  /* 0xff8000004d0b7808 */ /* 0x000fe40005800000 */
[----:B------:R-:W-:-:S04]  /*3320*/  ISETP.GE.AND P3, PT, R70, 0x71, PT ;  /* 0x000000714600780c */ /* 0x000fc80003f66270 */
[----:B------:R-:W-:-:S04]  /*3330*/  ISETP.GT.AND P4, PT, R24, 0x70, !P3 ;  /* 0x000000701800780c */ /* 0x000fc80005f84270 */
[----:B------:R-:W-:-:S04]  /*3340*/  ISETP.LT.OR P4, PT, R13, 0x71, P4 ;  /* 0x000000710d00780c */ /* 0x000fc80002781670 */
        /* <DEDUP_REMOVED lines=10> */
[----:B------:R-:W-:Y:S02]  /*33f0*/  P2R R30, PR, RZ, 0x40 ;  /* 0x00000040ff1e7803 */ /* 0x000fe40000000000 */
[----:B------:R-:W-:-:S04]  /*3400*/  ISETP.GT.AND P6, PT, R24, RZ, !P6 ;  /* 0x000000ff1800720c */ /* 0x000fc800077c4270 */
[----:B------:R-:W-:-:S04]  /*3410*/  ISETP.LT.OR P6, PT, R13, 0x1, P6 ;  /* 0x000000010d00780c */ /* 0x000fc800037c1670 */
[----:B------:R-:W-:Y:S02]  /*3420*/  FSEL R77, R4, -INF , !P6 ;  /* 0xff800000044d7808 */ /* 0x000fe40007000000 */
[----:B------:R-:W-:-:S04]  /*3430*/  ISETP.GE.AND P6, PT, R70, 0x7a, PT ;  /* 0x0000007a4600780c */ /* 0x000fc80003fc6270 */
[----:B------:R-:W-:Y:S02]  /*3440*/  P2R R58, PR, RZ, 0x40 ;  /* 0x00000040ff3a7803 */ /* 0x000fe40000000000 */
[----:B------:R-:W-:Y:S02]  /*3450*/  ISETP.GT.AND P6, PT, R24, 0x79, !P6 ;  /* 0x000000791800780c */ /* 0x000fe400077c4270 */
[----:B------:R-:W-:Y:S02]  /*3460*/  VIADDMNMX R24, R28, R82, R71, PT ;  /* 0x000000521c187246 */ /* 0x000fe40003800147 */
[----:B------:R-:W-:-:S04]  /*3470*/  ISETP.LT.OR P6, PT, R13, 0x7a, P6 ;  /* 0x0000007a0d00780c */ /* 0x000fc800037c1670 */
[----:B------:R-:W-:Y:S02]  /*3480*/  FSEL R13, R62, -INF , !P6 ;  /* 0xff8000003e0d7808 */ /* 0x000fe40007000000 */
[----:B------:R-:W-:-:S13]  /*3490*/  PLOP3.LUT P6, PT, PT, PT, UP1, 0x40, 0x0 ;  /* 0x000000000000781c */ /* 0x000fda0003fce818 */
[----:B------:R-:W-:Y:S05]  /*34a0*/  @P6 BRA `(.L_x_1118) ;  /* 0x0000000000646947 */ /* 0x000fea0003800000 */
        /* <DEDUP_REMOVED lines=9> */
[----:B------:R-:W-:Y:S01]  /*3540*/  @P6 IMAD.HI.U32 R4, R61, UR10, RZ ;  /* 0x0000000a3d046c27 */ /* 0x000fe2000f8e00ff */
[----:B------:R-:W-:-:S13]  /*3550*/  PLOP3.LUT P6, PT, PT, PT, UP2, 0x80, 0x0 ;  /* 0x000000000000781c */ /* 0x000fda0003fcf028 */
[----:B------:R-:W-:-:S04]  /*3560*/  @P6 SHF.R.U32.HI R61, RZ, UR11, R4 ;  /* 0x0000000bff3d6c19 */ /* 0x000fc80008011604 */
[----:B------:R-:W-:Y:S01]  /*3570*/  LOP3.LUT R61, RZ, R61, RZ, 0x33, !PT ;  /* 0x0000003dff3d7212 */ /* 0x000fe200078e33ff */
[----:B------:R-:W-:Y:S06]  /*3580*/  BRA `(.L_x_1121) ;  /* 0x0000000000187947 */ /* 0x000fec0003800000 */
.L_x_1120:
[----:B------:R-:W-:-:S06]  /*3590*/  UISETP.NE.AND UP2, UPT, UR7, 0x1, UPT ;  /* 0x000000010700788c */ /* 0x000fcc000bf45270 */
[----:B------:R-:W-:-:S05]  /*35a0*/  PLOP3.LUT P6, PT, PT, PT, UP2, 0x80, 0x0 ;  /* 0x000000000000781c */ /* 0x000fca0003fcf028 */
[----:B------:R-:W-:-:S08]  /*35b0*/  @UP2 ULDC.64 UR10, c[0x0][0x9e8] ;  /* 0x00027a00000a2ab9 */ /* 0x000fd00000000a00 */
[----:B------:R-:W-:Y:S01]  /*35c0*/  @P6 IMAD.HI.U32 R4, R61, UR10, RZ ;  /* 0x0000000a3d046c27 */ /* 0x000fe2000f8e00ff */
[----:B------:R-:W-:-:S13]  /*35d0*/  PLOP3.LUT P6, PT, PT, PT, UP2, 0x80, 0x0 ;  /* 0x000000000000781c */ /* 0x000fda0003fcf028 */
[----:B------:R-:W-:-:S07]  /*35e0*/  @P6 SHF.R.U32.HI R61, RZ, UR11, R4 ;  /* 0x0000000bff3d6c19 */ /* 0x000fce0008011604 */
.L_x_1121:
[----:B------:R-:W-:Y:S05]  /*35f0*/  BSYNC B0 ;  /* 0x0000000000007941 */ /* 0x000fea0003800000 */
.L_x_1119:
[----:B------:R-:W-:-:S04]  /*3600*/  IMAD R61, R61, UR7, -R66 ;  /* 0x000000073d3d7c24 */ /* 0x000fc8000f8e0a42 */
[----:B------:R-:W-:-:S05]  /*3610*/  IMAD R61, R16, -0x2, R61 ;  /* 0xfffffffe103d7824 */ /* 0x000fca00078e023d */
[----:B------:R-:W-:Y:S02]  /*3620*/  VIMNMX R26, R26, R61, !PT ;  /* 0x0000003d1a1a7248 */ /* 0x000fe40007fe0100 */
[----:B------:R-:W-:-:S07]  /*3630*/  VIADDMNMX R24, R61, UR7, R24, PT ;  /* 0x000000073d187c46 */ /* 0x000fce000b800118 */
.L_x_1118:
[----:B------:R-:W-:Y:S01]  /*3640*/  ISETP.GT.AND P2, PT, R26, 0x1, !P2 ;  /* 0x000000011a00780c */ /* 0x000fe20005744270 */
[----:B------:R-:W-:Y:S01]  /*3650*/  ULDC UR10, c[0x0][0x988] ;  /* 0x00026200000a7ab9 */ /* 0x000fe20000000800 */
[----:B------:R-:W-:Y:S01]  /*3660*/  ISETP.NE.AND P6, PT, R90, RZ, PT ;  /* 0x000000ff5a00720c */ /* 0x000fe20003fc5270 */
[----:B------:R-:W-:Y:S01]  /*3670*/  @UP0 ULDC UR15, c[0x0][0x450] ;  /* 0x00011400000f0ab9 */ /* 0x000fe20000000800 */
[----:B------:R-:W-:Y:S01]  /*3680*/  ISETP.LT.OR P2, PT, R24, 0x2, P2 ;  /* 0x000000021800780c */ /* 0x000fe20001741670 */
[----:B------:R-:W-:Y:S01]  /*3690*/  UMOV UR14, UR36 ;  /* 0x00000024000e7c82 */ /* 0x000fe20008000000 */
[----:B------:R-:W-:Y:S02]  /*36a0*/  FMNMX.FTZ R4, R77, R119, !PT ;  /* 0x000000774d047209 */ /* 0x000fe40007810000 */
[----:B------:R-:W-:Y:S02]  /*36b0*/  FSEL R15, R15, -INF , !P2 ;  /* 0xff8000000f0f7808 */ /* 0x000fe40005000000 */
[----:B------:R-:W-:-:S02]  /*36c0*/  ISETP.NE.AND P2, PT, R86, RZ, PT ;  /* 0x000000ff5600720c */ /* 0x000fc40003f45270 */
[----:B------:R-:W-:Y:S02]  /*36d0*/  FMNMX.FTZ R4, R121, R4, !PT ;  /* 0x0000000479047209 */ /* 0x000fe40007810000 */
[----:B------:R-:W-:Y:S02]  /*36e0*/  ISETP.GT.AND P2, PT, R26, 0x8, !P2 ;  /* 0x000000081a00780c */ /* 0x000fe40005744270 */
[----:B------:R-:W-:Y:S02]  /*36f0*/  FMNMX.FTZ R4, R123, R4, !PT ;  /* 0x000000047b047209 */ /* 0x000fe40007810000 */
[----:B------:R-:W-:Y:S02]  /*3700*/  ISETP.LT.OR P2, PT, R24, 0x9, P2 ;  /* 0x000000091800780c */ /* 0x000fe40001741670 */
[----:B------:R-:W-:Y:S02]  /*3710*/  FMNMX.FTZ R4, R125, R4, !PT ;  /* 0x000000047d047209 */ /* 0x000fe40007810000 */
[----:B------:R-:W-:-:S02]  /*3720*/  FSEL R21, R21, -INF , !P2 ;  /* 0xff80000015157808 */ /* 0x000fc40005000000 */
[----:B------:R-:W-:Y:S02]  /*3730*/  ISETP.NE.AND P2, PT, R92, RZ, PT ;  /* 0x000000ff5c00720c */ /* 0x000fe40003f45270 */
[----:B------:R-:W-:Y:S02]  /*3740*/  FMNMX.FTZ R4, R127, R4, !PT ;  /* 0x000000047f047209 */ /* 0x000fe40007810000 */
[----:B------:R-:W-:Y:S02]  /*3750*/  ISETP.GT.AND P2, PT, R26, 0x9, !P2 ;  /* 0x000000091a00780c */ /* 0x000fe40005744270 */
[----:B------:R-:W-:Y:S02]  /*3760*/  FMNMX.FTZ R4, R129, R4, !PT ;  /* 0x0000000481047209 */ /* 0x000fe40007810000 */
[----:B------:R-:W-:Y:S02]  /*3770*/  ISETP.LT.OR P2, PT, R24, 0xa, P2 ;  /* 0x0000000a1800780c */ /* 0x000fe40001741670 */
[----:B------:R-:W-:-:S02]  /*3780*/  FMNMX.FTZ R4, R79, R4, !PT ;  /* 0x000000044f047209 */ /* 0x000fc40007810000 */
[----:B------:R-:W-:Y:S02]  /*3790*/  FSEL R25, R25, -INF , !P2 ;  /* 0xff80000019197808 */ /* 0x000fe40005000000 */
[----:B------:R-:W-:Y:S02]  /*37a0*/  ISETP.GT.AND P2, PT, R26, 0x10, !P6 ;  /* 0x000000101a00780c */ /* 0x000fe40007744270 */
[----:B------:R-:W-:Y:S02]  /*37b0*/  FMNMX.FTZ R4, R117, R4, !PT ;  /* 0x0000000475047209 */ /* 0x000fe40007810000 */
[----:B------:R-:W-:Y:S02]  /*37c0*/  ISETP.LT.OR P2, PT, R24, 0x11, P2 ;  /* 0x000000111800780c */ /* 0x000fe40001741670 */
[----:B------:R-:W-:Y:S02]  /*37d0*/  ISETP.NE.AND P6, PT, R52, RZ, PT ;  /* 0x000000ff3400720c */ /* 0x000fe40003fc5270 */
        /* <DEDUP_REMOVED lines=8> */
[----:B------:R-:W-:Y:S02]  /*3860*/  ISETP.NE.AND P2, PT, R94, RZ, PT ;  /* 0x000000ff5e00720c */ /* 0x000fe40003f45270 */
[----:B------:R-:W-:Y:S02]  /*3870*/  FMNMX.FTZ R4, R113, R4, !PT ;  /* 0x0000000471047209 */ /* 0x000fe40007810000 */
[----:B------:R-:W-:Y:S02]  /*3880*/  ISETP.GT.AND P2, PT, R26, 0x18, !P2 ;  /* 0x000000181a00780c */ /* 0x000fe40005744270 */
[----:B------:R-:W-:Y:S02]  /*3890*/  FMNMX.FTZ R4, R85, R4, !PT ;  /* 0x0000000455047209 */ /* 0x000fe40007810000 */
[----:B------:R-:W-:-:S02]  /*38a0*/  ISETP.LT.OR P2, PT, R24, 0x19, P2 ;  /* 0x000000191800780c */ /* 0x000fc40001741670 */
[----:B------:R-:W-:Y:S02]  /*38b0*/  FMNMX.FTZ R4, R111, R4, !PT ;  /* 0x000000046f047209 */ /* 0x000fe40007810000 */
[----:B------:R-:W-:Y:S02]  /*38c0*/  FSEL R31, R31, -INF , !P2 ;  /* 0xff8000001f1f7808 */ /* 0x000fe40005000000 */
[----:B------:R-:W-:Y:S02]  /*38d0*/  ISETP.NE.AND P2, PT, R36, RZ, PT ;  /* 0x000000ff2400720c */ /* 0x000fe40003f45270 */
[----:B------:R-:W-:Y:S02]  /*38e0*/  FMNMX.FTZ R4, R87, R4, !PT ;  /* 0x0000000457047209 */ /* 0x000fe40007810000 */
[----:B------:R-:W-:Y:S02]  /*38f0*/  ISETP.GT.AND P2, PT, R26, 0x19, !P2 ;  /* 0x000000191a00780c */ /* 0x000fe40005744270 */
[----:B------:R-:W-:-:S02]  /*3900*/  FMNMX.FTZ R4, R109, R4, !PT ;  /* 0x000000046d047209 */ /* 0x000fc40007810000 */
[----:B------:R-:W-:Y:S02]  /*3910*/  ISETP.LT.OR P2, PT, R24, 0x1a, P2 ;  /* 0x0000001a1800780c */ /* 0x000fe40001741670 */
[----:B------:R-:W-:Y:S02]  /*3920*/  FMNMX.FTZ R4, R107, R4, !PT ;  /* 0x000000046b047209 */ /* 0x000fe40007810000 */
[----:B------:R-:W-:Y:S02]  /*3930*/  FSEL R33, R33, -INF , !P2 ;  /* 0xff80000021217808 */ /* 0x000fe40005000000 */
[----:B------:R-:W-:Y:S02]  /*3940*/  ISETP.NE.AND P2, PT, R34, RZ, PT ;  /* 0x000000ff2200720c */ /* 0x000fe40003f45270 */
[----:B------:R-:W-:Y:S02]  /*3950*/  FMNMX.FTZ R4, R105, R4, !PT ;  /* 0x0000000469047209 */ /* 0x000fe40007810000 */
[----:B------:R-:W-:-:S02]  /*3960*/  ISETP.GT.AND P2, PT, R26, 0x20, !P2 ;  /* 0x000000201a00780c */ /* 0x000fc40005744270 */
[----:B------:R-:W-:Y:S02]  /*3970*/  FMNMX.FTZ R4, R103, R4, !PT ;  /* 0x0000000467047209 */ /* 0x000fe40007810000 */
[----:B------:R-:W-:Y:S02]  /*3980*/  ISETP.LT.OR P2, PT, R24, 0x21, P2 ;  /* 0x000000211800780c */ /* 0x000fe40001741670 */
[----:B------:R-:W-:Y:S02]  /*3990*/  FMNMX.FTZ R4, R101, R4, !PT ;  /* 0x0000000465047209 */ /* 0x000fe40007810000 */
[----:B------:R-:W-:Y:S02]  /*39a0*/  FSEL R35, R35, -INF , !P2 ;  /* 0xff80000023237808 */ /* 0x000fe40005000000 */
[----:B------:R-:W-:Y:S02]  /*39b0*/  ISETP.NE.AND P2, PT, R40, RZ, PT ;  /* 0x000000ff2800720c */ /* 0x000fe40003f45270 */
[----:B------:R-:W-:-:S02]  /*39c0*/  FMNMX.FTZ R4, R99, R4, !PT ;  /* 0x0000000463047209 */ /* 0x000fc40007810000 */
[----:B------:R-:W-:Y:S02]  /*39d0*/  ISETP.GT.AND P2, PT, R26, 0x21, !P2 ;  /* 0x000000211a00780c */ /* 0x000fe40005744270 */
[----:B------:R-:W-:Y:S02]  /*39e0*/  FMNMX.FTZ R4, R97, R4, !PT ;  /* 0x0000000461047209 */ /* 0x000fe40007810000 */
[----:B------:R-:W-:Y:S02]  /*39f0*/  ISETP.LT.OR P2, PT, R24, 0x22, P2 ;  /* 0x000000221800780c */ /* 0x000fe40001741670 */
        /* <DEDUP_REMOVED lines=21> */
[----:B------:R-:W-:Y:S02]  /*3b50*/  ISETP.GT.AND P3, PT, R26, 0x70, !P3 ;  /* 0x000000701a00780c */ /* 0x000fe40005f64270 */
[----:B------:R-:W-:Y:S02]  /*3b60*/  FSEL R43, R43, -INF , !P2 ;  /* 0xff8000002b2b7808 */ /* 0x000fe40005000000 */
[----:B------:R-:W-:Y:S02]  /*3b70*/  ISETP.NE.AND P2, PT, R48, RZ, PT ;  /* 0x000000ff3000720c */ /* 0x000fe40003f45270 */
[C---:B------:R-:W-:Y:S02]  /*3b80*/  ISETP.GT.AND P4, PT, R26.reuse, 0x71, !P4 ;  /* 0x000000711a00780c */ /* 0x040fe40006784270 */
[----:B------:R-:W-:Y:S02]  /*3b90*/  ISETP.GT.AND P2, PT, R26, 0x31, !P2 ;  /* 0x000000311a00780c */ /* 0x000fe40005744270 */
[----:B------:R-:W-:-:S02]  /*3ba0*/  ISETP.LT.OR P3, PT, R24, 0x71, P3 ;  /* 0x000000711800780c */ /* 0x000fc40001f61670 */
[----:B------:R-:W-:Y:S02]  /*3bb0*/  ISETP.LT.OR P2, PT, R24, 0x32, P2 ;  /* 0x000000321800780c */ /* 0x000fe40001741670 */
[----:B------:R-:W-:Y:S02]  /*3bc0*/  ISETP.GT.AND P5, PT, R26, 0x78, !P5 ;  /* 0x000000781a00780c */ /* 0x000fe40006fa4270 */
[----:B------:R-:W-:Y:S02]  /*3bd0*/  FSEL R45, R45, -INF , !P2 ;  /* 0xff8000002d2d7808 */ /* 0x000fe40005000000 */
[----:B------:R-:W-:Y:S02]  /*3be0*/  ISETP.NE.AND P2, PT, R46, RZ, PT ;  /* 0x000000ff2e00720c */ /* 0x000fe40003f45270 */
[----:B------:R-:W-:Y:S02]  /*3bf0*/  ISETP.LT.OR P4, PT, R24, 0x72, P4 ;  /* 0x000000721800780c */ /* 0x000fe40002781670 */
[----:B------:R-:W-:-:S02]  /*3c00*/  ISETP.GT.AND P2, PT, R26, 0x38, !P2 ;  /* 0x000000381a00780c */ /* 0x000fc40005744270 */
[C---:B------:R-:W-:Y:S02]  /*3c10*/  ISETP.LT.OR P5, PT, R24.reuse, 0x79, P5 ;  /* 0x000000791800780c */ /* 0x040fe40002fa1670 */
[----:B------:R-:W-:-:S04]  /*3c20*/  ISETP.LT.OR P2, PT, R24, 0x39, P2 ;  /* 0x000000391800780c */ /* 0x000fc80001741670 */
[----:B------:R-:W-:Y:S02]  /*3c30*/  FSEL R47, R47, -INF , !P2 ;  /* 0xff8000002f2f7808 */ /* 0x000fe40005000000 */
[----:B------:R-:W-:Y:S02]  /*3c40*/  ISETP.GT.AND P2, PT, R26, 0x39, !P6 ;  /* 0x000000391a00780c */ /* 0x000fe40007744270 */
[----:B------:R-:W-:Y:S02]  /*3c50*/  ISETP.NE.AND P6, PT, R73, RZ, PT ;  /* 0x000000ff4900720c */ /* 0x000fe40003fc5270 */
[----:B------:R-:W-:Y:S01]  /*3c60*/  ISETP.LT.OR P2, PT, R24, 0x3a, P2 ;  /* 0x0000003a1800780c */ /* 0x000fe20001741670 */
[----:B------:R-:W0:Y:S03]  /*3c70*/  SHFL.BFLY PT, R73, R28, 0x2, 0x1f ;  /* 0x0c401f001c497f89 */ /* 0x000e2600000e0000 */
[----:B------:R-:W-:-:S02]  /*3c80*/  FSEL R49, R49, -INF , !P2 ;  /* 0xff80000031317808 */ /* 0x000fc40005000000 */
[----:B------:R-:W-:-:S04]  /*3c90*/  ISETP.NE.AND P2, PT, R50, RZ, PT ;  /* 0x000000ff3200720c */ /* 0x000fc80003f45270 */
[----:B------:R-:W-:-:S04]  /*3ca0*/  ISETP.GT.AND P2, PT, R26, 0x40, !P2 ;  /* 0x000000401a00780c */ /* 0x000fc80005744270 */
[----:B------:R-:W-:-:S04]  /*3cb0*/  ISETP.LT.OR P2, PT, R24, 0x41, P2 ;  /* 0x000000411800780c */ /* 0x000fc80001741670 */
[----:B------:R-:W-:Y:S02]  /*3cc0*/  FSEL R51, R51, -INF , !P2 ;  /* 0xff80000033337808 */ /* 0x000fe40005000000 */
[----:B------:R-:W-:-:S04]  /*3cd0*/  ISETP.NE.AND P2, PT, R56, RZ, PT ;  /* 0x000000ff3800720c */ /* 0x000fc80003f45270 */
[----:B------:R-:W-:Y:S02]  /*3ce0*/  ISETP.GT.AND P2, PT, R26, 0x41, !P2 ;  /* 0x000000411a00780c */ /* 0x000fe40005744270 */
[----:B0-----:R-:W-:Y:S02]  /*3cf0*/  FMNMX.FTZ R73, R28, R73, !PT ;  /* 0x000000491c497209 */ /* 0x001fe40007810000 */
[----:B------:R-:W-:-:S03]  /*3d00*/  ISETP.LT.OR P2, PT, R24, 0x42, P2 ;  /* 0x000000421800780c */ /* 0x000fc60001741670 */
[----:B------:R-:W0:Y:S01]  /*3d10*/  SHFL.BFLY PT, R4, R73, 0x1, 0x1f ;  /* 0x0c201f0049047f89 */ /* 0x000e2200000e0000 */
[----:B------:R-:W-:Y:S02]  /*3d20*/  FSEL R53, R53, -INF , !P2 ;  /* 0xff80000035357808 */ /* 0x000fe40005000000 */
[----:B------:R-:W-:-:S04]  /*3d30*/  ISETP.NE.AND P2, PT, R96, RZ, PT ;  /* 0x000000ff6000720c */ /* 0x000fc80003f45270 */
[----:B------:R-:W-:-:S04]  /*3d40*/  ISETP.GT.AND P2, PT, R26, 0x48, !P2 ;  /* 0x000000481a00780c */ /* 0x000fc80005744270 */
[----:B------:R-:W-:-:S04]  /*3d50*/  ISETP.LT.OR P2, PT, R24, 0x49, P2 ;  /* 0x000000491800780c */ /* 0x000fc80001741670 */
[----:B------:R-:W-:Y:S02]  /*3d60*/  FSEL R55, R55, -INF , !P2 ;  /* 0xff80000037377808 */ /* 0x000fe40005000000 */
[----:B------:R-:W-:-:S04]  /*3d70*/  ISETP.NE.AND P2, PT, R60, RZ, PT ;  /* 0x000000ff3c00720c */ /* 0x000fc80003f45270 */
[----:B------:R-:W-:Y:S02]  /*3d80*/  ISETP.GT.AND P2, PT, R26, 0x49, !P2 ;  /* 0x000000491a00780c */ /* 0x000fe40005744270 */
[----:B0-----:R-:W-:Y:S02]  /*3d90*/  FMNMX.FTZ R4, R73, R4, !PT ;  /* 0x0000000449047209 */ /* 0x001fe40007810000 */
[----:B------:R-:W-:-:S04]  /*3da0*/  ISETP.LT.OR P2, PT, R24, 0x4a, P2 ;  /* 0x0000004a1800780c */ /* 0x000fc80001741670 */
[----:B------:R-:W-:Y:S02]  /*3db0*/  FSEL R57, R57, -INF , !P2 ;  /* 0xff80000039397808 */ /* 0x000fe40005000000 */
[----:B------:R-:W-:-:S04]  /*3dc0*/  ISETP.NE.AND P2, PT, R98, RZ, PT ;  /* 0x000000ff6200720c */ /* 0x000fc80003f45270 */
[----:B------:R-:W-:-:S04]  /*3dd0*/  ISETP.GT.AND P2, PT, R26, 0x50, !P2 ;  /* 0x000000501a00780c */ /* 0x000fc80005744270 */
[----:B------:R-:W-:-:S04]  /*3de0*/  ISETP.LT.OR P2, PT, R24, 0x51, P2 ;  /* 0x000000511800780c */ /* 0x000fc80001741670 */
[----:B------:R-:W-:Y:S02]  /*3df0*/  FSEL R59, R59, -INF , !P2 ;  /* 0xff8000003b3b7808 */ /* 0x000fe40005000000 */
[----:B------:R-:W-:-:S04]  /*3e00*/  ISETP.NE.AND P2, PT, R64, RZ, PT ;  /* 0x000000ff4000720c */ /* 0x000fc80003f45270 */
[----:B------:R-:W-:-:S04]  /*3e10*/  ISETP.GT.AND P2, PT, R26, 0x51, !P2 ;  /* 0x000000511a00780c */ /* 0x000fc80005744270 */
[----:B------:R-:W-:-:S04]  /*3e20*/  ISETP.LT.OR P2, PT, R24, 0x52, P2 ;  /* 0x000000521800780c */ /* 0x000fc80001741670 */
[----:B------:R-:W-:Y:S01]  /*3e30*/  FSEL R71, R6, -INF , !P2 ;  /* 0xff80000006477808 */ /* 0x000fe20005000000 */
[----:B------:R-:W-:Y:S01]  /*3e40*/  IMAD.U32 R6, RZ, RZ, UR10 ;  /* 0x0000000aff067e24 */ /* 0x000fe2000f8e00ff */
[----:B------:R-:W-:Y:S01]  /*3e50*/  ISETP.NE.AND P2, PT, R65, RZ, PT ;  /* 0x000000ff4100720c */ /* 0x000fe20003f45270 */
[----:B------:R-:W-:Y:S02]  /*3e60*/  @UP0 ULDC UR10, c[0x0][0x44c] ;  /* 0x00011300000a0ab9 */ /* 0x000fe40000000800 */
[----:B------:R-:W-:Y:S01]  /*3e70*/  UIMAD.WIDE.U32 UR10, UR36, UR10, URZ ;  /* 0x0000000a240a72a5 */ /* 0x000fe2000f8e003f */
[----:B------:R-:W-:-:S03]  /*3e80*/  ISETP.GT.AND P2, PT, R26, 0x58, !P2 ;  /* 0x000000581a00780c */ /* 0x000fc60005744270 */
[----:B------:R-:W-:Y:S01]  /*3e90*/  @UP0 USHF.R.U32.HI UR14, URZ, UR15, UR11 ;  /* 0x0000000f3f0e0299 */ /* 0x000fe2000801160b */
[----:B------:R-:W-:-:S03]  /*3ea0*/  ISETP.LT.OR P2, PT, R24, 0x59, P2 ;  /* 0x000000591800780c */ /* 0x000fc60001741670 */
[----:B------:R-:W-:Y:S01]  /*3eb0*/  UIADD3 UR52, UR52, UR14, URZ ;  /* 0x0000000e34347290 */ /* 0x000fe2000fffe03f */
[----:B------:R-:W-:Y:S02]  /*3ec0*/  FSEL R67, R67, -INF , !P2 ;  /* 0xff80000043437808 */ /* 0x000fe40005000000 */
[----:B------:R-:W-:Y:S01]  /*3ed0*/  ISETP.NE.AND P2, PT, R68, RZ, PT ;  /* 0x000000ff4400720c */ /* 0x000fe20003f45270 */
[----:B------:R-:W-:-:S03]  /*3ee0*/  UIADD3 UR6, UR52, UR6, URZ ;  /* 0x0000000634067290 */ /* 0x000fc6000fffe03f */
[----:B------:R-:W-:-:S04]  /*3ef0*/  ISETP.GT.AND P2, PT, R26, 0x59, !P2 ;  /* 0x000000591a00780c */ /* 0x000fc80005744270 */
        /* <DEDUP_REMOVED lines=9> */
[----:B------:R-:W-:Y:S02]  /*3f90*/  FSEL R63, R63, -INF , !P2 ;  /* 0xff8000003f3f7808 */ /* 0x000fe40005000000 */
[----:B------:R-:W-:Y:S02]  /*3fa0*/  ISETP.GT.AND P2, PT, R26, 0x68, !P6 ;  /* 0x000000681a00780c */ /* 0x000fe40007744270 */
[----:B------:R-:W-:Y:S01]  /*3fb0*/  ISETP.NE.AND P6, PT, R30, RZ, PT ;  /* 0x000000ff1e00720c */ /* 0x000fe20003fc5270 */
[----:B------:R-:W-:Y:S01]  /*3fc0*/  FMUL.FTZ R30, R4, R6 ;  /* 0x00000006041e7220 */ /* 0x000fe20000410000 */
[----:B------:R-:W-:-:S04]  /*3fd0*/  ISETP.LT.OR P2, PT, R24, 0x69, P2 ;  /* 0x000000691800780c */ /* 0x000fc80001741670 */
[----:B------:R-:W-:Y:S02]  /*3fe0*/  FSEL R65, R78, -INF , !P2 ;  /* 0xff8000004e417808 */ /* 0x000fe40005000000 */
[----:B------:R-:W-:-:S04]  /*3ff0*/  FSETP.NEU.FTZ.AND P2, PT, R4, -INF , PT ;  /* 0xff8000000400780b */ /* 0x000fc80003f5d000 */
[----:B------:R-:W-:Y:S02]  /*4000*/  FSEL R30, R30, RZ, P2 ;  /* 0x000000ff1e1e7208 */ /* 0x000fe40001000000 */
[----:B------:R-:W-:Y:S02]  /*4010*/  ISETP.GT.AND P2, PT, R26, RZ, !P6 ;  /* 0x000000ff1a00720c */ /* 0x000fe40007744270 */
[----:B------:R-:W-:Y:S01]  /*4020*/  ISETP.NE.AND P6, PT, R58, RZ, PT ;  /* 0x000000ff3a00720c */ /* 0x000fe20003fc5270 */
[-CC-:B------:R-:W-:Y:S01]  /*4030*/  FFMA.FTZ R170, R111, R6.reuse, -R30.reuse ;  /* 0x000000066faa7223 */ /* 0x180fe2000001081e */
[----:B------:R-:W-:Y:S01]  /*4040*/  ISETP.LT.OR P2, PT, R24, 0x1, P2 ;  /* 0x000000011800780c */ /* 0x000fe20001741670 */
[-CC-:B------:R-:W-:Y:S01]  /*4050*/  FFMA.FTZ R164, R109, R6.reuse, -R30.reuse ;  /* 0x000000066da47223 */ /* 0x180fe2000001081e */
[----:B------:R-:W-:Y:S01]  /*4060*/  FSEL R109, R12, -INF , !P3 ;  /* 0xff8000000c6d7808 */ /* 0x000fe20005800000 */
[-CC-:B------:R-:W-:Y:S01]  /*4070*/  FFMA.FTZ R168, R113, R6.reuse, -R30.reuse ;  /* 0x0000000671a87223 */ /* 0x180fe2000001081e */
[----:B------:R-:W-:Y:S01]  /*4080*/  FSEL R0, R0, -INF , !P2 ;  /* 0xff80000000007808 */ /* 0x000fe20005000000 */
[-CC-:B------:R-:W-:Y:S01]  /*4090*/  FFMA.FTZ R174, R115, R6.reuse, -R30.reuse ;  /* 0x0000000673ae7223 */ /* 0x180fe2000001081e */
[----:B------:R-:W-:Y:S01]  /*40a0*/  ISETP.NE.AND P2, PT, R76, RZ, PT ;  /* 0x000000ff4c00720c */ /* 0x000fe20003f45270 */
[-CC-:B------:R-:W-:Y:S01]  /*40b0*/  FFMA.FTZ R172, R117, R6.reuse, -R30.reuse ;  /* 0x0000000675ac7223 */ /* 0x180fe2000001081e */
[----:B------:R-:W-:Y:S01]  /*40c0*/  FMNMX.FTZ R28, R0, R15, !PT ;  /* 0x0000000f001c7209 */ /* 0x000fe20007810000 */
[-CC-:B------:R-:W-:Y:S01]  /*40d0*/  FFMA.FTZ R180, R77, R6.reuse, -R30.reuse ;  /* 0x000000064db47223 */ /* 0x180fe2000001081e */
[----:B------:R-:W-:Y:S01]  /*40e0*/  ISETP.GT.AND P2, PT, R26, 0x69, !P2 ;  /* 0x000000691a00780c */ /* 0x000fe20005744270 */
[--C-:B------:R-:W-:Y:S01]  /*40f0*/  FFMA.FTZ R73, R119, R6, -R30.reuse ;  /* 0x0000000677497223 */ /* 0x100fe2000001081e */
[----:B------:R-:W-:Y:S01]  /*4100*/  FMNMX.FTZ R28, R21, R28, !PT ;  /* 0x0000001c151c7209 */ /* 0x000fe20007810000 */
[--C-:B------:R-:W-:Y:S01]  /*4110*/  FFMA.FTZ R182, R121, R6, -R30.reuse ;  /* 0x0000000679b67223 */ /* 0x100fe2000001081e */
[----:B------:R-:W-:Y:S01]  /*4120*/  ISETP.LT.OR P2, PT, R24, 0x6a, P2 ;  /* 0x0000006a1800780c */ /* 0x000fe20001741670 */
[----:B------:R-:W-:Y:S01]  /*4130*/  MUFU.EX2 R180, R180 ;  /* 0x000000b400b47308 */ /* 0x000fe20000000800 */
[----:B------:R-:W-:Y:S01]  /*4140*/  FMNMX.FTZ R28, R25, R28, !PT ;  /* 0x0000001c191c7209 */ /* 0x000fe20007810000 */
[-CC-:B------:R-:W-:Y:S01]  /*4150*/  FFMA.FTZ R75, R123, R6.reuse, -R30.reuse ;  /* 0x000000067b4b7223 */ /* 0x180fe2000001081e */
[----:B------:R-:W-:Y:S01]  /*4160*/  FSEL R111, R2, -INF , !P2 ;  /* 0xff800000026f7808 */ /* 0x000fe20005000000 */
[--C-:B------:R-:W-:Y:S01]  /*4170*/  FFMA.FTZ R2, R107, R6, -R30.reuse ;  /* 0x000000066b027223 */ /* 0x100fe2000001081e */
[----:B------:R-:W-:Y:S01]  /*4180*/  FMNMX.FTZ R28, R27, R28, !PT ;  /* 0x0000001c1b1c7209 */ /* 0x000fe20007810000 */
[--C-:B------:R-:W-:Y:S01]  /*4190*/  FFMA.FTZ R176, R125, R6, -R30.reuse ;  /* 0x000000067db07223 */ /* 0x100fe2000001081e */
[----:B------:R-:W-:Y:S01]  /*41a0*/  ISETP.GT.AND P6, PT, R26, 0x79, !P6 ;  /* 0x000000791a00780c */ /* 0x000fe200077c4270 */
[----:B------:R-:W-:Y:S01]  /*41b0*/  MUFU.EX2 R117, R2 ;  /* 0x0000000200757308 */ /* 0x000fe20000000800 */
[----:B------:R-:W-:Y:S01]  /*41c0*/  FMNMX.FTZ R28, R29, R28, !PT ;  /* 0x0000001c1d1c7209 */ /* 0x000fe20007810000 */
[-CC-:B------:R-:W-:Y:S01]  /*41d0*/  FFMA.FTZ R77, R127, R6.reuse, -R30.reuse ;  /* 0x000000067f4d7223 */ /* 0x180fe2000001081e */
[----:B------:R-:W-:Y:S01]  /*41e0*/  FSEL R113, R10, -INF , !P4 ;  /* 0xff8000000a717808 */ /* 0x000fe20006000000 */
[--C-:B------:R-:W-:Y:S01]  /*41f0*/  FFMA.FTZ R10, R103, R6, -R30.reuse ;  /* 0x00000006670a7223 */ /* 0x100fe2000001081e */
[----:B------:R-:W-:Y:S01]  /*4200*/  FMNMX.FTZ R28, R31, R28, !PT ;  /* 0x0000001c1f1c7209 */ /* 0x000fe20007810000 */
[--C-:B------:R-:W-:Y:S01]  /*4210*/  FFMA.FTZ R11, R11, R6, -R30.reuse ;  /* 0x000000060b0b7223 */ /* 0x100fe2000001081e */
[----:B------:R-:W-:Y:S01]  /*4220*/  ISETP.LT.OR P6, PT, R24, 0x7a, P6 ;  /* 0x0000007a1800780c */ /* 0x000fe200037c1670 */
[----:B------:R-:W0:Y:S01]  /*4230*/  MUFU.EX2 R73, R73 ;  /* 0x0000004900497308 */ /* 0x000e220000000800 */
[----:B------:R-:W-:Y:S01]  /*4240*/  FMNMX.FTZ R28, R33, R28, !PT ;  /* 0x0000001c211c7209 */ /* 0x000fe20007810000 */
[-CC-:B------:R-:W-:Y:S01]  /*4250*/  FFMA.FTZ R178, R129, R6.reuse, -R30.reuse ;  /* 0x0000000681b27223 */ /* 0x180fe2000001081e */
[----:B------:R-:W-:Y:S01]  /*4260*/  FSEL R107, R14, -INF , !P5 ;  /* 0xff8000000e6b7808 */ /* 0x000fe20006800000 */
[--C-:B------:R-:W-:Y:S01]  /*4270*/  FFMA.FTZ R12, R5, R6, -R30.reuse ;  /* 0x00000006050c7223 */ /* 0x100fe2000001081e */
[----:B------:R-:W-:Y:S01]  /*4280*/  FMNMX.FTZ R28, R35, R28, !PT ;  /* 0x0000001c231c7209 */ /* 0x000fe20007810000 */
[--C-:B------:R-:W-:Y:S01]  /*4290*/  FFMA.FTZ R79, R79, R6, -R30.reuse ;  /* 0x000000064f4f7223 */ /* 0x100fe2000001081e */
[----:B------:R-:W-:Y:S01]  /*42a0*/  FSEL R115, R20, -INF , !P6 ;  /* 0xff80000014737808 */ /* 0x000fe20007000000 */
        /* <DEDUP_REMOVED lines=23> */
[----:B------:R-:W-:Y:S01]  /*4420*/  FFMA.FTZ R3, R3, R6, -R30 ;  /* 0x0000000603037223 */ /* 0x000fe2000001081e */
[----:B------:R-:W4:Y:S01]  /*4430*/  MUFU.EX2 R77, R77 ;  /* 0x0000004d004d7308 */ /* 0x000f220000000800 */
[----:B------:R-:W-:-:S04]  /*4440*/  FMNMX.FTZ R28, R49, R28, !PT ;  /* 0x0000001c311c7209 */ /* 0x000fc80007810000 */
[----:B------:R-:W-:-:S03]  /*4450*/  FMNMX.FTZ R28, R51, R28, !PT ;  /* 0x0000001c331c7209 */ /* 0x000fc60007810000 */
[----:B------:R0:W-:Y:S01]  /*4460*/  MUFU.EX2 R158, R11 ;  /* 0x0000000b009e7308 */ /* 0x0001e20000000800 */
[----:B------:R-:W-:-:S04]  /*4470*/  FMNMX.FTZ R28, R53, R28, !PT ;  /* 0x0000001c351c7209 */ /* 0x000fc80007810000 */
[----:B------:R-:W-:-:S03]  /*4480*/  FMNMX.FTZ R28, R55, R28, !PT ;  /* 0x0000001c371c7209 */ /* 0x000fc60007810000 */
[----:B------:R-:W5:Y:S01]  /*4490*/  MUFU.EX2 R178, R178 ;  /* 0x000000b200b27308 */ /* 0x000f620000000800 */
[----:B------:R-:W-:Y:S01]  /*44a0*/  FMNMX.FTZ R28, R57, R28, !PT ;  /* 0x0000001c391c7209 */ /* 0x000fe20007810000 */
[----:B0-----:R-:W-:Y:S01]  /*44b0*/  FADD.FTZ R11, R180, R73 ;  /* 0x00000049b40b7221 */ /* 0x001fe20000010000 */
[----:B------:R-:W-:Y:S02]  /*44c0*/  F2FP.BF16.F32.PACK_AB R180, R73, R180 ;  /* 0x000000b449b4723e */ /* 0x000fe400000010ff */
[----:B------:R-:W-:Y:S01]  /*44d0*/  FMNMX.FTZ R28, R59, R28, !PT ;  /* 0x0000001c3b1c7209 */ /* 0x000fe20007810000 */
[----:B-1----:R-:W-:Y:S01]  /*44e0*/  FADD.FTZ R32, R182, R11 ;  /* 0x0000000bb6207221 */ /* 0x002fe20000010000 */
[----:B--2---:R-:W-:Y:S01]  /*44f0*/  F2FP.BF16.F32.PACK_AB R182, R75, R182 ;  /* 0x000000b64bb6723e */ /* 0x004fe200000010ff */
[----:B------:R-:W0:Y:S01]  /*4500*/  MUFU.EX2 R79, R79 ;  /* 0x0000004f004f7308 */ /* 0x000e220000000800 */
[----:B------:R-:W-:Y:S01]  /*4510*/  FMNMX.FTZ R28, R71, R28, !PT ;  /* 0x0000001c471c7209 */ /* 0x000fe20007810000 */
[----:B------:R-:W-:-:S03]  /*4520*/  FADD.FTZ R11, R75, R32 ;  /* 0x000000204b0b7221 */ /* 0x000fc60000010000 */
[----:B------:R-:W-:Y:S01]  /*4530*/  FMNMX.FTZ R28, R67, R28, !PT ;  /* 0x0000001c431c7209 */ /* 0x000fe20007810000 */
[----:B---3--:R-:W-:Y:S01]  /*4540*/  FADD.FTZ R34, R176, R11 ;  /* 0x0000000bb0227221 */ /* 0x008fe20000010000 */
[----:B----4-:R-:W-:Y:S01]  /*4550*/  F2FP.BF16.F32.PACK_AB R176, R77, R176 ;  /* 0x000000b04db0723e */ /* 0x010fe200000010ff */
[----:B------:R-:W1:Y:S01]  /*4560*/  MUFU.EX2 R172, R172 ;  /* 0x000000ac00ac7308 */ /* 0x000e620000000800 */
[----:B------:R-:W-:Y:S01]  /*4570*/  FMNMX.FTZ R28, R61, R28, !PT ;  /* 0x0000001c3d1c7209 */ /* 0x000fe20007810000 */
[----:B------:R-:W-:-:S03]  /*4580*/  FADD.FTZ R11, R77, R34 ;  /* 0x000000224d0b7221 */ /* 0x000fc60000010000 */
[----:B------:R-:W-:Y:S01]  /*4590*/  FMNMX.FTZ R28, R69, R28, !PT ;  /* 0x0000001c451c7209 */ /* 0x000fe20007810000 */
[----:B-----5:R-:W-:Y:S02]  /*45a0*/  FADD.FTZ R34, R178, R11 ;  /* 0x0000000bb2227221 */ /* 0x020fe40000010000 */
[----:B------:R-:W2:Y:S01]  /*45b0*/  MUFU.EX2 R81, R81 ;  /* 0x0000005100517308 */ /* 0x000ea20000000800 */
[----:B------:R-:W-:Y:S01]  /*45c0*/  FMNMX.FTZ R28, R63, R28, !PT ;  /* 0x0000001c3f1c7209 */ /* 0x000fe20007810000 */
[C---:B0-----:R-:W-:Y:S01]  /*45d0*/  FADD.FTZ R11, R79.reuse, R34 ;  /* 0x000000224f0b7221 */ /* 0x041fe20000010000 */
[----:B------:R-:W-:Y:S02]  /*45e0*/  F2FP.BF16.F32.PACK_AB R178, R79, R178 ;  /* 0x000000b24fb2723e */ /* 0x000fe400000010ff */
[----:B------:R-:W-:-:S03]  /*45f0*/  FMNMX.FTZ R28, R65, R28, !PT ;  /* 0x0000001c411c7209 */ /* 0x000fc60007810000 */
[----:B------:R-:W0:Y:S01]  /*4600*/  MUFU.EX2 R174, R174 ;  /* 0x000000ae00ae7308 */ /* 0x000e220000000800 */
[----:B------:R-:W-:Y:S01]  /*4610*/  FMNMX.FTZ R28, R111, R28, !PT ;  /* 0x0000001c6f1c7209 */ /* 0x000fe20007810000 */
[----:B-1----:R-:W-:-:S03]  /*4620*/  FADD.FTZ R36, R172, R11 ;  /* 0x0000000bac247221 */ /* 0x002fc60000010000 */
[----:B------:R-:W-:-:S03]  /*4630*/  FMNMX.FTZ R28, R109, R28, !PT ;  /* 0x0000001c6d1c7209 */ /* 0x000fc60007810000 */
[----:B------:R-:W1:Y:S01]  /*4640*/  MUFU.EX2 R83, R83 ;  /* 0x0000005300537308 */ /* 0x000e620000000800 */
[----:B------:R-:W-:Y:S01]  /*4650*/  FMNMX.FTZ R28, R113, R28, !PT ;  /* 0x0000001c711c7209 */ /* 0x000fe20007810000 */
[C---:B--2---:R-:W-:Y:S01]  /*4660*/  FADD.FTZ R11, R81.reuse, R36 ;  /* 0x00000024510b7221 */ /* 0x044fe20000010000 */
[----:B------:R-:W-:Y:S02]  /*4670*/  F2FP.BF16.F32.PACK_AB R172, R81, R172 ;  /* 0x000000ac51ac723e */ /* 0x000fe400000010ff */
[----:B------:R-:W-:-:S03]  /*4680*/  FMNMX.FTZ R28, R107, R28, !PT ;  /* 0x0000001c6b1c7209 */ /* 0x000fc60007810000 */
[----:B------:R-:W2:Y:S01]  /*4690*/  MUFU.EX2 R168, R168 ;  /* 0x000000a800a87308 */ /* 0x000ea20000000800 */
[----:B------:R-:W-:Y:S01]  /*46a0*/  FMNMX.FTZ R28, R115, R28, !PT ;  /* 0x0000001c731c7209 */ /* 0x000fe20007810000 */
[----:B0-----:R-:W-:-:S04]  /*46b0*/  FADD.FTZ R38, R174, R11 ;  /* 0x0000000bae267221 */ /* 0x001fc80000010000 */
[----:B------:R-:W0:Y:S02]  /*46c0*/  SHFL.BFLY PT, R103, R28, 0x2, 0x1f ;  /* 0x0c401f001c677f89 */ /* 0x000e2400000e0000 */
[----:B------:R-:W3:Y:S01]  /*46d0*/  MUFU.EX2 R85, R85 ;  /* 0x0000005500557308 */ /* 0x000ee20000000800 */
[----:B-1----:R-:W-:-:S07]  /*46e0*/  F2FP.BF16.F32.PACK_AB R174, R83, R174 ;  /* 0x000000ae53ae723e */ /* 0x002fce00000010ff */
[----:B------:R-:W1:Y:S08]  /*46f0*/  MUFU.EX2 R170, R170 ;  /* 0x000000aa00aa7308 */ /* 0x000e700000000800 */
[----:B------:R-:W4:Y:S01]  /*4700*/  MUFU.EX2 R87, R87 ;  /* 0x0000005700577308 */ /* 0x000f220000000800 */
[----:B0-----:R-:W-:-:S07]  /*4710*/  FMNMX.FTZ R103, R28, R103, !PT ;  /* 0x000000671c677209 */ /* 0x001fce0007810000 */
[----:B------:R0:W-:Y:S01]  /*4720*/  MUFU.EX2 R154, R13 ;  /* 0x0000000d009a7308 */ /* 0x0001e20000000800 */
[----:B------:R-:W5:Y:S07]  /*4730*/  SHFL.BFLY PT, R2, R103, 0x1, 0x1f ;  /* 0x0c201f0067027f89 */ /* 0x000f6e00000e0000 */
[----:B------:R-:W5:Y:S01]  /*4740*/  MUFU.EX2 R164, R164 ;  /* 0x000000a400a47308 */ /* 0x000f620000000800 */
[----:B0-----:R-:W-:-:S04]  /*4750*/  FADD.FTZ R13, R83, R38 ;  /* 0x00000026530d7221 */ /* 0x001fc80000010000 */
[----:B--2---:R-:W-:Y:S01]  /*4760*/  FADD.FTZ R40, R168, R13 ;  /* 0x0000000da8287221 */ /* 0x004fe20000010000 */
[C---:B---3--:R-:W-:Y:S02]  /*4770*/  F2FP.BF16.F32.PACK_AB R168, R85.reuse, R168 ;  /* 0x000000a855a8723e */ /* 0x048fe400000010ff */
[----:B------:R-:W0:Y:S01]  /*4780*/  MUFU.EX2 R105, R105 ;  /* 0x0000006900697308 */ /* 0x000e220000000800 */
[----:B------:R-:W-:-:S04]  /*4790*/  FADD.FTZ R13, R85, R40 ;  /* 0x00000028550d7221 */ /* 0x000fc80000010000 */
[----:B-1----:R-:W-:Y:S01]  /*47a0*/  FADD.FTZ R40, R170, R13 ;  /* 0x0000000daa287221 */ /* 0x002fe20000010000 */
[C---:B----4-:R-:W-:Y:S02]  /*47b0*/  F2FP.BF16.F32.PACK_AB R170, R87.reuse, R170 ;  /* 0x000000aa57aa723e */ /* 0x050fe400000010ff */
[----:B------:R-:W1:Y:S01]  /*47c0*/  MUFU.EX2 R10, R10 ;  /* 0x0000000a000a7308 */ /* 0x000e620000000800 */
[----:B------:R-:W-:Y:S01]  /*47d0*/  FADD.FTZ R13, R87, R40 ;  /* 0x00000028570d7221 */ /* 0x000fe20000010000 */
[----:B-----5:R-:W-:-:S03]  /*47e0*/  FMNMX.FTZ R5, R103, R2, !PT ;  /* 0x0000000267057209 */ /* 0x020fc60007810000 */
[----:B------:R-:W-:Y:S01]  /*47f0*/  FADD.FTZ R42, R164, R13 ;  /* 0x0000000da42a7221 */ /* 0x000fe20000010000 */
[----:B------:R-:W-:Y:S01]  /*4800*/  F2FP.BF16.F32.PACK_AB R164, R117, R164 ;  /* 0x000000a475a4723e */ /* 0x000fe200000010ff */
[C---:B------:R-:W-:Y:S01]  /*4810*/  FMUL.FTZ R2, R5.reuse, R6 ;  /* 0x0000000605027220 */ /* 0x040fe20000410000 */
[----:B------:R-:W-:Y:S01]  /*4820*/  FSETP.NEU.FTZ.AND P2, PT, R5, -INF , PT ;  /* 0xff8000000500780b */ /* 0x000fe20003f5d000 */
[----:B------:R-:W2:Y:S01]  /*4830*/  MUFU.EX2 R101, R101 ;  /* 0x0000006500657308 */ /* 0x000ea20000000800 */
[----:B------:R-:W-:Y:S02]  /*4840*/  FADD.FTZ R42, R117, R42 ;  /* 0x0000002a752a7221 */ /* 0x000fe40000010000 */
[----:B------:R-:W-:Y:S02]  /*4850*/  FSEL R2, R2, RZ, P2 ;  /* 0x000000ff02027208 */ /* 0x000fe40001000000 */
[----:B0-----:R-:W-:Y:S01]  /*4860*/  FADD.FTZ R13, R105, R42 ;  /* 0x0000002a690d7221 */ /* 0x001fe20000010000 */
[----:B------:R-:W-:-:S02]  /*4870*/  PLOP3.LUT P2, PT, PT, PT, UP1, 0x40, 0x0 ;  /* 0x000000000000781c */ /* 0x000fc40003f4e818 */
        /* <DEDUP_REMOVED lines=17> */
[----:B-1----:R-:W-:Y:S01]  /*4990*/  FADD.FTZ R42, R10, R13 ;  /* 0x0000000d0a2a7221 */ /* 0x002fe20000010000 */
[-CC-:B------:R-:W-:Y:S01]  /*49a0*/  FFMA.FTZ R49, R49, R6.reuse, -R2.reuse ;  /* 0x0000000631317223 */ /* 0x180fe20000010802 */
[-CC-:B------:R-:W-:Y:S01]  /*49b0*/  FFMA.FTZ R51, R51, R6.reuse, -R2.reuse ;  /* 0x0000000633337223 */ /* 0x180fe20000010802 */
[-C--:B------:R-:W-:Y:S01]  /*49c0*/  FFMA.FTZ R53, R53, R6.reuse, -R2 ;  /* 0x0000000635357223 */ /* 0x080fe20000010802 */
[----:B--2---:R-:W-:Y:S01]  /*49d0*/  FADD.FTZ R13, R101, R42 ;  /* 0x0000002a650d7221 */ /* 0x004fe20000010000 */
        /* <DEDUP_REMOVED lines=15> */
[-C--:B------:R-:W-:Y:S01]  /*4ad0*/  FFMA.FTZ R107, R107, R6.reuse, -R2 ;  /* 0x000000066b6b7223 */ /* 0x080fe20000010802 */
[----:B------:R-:W0:Y:S01]  /*4ae0*/  MUFU.EX2 R27, R27 ;  /* 0x0000001b001b7308 */ /* 0x000e220000000800 */
[----:B-1----:R-:W-:Y:S01]  /*4af0*/  FADD.FTZ R11, R21, R36 ;  /* 0x00000024150b7221 */ /* 0x002fe20000010000 */
[----:B------:R-:W-:Y:S01]  /*4b00*/  FFMA.FTZ R115, R115, R6, -R2 ;  /* 0x0000000673737223 */ /* 0x000fe20000010802 */
[----:B------:R-:W-:-:S02]  /*4b10*/  F2FP.BF16.F32.PACK_AB R166, R10, R105 ;  /* 0x000000690aa6723e */ /* 0x000fc400000010ff */
[----:B------:R-:W-:-:S03]  /*4b20*/  F2FP.BF16.F32.PACK_AB R181, R15, R0 ;  /* 0x000000000fb5723e */ /* 0x000fc600000010ff */
[----:B------:R-:W1:Y:S01]  /*4b30*/  MUFU.EX2 R20, R29 ;  /* 0x0000001d00147308 */ /* 0x000e620000000800 */
[C---:B--2---:R-:W-:Y:S01]  /*4b40*/  FADD.FTZ R38, R14.reuse, R11 ;  /* 0x0000000b0e267221 */ /* 0x044fe20000010000 */
[----:B------:R-:W-:-:S06]  /*4b50*/  F2FP.BF16.F32.PACK_AB R183, R14, R21 ;  /* 0x000000150eb7723e */ /* 0x000fcc00000010ff */
        /* <DEDUP_REMOVED lines=21> */
[C---:B--2---:R-:W-:Y:S01]  /*4cb0*/  FADD.FTZ R2, R160.reuse, R13 ;  /* 0x0000000da0027221 */ /* 0x044fe20000010000 */
[----:B------:R-:W-:-:S06]  /*4cc0*/  F2FP.BF16.F32.PACK_AB R160, R160, R101 ;  /* 0x00000065a0a0723e */ /* 0x000fcc00000010ff */
        /* <DEDUP_REMOVED lines=9> */
[----:B------:R-:W-:-:S06]  /*4d60*/  F2FP.BF16.F32.PACK_AB R162, R162, R97 ;  /* 0x00000061a2a2723e */ /* 0x000fcc00000010ff */
        /* <DEDUP_REMOVED lines=9> */
[----:B------:R-:W-:-:S06]  /*4e00*/  F2FP.BF16.F32.PACK_AB R156, R156, R93 ;  /* 0x0000005d9c9c723e */ /* 0x000fcc00000010ff */
[----:B------:R-:W1:Y:S01]  /*4e10*/  MUFU.EX2 R34, R53 ;  /* 0x0000003500227308 */ /* 0x000e620000000800 */
[----:B--2---:R-:W-:-:S07]  /*4e20*/  FADD.FTZ R11, R51, R2 ;  /* 0x00000002330b7221 */ /* 0x004fce0000010000 */
[----:B------:R-:W2:Y:S01]  /*4e30*/  MUFU.EX2 R55, R55 ;  /* 0x0000003700377308 */ /* 0x000ea20000000800 */
[----:B0-----:R-:W-:-:S04]  /*4e40*/  FADD.FTZ R13, R89, R44 ;  /* 0x0000002c590d7221 */ /* 0x001fc80000010000 */
[C---:B------:R-:W-:Y:S01]  /*4e50*/  FADD.FTZ R13, R158.reuse, R13 ;  /* 0x0000000d9e0d7221 */ /* 0x040fe20000010000 */
[----:B------:R-:W-:Y:S02]  /*4e60*/  F2FP.BF16.F32.PACK_AB R158, R158, R89 ;  /* 0x000000599e9e723e */ /* 0x000fe400000010ff */
[----:B------:R-:W0:Y:S01]  /*4e70*/  MUFU.EX2 R12, R12 ;  /* 0x0000000c000c7308 */ /* 0x000e220000000800 */
[C---:B-1----:R-:W-:Y:S01]  /*4e80*/  FADD.FTZ R2, R34.reuse, R11 ;  /* 0x0000000b22027221 */ /* 0x042fe20000010000 */
[----:B------:R-:W-:-:S06]  /*4e90*/  F2FP.BF16.F32.PACK_AB R165, R34, R51 ;  /* 0x0000003322a5723e */ /* 0x000fcc00000010ff */
        /* <DEDUP_REMOVED lines=13> */
[----:B-1----:R-:W-:-:S04]  /*4f70*/  FADD.FTZ R13, R3, R44 ;  /* 0x0000002c030d7221 */ /* 0x002fc80000010000 */
[C---:B------:R-:W-:Y:S01]  /*4f80*/  FADD.FTZ R2, R154.reuse, R13 ;  /* 0x0000000d9a027221 */ /* 0x040fe20000010000 */
[----:B------:R-:W-:Y:S02]  /*4f90*/  F2FP.BF16.F32.PACK_AB R154, R154, R3 ;  /* 0x000000039a9a723e */ /* 0x000fe400000010ff */
        /* <DEDUP_REMOVED lines=22> */
[----:B------:R-:W-:-:S03]  /*5100*/  F2FP.BF16.F32.PACK_AB R153, R0, R109 ;  /* 0x0000006d0099723e */ /* 0x000fc600000010ff */
[----:B--2---:R-:W-:-:S04]  /*5110*/  FADD.FTZ R3, R107, R14 ;  /* 0x0000000e6b037221 */ /* 0x004fc80000010000 */
[C---:B0-----:R-:W-:Y:S01]  /*5120*/  FADD.FTZ R0, R12.reuse, R3 ;  /* 0x000000030c007221 */ /* 0x041fe20000010000 */
[----:B------:R-:W-:Y:S01]  /*5130*/  F2FP.BF16.F32.PACK_AB R155, R12, R107 ;  /* 0x0000006b0c9b723e */ /* 0x000fe200000010ff */
[----:B------:R-:W-:Y:S01]  /*5140*/  VIADD R3, R88, 0xfffffffe ;  /* 0xfffffffe58037836 */ /* 0x000fe20000000000 */
[----:B------:R-:W-:Y:S06]  /*5150*/  @P2 BRA `(.L_x_1122) ;  /* 0x0000000000442947 */ /* 0x000fec0003800000 */
        /* <DEDUP_REMOVED lines=10> */
.L_x_1123:
[----:B------:R-:W-:-:S11]  /*5200*/  UISETP.NE.AND UP2, UPT, UR7, 0x1, UPT ;  /* 0x000000010700788c */ /* 0x000fd6000bf45270 */
[----:B------:R-:W-:Y:S02]  /*5210*/  @UP2 ULDC.64 UR18, c[0x0][0x9e8] ;  /* 0x00027a0000122ab9 */ /* 0x000fe40000000a00 */
[----:B------:R-:W-:-:S04]  /*5220*/  UIMAD.WIDE.U32 UR10, UR14, UR18, URZ ;  /* 0x000000120e0a72a5 */ /* 0x000fc8000f8e003f */
[----:B------:R-:W-:-:S12]  /*5230*/  @UP2 USHF.R.U32.HI UR14, URZ, UR19, UR11 ;  /* 0x000000133f0e2299 */ /* 0x000fd8000801160b */
.L_x_1124:
[----:B------:R-:W-:-:S04]  /*5240*/  UIMAD UR7, UR14, UR7, UR7 ;  /* 0x000000070e0772a4 */ /* 0x000fc8000f8e0207 */
[----:B------:R-:W-:-:S04]  /*5250*/  UISETP.LT.AND UP2, UPT, UR6, UR7, UPT ;  /* 0x000000070600728c */ /* 0x000fc8000bf41270 */
[----:B------:R-:W-:-:S12]  /*5260*/  USEL UR6, UR6, UR7, UP2 ;  /* 0x0000000706067287 */ /* 0x000fd80009000000 */
.L_x_1122:
[----:B------:R-:W-:Y:S01]  /*5270*/  USHF.R.S32.HI UR7, URZ, 0x1f, UR6 ;  /* 0x0000001f3f077899 */ /* 0x000fe20008011406 */
[----:B------:R-:W-:Y:S02]  /*5280*/  CS2R R150, SRZ ;  /* 0x0000000000967805 */ /* 0x000fe4000001ff00 */
[----:B------:R-:W-:Y:S02]  /*5290*/  CS2R R148, SRZ ;  /* 0x0000000000947805 */ /* 0x000fe4000001ff00 */
[----:B------:R-:W-:Y:S01]  /*52a0*/  CS2R R146, SRZ ;  /* 0x0000000000927805 */ /* 0x000fe2000001ff00 */
[----:B------:R-:W-:Y:S01]  /*52b0*/  ULEA.HI UR7, UR7, UR6, URZ, 0x7 ;  /* 0x0000000607077291 */ /* 0x000fe2000f8f383f */
[----:B------:R-:W-:Y:S02]  /*52c0*/  CS2R R144, SRZ ;  /* 0x0000000000907805 */ /* 0x000fe4000001ff00 */
[----:B------:R-:W-:Y:S02]  /*52d0*/  CS2R R142, SRZ ;  /* 0x00000000008e7805 */ /* 0x000fe4000001ff00 */
[----:B------:R-:W-:Y:S01]  /*52e0*/  CS2R R140, SRZ ;  /* 0x00000000008c7805 */ /* 0x000fe2000001ff00 */
[----:B------:R-:W-:Y:S01]  /*52f0*/  USHF.R.S32.HI UR7, URZ, 0x7, UR7 ;  /* 0x000000073f077899 */ /* 0x000fe20008011407 */
[----:B------:R-:W-:-:S02]  /*5300*/  CS2R R138, SRZ ;  /* 0x00000000008a7805 */ /* 0x000fc4000001ff00 */
[----:B------:R-:W-:Y:S02]  /*5310*/  CS2R R136, SRZ ;  /* 0x0000000000887805 */ /* 0x000fe4000001ff00 */
[----:B------:R-:W-:Y:S01]  /*5320*/  CS2R R134, SRZ ;  /* 0x0000000000867805 */ /* 0x000fe2000001ff00 */
[----:B------:R-:W-:Y:S01]  /*5330*/  UISETP.LT.AND UP2, UPT, UR39, UR7, UPT ;  /* 0x000000072700728c */ /* 0x000fe2000bf41270 */
[----:B------:R-:W-:Y:S02]  /*5340*/  CS2R R132, SRZ ;  /* 0x0000000000847805 */ /* 0x000fe4000001ff00 */
[----:B------:R-:W-:Y:S02]  /*5350*/  CS2R R130, SRZ ;  /* 0x0000000000827805 */ /* 0x000fe4000001ff00 */
[----:B------:R-:W-:Y:S01]  /*5360*/  CS2R R128, SRZ ;  /* 0x0000000000807805 */ /* 0x000fe2000001ff00 */
[----:B------:R-:W-:Y:S01]  /*5370*/  USEL UR57, UR39, UR7, !UP2 ;  /* 0x0000000727397287 */ /* 0x000fe2000d000000 */
[----:B------:R-:W-:-:S02]  /*5380*/  CS2R R126, SRZ ;  /* 0x00000000007e7805 */ /* 0x000fc4000001ff00 */
[----:B------:R-:W-:Y:S02]  /*5390*/  CS2R R124, SRZ ;  /* 0x00000000007c7805 */ /* 0x000fe4000001ff00 */
[----:B------:R-:W-:Y:S02]  /*53a0*/  CS2R R122, SRZ ;  /* 0x00000000007a7805 */ /* 0x000fe4000001ff00 */
[----:B------:R-:W-:Y:S02]  /*53b0*/  CS2R R120, SRZ ;  /* 0x0000000000787805 */ /* 0x000fe4000001ff00 */
[----:B------:R-:W-:Y:S02]  /*53c0*/  CS2R R118, SRZ ;  /* 0x0000000000767805 */ /* 0x000fe4000001ff00 */
[----:B------:R-:W-:Y:S02]  /*53d0*/  ISETP.GE.AND P2, PT, R3, UR57, PT ;  /* 0x0000003903007c0c */ /* 0x000fe4000bf46270 */
        /* <DEDUP_REMOVED lines=15> */
[----:B------:R-:W-:Y:S06]  /*54d0*/  @!P2 BRA `(.L_x_1125) ;  /* 0x000000380040a947 */ /* 0x000fec0003800000 */
[----:B------:R-:W-:Y:S01]  /*54e0*/  IMAD.MOV.U32 R151, RZ, RZ, RZ ;  /* 0x000000ffff977224 */ /* 0x000fe200078e00ff */
[----:B------:R-:W-:Y:S01]  /*54f0*/  ULDC UR52, c[0x0][0x9e4] ;  /* 0x0002790000347ab9 */ /* 0x000fe20000000800 */
[----:B------:R-:W-:Y:S01]  /*5500*/  ULDC UR54, c[0x0][0x9d8] ;  /* 0x0002760000367ab9 */ /* 0x000fe20000000800 */
[----:B------:R-:W-:-:S05]  /*5510*/  ULDC UR53, c[0x0][0x9e0] ;  /* 0x0002780000357ab9 */ /* 0x000fca0000000800 */
.L_x_1142:
[----:B------:R-:W-:Y:S01]  /*5520*/  UIADD3 UR56, UR44, 0x1, URZ ;  /* 0x000000012c387890 */ /* 0x000fe2000fffe03f */
[----:B------:R-:W-:-:S03]  /*5530*/  ISETP.NE.AND P3, PT, RZ, UR40, PT ;  /* 0x00000028ff007c0c */ /* 0x000fc6000bf65270 */
[----:B------:R-:W-:-:S04]  /*5540*/  UISETP.NE.AND UP2, UPT, UR56, 0x2, UPT ;  /* 0x000000023800788c */ /* 0x000fc8000bf45270 */
[----:B------:R-:W-:Y:S02]  /*5550*/  USEL UR55, URZ, 0x1, UP2 ;  /* 0x000000013f377887 */ /* 0x000fe40009000000 */
[----:B------:R-:W-:Y:S02]  /*5560*/  USEL UR56, UR56, URZ, UP2 ;  /* 0x0000003f38387287 */ /* 0x000fe40009000000 */
[----:B------:R-:W-:Y:S02]  /*5570*/  ULOP3.LUT UR55, UR45, UR55, URZ, 0x3c, !UPT ;  /* 0x000000372d377292 */ /* 0x000fe4000f8e3c3f */
[----:B------:R-:W-:Y:S10]  /*5580*/  @P3 BRA `(.L_x_1126) ;  /* 0x00000000002c3947 */ /* 0x000ff40003800000 */
[----:B------:R-:W-:Y:S05]  /*5590*/  @!P0 BRA `(.L_x_1127) ;  /* 0x0000000000048947 */ /* 0x000fea0003800000 */
[----:B------:R-:W-:Y:S01]  /*55a0*/  BPT.TRAP 0x1 ;  /* 0x000000040000795c */ /* 0x000fe20000300000 */
.L_x_1127:
[----:B------:R-:W-:Y:S01]  /*55b0*/  ULEA UR6, UR56, UR41, 0x3 ;  /* 0x0000002938067291 */ /* 0x000fe2000f8e183f */
[----:B------:R-:W-:-:S05]  /*55c0*/  IMAD.U32 R6, RZ, RZ, UR55 ;  /* 0x00000037ff067e24 */ /* 0x000fca000f8e00ff */
[----:B------:R-:W-:-:S04]  /*55d0*/  SHF.L.U32 R6, R6, 0x1f, RZ ;  /* 0x0000001f06067819 */ /* 0x000fc800000006ff */
[----:B------:R0:W1:Y:S01]  /*55e0*/  SYNCS.PHASECHK.TRANS64.TRYWAIT P2, [UR6+0x28830], R6 ;  /* 0x02883006ff0075a7 */ /* 0x0000620008040146 */
[----:B------:R-:W-:Y:S05]  /*55f0*/  @!P0 BRA `(.L_x_1128) ;  /* 0x0000000000048947 */ /* 0x000fea0003800000 */
[----:B------:R-:W-:Y:S01]  /*5600*/  BPT.TRAP 0x1 ;  /* 0x000000040000795c */ /* 0x000fe20000300000 */
.L_x_1128:
[----:B-1----:R-:W-:Y:S05]  /*5610*/  @P2 BRA `(.L_x_1126) ;  /* 0x0000000000082947 */ /* 0x002fea0003800000 */
[----:B------:R-:W1:Y:S02]  /*5620*/  SYNCS.PHASECHK.TRANS64.TRYWAIT P2, [UR6+0x28830], R6 ;  /* 0x02883006ff0075a7 */ /* 0x000e640008040146 */
[----:B-1----:R-:W-:Y:S05]  /*5630*/  @!P2 BRA `(.L_x_1129) ;  /* 0x0000010800dca947 */ /* 0x002fea0003800000 */
.L_x_1126:
[----:B01----:R-:W-:Y:S01]  /*5640*/  VIADD R6, R23, 0x8 ;  /* 0x0000000817067836 */ /* 0x003fe20000000000 */
[----:B------:R-:W-:Y:S01]  /*5650*/  ULEA UR34, UR56, UR48, 0xb ;  /* 0x0000003038227291 */ /* 0x000fe2000f8e583f */
[----:B------:R-:W-:Y:S01]  /*5660*/  UMOV UR35, 0x40000040 ;  /* 0x4000004000237882 */ /* 0x000fe20000000000 */
[----:B------:R-:W-:Y:S02]  /*5670*/  UMOV UR7, 0x40000040 ;  /* 0x4000004000077882 */ /* 0x000fe40000000000 */
[----:B------:R0:W-:Y:S01]  /*5680*/  BAR.SYNC.DEFER_BLOCKING R6, 0x100 ;  /* 0x000400060000751d */ /* 0x0001e20000010000 */
[----:B------:R-:W-:Y:S02]  /*5690*/  UIADD3 UR6, UR34, 0x2, URZ ;  /* 0x0000000222067890 */ /* 0x000fe4000fffe03f */
[----:B------:R-:W-:Y:S02]  /*56a0*/  UIADD3 UR10, UR34, 0x4, URZ ;  /* 0x00000004220a7890 */ /* 0x000fe4000fffe03f */
[----:B------:R-:W-:Y:S01]  /*56b0*/  UIADD3 UR14, UR34, 0x6, URZ ;  /* 0x00000006220e7890 */ /* 0x000fe2000fffe03f */
        /* <DEDUP_REMOVED lines=8> */
[----:B------:R-:W-:Y:S01]  /*5740*/  UIADD3 UR30, UR34, 0x406, URZ ;  /* 0x00000406221e7890 */ /* 0x000fe2000fffe03f */
[----:B------:R-:W-:Y:S01]  /*5750*/  UMOV UR31, 0x40000040 ;  /* 0x40000040001f7882 */ /* 0x000fe20000000000 */
[----:B------:R-:W-:-:S06]  /*5760*/  WARPGROUP.ARRIVE ;  /* 0x00000000000079c5 */ /* 0x000fcc0000000000 */
[----:B------:R-:W-:Y:S03]  /*5770*/  HGMMA.64x128x16.F32.BF16 R24, gdesc[UR32], RZ, !UPT, gsb0 ;  /* 0x01e00000201879f0 */ /* 0x000fe6000c0018ff */
        /* <DEDUP_REMOVED lines=22> */
[----:B0-----:R-:W-:Y:S05]  /*58e0*/  @P3 BRA `(.L_x_1130) ;  /* 0x00000000002c3947 */ /* 0x001fea0003800000 */
[----:B------:R-:W-:Y:S05]  /*58f0*/  @!P0 BRA `(.L_x_1131) ;  /* 0x0000000000048947 */ /* 0x000fea0003800000 */
[----:B------:R-:W-:Y:S01]  /*5900*/  BPT.TRAP 0x1 ;  /* 0x000000040000795c */ /* 0x000fe20000300000 */
.L_x_1131:
[----:B------:R-:W-:Y:S01]  /*5910*/  ULEA UR6, UR44, UR41, 0x3 ;  /* 0x000000292c067291 */ /* 0x000fe2000f8e183f */
[----:B------:R-:W-:-:S05]  /*5920*/  IMAD.U32 R6, RZ, RZ, UR45 ;  /* 0x0000002dff067e24 */ /* 0x000fca000f8e00ff */
[----:B------:R-:W-:-:S04]  /*5930*/  SHF.L.U32 R6, R6, 0x1f, RZ ;  /* 0x0000001f06067819 */ /* 0x000fc800000006ff */
[----:B------:R0:W1:Y:S01]  /*5940*/  SYNCS.PHASECHK.TRANS64.TRYWAIT P2, [UR6+0x28850], R6 ;  /* 0x02885006ff0075a7 */ /* 0x0000620008040146 */
[----:B------:R-:W-:Y:S05]  /*5950*/  @!P0 BRA `(.L_x_1132) ;  /* 0x0000000000048947 */ /* 0x000fea0003800000 */
[----:B------:R-:W-:Y:S01]  /*5960*/  BPT.TRAP 0x1 ;  /* 0x000000040000795c */ /* 0x000fe20000300000 */
.L_x_1132:
[----:B-1----:R-:W-:Y:S05]  /*5970*/  @P2 BRA `(.L_x_1130) ;  /* 0x0000000000082947 */ /* 0x002fea0003800000 */
[----:B------:R-:W1:Y:S02]  /*5980*/  SYNCS.PHASECHK.TRANS64.TRYWAIT P2, [UR6+0x28850], R6 ;  /* 0x02885006ff0075a7 */ /* 0x000e640008040146 */
[----:B-1----:R-:W-:Y:S05]  /*5990*/  @!P2 BRA `(.L_x_1133) ;  /* 0x00000108001ca947 */ /* 0x002fea0003800000 */
.L_x_1130:
[----:B------:R-:W-:Y:S01]  /*59a0*/  UIADD3 UR6, UR41, 0x400, URZ ;  /* 0x0000040029067890 */ /* 0x000fe2000fffe03f */
[----:B------:R-:W-:Y:S01]  /*59b0*/  WARPGROUP.ARRIVE ;  /* 0x00000000000079c5 */ /* 0x000fe20000000000 */
[----:B------:R-:W-:Y:S01]  /*59c0*/  UMOV UR7, 0x40000040 ;  /* 0x4000004000077882 */ /* 0x000fe20000000000 */
[----:B------:R-:W-:Y:S01]  /*59d0*/  PLOP3.LUT P2, PT, PT, PT, UP0, 0x80, 0x0 ;  /* 0x000000000000781c */ /* 0x000fe20003f4f008 */
[----:B------:R-:W-:Y:S01]  /*59e0*/  USHF.R.U32.HI UR6, URZ, 0x4, UR6 ;  /* 0x000000043f067899 */ /* 0x000fe20008011606 */
[----:B------:R-:W-:Y:S01]  /*59f0*/  PLOP3.LUT P3, PT, PT, PT, UP0, 0x80, 0x0 ;  /* 0x000000000000781c */ /* 0x000fe20003f6f008 */
[----:B------:R-:W2:Y:S01]  /*5a00*/  LDC R8, c[0x0][0x288] ;  /* 0x0000a200ff087b82 */ /* 0x000ea20000000800 */
[----:B------:R-:W-:Y:S01]  /*5a10*/  FMUL.FTZ R14, R35, UR54 ;  /* 0x00000036230e7c20 */ /* 0x000fe20008410000 */
[----:B------:R-:W-:Y:S01]  /*5a20*/  ULOP3.LUT UR6, UR6, 0x3fff, URZ, 0xc0, !UPT ;  /* 0x00003fff06067892 */ /* 0x000fe2000f8ec03f */
[----:B------:R-:W-:Y:S01]  /*5a30*/  FMUL.FTZ R35, R59, UR54 ;  /* 0x000000363b237c20 */ /* 0x000fe20008410000 */
[----:B------:R-:W-:Y:S01]  /*5a40*/  FMUL.FTZ R10, R27, UR54 ;  /* 0x000000361b0a7c20 */ /* 0x000fe20008410000 */
[----:B------:R-:W-:Y:S01]  /*5a50*/  FMUL.FTZ R59, R65, UR54 ;  /* 0x00000036413b7c20 */ /* 0x000fe20008410000 */
[----:B------:R-:W-:Y:S01]  /*5a60*/  ULOP3.LUT UR6, UR6, 0x4000000, URZ, 0xfc, !UPT ;  /* 0x0400000006067892 */ /* 0x000fe2000f8efc3f */
[----:B------:R-:W-:Y:S01]  /*5a70*/  FMUL.FTZ R27, R51, UR54 ;  /* 0x00000036331b7c20 */ /* 0x000fe20008410000 */
[----:B------:R-:W-:Y:S01]  /*5a80*/  FMUL.FTZ R12, R31, UR54 ;  /* 0x000000361f0c7c20 */ /* 0x000fe20008410000 */
[----:B------:R-:W-:Y:S01]  /*5a90*/  FMUL.FTZ R51, R53, UR54 ;  /* 0x0000003635337c20 */ /* 0x000fe20008410000 */
[----:B------:R-:W-:Y:S01]  /*5aa0*/  ULEA UR10, UR44, UR6, 0xb ;  /* 0x000000062c0a7291 */ /* 0x000fe2000f8e583f */
[----:B------:R-:W-:Y:S01]  /*5ab0*/  FMUL.FTZ R31, R32, UR54 ;  /* 0x00000036201f7c20 */ /* 0x000fe20008410000 */
[----:B------:R-:W-:Y:S01]  /*5ac0*/  FMUL.FTZ R53, R57, UR54 ;  /* 0x0000003639357c20 */ /* 0x000fe20008410000 */
[----:B------:R-:W-:Y:S01]  /*5ad0*/  FMUL.FTZ R9, R26, UR54 ;  /* 0x000000361a097c20 */ /* 0x000fe20008410000 */
[----:B------:R-:W-:Y:S01]  /*5ae0*/  FMUL.FTZ R11, R30, UR54 ;  /* 0x000000361e0b7c20 */ /* 0x000fe20008410000 */
[----:B------:R-:W-:Y:S01]  /*5af0*/  FMUL.FTZ R32, R33, UR54 ;  /* 0x0000003621207c20 */ /* 0x000fe20008410000 */
[----:B01----:R-:W-:Y:S01]  /*5b00*/  FMUL.FTZ R6, R24, UR54 ;  /* 0x0000003618067c20 */ /* 0x003fe20008410000 */
[----:B------:R-:W-:Y:S01]  /*5b10*/  UMOV UR6, UR10 ;  /* 0x0000000a00067c82 */ /* 0x000fe20008000000 */
[----:B------:R-:W-:Y:S01]  /*5b20*/  FMUL.FTZ R13, R34, UR54 ;  /* 0x00000036220d7c20 */ /* 0x000fe20008410000 */
[----:B------:R-:W-:Y:S01]  /*5b30*/  HGMMA.64x128x16.F32.BF16 R88, R180, gdesc[UR4].tnspB, R88, gsb0 ;  /* 0x41e00004b4587df0 */ /* 0x000fe20008001858 */
[----:B------:R-:W-:Y:S01]  /*5b40*/  UIADD3 UR6, UR10, 0x80, URZ ;  /* 0x000000800a067890 */ /* 0x000fe2000fffe03f */
[----:B------:R-:W-:Y:S01]  /*5b50*/  FMUL.FTZ R33, R36, UR54 ;  /* 0x0000003624217c20 */ /* 0x000fe20008410000 */
[----:B------:R-:W-:Y:S01]  /*5b60*/  UMOV UR7, 0x40000040 ;  /* 0x4000004000077882 */ /* 0x000fe20000000000 */
[----:B------:R-:W-:Y:S01]  /*5b70*/  FMUL.FTZ R20, R38, UR54 ;  /* 0x0000003626147c20 */ /* 0x000fe20008410000 */
        /* <DEDUP_REMOVED lines=25> */
[----:B------:R-:W0:Y:S08]  /*5d10*/  MUFU.TANH R6, R6 ;  /* 0x0000000600067308 */ /* 0x000e300000002400 */
[----:B------:R-:W1:Y:S08]  /*5d20*/  MUFU.TANH R9, R9 ;  /* 0x0000000900097308 */ /* 0x000e700000002400 */
        /* <DEDUP_REMOVED lines=11> */
[----:B------:R-:W0:Y:S01]  /*5de0*/  MUFU.TANH R21, R21 ;  /* 0x0000001500157308 */ /* 0x000e220000002400 */
[----:B------:R-:W-:-:S02]  /*5df0*/  WARPGROUP.DEPBAR.LE gsb0, 0x0 ;  /* 0x00008000000079c5 */ /* 0x000fc40000010000 */
[----:B------:R-:W-:-:S05]  /*5e00*/  WARPGROUP.ARRIVE ;  /* 0x00000000000079c5 */ /* 0x000fca0000000000 */
[----:B------:R-:W0:Y:S01]  /*5e10*/  MUFU.TANH R27, R27 ;  /* 0x0000001b001b7308 */ /* 0x000e220000002400 */
[----:B------:R-:W-:Y:S01]  /*5e20*/  HGMMA.64x128x16.F32.BF16 R88, R176, gdesc[UR4].tnspB, R88, gsb0 ;  /* 0x41e00004b0587df0 */ /* 0x000fe20008001858 */
[----:B------:R-:W-:Y:S01]  /*5e30*/  UIADD3 UR6, UR10, 0x100, URZ ;  /* 0x000001000a067890 */ /* 0x000fe2000fffe03f */
[----:B------:R-:W-:-:S05]  /*5e40*/  UMOV UR7, 0x40000040 ;  /* 0x4000004000077882 */ /* 0x000fca0000000000 */
        /* <DEDUP_REMOVED lines=24> */
[----:B------:R0:W0:Y:S08]  /*5fd0*/  MUFU.TANH R68, R77 ;  /* 0x0000004d00447308 */ /* 0x0000300000002400 */
[----:B------:R-:W0:Y:S08]  /*5fe0*/  MUFU.TANH R80, R80 ;  /* 0x0000005000507308 */ /* 0x000e300000002400 */
[----:B------:R-:W0:Y:S08]  /*5ff0*/  MUFU.TANH R47, R47 ;  /* 0x0000002f002f7308 */ /* 0x000e300000002400 */
[----:B------:R-:W0:Y:S08]  /*6000*/  MUFU.TANH R84, R84 ;  /* 0x0000005400547308 */ /* 0x000e300000002400 */
[----:B------:R0:W0:Y:S01]  /*6010*/  MUFU.TANH R72, R85 ;  /* 0x0000005500487308 */ /* 0x0000220000002400 */
[----:B------:R-:W-:-:S02]  /*6020*/  WARPGROUP.DEPBAR.LE gsb0, 0x0 ;  /* 0x00008000000079c5 */ /* 0x000fc40000010000 */
[----:B------:R-:W-:-:S06]  /*6030*/  WARPGROUP.ARRIVE ;  /* 0x00000000000079c5 */ /* 0x000fcc0000000000 */
[----:B------:R-:W-:Y:S01]  /*6040*/  HGMMA.64x128x16.F32.BF16 R88, R168, gdesc[UR4].tnspB, R88, gsb0 ;  /* 0x41e00004a8587df0 */ /* 0x000fe20008001858 */
[----:B------:R-:W-:Y:S01]  /*6050*/  UIADD3 UR6, UR10, 0x200, URZ ;  /* 0x000002000a067890 */ /* 0x000fe2000fffe03f */
[----:B------:R-:W-:Y:S01]  /*6060*/  UMOV UR7, 0x40000040 ;  /* 0x4000004000077882 */ /* 0x000fe20000000000 */
[----:B------:R-:W-:Y:S02]  /*6070*/  WARPGROUP.DEPBAR.LE gsb0, 0x0 ;  /* 0x00008000000079c5 */ /* 0x000fe40000010000 */
[----:B------:R-:W-:Y:S01]  /*6080*/  WARPGROUP.ARRIVE ;  /* 0x00000000000079c5 */ /* 0x000fe20000000000 */
[----:B------:R-:W-:Y:S01]  /*6090*/  FMUL.FTZ R168, R48, UR54 ;  /* 0x0000003630a87c20 */ /* 0x000fe20008410000 */
[----:B------:R-:W-:Y:S02]  /*60a0*/  IMAD.U32 R48, RZ, RZ, UR56 ;  /* 0x00000038ff307e24 */ /* 0x000fe4000f8e00ff */
[----:B------:R-:W-:-:S03]  /*60b0*/  FMUL.FTZ R169, R49, UR54 ;  /* 0x0000003631a97c20 */ /* 0x000fc60008410000 */
[----:B------:R-:W-:Y:S01]  /*60c0*/  HGMMA.64x128x16.F32.BF16 R88, R164, gdesc[UR4].tnspB, R88, gsb0 ;  /* 0x41e00004a4587df0 */ /* 0x000fe20008001858 */
[----:B------:R-:W-:Y:S01]  /*60d0*/  UIADD3 UR6, UR10, 0x280, URZ ;  /* 0x000002800a067890 */ /* 0x000fe2000fffe03f */
[----:B------:R-:W-:Y:S01]  /*60e0*/  @!P1 LEA R48, R48, UR41, 0x3 ;  /* 0x0000002930309c11 */ /* 0x000fe2000f8e18ff */
[----:B------:R-:W-:Y:S01]  /*60f0*/  UMOV UR7, 0x40000040 ;  /* 0x4000004000077882 */ /* 0x000fe20000000000 */
[----:B------:R-:W0:Y:S03]  /*6100*/  MUFU.TANH R168, R168 ;  /* 0x000000a800a87308 */ /* 0x000e260000002400 */
[----:B------:R-:W-:-:S05]  /*6110*/  @!P1 VIADD R48, R48, 0x28840 ;  /* 0x0002884030309836 */ /* 0x000fca0000000000 */
[----:B------:R-:W-:Y:S01]  /*6120*/  @!P1 PRMT R49, RZ, 0x654, R48 ;  /* 0x00000654ff319816 */ /* 0x000fe20000000030 */
[----:B------:R-:W0:Y:S08]  /*6130*/  MUFU.TANH R169, R169 ;  /* 0x000000a900a97308 */ /* 0x000e300000002400 */
[----:B------:R0:W0:Y:S01]  /*6140*/  MUFU.TANH R48, R86 ;  /* 0x0000005600307308 */ /* 0x0000220000002400 */
[----:B------:R-:W-:-:S02]  /*6150*/  WARPGROUP.DEPBAR.LE gsb0, 0x0 ;  /* 0x00008000000079c5 */ /* 0x000fc40000010000 */
[----:B------:R-:W-:Y:S01]  /*6160*/  WARPGROUP.ARRIVE ;  /* 0x00000000000079c5 */ /* 0x000fe20000000000 */
[----:B------:R-:W-:Y:S01]  /*6170*/  FMUL.FTZ R164, R25, UR54 ;  /* 0x0000003619a47c20 */ /* 0x000fe20008410000 */
[----:B------:R-:W-:Y:S01]  /*6180*/  FMUL.FTZ R165, R28, UR54 ;  /* 0x000000361ca57c20 */ /* 0x000fe20008410000 */
[----:B------:R-:W-:Y:S01]  /*6190*/  FMUL.FTZ R25, R42, UR54 ;  /* 0x000000362a197c20 */ /* 0x000fe20008410000 */
[----:B------:R-:W-:Y:S01]  /*61a0*/  FMUL.FTZ R28, R50, UR54 ;  /* 0x00000036321c7c20 */ /* 0x000fe20008410000 */
[----:B------:R-:W-:Y:S01]  /*61b0*/  FMUL.FTZ R50, R52, UR54 ;  /* 0x0000003634327c20 */ /* 0x000fe20008410000 */
[----:B------:R-:W-:Y:S01]  /*61c0*/  HGMMA.64x128x16.F32.BF16 R88, R160, gdesc[UR4].tnspB, R88, gsb0 ;  /* 0x41e00004a0587df0 */ /* 0x000fe20008001858 */
[----:B------:R-:W-:Y:S01]  /*61d0*/  UIADD3 UR6, UR10, 0x300, URZ ;  /* 0x000003000a067890 */ /* 0x000fe2000fffe03f */
[----:B------:R-:W-:Y:S01]  /*61e0*/  FMUL.FTZ R42, R74, UR54 ;  /* 0x000000364a2a7c20 */ /* 0x000fe20008410000 */
[----:B------:R-:W-:Y:S01]  /*61f0*/  UMOV UR7, 0x40000040 ;  /* 0x4000004000077882 */ /* 0x000fe20000000000 */
[----:B------:R-:W-:Y:S01]  /*6200*/  FMUL.FTZ R52, R56, UR54 ;  /* 0x0000003638347c20 */ /* 0x000fe20008410000 */
[----:B------:R-:W-:Y:S01]  /*6210*/  IMAD.SHL.U32 R74, R3, 0x80, RZ ;  /* 0x00000080034a7824 */ /* 0x000fe200078e00ff */
[----:B------:R-:W-:Y:S01]  /*6220*/  IADD3 R56, -R23, 0xb, RZ ;  /* 0x0000000b17387810 */ /* 0x000fe20007ffe1ff */
[----:B------:R-:W-:Y:S01]  /*6230*/  FMUL.FTZ R166, R29, UR54 ;  /* 0x000000361da67c20 */ /* 0x000fe20008410000 */
[----:B------:R-:W-:Y:S01]  /*6240*/  FMUL.FTZ R167, R37, UR54 ;  /* 0x0000003625a77c20 */ /* 0x000fe20008410000 */
[----:B------:R-:W-:Y:S01]  /*6250*/  FMUL.FTZ R29, R46, UR54 ;  /* 0x000000362e1d7c20 */ /* 0x000fe20008410000 */
[----:B------:R-:W-:Y:S01]  /*6260*/  IADD3 R57, -R74, 0x1, RZ ;  /* 0x000000014a397810 */ /* 0x000fe20007ffe1ff */
[----:B------:R-:W-:Y:S01]  /*6270*/  FMUL.FTZ R37, R71, UR54 ;  /* 0x0000003647257c20 */ /* 0x000fe20008410000 */
[----:B------:R-:W-:Y:S01]  /*6280*/  FMUL.FTZ R46, R82, UR54 ;  /* 0x00000036522e7c20 */ /* 0x000fe20008410000 */
[----:B------:R-:W0:Y:S02]  /*6290*/  MUFU.TANH R164, R164 ;  /* 0x000000a400a47308 */ /* 0x000e240000002400 */
[----:B------:R-:W-:-:S06]  /*62a0*/  IMAD R64, R16, -0x2, R57 ;  /* 0xfffffffe10407824 */ /* 0x000fcc00078e0239 */
        /* <DEDUP_REMOVED lines=12> */
[----:B------:R-:W-:Y:S01]  /*6370*/  WARPGROUP.ARRIVE ;  /* 0x00000000000079c5 */ /* 0x000fe20000000000 */
[----:B------:R-:W-:Y:S01]  /*6380*/  FMUL.FTZ R160, R40, UR54 ;  /* 0x0000003628a07c20 */ /* 0x000fe20008410000 */
[----:B------:R-:W-:Y:S01]  /*6390*/  FMUL.FTZ R40, R62, UR54 ;  /* 0x000000363e287c20 */ /* 0x000fe20008410000 */
[----:B------:R-:W-:Y:S02]  /*63a0*/  VIADD R62, R17, UR36 ;  /* 0x00000024113e7c36 */ /* 0x000fe40008000000 */
[----:B------:R-:W-:Y:S01]  /*63b0*/  FMUL.FTZ R161, R41, UR54 ;  /* 0x0000003629a17c20 */ /* 0x000fe20008410000 */
        /* <DEDUP_REMOVED lines=16> */
[----:B------:R0:W0:Y:S01]  /*64c0*/  MUFU.TANH R70, R81 ;  /* 0x0000005100467308 */ /* 0x0000220000002400 */
[----:B------:R-:W-:-:S02]  /*64d0*/  WARPGROUP.DEPBAR.LE gsb0, 0x0 ;  /* 0x00008000000079c5 */ /* 0x000fc40000010000 */
[----:B------:R-:W-:-:S06]  /*64e0*/  WARPGROUP.ARRIVE ;  /* 0x00000000000079c5 */ /* 0x000fcc0000000000 */
[----:B------:R-:W-:Y:S01]  /*64f0*/  HGMMA.64x128x16.F32.BF16 R88, R152, gdesc[UR4].tnspB, R88, gsb0 ;  /* 0x41e0000498587df0 */ /* 0x000fe20008001858 */
[----:B------:R-:W-:Y:S02]  /*6500*/  @UP0 ULDC UR6, c[0x0][0x44c] ;  /* 0x0001130000060ab9 */ /* 0x000fe40000000800 */
[----:B------:R-:W-:Y:S01]  /*6510*/  @P2 IMAD.HI.U32 R7, R62, UR6, RZ ;  /* 0x000000063e072c27 */ /* 0x000fe2000f8e00ff */
[----:B------:R-:W-:Y:S01]  /*6520*/  @UP0 ULDC UR6, c[0x0][0x450] ;  /* 0x0001140000060ab9 */ /* 0x000fe20000000800 */
[----:B------:R-:W-:-:S03]  /*6530*/  PLOP3.LUT P2, PT, PT, PT, UP1, 0x40, 0x0 ;  /* 0x000000000000781c */ /* 0x000fc60003f4e818 */
[----:B------:R-:W-:Y:S02]  /*6540*/  @P3 SHF.R.U32.HI R62, RZ, UR6, R7 ;  /* 0x00000006ff3e3c19 */ /* 0x000fe40008011607 */
[----:B------:R-:W5:Y:S03]  /*6550*/  LDC R7, c[0x0][0x2f0] ;  /* 0x0000bc00ff077b82 */ /* 0x000f660000000800 */
[----:B------:R-:W1:Y:S01]  /*6560*/  SHFL.IDX PT, R65, R62, RZ, 0x1c1f ;  /* 0x001c1fff3e417589 */ /* 0x000e6200000e0000 */
[----:B-----5:R-:W-:-:S04]  /*6570*/  IMAD R57, R7, UR42, R64 ;  /* 0x0000002a07397c24 */ /* 0x020fc8000f8e0240 */
[----:B--2---:R-:W-:-:S04]  /*6580*/  IMAD.IADD R57, R57, 0x1, -R8 ;  /* 0x0000000139397824 */ /* 0x004fc800078e0a08 */
[C---:B------:R-:W-:Y:S02]  /*6590*/  VIADD R78, R57.reuse, UR53 ;  /* 0x00000035394e7c36 */ /* 0x040fe40008000000 */
[----:B------:R-:W-:Y:S02]  /*65a0*/  VIADD R82, R57, UR49 ;  /* 0x0000003139527c36 */ /* 0x000fe40008000000 */
[--C-:B-1----:R-:W-:Y:S02]  /*65b0*/  IMAD.IADD R64, R78, 0x1, R65.reuse ;  /* 0x000000014e407824 */ /* 0x102fe400078e0241 */
[----:B------:R-:W-:Y:S01]  /*65c0*/  IMAD.IADD R66, R82, 0x1, R65 ;  /* 0x0000000152427824 */ /* 0x000fe200078e0241 */
[----:B------:R-:W-:Y:S02]  /*65d0*/  WARPGROUP.DEPBAR.LE gsb0, 0x0 ;  /* 0x00008000000079c5 */ /* 0x000fe40000010000 */
[----:B------:R1:W-:Y:S06]  /*65e0*/  BAR.ARV R56, 0x100 ;  /* 0x000400380000751d */ /* 0x0003ec0000002000 */
[----:B------:R2:W-:Y:S02]  /*65f0*/  @!P1 SYNCS.ARRIVE.TRANS64.RED.A1T0 RZ, [R49+URZ], RZ ;  /* 0x000000ff31ff99a7 */ /* 0x0005e4000810043f */
[----:B--2---:R-:W-:-:S06]  /*6600*/  FMUL.FTZ R49, R87, UR54 ;  /* 0x0000003657317c20 */ /* 0x004fcc0008410000 */
[----:B------:R-:W2:Y:S01]  /*6610*/  MUFU.TANH R49, R49 ;  /* 0x0000003100317308 */ /* 0x000ea20000002400 */
[----:B01-34-:R-:W-:Y:S05]  /*6620*/  @P2 BRA `(.L_x_1134) ;  /* 0x00000000005c2947 */ /* 0x01bfea0003800000 */
[----:B------:R-:W-:Y:S01]  /*6630*/  IMAD R57, R7, UR42, R65 ;  /* 0x0000002a07397c24 */ /* 0x000fe2000f8e0241 */
[----:B------:R-:W-:Y:S03]  /*6640*/  BSSY B0, `(.L_x_1135) ;  /* 0x0000011000007945 */ /* 0x000fe60003800000 */
[----:B------:R-:W-:-:S05]  /*6650*/  IMAD.IADD R65, R57, 0x1, -R8 ;  /* 0x0000000139417824 */ /* 0x000fca00078e0a08 */
[----:B------:R-:W-:-:S13]  /*6660*/  ISETP.GT.AND P2, PT, R65, -0x1, PT ;  /* 0xffffffff4100780c */ /* 0x000fda0003f44270 */
[----:B------:R-:W-:Y:S05]  /*6670*/  @P2 BRA `(.L_x_1136) ;  /* 0x0000000000202947 */ /* 0x000fea0003800000 */
[----:B------:R-:W-:Y:S01]  /*6680*/  IMAD.U32 R69, RZ, RZ, UR52 ;  /* 0x00000034ff457e24 */ /* 0x000fe2000f8e00ff */
[----:B------:R-:W-:-:S04]  /*6690*/  LOP3.LUT R65, RZ, R65, RZ, 0x33, !PT ;  /* 0x00000041ff417212 */ /* 0x000fc800078e33ff */
[----:B------:R-:W-:-:S13]  /*66a0*/  ISETP.NE.AND P2, PT, R69, 0x1, PT ;  /* 0x000000014500780c */ /* 0x000fda0003f45270 */
[----:B------:R-:W0:Y:S02]  /*66b0*/  @P2 LDC.64 R56, c[0x0][0x9e8] ;  /* 0x00027a00ff382b82 */ /* 0x000e240000000a00 */
[----:B0-----:R-:W-:-:S05]  /*66c0*/  @P2 IMAD.HI.U32 R56, R65, R56, RZ ;  /* 0x0000003841382227 */ /* 0x001fca00078e00ff */
[----:B------:R-:W-:-:S04]  /*66d0*/  @P2 SHF.R.U32.HI R65, RZ, R57, R56 ;  /* 0x00000039ff412219 */ /* 0x000fc80000011638 */
[----:B------:R-:W-:Y:S01]  /*66e0*/  LOP3.LUT R65, RZ, R65, RZ, 0x33, !PT ;  /* 0x00000041ff417212 */ /* 0x000fe200078e33ff */
[----:B------:R-:W-:Y:S06]  /*66f0*/  BRA `(.L_x_1137) ;  /* 0x0000000000147947 */ /* 0x000fec0003800000 */
.L_x_1136:
[----:B------:R-:W-:-:S05]  /*6700*/  IMAD.U32 R69, RZ, RZ, UR52 ;  /* 0x00000034ff457e24 */ /* 0x000fca000f8e00ff */
[----:B------:R-:W-:-:S13]  /*6710*/  ISETP.NE.AND P2, PT, R69, 0x1, PT ;  /* 0x000000014500780c */ /* 0x000fda0003f45270 */
[----:B------:R-:W0:Y:S02]  /*6720*/  @P2 LDC.64 R56, c[0x0][0x9e8] ;  /* 0x00027a00ff382b82 */ /* 0x000e240000000a00 */
[----:B0-----:R-:W-:-:S05]  /*6730*/  @P2 IMAD.HI.U32 R56, R65, R56, RZ ;  /* 0x0000003841382227 */ /* 0x001fca00078e00ff */
[----:B------:R-:W-:-:S07]  /*6740*/  @P2 SHF.R.U32.HI R65, RZ, R57, R56 ;  /* 0x00000039ff412219 */ /* 0x000fce0000011638 */
.L_x_1137:
[----:B------:R-:W-:Y:S05]  /*6750*/  BSYNC B0 ;  /* 0x0000000000007941 */ /* 0x000fea0003800000 */
.L_x_1135:
[----:B------:R-:W-:-:S04]  /*6760*/  IMAD R65, R65, R69, -R74 ;  /* 0x0000004541417224 */ /* 0x000fc800078e0a4a */
[----:B------:R-:W-:-:S05]  /*6770*/  IMAD R65, R16, -0x2, R65 ;  /* 0xfffffffe10417824 */ /* 0x000fca00078e0241 */
[----:B------:R-:W-:Y:S02]  /*6780*/  VIADDMNMX R64, R65, R69, R64, PT ;  /* 0x0000004541407246 */ /* 0x000fe40003800140 */
[----:B------:R-:W-:-:S07]  /*6790*/  VIMNMX R66, R66, R65, !PT ;  /* 0x0000004142427248 */ /* 0x000fce0007fe0100 */
.L_x_1134:
[----:B------:R-:W-:Y:S01]  /*67a0*/  ISETP.GT.AND P2, PT, R3, -0x1, PT ;  /* 0xffffffff0300780c */ /* 0x000fe20003f44270 */
[----:B------:R-:W0:Y:S03]  /*67b0*/  SHFL.IDX PT, R155, R62, 0x1, 0x1c1f ;  /* 0x003c1f003e9b7f89 */ /* 0x000e2600000e0000 */
[C---:B------:R-:W-:Y:S02]  /*67c0*/  ISETP.GT.AND P5, PT, R66.reuse, RZ, P2 ;  /* 0x000000ff4200720c */ /* 0x040fe400017a4270 */
[----:B------:R-:W-:Y:S02]  /*67d0*/  ISETP.GT.AND P3, PT, R66, 0x9, P2 ;  /* 0x000000094200780c */ /* 0x000fe40001764270 */
[C---:B------:R-:W-:Y:S02]  /*67e0*/  ISETP.LT.OR P5, PT, R64.reuse, 0x1, P5 ;  /* 0x000000014000780c */ /* 0x040fe40002fa1670 */
[----:B------:R-:W-:-:S02]  /*67f0*/  ISETP.LT.OR P3, PT, R64, 0xa, P3 ;  /* 0x0000000a4000780c */ /* 0x000fc40001f61670 */
[----:B------:R-:W-:Y:S02]  /*6800*/  FSEL R159, R6, -INF , !P5 ;  /* 0xff800000069f7808 */ /* 0x000fe40006800000 */
[C---:B------:R-:W-:Y:S02]  /*6810*/  ISETP.GT.AND P5, PT, R66.reuse, 0x10, P2 ;  /* 0x000000104200780c */ /* 0x040fe400017a4270 */
[----:B------:R-:W-:Y:S02]  /*6820*/  ISETP.GT.AND P4, PT, R66, 0x1, P2 ;  /* 0x000000014200780c */ /* 0x000fe40001784270 */
[----:B------:R-:W-:Y:S02]  /*6830*/  ISETP.LT.OR P5, PT, R64, 0x11, P5 ;  /* 0x000000114000780c */ /* 0x000fe40002fa1670 */
[----:B------:R-:W-:Y:S02]  /*6840*/  ISETP.GT.AND P6, PT, R66, 0x8, P2 ;  /* 0x000000084200780c */ /* 0x000fe400017c4270 */
[----:B------:R-:W-:-:S02]  /*6850*/  FSEL R183, R166, -INF , !P3 ;  /* 0xff800000a6b77808 */ /* 0x000fc40005800000 */
[C---:B------:R-:W-:Y:S02]  /*6860*/  ISETP.GT.AND P3, PT, R66.reuse, 0x19, P2 ;  /* 0x000000194200780c */ /* 0x040fe40001764270 */
[----:B------:R-:W-:Y:S02]  /*6870*/  FSEL R177, R31, -INF , !P5 ;  /* 0xff8000001fb17808 */ /* 0x000fe40006800000 */
[----:B------:R-:W-:Y:S02]  /*6880*/  ISETP.GT.AND P5, PT, R66, 0x20, P2 ;  /* 0x000000204200780c */ /* 0x000fe400017a4270 */
[C---:B------:R-:W-:Y:S02]  /*6890*/  ISETP.LT.OR P4, PT, R64.reuse, 0x2, P4 ;  /* 0x000000024000780c */ /* 0x040fe40002781670 */
[C---:B------:R-:W-:Y:S02]  /*68a0*/  ISETP.LT.OR P6, PT, R64.reuse, 0x9, P6 ;  /* 0x000000094000780c */ /* 0x040fe400037c1670 */
[----:B------:R-:W-:-:S02]  /*68b0*/  ISETP.LT.OR P3, PT, R64, 0x1a, P3 ;  /* 0x0000001a4000780c */ /* 0x000fc40001f61670 */
[----:B------:R-:W-:Y:S02]  /*68c0*/  ISETP.LT.OR P5, PT, R64, 0x21, P5 ;  /* 0x000000214000780c */ /* 0x000fe40002fa1670 */
[----:B------:R-:W-:Y:S02]  /*68d0*/  FSEL R171, R164, -INF , !P4 ;  /* 0xff800000a4ab7808 */ /* 0x000fe40006000000 */
[----:B------:R-:W-:Y:S02]  /*68e0*/  FSEL R173, R165, -INF , !P6 ;  /* 0xff800000a5ad7808 */ /* 0x000fe40007000000 */
[C---:B------:R-:W-:Y:S02]  /*68f0*/  ISETP.GT.AND P4, PT, R66.reuse, 0x11, P2 ;  /* 0x000000114200780c */ /* 0x040fe40001784270 */
[----:B------:R-:W-:Y:S02]  /*6900*/  ISETP.GT.AND P6, PT, R66, 0x18, P2 ;  /* 0x000000184200780c */ /* 0x000fe400017c4270 */
[----:B------:R-:W-:-:S02]  /*6910*/  FSEL R175, R167, -INF , !P3 ;  /* 0xff800000a7af7808 */ /* 0x000fc40005800000 */
[----:B------:R-:W-:Y:S02]  /*6920*/  FSEL R167, R160, -INF , !P5 ;  /* 0xff800000a0a77808 */ /* 0x000fe40006800000 */
[----:B------:R-:W-:Y:S02]  /*6930*/  ISETP.GT.AND P5, PT, R66, 0x30, P2 ;  /* 0x000000304200780c */ /* 0x000fe400017a4270 */
[C---:B------:R-:W-:Y:S02]  /*6940*/  ISETP.LT.OR P4, PT, R64.reuse, 0x12, P4 ;  /* 0x000000124000780c */ /* 0x040fe40002781670 */
[C---:B------:R-:W-:Y:S02]  /*6950*/  ISETP.LT.OR P6, PT, R64.reuse, 0x19, P6 ;  /* 0x000000194000780c */ /* 0x040fe400037c1670 */
[----:B------:R-:W-:Y:S02]  /*6960*/  ISETP.LT.OR P5, PT, R64, 0x31, P5 ;  /* 0x000000314000780c */ /* 0x000fe40002fa1670 */
[----:B------:R-:W-:-:S02]  /*6970*/  FSEL R181, R32, -INF , !P4 ;  /* 0xff80000020b57808 */ /* 0x000fc40006000000 */
[----:B------:R-:W-:Y:S02]  /*6980*/  FSEL R179, R33, -INF , !P6 ;  /* 0xff80000021b37808 */ /* 0x000fe40007000000 */
[C---:B------:R-:W-:Y:S02]  /*6990*/  ISETP.GT.AND P4, PT, R66.reuse, 0x21, P2 ;  /* 0x000000214200780c */ /* 0x040fe40001784270 */
[C---:B------:R-:W-:Y:S02]  /*69a0*/  ISETP.GT.AND P6, PT, R66.reuse, 0x28, P2 ;  /* 0x000000284200780c */ /* 0x040fe400017c4270 */
[----:B------:R-:W-:Y:S02]  /*69b0*/  ISETP.GT.AND P3, PT, R66, 0x29, P2 ;  /* 0x000000294200780c */ /* 0x000fe40001764270 */
[----:B------:R-:W-:Y:S02]  /*69c0*/  FSEL R87, R168, -INF , !P5 ;  /* 0xff800000a8577808 */ /* 0x000fe40006800000 */
[----:B------:R-:W-:-:S02]  /*69d0*/  ISETP.GT.AND P5, PT, R66, 0x40, P2 ;  /* 0x000000404200780c */ /* 0x000fc400017a4270 */
[C---:B------:R-:W-:Y:S02]  /*69e0*/  ISETP.LT.OR P4, PT, R64.reuse, 0x22, P4 ;  /* 0x000000224000780c */ /* 0x040fe40002781670 */
[C---:B------:R-:W-:Y:S02]  /*69f0*/  ISETP.LT.OR P6, PT, R64.reuse, 0x29, P6 ;  /* 0x000000294000780c */ /* 0x040fe400037c1670 */
[C---:B------:R-:W-:Y:S02]  /*6a00*/  ISETP.LT.OR P3, PT, R64.reuse, 0x2a, P3 ;  /* 0x0000002a4000780c */ /* 0x040fe40001f61670 */
[----:B------:R-:W-:Y:S02]  /*6a10*/  ISETP.LT.OR P5, PT, R64, 0x41, P5 ;  /* 0x000000414000780c */ /* 0x000fe40002fa1670 */
[----:B------:R-:W-:Y:S02]  /*6a20*/  FSEL R161, R161, -INF , !P4 ;  /* 0xff800000a1a17808 */ /* 0x000fe40006000000 */
[----:B------:R-:W-:-:S02]  /*6a30*/  FSEL R153, R162, -INF , !P6 ;  /* 0xff800000a2997808 */ /* 0x000fc40007000000 */
[----:B------:R-:W-:Y:S02]  /*6a40*/  FSEL R163, R163, -INF , !P3 ;  /* 0xff800000a3a37808 */ /* 0x000fe40005800000 */
[C---:B------:R-:W-:Y:S02]  /*6a50*/  ISETP.GT.AND P4, PT, R66.reuse, 0x31, P2 ;  /* 0x000000314200780c */ /* 0x040fe40001784270 */
[C---:B------:R-:W-:Y:S02]  /*6a60*/  ISETP.GT.AND P6, PT, R66.reuse, 0x38, P2 ;  /* 0x000000384200780c */ /* 0x040fe400017c4270 */
[----:B------:R-:W-:Y:S02]  /*6a70*/  ISETP.GT.AND P3, PT, R66, 0x39, P2 ;  /* 0x000000394200780c */ /* 0x000fe40001764270 */
[----:B------:R-:W-:Y:S01]  /*6a80*/  FSEL R81, R52, -INF , !P5 ;  /* 0xff80000034517808 */ /* 0x000fe20006800000 */
[----:B0-----:R-:W-:Y:S01]  /*6a90*/  IMAD.IADD R52, R82, 0x1, R155 ;  /* 0x0000000152347824 */ /* 0x001fe200078e029b */
[----:B------:R-:W-:-:S02]  /*6aa0*/  ISETP.GT.AND P5, PT, R66, 0x50, P2 ;  /* 0x000000504200780c */ /* 0x000fc400017a4270 */
[C---:B------:R-:W-:Y:S02]  /*6ab0*/  ISETP.LT.OR P4, PT, R64.reuse, 0x32, P4 ;  /* 0x000000324000780c */ /* 0x040fe40002781670 */
[C---:B------:R-:W-:Y:S02]  /*6ac0*/  ISETP.LT.OR P6, PT, R64.reuse, 0x39, P6 ;  /* 0x000000394000780c */ /* 0x040fe400037c1670 */
[C---:B------:R-:W-:Y:S02]  /*6ad0*/  ISETP.LT.OR P3, PT, R64.reuse, 0x3a, P3 ;  /* 0x0000003a4000780c */ /* 0x040fe40001f61670 */
[----:B------:R-:W-:Y:S02]  /*6ae0*/  ISETP.LT.OR P5, PT, R64, 0x51, P5 ;  /* 0x000000514000780c */ /* 0x000fe40002fa1670 */
[----:B------:R-:W-:Y:S02]  /*6af0*/  FSEL R169, R169, -INF , !P4 ;  /* 0xff800000a9a97808 */ /* 0x000fe40006000000 */
[----:B------:R-:W-:Y:S01]  /*6b00*/  FSEL R85, R50, -INF , !P6 ;  /* 0xff80000032557808 */ /* 0x000fe20007000000 */
[----:B------:R-:W-:Y:S01]  /*6b10*/  IMAD.IADD R50, R78, 0x1, R155 ;  /* 0x000000014e327824 */ /* 0x000fe200078e029b */
[----:B------:R-:W-:-:S02]  /*6b20*/  FSEL R83, R51, -INF , !P3 ;  /* 0xff80000033537808 */ /* 0x000fc40005800000 */
[C---:B------:R-:W-:Y:S02]  /*6b30*/  ISETP.GT.AND P4, PT, R66.reuse, 0x41, P2 ;  /* 0x000000414200780c */ /* 0x040fe40001784270 */
[C---:B------:R-:W-:Y:S02]  /*6b40*/  ISETP.GT.AND P6, PT, R66.reuse, 0x48, P2 ;  /* 0x000000484200780c */ /* 0x040fe400017c4270 */
[----:B------:R-:W-:Y:S02]  /*6b50*/  ISETP.GT.AND P3, PT, R66, 0x49, P2 ;  /* 0x000000494200780c */ /* 0x000fe40001764270 */
[----:B------:R-:W-:Y:S02]  /*6b60*/  FSEL R65, R58, -INF , !P5 ;  /* 0xff8000003a417808 */ /* 0x000fe40006800000 */
[----:B------:R-:W-:Y:S02]  /*6b70*/  ISETP.GT.AND P5, PT, R66, 0x60, P2 ;  /* 0x000000604200780c */ /* 0x000fe400017a4270 */
[----:B------:R-:W-:-:S02]  /*6b80*/  ISETP.LT.OR P4, PT, R64, 0x42, P4 ;  /* 0x000000424000780c */ /* 0x000fc40002781670 */
[C---:B------:R-:W-:Y:S02]  /*6b90*/  ISETP.LT.OR P6, PT, R64.reuse, 0x49, P6 ;  /* 0x000000494000780c */ /* 0x040fe400037c1670 */
[C---:B------:R-:W-:Y:S02]  /*6ba0*/  ISETP.LT.OR P3, PT, R64.reuse, 0x4a, P3 ;  /* 0x0000004a4000780c */ /* 0x040fe40001f61670 */
[----:B------:R-:W-:Y:S02]  /*6bb0*/  ISETP.LT.OR P5, PT, R64, 0x61, P5 ;  /* 0x000000614000780c */ /* 0x000fe40002fa1670 */
[----:B------:R-:W-:Y:S02]  /*6bc0*/  FSEL R79, R53, -INF , !P4 ;  /* 0xff800000354f7808 */ /* 0x000fe40006000000 */
[----:B------:R-:W-:Y:S02]  /*6bd0*/  FSEL R77, R54, -INF , !P6 ;  /* 0xff800000364d7808 */ /* 0x000fe40007000000 */
[----:B------:R-:W-:-:S02]  /*6be0*/  FSEL R71, R55, -INF , !P3 ;  /* 0xff80000037477808 */ /* 0x000fc40005800000 */
[C---:B------:R-:W-:Y:S02]  /*6bf0*/  ISETP.GT.AND P4, PT, R66.reuse, 0x51, P2 ;  /* 0x000000514200780c */ /* 0x040fe40001784270 */
[C---:B------:R-:W-:Y:S02]  /*6c00*/  ISETP.GT.AND P6, PT, R66.reuse, 0x58, P2 ;  /* 0x000000584200780c */ /* 0x040fe400017c4270 */
[C---:B------:R-:W-:Y:S02]  /*6c10*/  ISETP.GT.AND P3, PT, R66.reuse, 0x59, P2 ;  /* 0x000000594200780c */ /* 0x040fe40001764270 */
        /* <DEDUP_REMOVED lines=11> */
[----:B------:R-:W-:Y:S02]  /*6cd0*/  ISETP.GT.AND P3, PT, R66, 0x69, P2 ;  /* 0x000000694200780c */ /* 0x000fe40001764270 */
[----:B------:R-:W-:Y:S02]  /*6ce0*/  FSEL R61, R80, -INF , !P5 ;  /* 0xff800000503d7808 */ /* 0x000fe40006800000 */
[----:B------:R-:W-:Y:S02]  /*6cf0*/  PLOP3.LUT P5, PT, PT, PT, UP1, 0x40, 0x0 ;  /* 0x000000000000781c */ /* 0x000fe40003fae818 */
[----:B------:R-:W-:-:S02]  /*6d00*/  ISETP.LT.OR P4, PT, R64, 0x62, P4 ;  /* 0x000000624000780c */ /* 0x000fc40002781670 */
[C---:B------:R-:W-:Y:S02]  /*6d10*/  ISETP.LT.OR P6, PT, R64.reuse, 0x69, P6 ;  /* 0x000000694000780c */ /* 0x040fe400037c1670 */
[----:B------:R-:W-:Y:S02]  /*6d20*/  ISETP.LT.OR P3, PT, R64, 0x6a, P3 ;  /* 0x0000006a4000780c */ /* 0x000fe40001f61670 */
[----:B------:R-:W-:Y:S02]  /*6d30*/  FSEL R67, R67, -INF , !P4 ;  /* 0xff80000043437808 */ /* 0x000fe40006000000 */
[----:B------:R-:W-:Y:S02]  /*6d40*/  FSEL R59, R76, -INF , !P6 ;  /* 0xff8000004c3b7808 */ /* 0x000fe40007000000 */
[----:B------:R-:W-:Y:S02]  /*6d50*/  FSEL R57, R68, -INF , !P3 ;  /* 0xff80000044397808 */ /* 0x000fe40005800000 */
[----:B------:R-:W-:-:S02]  /*6d60*/  ISETP.GT.AND P4, PT, R66, 0x71, P2 ;  /* 0x000000714200780c */ /* 0x000fc40001784270 */
[C---:B------:R-:W-:Y:S02]  /*6d70*/  ISETP.GT.AND P6, PT, R66.reuse, 0x78, P2 ;  /* 0x000000784200780c */ /* 0x040fe400017c4270 */
[----:B------:R-:W-:Y:S02]  /*6d80*/  ISETP.GT.AND P3, PT, R66, 0x79, P2 ;  /* 0x000000794200780c */ /* 0x000fe40001764270 */
[C---:B------:R-:W-:Y:S02]  /*6d90*/  ISETP.LT.OR P4, PT, R64.reuse, 0x72, P4 ;  /* 0x000000724000780c */ /* 0x040fe40002781670 */
[C---:B------:R-:W-:Y:S02]  /*6da0*/  ISETP.LT.OR P6, PT, R64.reuse, 0x79, P6 ;  /* 0x000000794000780c */ /* 0x040fe400037c1670 */
[----:B------:R-:W-:Y:S02]  /*6db0*/  ISETP.LT.OR P3, PT, R64, 0x7a, P3 ;  /* 0x0000007a4000780c */ /* 0x000fe40001f61670 */
[----:B------:R-:W-:-:S02]  /*6dc0*/  FSEL R55, R70, -INF , !P4 ;  /* 0xff80000046377808 */ /* 0x000fc40006000000 */
[----:B------:R-:W-:Y:S02]  /*6dd0*/  FSEL R53, R84, -INF , !P6 ;  /* 0xff80000054357808 */ /* 0x000fe40007000000 */
[----:B------:R-:W-:Y:S01]  /*6de0*/  FSEL R51, R72, -INF , !P3 ;  /* 0xff80000048337808 */ /* 0x000fe20005800000 */
[----:B------:R-:W-:Y:S06]  /*6df0*/  @P5 BRA `(.L_x_1138) ;  /* 0x00000000005c5947 */ /* 0x000fec0003800000 */
        /* <DEDUP_REMOVED lines=13> */
.L_x_1140:
[----:B------:R-:W-:-:S05]  /*6ed0*/  IMAD.U32 R6, RZ, RZ, UR52 ;  /* 0x00000034ff067e24 */ /* 0x000fca000f8e00ff */
[----:B------:R-:W-:-:S13]  /*6ee0*/  ISETP.NE.AND P3, PT, R6, 0x1, PT ;  /* 0x000000010600780c */ /* 0x000fda0003f65270 */
[----:B------:R-:W0:Y:S02]  /*6ef0*/  @P3 LDC.64 R32, c[0x0][0x9e8] ;  /* 0x00027a00ff203b82 */ /* 0x000e240000000a00 */
[----:B0-----:R-:W-:-:S05]  /*6f00*/  @P3 IMAD.HI.U32 R32, R31, R32, RZ ;  /* 0x000000201f203227 */ /* 0x001fca00078e00ff */
[----:B------:R-:W-:-:S07]  /*6f10*/  @P3 SHF.R.U32.HI R31, RZ, R33, R32 ;  /* 0x00000021ff1f3219 */ /* 0x000fce0000011620 */
.L_x_1141:
[----:B------:R-:W-:Y:S05]  /*6f20*/  BSYNC B0 ;  /* 0x0000000000007941 */ /* 0x000fea0003800000 */
.L_x_1139:
[----:B------:R-:W-:-:S04]  /*6f30*/  IMAD R31, R31, R6, -R74 ;  /* 0x000000061f1f7224 */ /* 0x000fc800078e0a4a */
[----:B------:R-:W-:-:S05]  /*6f40*/  IMAD R31, R16, -0x2, R31 ;  /* 0xfffffffe101f7824 */ /* 0x000fca00078e021f */
[----:B------:R-:W-:Y:S02]  /*6f50*/  VIADDMNMX R50, R31, R6, R50, PT ;  /* 0x000000061f327246 */ /* 0x000fe40003800132 */
[----:B------:R-:W-:-:S07]  /*6f60*/  VIMNMX R52, R52, R31, !PT ;  /* 0x0000001f34347248 */ /* 0x000fce0007fe0100 */
.L_x_1138:
[----:B------:R-:W-:Y:S01]  /*6f70*/  FMNMX.FTZ R6, R159, R4, !PT ;  /* 0x000000049f067209 */ /* 0x000fe20007810000 */
[----:B------:R-:W-:Y:S01]  /*6f80*/  UMOV UR45, UR55 ;  /* 0x00000037002d7c82 */ /* 0x000fe20008000000 */
[----:B------:R-:W-:Y:S02]  /*6f90*/  ISETP.GT.AND P4, PT, R52, 0x1, P2 ;  /* 0x000000013400780c */ /* 0x000fe40001784270 */
[----:B------:R-:W-:Y:S02]  /*6fa0*/  FMNMX.FTZ R6, R171, R6, !PT ;  /* 0x00000006ab067209 */ /* 0x000fe40007810000 */
[----:B------:R-:W-:Y:S02]  /*6fb0*/  ISETP.LT.OR P4, PT, R50, 0x2, P4 ;  /* 0x000000023200780c */ /* 0x000fe40002781670 */
[----:B------:R-:W-:Y:S02]  /*6fc0*/  FMNMX.FTZ R6, R173, R6, !PT ;  /* 0x00000006ad067209 */ /* 0x000fe40007810000 */
[----:B------:R-:W-:-:S02]  /*6fd0*/  FSEL R157, R10, -INF , !P4 ;  /* 0xff8000000a9d7808 */ /* 0x000fc40006000000 */
[----:B------:R-:W-:Y:S02]  /*6fe0*/  FMNMX.FTZ R6, R183, R6, !PT ;  /* 0x00000006b7067209 */ /* 0x000fe40007810000 */
        /* <DEDUP_REMOVED lines=10> */
[----:B------:R-:W-:-:S02]  /*7090*/  ISETP.GT.AND P3, PT, R52, 0x9, P2 ;  /* 0x000000093400780c */ /* 0x000fc40001764270 */
[----:B------:R-:W-:Y:S02]  /*70a0*/  FMNMX.FTZ R6, R161, R6, !PT ;  /* 0x00000006a1067209 */ /* 0x000fe40007810000 */
[----:B------:R-:W-:Y:S02]  /*70b0*/  FSEL R25, R25, -INF , !P4 ;  /* 0xff80000019197808 */ /* 0x000fe40006000000 */
[----:B------:R-:W-:Y:S02]  /*70c0*/  FMNMX.FTZ R6, R153, R6, !PT ;  /* 0x0000000699067209 */ /* 0x000fe40007810000 */
[----:B------:R-:W-:Y:S02]  /*70d0*/  ISETP.GT.AND P4, PT, R52, RZ, P2 ;  /* 0x000000ff3400720c */ /* 0x000fe40001784270 */
[----:B------:R-:W-:Y:S02]  /*70e0*/  FMNMX.FTZ R6, R163, R6, !PT ;  /* 0x00000006a3067209 */ /* 0x000fe40007810000 */
[----:B------:R-:W-:-:S02]  /*70f0*/  ISETP.LT.OR P3, PT, R50, 0xa, P3 ;  /* 0x0000000a3200780c */ /* 0x000fc40001f61670 */
[----:B------:R-:W-:Y:S02]  /*7100*/  FMNMX.FTZ R6, R87, R6, !PT ;  /* 0x0000000657067209 */ /* 0x000fe40007810000 */
[----:B------:R-:W-:Y:S02]  /*7110*/  ISETP.LT.OR P4, PT, R50, 0x1, P4 ;  /* 0x000000013200780c */ /* 0x000fe40002781670 */
[----:B------:R-:W-:Y:S02]  /*7120*/  FMNMX.FTZ R6, R169, R6, !PT ;  /* 0x00000006a9067209 */ /* 0x000fe40007810000 */
[----:B------:R-:W-:Y:S02]  /*7130*/  FSEL R155, R12, -INF , !P3 ;  /* 0xff8000000c9b7808 */ /* 0x000fe40005800000 */
[----:B------:R-:W-:Y:S02]  /*7140*/  FMNMX.FTZ R6, R85, R6, !PT ;  /* 0x0000000655067209 */ /* 0x000fe40007810000 */
[----:B------:R-:W-:-:S02]  /*7150*/  ISETP.GT.AND P6, PT, R52, 0x8, P2 ;  /* 0x000000083400780c */ /* 0x000fc400017c4270 */
[----:B------:R-:W-:Y:S02]  /*7160*/  FMNMX.FTZ R6, R83, R6, !PT ;  /* 0x0000000653067209 */ /* 0x000fe40007810000 */
[----:B------:R-:W-:Y:S02]  /*7170*/  FSEL R12, R9, -INF , !P4 ;  /* 0xff800000090c7808 */ /* 0x000fe40006000000 */
[----:B------:R-:W-:Y:S02]  /*7180*/  FMNMX.FTZ R6, R81, R6, !PT ;  /* 0x0000000651067209 */ /* 0x000fe40007810000 */
[----:B------:R-:W-:Y:S02]  /*7190*/  ISETP.LT.OR P6, PT, R50, 0x9, P6 ;  /* 0x000000093200780c */ /* 0x000fe400037c1670 */
[----:B------:R-:W-:Y:S02]  /*71a0*/  FMNMX.FTZ R6, R79, R6, !PT ;  /* 0x000000064f067209 */ /* 0x000fe40007810000 */
[----:B------:R-:W-:-:S02]  /*71b0*/  FMNMX.FTZ R14, R12, R5, !PT ;  /* 0x000000050c0e7209 */ /* 0x000fc40007810000 */
[----:B------:R-:W-:Y:S02]  /*71c0*/  FMNMX.FTZ R6, R77, R6, !PT ;  /* 0x000000064d067209 */ /* 0x000fe40007810000 */
[----:B------:R-:W-:Y:S02]  /*71d0*/  ISETP.GT.AND P5, PT, R52, 0x10, P2 ;  /* 0x000000103400780c */ /* 0x000fe400017a4270 */
[----:B------:R-:W-:Y:S02]  /*71e0*/  FMNMX.FTZ R6, R71, R6, !PT ;  /* 0x0000000647067209 */ /* 0x000fe40007810000 */
[----:B------:R-:W-:Y:S02]  /*71f0*/  FMNMX.FTZ R14, R157, R14, !PT ;  /* 0x0000000e9d0e7209 */ /* 0x000fe40007810000 */
[----:B------:R-:W-:Y:S02]  /*7200*/  FMNMX.FTZ R6, R65, R6, !PT ;  /* 0x0000000641067209 */ /* 0x000fe40007810000 */
[----:B------:R-:W-:-:S02]  /*7210*/  ISETP.LT.OR P5, PT, R50, 0x11, P5 ;  /* 0x000000113200780c */ /* 0x000fc40002fa1670 */
[----:B------:R-:W-:Y:S02]  /*7220*/  FMNMX.FTZ R6, R75, R6, !PT ;  /* 0x000000064b067209 */ /* 0x000fe40007810000 */
[C---:B------:R-:W-:Y:S02]  /*7230*/  ISETP.GT.AND P3, PT, R52.reuse, 0x18, P2 ;  /* 0x000000183400780c */ /* 0x040fe40001764270 */
[----:B------:R-:W-:Y:S02]  /*7240*/  FMNMX.FTZ R6, R69, R6, !PT ;  /* 0x0000000645067209 */ /* 0x000fe40007810000 */
[----:B------:R-:W-:Y:S02]  /*7250*/  FSEL R13, R13, -INF , !P5 ;  /* 0xff8000000d0d7808 */ /* 0x000fe40006800000 */
[----:B------:R-:W-:Y:S02]  /*7260*/  FMNMX.FTZ R6, R73, R6, !PT ;  /* 0x0000000649067209 */ /* 0x000fe40007810000 */
[----:B------:R-:W-:-:S02]  /*7270*/  ISETP.GT.AND P5, PT, R52, 0x19, P2 ;  /* 0x000000193400780c */ /* 0x000fc400017a4270 */
[----:B------:R-:W-:Y:S02]  /*7280*/  FMNMX.FTZ R6, R63, R6, !PT ;  /* 0x000000063f067209 */ /* 0x000fe40007810000 */
[C---:B------:R-:W-:Y:S02]  /*7290*/  ISETP.LT.OR P3, PT, R50.reuse, 0x19, P3 ;  /* 0x000000193200780c */ /* 0x040fe40001f61670 */
[----:B------:R-:W-:Y:S02]  /*72a0*/  FMNMX.FTZ R6, R67, R6, !PT ;  /* 0x0000000643067209 */ /* 0x000fe40007810000 */
[----:B------:R-:W-:Y:S02]  /*72b0*/  ISETP.LT.OR P5, PT, R50, 0x1a, P5 ;  /* 0x0000001a3200780c */ /* 0x000fe40002fa1670 */
[----:B------:R-:W-:-:S04]  /*72c0*/  FMNMX.FTZ R6, R59, R6, !PT ;  /* 0x000000063b067209 */ /* 0x000fc80007810000 */
[----:B------:R-:W-:-:S04]  /*72d0*/  FMNMX.FTZ R6, R57, R6, !PT ;  /* 0x0000000639067209 */ /* 0x000fc80007810000 */
[----:B------:R-:W-:-:S04]  /*72e0*/  FMNMX.FTZ R6, R61, R6, !PT ;  /* 0x000000063d067209 */ /* 0x000fc80007810000 */
[----:B------:R-:W-:-:S04]  /*72f0*/  FMNMX.FTZ R6, R55, R6, !PT ;  /* 0x0000000637067209 */ /* 0x000fc80007810000 */
[----:B------:R-:W-:-:S04]  /*7300*/  FMNMX.FTZ R6, R53, R6, !PT ;  /* 0x0000000635067209 */ /* 0x000fc80007810000 */
[----:B------:R-:W-:Y:S02]  /*7310*/  FMNMX.FTZ R32, R51, R6, !PT ;  /* 0x0000000633207209 */ /* 0x000fe40007810000 */
[----:B------:R-:W0:Y:S03]  /*7320*/  LDC R6, c[0x0][0x988] ;  /* 0x00026200ff067b82 */ /* 0x000e260000000800 */
[----:B------:R-:W1:Y:S02]  /*7330*/  SHFL.BFLY PT, R31, R32, 0x2, 0x1f ;  /* 0x0c401f00201f7f89 */ /* 0x000e6400000e0000 */
[----:B-1----:R-:W-:-:S05]  /*7340*/  FMNMX.FTZ R33, R32, R31, !PT ;  /* 0x0000001f20217209 */ /* 0x002fca0007810000 */
[----:B------:R-:W1:Y:S02]  /*7350*/  SHFL.BFLY PT, R54, R33, 0x1, 0x1f ;  /* 0x0c201f0021367f89 */ /* 0x000e6400000e0000 */
[----:B-1----:R-:W-:Y:S02]  /*7360*/  FMNMX.FTZ R31, R33, R54, !PT ;  /* 0x00000036211f7209 */ /* 0x002fe40007810000 */
[----:B------:R-:W-:Y:S02]  /*7370*/  FSEL R33, R11, -INF , !P6 ;  /* 0xff8000000b217808 */ /* 0x000fe40007000000 */
[C---:B------:R-:W-:Y:S01]  /*7380*/  FSETP.NEU.FTZ.AND P6, PT, R31.reuse, -INF , PT ;  /* 0xff8000001f00780b */ /* 0x040fe20003fdd000 */
[----:B0-----:R-:W-:Y:S01]  /*7390*/  FMUL.FTZ R10, R31, R6 ;  /* 0x000000061f0a7220 */ /* 0x001fe20000410000 */
[----:B------:R-:W-:-:S04]  /*73a0*/  FMNMX.FTZ R14, R33, R14, !PT ;  /* 0x0000000e210e7209 */ /* 0x000fc80007810000 */
[----:B------:R-:W-:Y:S02]  /*73b0*/  FMNMX.FTZ R14, R155, R14, !PT ;  /* 0x0000000e9b0e7209 */ /* 0x000fe40007810000 */
[----:B------:R-:W-:Y:S02]  /*73c0*/  FSEL R10, R10, RZ, P6 ;  /* 0x000000ff0a0a7208 */ /* 0x000fe40003000000 */
[----:B------:R-:W-:-:S03]  /*73d0*/  FMNMX.FTZ R14, R13, R14, !PT ;  /* 0x0000000e0d0e7209 */ /* 0x000fc60007810000 */
[-CC-:B------:R-:W-:Y:S01]  /*73e0*/  FFMA.FTZ R11, R159, R6.reuse, -R10.reuse ;  /* 0x000000069f0b7223 */ /* 0x180fe2000001080a */
[----:B------:R-:W-:Y:S01]  /*73f0*/  FSEL R159, R20, -INF , !P3 ;  /* 0xff800000149f7808 */ /* 0x000fe20005800000 */
[--C-:B------:R-:W-:Y:S01]  /*7400*/  FFMA.FTZ R180, R171, R6, -R10.reuse ;  /* 0x00000006abb47223 */ /* 0x100fe2000001080a */
[----:B------:R-:W-:Y:S01]  /*7410*/  FMNMX.FTZ R14, R165, R14, !PT ;  /* 0x0000000ea50e7209 */ /* 0x000fe20007810000 */
[-CC-:B------:R-:W-:Y:S01]  /*7420*/  FFMA.FTZ R182, R173, R6.reuse, -R10.reuse ;  /* 0x00000006adb67223 */ /* 0x180fe2000001080a */
[C---:B------:R-:W-:Y:S01]  /*7430*/  ISETP.GT.AND P3, PT, R52.reuse, 0x21, P2 ;  /* 0x000000213400780c */ /* 0x040fe20001764270 */
[-CC-:B------:R-:W-:Y:S01]  /*7440*/  FFMA.FTZ R176, R177, R6.reuse, -R10.reuse ;  /* 0x00000006b1b07223 */ /* 0x180fe2000001080a */
[----:B------:R-:W-:Y:S01]  /*7450*/  FSEL R171, R15, -INF , !P5 ;  /* 0xff8000000fab7808 */ /* 0x000fe20006800000 */
[--C-:B------:R-:W-:Y:S01]  /*7460*/  FFMA.FTZ R15, R181, R6, -R10.reuse ;  /* 0x00000006b50f7223 */ /* 0x100fe2000001080a */
[----:B------:R-:W-:Y:S01]  /*7470*/  FMNMX.FTZ R14, R159, R14, !PT ;  /* 0x0000000e9f0e7209 */ /* 0x000fe20007810000 */
[-CC-:B------:R-:W-:Y:S01]  /*7480*/  FFMA.FTZ R183, R183, R6.reuse, -R10.reuse ;  /* 0x00000006b7b77223 */ /* 0x180fe2000001080a */
[----:B------:R-:W-:Y:S01]  /*7490*/  ISETP.GT.AND P5, PT, R52, 0x28, P2 ;  /* 0x000000283400780c */ /* 0x000fe200017a4270 */
[--C-:B------:R-:W-:Y:S01]  /*74a0*/  FFMA.FTZ R178, R179, R6, -R10.reuse ;  /* 0x00000006b3b27223 */ /* 0x100fe2000001080a */
[C---:B------:R-:W-:Y:S01]  /*74b0*/  ISETP.LT.OR P3, PT, R50.reuse, 0x22, P3 ;  /* 0x000000223200780c */ /* 0x040fe20001f61670 */
[----:B------:R0:W-:Y:S01]  /*74c0*/  MUFU.EX2 R9, R183 ;  /* 0x000000b700097308 */ /* 0x0001e20000000800 */
[----:B------:R-:W-:Y:S01]  /*74d0*/  FMNMX.FTZ R14, R171, R14, !PT ;  /* 0x0000000eab0e7209 */ /* 0x000fe20007810000 */
[-CC-:B------:R-:W-:Y:S01]  /*74e0*/  FFMA.FTZ R172, R167, R6.reuse, -R10.reuse ;  /* 0x00000006a7ac7223 */ /* 0x180fe2000001080a */
[----:B------:R-:W-:Y:S01]  /*74f0*/  ISETP.LT.OR P5, PT, R50, 0x29, P5 ;  /* 0x000000293200780c */ /* 0x000fe20002fa1670 */
[-CC-:B------:R-:W-:Y:S01]  /*7500*/  FFMA.FTZ R174, R153, R6.reuse, -R10.reuse ;  /* 0x0000000699ae7223 */ /* 0x180fe2000001080a */
[----:B------:R-:W-:Y:S01]  /*7510*/  FSEL R173, R24, -INF , !P3 ;  /* 0xff80000018ad7808 */ /* 0x000fe20005800000 */
[-CC-:B------:R-:W-:Y:S01]  /*7520*/  FFMA.FTZ R168, R87, R6.reuse, -R10.reuse ;  /* 0x0000000657a87223 */ /* 0x180fe2000001080a */
[C---:B------:R-:W-:Y:S01]  /*7530*/  ISETP.GT.AND P3, PT, R52.reuse, 0x29, P2 ;  /* 0x000000293400780c */ /* 0x040fe20001764270 */
[--C-:B------:R-:W-:Y:S01]  /*7540*/  FFMA.FTZ R170, R85, R6, -R10.reuse ;  /* 0x0000000655aa7223 */ /* 0x100fe2000001080a */
[----:B------:R-:W-:Y:S01]  /*7550*/  FMNMX.FTZ R14, R25, R14, !PT ;  /* 0x0000000e190e7209 */ /* 0x000fe20007810000 */
[-CC-:B------:R-:W-:Y:S01]  /*7560*/  FFMA.FTZ R164, R81, R6.reuse, -R10.reuse ;  /* 0x0000000651a47223 */ /* 0x180fe2000001080a */
[----:B------:R-:W-:Y:S01]  /*7570*/  FSEL R29, R29, -INF , !P5 ;  /* 0xff8000001d1d7808 */ /* 0x000fe20006800000 */
[-CC-:B------:R-:W-:Y:S01]  /*7580*/  FFMA.FTZ R20, R79, R6.reuse, -R10.reuse ;  /* 0x000000064f147223 */ /* 0x180fe2000001080a */
[----:B------:R-:W-:Y:S01]  /*7590*/  ISETP.GT.AND P5, PT, R52, 0x30, P2 ;  /* 0x000000303400780c */ /* 0x000fe200017a4270 */
[-CC-:B------:R-:W-:Y:S01]  /*75a0*/  FFMA.FTZ R166, R77, R6.reuse, -R10.reuse ;  /* 0x000000064da67223 */ /* 0x180fe2000001080a */
[----:B------:R-:W-:Y:S01]  /*75b0*/  ISETP.LT.OR P4, PT, R50, 0x2a, P3 ;  /* 0x0000002a3200780c */ /* 0x000fe20001f81670 */
[--C-:B------:R-:W-:Y:S01]  /*75c0*/  FFMA.FTZ R158, R59, R6, -R10.reuse ;  /* 0x000000063b9e7223 */ /* 0x100fe2000001080a */
[----:B------:R-:W-:Y:S01]  /*75d0*/  FMNMX.FTZ R14, R173, R14, !PT ;  /* 0x0000000ead0e7209 */ /* 0x000fe20007810000 */
[----:B------:R-:W-:Y:S01]  /*75e0*/  MUFU.EX2 R11, R11 ;  /* 0x0000000b000b7308 */ /* 0x000fe20000000800 */
[----:B------:R-:W-:Y:S01]  /*75f0*/  ISETP.GT.AND P3, PT, R52, 0x31, P2 ;  /* 0x000000313400780c */ /* 0x000fe20001764270 */
[-CC-:B------:R-:W-:Y:S01]  /*7600*/  FFMA.FTZ R154, R53, R6.reuse, -R10.reuse ;  /* 0x00000006359a7223 */ /* 0x180fe2000001080a */
[----:B------:R-:W-:Y:S01]  /*7610*/  FSEL R21, R21, -INF , !P4 ;  /* 0xff80000015157808 */ /* 0x000fe20006000000 */
[-CC-:B------:R-:W-:Y:S01]  /*7620*/  FFMA.FTZ R156, R63, R6.reuse, -R10.reuse ;  /* 0x000000063f9c7223 */ /* 0x180fe2000001080a */
[----:B------:R-:W-:Y:S01]  /*7630*/  ISETP.LT.OR P5, PT, R50, 0x31, P5 ;  /* 0x000000313200780c */ /* 0x000fe20002fa1670 */
[--C-:B------:R-:W-:Y:S01]  /*7640*/  FFMA.FTZ R160, R65, R6, -R10.reuse ;  /* 0x0000000641a07223 */ /* 0x100fe2000001080a */
[----:B------:R-:W-:Y:S01]  /*7650*/  FMNMX.FTZ R14, R29, R14, !PT ;  /* 0x0000000e1d0e7209 */ /* 0x000fe20007810000 */
[----:B------:R-:W-:Y:S01]  /*7660*/  MUFU.EX2 R180, R180 ;  /* 0x000000b400b47308 */ /* 0x000fe20000000800 */
[----:B------:R-:W-:Y:S01]  /*7670*/  ISETP.GT.AND P4, PT, R52, 0x38, P2 ;  /* 0x000000383400780c */ /* 0x000fe20001784270 */
[-CC-:B------:R-:W-:Y:S01]  /*7680*/  FFMA.FTZ R162, R69, R6.reuse, -R10.reuse ;  /* 0x0000000645a27223 */ /* 0x180fe2000001080a */
[----:B------:R-:W-:Y:S01]  /*7690*/  ISETP.LT.OR P3, PT, R50, 0x32, P3 ;  /* 0x000000323200780c */ /* 0x000fe20001f61670 */
[-CC-:B------:R-:W-:Y:S01]  /*76a0*/  FFMA.FTZ R63, R67, R6.reuse, -R10.reuse ;  /* 0x00000006433f7223 */ /* 0x180fe2000001080a */
[----:B------:R-:W-:Y:S01]  /*76b0*/  FSEL R177, R28, -INF , !P5 ;  /* 0xff8000001cb17808 */ /* 0x000fe20006800000 */
        /* <DEDUP_REMOVED lines=16> */
[----:B------:R-:W-:Y:S01]  /*77c0*/  FFMA.FTZ R51, R51, R6, -R10 ;  /* 0x0000000633337223 */ /* 0x000fe2000001080a */
[----:B------:R-:W-:Y:S01]  /*77d0*/  FMNMX.FTZ R14, R181, R14, !PT ;  /* 0x0000000eb50e7209 */ /* 0x000fe20007810000 */
[----:B------:R-:W-:Y:S01]  /*77e0*/  MUFU.EX2 R15, R15 ;  /* 0x0000000f000f7308 */ /* 0x000fe20000000800 */
[----:B------:R-:W-:-:S02]  /*77f0*/  ISETP.GT.AND P4, PT, R52, 0x41, P2 ;  /* 0x000000413400780c */ /* 0x000fc40001784270 */
[----:B0-----:R-:W-:Y:S02]  /*7800*/  FSEL R183, R26, -INF , !P5 ;  /* 0xff8000001ab77808 */ /* 0x001fe40006800000 */
[----:B------:R-:W-:Y:S02]  /*7810*/  ISETP.LT.OR P3, PT, R50, 0x41, P3 ;  /* 0x000000413200780c */ /* 0x000fe40001f61670 */
[----:B------:R-:W-:Y:S01]  /*7820*/  FMNMX.FTZ R14, R179, R14, !PT ;  /* 0x0000000eb30e7209 */ /* 0x000fe20007810000 */
[----:B------:R-:W-:Y:S01]  /*7830*/  MUFU.EX2 R178, R178 ;  /* 0x000000b200b27308 */ /* 0x000fe20000000800 */
[----:B------:R-:W-:Y:S02]  /*7840*/  ISETP.GT.AND P5, PT, R52, 0x48, P2 ;  /* 0x000000483400780c */ /* 0x000fe400017a4270 */
[----:B------:R-:W-:Y:S02]  /*7850*/  ISETP.LT.OR P4, PT, R50, 0x42, P4 ;  /* 0x000000423200780c */ /* 0x000fe40002781670 */
[----:B------:R-:W-:Y:S01]  /*7860*/  FSEL R175, R34, -INF , !P3 ;  /* 0xff80000022af7808 */ /* 0x000fe20005800000 */
[----:B------:R-:W-:Y:S01]  /*7870*/  IMAD.U32 R34, RZ, RZ, UR44 ;  /* 0x0000002cff227e24 */ /* 0x000fe2000f8e00ff */
[----:B------:R-:W-:Y:S01]  /*7880*/  FMNMX.FTZ R14, R183, R14, !PT ;  /* 0x0000000eb70e7209 */ /* 0x000fe20007810000 */
[----:B------:R-:W-:Y:S01]  /*7890*/  MUFU.EX2 R27, R27 ;  /* 0x0000001b001b7308 */ /* 0x000fe20000000800 */
[----:B------:R-:W-:Y:S01]  /*78a0*/  ISETP.GT.AND P3, PT, R52, 0x49, P2 ;  /* 0x000000493400780c */ /* 0x000fe20001764270 */
[----:B------:R-:W-:Y:S01]  /*78b0*/  UMOV UR44, UR56 ;  /* 0x00000038002c7c82 */ /* 0x000fe20008000000 */
[----:B------:R-:W-:Y:S01]  /*78c0*/  FSEL R167, R35, -INF , !P4 ;  /* 0xff80000023a77808 */ /* 0x000fe20006000000 */
[----:B------:R-:W-:Y:S01]  /*78d0*/  FFMA.FTZ R35, R161, R6, -R10 ;  /* 0x00000006a1237223 */ /* 0x000fe2000001080a */
[----:B------:R-:W-:-:S02]  /*78e0*/  ISETP.LT.OR P5, PT, R50, 0x49, P5 ;  /* 0x000000493200780c */ /* 0x000fc40002fa1670 */
[----:B------:R-:W-:Y:S01]  /*78f0*/  FMNMX.FTZ R14, R175, R14, !PT ;  /* 0x0000000eaf0e7209 */ /* 0x000fe20007810000 */
[----:B------:R-:W-:Y:S01]  /*7900*/  MUFU.EX2 R172, R172 ;  /* 0x000000ac00ac7308 */ /* 0x000fe20000000800 */
[----:B------:R-:W-:Y:S02]  /*7910*/  ISETP.GT.AND P4, PT, R52, 0x50, P2 ;  /* 0x000000503400780c */ /* 0x000fe40001784270 */
[----:B------:R-:W-:Y:S02]  /*7920*/  ISETP.LT.OR P3, PT, R50, 0x4a, P3 ;  /* 0x0000004a3200780c */ /* 0x000fe40001f61670 */
[----:B------:R-:W-:Y:S02]  /*7930*/  FSEL R161, R40, -INF , !P5 ;  /* 0xff80000028a17808 */ /* 0x000fe40006800000 */
[----:B------:R-:W-:Y:S01]  /*7940*/  FMNMX.FTZ R14, R167, R14, !PT ;  /* 0x0000000ea70e7209 */ /* 0x000fe20007810000 */
[----:B------:R-:W-:Y:S01]  /*7950*/  MUFU.EX2 R35, R35 ;  /* 0x0000002300237308 */ /* 0x000fe20000000800 */
[----:B------:R-:W-:-:S02]  /*7960*/  ISETP.GT.AND P5, PT, R52, 0x51, P2 ;  /* 0x000000513400780c */ /* 0x000fc400017a4270 */
[----:B------:R-:W-:Y:S02]  /*7970*/  FSEL R193, R36, -INF , !P3 ;  /* 0xff80000024c17808 */ /* 0x000fe40005800000 */
[----:B------:R-:W-:Y:S02]  /*7980*/  ISETP.LT.OR P4, PT, R50, 0x51, P4 ;  /* 0x000000513200780c */ /* 0x000fe40002781670 */
[----:B------:R-:W-:Y:S01]  /*7990*/  FMNMX.FTZ R14, R161, R14, !PT ;  /* 0x0000000ea10e7209 */ /* 0x000fe20007810000 */
[----:B------:R-:W-:Y:S01]  /*79a0*/  MUFU.EX2 R174, R174 ;  /* 0x000000ae00ae7308 */ /* 0x000fe20000000800 */
[----:B------:R-:W-:Y:S02]  /*79b0*/  ISETP.GT.AND P3, PT, R52, 0x58, P2 ;  /* 0x000000583400780c */ /* 0x000fe40001764270 */
[----:B------:R-:W-:Y:S02]  /*79c0*/  ISETP.LT.OR P5, PT, R50, 0x52, P5 ;  /* 0x000000523200780c */ /* 0x000fe40002fa1670 */
[----:B------:R-:W-:Y:S01]  /*79d0*/  FSEL R153, R39, -INF , !P4 ;  /* 0xff80000027997808 */ /* 0x000fe20006000000 */
[----:B------:R-:W-:Y:S01]  /*79e0*/  FFMA.FTZ R39, R163, R6, -R10 ;  /* 0x00000006a3277223 */ /* 0x000fe2000001080a */
        /* <DEDUP_REMOVED lines=9> */
[----:B------:R-:W-:-:S02]  /*7a80*/  FSEL R41, R41, -INF , !P3 ;  /* 0xff80000029297808 */ /* 0x000fc40005800000 */
[----:B------:R-:W-:Y:S01]  /*7a90*/  FMNMX.FTZ R14, R163, R14, !PT ;  /* 0x0000000ea30e7209 */ /* 0x000fe20007810000 */
[----:B------:R-:W-:Y:S01]  /*7aa0*/  MUFU.EX2 R170, R170 ;  /* 0x000000aa00aa7308 */ /* 0x000fe20000000800 */
[----:B------:R-:W-:Y:S02]  /*7ab0*/  ISETP.GT.AND P3, PT, R52, 0x61, P2 ;  /* 0x000000613400780c */ /* 0x000fe40001764270 */
[----:B------:R-:W-:Y:S01]  /*7ac0*/  FSEL R87, R37, -INF , !P4 ;  /* 0xff80000025577808 */ /* 0x000fe20006000000 */
[----:B------:R-:W-:Y:S01]  /*7ad0*/  FFMA.FTZ R37, R169, R6, -R10 ;  /* 0x00000006a9257223 */ /* 0x000fe2000001080a */
[----:B------:R-:W-:Y:S02]  /*7ae0*/  ISETP.LT.OR P5, PT, R50, 0x61, P5 ;  /* 0x000000613200780c */ /* 0x000fe40002fa1670 */
[----:B------:R-:W-:Y:S01]  /*7af0*/  FMNMX.FTZ R14, R41, R14, !PT ;  /* 0x0000000e290e7209 */ /* 0x000fe20007810000 */
[----:B------:R-:W-:Y:S01]  /*7b00*/  MUFU.EX2 R164, R164 ;  /* 0x000000a400a47308 */ /* 0x000fe20000000800 */
[----:B------:R-:W-:-:S02]  /*7b10*/  ISETP.GT.AND P4, PT, R52, 0x68, P2 ;  /* 0x000000683400780c */ /* 0x000fc40001784270 */
[----:B------:R-:W-:Y:S02]  /*7b20*/  ISETP.LT.OR P3, PT, R50, 0x62, P3 ;  /* 0x000000623200780c */ /* 0x000fe40001f61670 */
[----:B------:R-:W-:Y:S02]  /*7b30*/  FSEL R169, R42, -INF , !P5 ;  /* 0xff8000002aa97808 */ /* 0x000fe40006800000 */
[----:B------:R-:W-:Y:S01]  /*7b40*/  FMNMX.FTZ R14, R87, R14, !PT ;  /* 0x0000000e570e7209 */ /* 0x000fe20007810000 */
[----:B------:R-:W-:Y:S01]  /*7b50*/  MUFU.EX2 R37, R37 ;  /* 0x0000002500257308 */ /* 0x000fe20000000800 */
[----:B------:R-:W-:Y:S02]  /*7b60*/  ISETP.GT.AND P5, PT, R52, 0x69, P2 ;  /* 0x000000693400780c */ /* 0x000fe400017a4270 */
        /* <DEDUP_REMOVED lines=21> */
[C---:B------:R-:W-:Y:S02]  /*7cc0*/  ISETP.LT.OR P5, PT, R50.reuse, 0x79, P5 ;  /* 0x000000793200780c */ /* 0x040fe40002fa1670 */
[----:B------:R-:W-:Y:S02]  /*7cd0*/  FSEL R79, R47, -INF , !P4 ;  /* 0xff8000002f4f7808 */ /* 0x000fe40006000000 */
[----:B------:R-:W-:Y:S01]  /*7ce0*/  FMNMX.FTZ R14, R81, R14, !PT ;  /* 0x0000000e510e7209 */ /* 0x000fe20007810000 */
[----:B------:R-:W-:Y:S01]  /*7cf0*/  MUFU.EX2 R47, R20 ;  /* 0x00000014002f7308 */ /* 0x000fe20000000800 */
[----:B------:R-:W-:-:S02]  /*7d00*/  ISETP.LT.OR P2, PT, R50, 0x7a, P2 ;  /* 0x0000007a3200780c */ /* 0x000fc40001741670 */
[----:B------:R-:W-:Y:S02]  /*7d10*/  FSEL R195, R48, -INF , !P5 ;  /* 0xff80000030c37808 */ /* 0x000fe40006800000 */
[----:B------:R-:W-:Y:S02]  /*7d20*/  FMNMX.FTZ R14, R79, R14, !PT ;  /* 0x0000000e4f0e7209 */ /* 0x000fe40007810000 */
[----:B--2---:R-:W-:Y:S01]  /*7d30*/  FSEL R77, R49, -INF , !P2 ;  /* 0xff800000314d7808 */ /* 0x004fe20005000000 */
[----:B------:R-:W-:Y:S01]  /*7d40*/  FFMA.FTZ R49, R71, R6, -R10 ;  /* 0x0000000647317223 */ /* 0x000fe2000001080a */
[----:B------:R-:W-:Y:S01]  /*7d50*/  FMNMX.FTZ R14, R195, R14, !PT ;  /* 0x0000000ec30e7209 */ /* 0x000fe20007810000 */
[----:B------:R-:W-:Y:S01]  /*7d60*/  MUFU.EX2 R162, R162 ;  /* 0x000000a200a27308 */ /* 0x000fe20000000800 */
[----:B------:R-:W-:Y:S02]  /*7d70*/  FSEL R59, R31, RZ, P6 ;  /* 0x000000ff1f3b7208 */ /* 0x000fe40003000000 */
[----:B------:R-:W-:-:S02]  /*7d80*/  FMNMX.FTZ R14, R77, R14, !PT ;  /* 0x0000000e4d0e7209 */ /* 0x000fc40007810000 */
[----:B------:R-:W-:Y:S01]  /*7d90*/  @!P1 LEA R34, R34, UR41, 0x3 ;  /* 0x0000002922229c11 */ /* 0x000fe2000f8e18ff */
[----:B------:R-:W-:Y:S02]  /*7da0*/  FADD.FTZ R59, -R59, R4 ;  /* 0x000000043b3b7221 */ /* 0x000fe40000010100 */
[----:B------:R-:W0:Y:S01]  /*7db0*/  SHFL.BFLY PT, R71, R14, 0x2, 0x1f ;  /* 0x0c401f000e477f89 */ /* 0x000e2200000e0000 */
[----:B------:R-:W-:Y:S01]  /*7dc0*/  MUFU.EX2 R49, R49 ;  /* 0x0000003100317308 */ /* 0x000fe20000000800 */
[----:B------:R-:W-:-:S07]  /*7dd0*/  FMUL.FTZ R4, R59, R6 ;  /* 0x000000063b047220 */ /* 0x000fce0000410000 */
[----:B------:R-:W1:Y:S08]  /*7de0*/  MUFU.EX2 R4, R4 ;  /* 0x0000000400047308 */ /* 0x000e700000000800 */
[----:B------:R-:W-:Y:S01]  /*7df0*/  MUFU.EX2 R69, R69 ;  /* 0x0000004500457308 */ /* 0x000fe20000000800 */
[----:B0-----:R-:W-:-:S07]  /*7e00*/  FMNMX.FTZ R71, R14, R71, !PT ;  /* 0x000000470e477209 */ /* 0x001fce0007810000 */
[----:B------:R-:W-:Y:S01]  /*7e10*/  MUFU.EX2 R156, R156 ;  /* 0x0000009c009c7308 */ /* 0x000fe20000000800 */
[----:B-1----:R-:W-:Y:S01]  /*7e20*/  FFMA.FTZ R67, R4, R2, R11 ;  /* 0x0000000204437223 */ /* 0x002fe2000001000b */
[-C--:B------:R-:W-:Y:S01]  /*7e30*/  FMUL.FTZ R88, R88, R4.reuse ;  /* 0x0000000458587220 */ /* 0x080fe20000410000 */
[-C--:B------:R-:W-:Y:S01]  /*7e40*/  FMUL.FTZ R89, R89, R4.reuse ;  /* 0x0000000459597220 */ /* 0x080fe20000410000 */
[----:B------:R-:W0:Y:S01]  /*7e50*/  SHFL.BFLY PT, R14, R71, 0x1, 0x1f ;  /* 0x0c201f00470e7f89 */ /* 0x000e2200000e0000 */
[----:B------:R-:W-:Y:S01]  /*7e60*/  FADD.FTZ R67, R180, R67 ;  /* 0x00000043b4437221 */ /* 0x000fe20000010000 */
[-C--:B------:R-:W-:Y:S01]  /*7e70*/  FMUL.FTZ R92, R92, R4.reuse ;  /* 0x000000045c5c7220 */ /* 0x080fe20000410000 */
[----:B------:R-:W-:Y:S01]  /*7e80*/  FMUL.FTZ R93, R93, R4 ;  /* 0x000000045d5d7220 */ /* 0x000fe20000410000 */
[----:B------:R-:W-:Y:S01]  /*7e90*/  MUFU.EX2 R63, R63 ;  /* 0x0000003f003f7308 */ /* 0x000fe20000000800 */
[----:B------:R-:W-:Y:S01]  /*7ea0*/  FADD.FTZ R2, R182, R67 ;  /* 0x00000043b6027221 */ /* 0x000fe20000010000 */
[----:B------:R-:W-:Y:S01]  /*7eb0*/  F2FP.BF16.F32.PACK_AB R182, R9, R182 ;  /* 0x000000b609b6723e */ /* 0x000fe200000010ff */
[-C--:B------:R-:W-:Y:S01]  /*7ec0*/  FMUL.FTZ R96, R96, R4.reuse ;  /* 0x0000000460607220 */ /* 0x080fe20000410000 */
[-C--:B------:R-:W-:Y:S01]  /*7ed0*/  FMUL.FTZ R97, R97, R4.reuse ;  /* 0x0000000461617220 */ /* 0x080fe20000410000 */
[-C--:B------:R-:W-:Y:S01]  /*7ee0*/  FMUL.FTZ R100, R100, R4.reuse ;  /* 0x0000000464647220 */ /* 0x080fe20000410000 */
[-C--:B------:R-:W-:Y:S01]  /*7ef0*/  FMUL.FTZ R101, R101, R4.reuse ;  /* 0x0000000465657220 */ /* 0x080fe20000410000 */
[-C--:B------:R-:W-:Y:S01]  /*7f00*/  FMUL.FTZ R104, R104, R4.reuse ;  /* 0x0000000468687220 */ /* 0x080fe20000410000 */
[----:B------:R-:W-:Y:S01]  /*7f10*/  MUFU.EX2 R158, R158 ;  /* 0x0000009e009e7308 */ /* 0x000fe20000000800 */
[-C--:B------:R-:W-:Y:S01]  /*7f20*/  FMUL.FTZ R105, R105, R4.reuse ;  /* 0x0000000469697220 */ /* 0x080fe20000410000 */
[-C--:B------:R-:W-:Y:S01]  /*7f30*/  FMUL.FTZ R108, R108, R4.reuse ;  /* 0x000000046c6c7220 */ /* 0x080fe20000410000 */
        /* <DEDUP_REMOVED lines=8> */
[----:B------:R-:W-:Y:S01]  /*7fc0*/  FMUL.FTZ R124, R124, R4 ;  /* 0x000000047c7c7220 */ /* 0x000fe20000410000 */
[----:B0-----:R-:W-:Y:S01]  /*7fd0*/  FMNMX.FTZ R53, R71, R14, !PT ;  /* 0x0000000e47357209 */ /* 0x001fe20007810000 */
[-C--:B------:R-:W-:Y:S01]  /*7fe0*/  FMUL.FTZ R125, R125, R4.reuse ;  /* 0x000000047d7d7220 */ /* 0x080fe20000410000 */
[-C--:B------:R-:W-:Y:S01]  /*7ff0*/  FMUL.FTZ R128, R128, R4.reuse ;  /* 0x0000000480807220 */ /* 0x080fe20000410000 */
[----:B------:R-:W-:Y:S01]  /*8000*/  FMUL.FTZ R129, R129, R4 ;  /* 0x0000000481817220 */ /* 0x000fe20000410000 */
[C---:B------:R-:W-:Y:S01]  /*8010*/  FSETP.NEU.FTZ.AND P2, PT, R53.reuse, -INF , PT ;  /* 0xff8000003500780b */ /* 0x040fe20003f5d000 */
[----:B------:R-:W-:Y:S01]  /*8020*/  FMUL.FTZ R10, R53, R6 ;  /* 0x00000006350a7220 */ /* 0x000fe20000410000 */
[----:B------:R-:W-:Y:S01]  /*8030*/  MUFU.EX2 R152, R152 ;  /* 0x0000009800987308 */ /* 0x000fe20000000800 */
[-C--:B------:R-:W-:Y:S01]  /*8040*/  FMUL.FTZ R132, R132, R4.reuse ;  /* 0x0000000484847220 */ /* 0x080fe20000410000 */
[-C--:B------:R-:W-:Y:S01]  /*8050*/  FMUL.FTZ R133, R133, R4.reuse ;  /* 0x0000000485857220 */ /* 0x080fe20000410000 */
[-C--:B------:R-:W-:Y:S01]  /*8060*/  FMUL.FTZ R136, R136, R4.reuse ;  /* 0x0000000488887220 */ /* 0x080fe20000410000 */
[----:B------:R-:W-:Y:S01]  /*8070*/  FSEL R36, R10, RZ, P2 ;  /* 0x000000ff0a247208 */ /* 0x000fe20001000000 */
[-C--:B------:R-:W-:Y:S01]  /*8080*/  FMUL.FTZ R137, R137, R4.reuse ;  /* 0x0000000489897220 */ /* 0x080fe20000410000 */
[-C--:B------:R-:W-:Y:S01]  /*8090*/  FMUL.FTZ R140, R140, R4.reuse ;  /* 0x000000048c8c7220 */ /* 0x080fe20000410000 */
[----:B------:R-:W-:Y:S01]  /*80a0*/  FMUL.FTZ R141, R141, R4 ;  /* 0x000000048d8d7220 */ /* 0x000fe20000410000 */
[----:B------:R-:W-:Y:S01]  /*80b0*/  MUFU.EX2 R55, R55 ;  /* 0x0000003700377308 */ /* 0x000fe20000000800 */
[-C--:B------:R-:W-:Y:S01]  /*80c0*/  FFMA.FTZ R26, R21, R6.reuse, -R36 ;  /* 0x00000006151a7223 */ /* 0x080fe20000010824 */
[----:B------:R-:W-:Y:S01]  /*80d0*/  FADD.FTZ R21, R9, R2 ;  /* 0x0000000209157221 */ /* 0x000fe20000010000 */
[-CC-:B------:R-:W-:Y:S01]  /*80e0*/  FFMA.FTZ R24, R25, R6.reuse, -R36.reuse ;  /* 0x0000000619187223 */ /* 0x180fe20000010824 */
[-CC-:B------:R-:W-:Y:S01]  /*80f0*/  FFMA.FTZ R25, R29, R6.reuse, -R36.reuse ;  /* 0x000000061d197223 */ /* 0x180fe20000010824 */
[-CC-:B------:R-:W-:Y:S01]  /*8100*/  FFMA.FTZ R59, R12, R6.reuse, -R36.reuse ;  /* 0x000000060c3b7223 */ /* 0x180fe20000010824 */
[----:B------:R-:W-:Y:S01]  /*8110*/  FADD.FTZ R2, R176, R21 ;  /* 0x00000015b0027221 */ /* 0x000fe20000010000 */
[-CC-:B------:R-:W-:Y:S01]  /*8120*/  FFMA.FTZ R10, R157, R6.reuse, -R36.reuse ;  /* 0x000000069d0a7223 */ /* 0x180fe20000010824 */
[-CC-:B------:R-:W-:Y:S01]  /*8130*/  FFMA.FTZ R12, R33, R6.reuse, -R36.reuse ;  /* 0x00000006210c7223 */ /* 0x180fe20000010824 */
[-C--:B------:R-:W-:Y:S01]  /*8140*/  FFMA.FTZ R33, R155, R6.reuse, -R36 ;  /* 0x000000069b217223 */ /* 0x080fe20000010824 */
[----:B------:R-:W-:Y:S01]  /*8150*/  FADD.FTZ R29, R15, R2 ;  /* 0x000000020f1d7221 */ /* 0x000fe20000010000 */
[----:B------:R-:W-:Y:S01]  /*8160*/  MUFU.EX2 R59, R59 ;  /* 0x0000003b003b7308 */ /* 0x000fe20000000800 */
        /* <DEDUP_REMOVED lines=15> */
[----:B------:R-:W-:Y:S01]  /*8260*/  FSEL R2, R53, RZ, P2 ;  /* 0x000000ff35027208 */ /* 0x000fe20001000000 */
[----:B------:R-:W-:Y:S01]  /*8270*/  MUFU.EX2 R12, R12 ;  /* 0x0000000c000c7308 */ /* 0x000fe20000000800 */
[-CC-:B------:R-:W-:Y:S01]  /*8280*/  FFMA.FTZ R161, R161, R6.reuse, -R36.reuse ;  /* 0x00000006a1a17223 */ /* 0x180fe20000010824 */
[----:B------:R-:W-:Y:S01]  /*8290*/  FADD.FTZ R30, R174, R29 ;  /* 0x0000001dae1e7221 */ /* 0x000fe20000010000 */
[-CC-:B------:R-:W-:Y:S01]  /*82a0*/  FFMA.FTZ R193, R193, R6.reuse, -R36.reuse ;  /* 0x00000006c1c17223 */ /* 0x180fe20000010824 */
[----:B------:R-:W-:Y:S01]  /*82b0*/  FADD.FTZ R5, -R2, R5 ;  /* 0x0000000502057221 */ /* 0x000fe20000010100 */
[----:B------:R-:W-:Y:S01]  /*82c0*/  FFMA.FTZ R153, R153, R6, -R36 ;  /* 0x0000000699997223 */ /* 0x000fe20000010824 */
[----:B------:R-:W-:Y:S01]  /*82d0*/  FADD.FTZ R29, R39, R30 ;  /* 0x0000001e271d7221 */ /* 0x000fe20000010000 */
[----:B------:R-:W-:-:S02]  /*82e0*/  @!P1 VIADD R30, R34, 0x28860 ;  /* 0x00028860221e9836 */ /* 0x000fc40000000000 */
[-C--:B------:R-:W-:Y:S01]  /*82f0*/  FMUL.FTZ R5, R5, R6.reuse ;  /* 0x0000000605057220 */ /* 0x080fe20000410000 */
[----:B------:R-:W-:Y:S01]  /*8300*/  MUFU.EX2 R33, R33 ;  /* 0x0000002100217308 */ /* 0x000fe20000000800 */
[----:B------:R-:W-:Y:S01]  /*8310*/  FADD.FTZ R2, R168, R29 ;  /* 0x0000001da8027221 */ /* 0x000fe20000010000 */
[-C--:B------:R-:W-:Y:S01]  /*8320*/  FFMA.FTZ R34, R167, R6.reuse, -R36 ;  /* 0x00000006a7227223 */ /* 0x080fe20000010824 */
[----:B------:R-:W-:Y:S01]  /*8330*/  @!P1 PRMT R30, RZ, 0x654, R30 ;  /* 0x00000654ff1e9816 */ /* 0x000fe2000000001e */
[-C--:B------:R-:W-:Y:S01]  /*8340*/  FFMA.FTZ R163, R163, R6.reuse, -R36 ;  /* 0x00000006a3a37223 */ /* 0x080fe20000010824 */
[----:B------:R-:W-:Y:S01]  /*8350*/  FADD.FTZ R29, R37, R2 ;  /* 0x00000002251d7221 */ /* 0x000fe20000010000 */
[-CC-:B------:R-:W-:Y:S01]  /*8360*/  FFMA.FTZ R41, R41, R6.reuse, -R36.reuse ;  /* 0x0000000629297223 */ /* 0x180fe20000010824 */
[----:B------:R0:W-:Y:S01]  /*8370*/  @!P1 SYNCS.ARRIVE.TRANS64.RED.A1T0 RZ, [R30+URZ], RZ ;  /* 0x000000ff1eff99a7 */ /* 0x0001e2000810043f */
[----:B------:R-:W-:Y:S01]  /*8380*/  MUFU.EX2 R13, R13 ;  /* 0x0000000d000d7308 */ /* 0x000fe20000000800 */
[----:B------:R-:W-:Y:S01]  /*8390*/  FADD.FTZ R2, R170, R29 ;  /* 0x0000001daa027221 */ /* 0x000fe20000010000 */
[-CC-:B------:R-:W-:Y:S01]  /*83a0*/  FFMA.FTZ R87, R87, R6.reuse, -R36.reuse ;  /* 0x0000000657577223 */ /* 0x180fe20000010824 */
[-CC-:B------:R-:W-:Y:S01]  /*83b0*/  FFMA.FTZ R169, R169, R6.reuse, -R36.reuse ;  /* 0x00000006a9a97223 */ /* 0x180fe20000010824 */
[-C--:B------:R-:W-:Y:S01]  /*83c0*/  FFMA.FTZ R85, R85, R6.reuse, -R36 ;  /* 0x0000000655557223 */ /* 0x080fe20000010824 */
[----:B------:R-:W-:Y:S01]  /*83d0*/  FADD.FTZ R29, R43, R2 ;  /* 0x000000022b1d7221 */ /* 0x000fe20000010000 */
[-CC-:B------:R-:W-:Y:S01]  /*83e0*/  FFMA.FTZ R45, R45, R6.reuse, -R36.reuse ;  /* 0x000000062d2d7223 */ /* 0x180fe20000010824 */
[-CC-:B------:R-:W-:Y:S01]  /*83f0*/  FFMA.FTZ R83, R83, R6.reuse, -R36.reuse ;  /* 0x0000000653537223 */ /* 0x180fe20000010824 */
[----:B0-----:R0:W1:Y:S01]  /*8400*/  MUFU.EX2 R30, R5 ;  /* 0x00000005001e7308 */ /* 0x0010620000000800 */
[----:B------:R-:W-:Y:S01]  /*8410*/  FADD.FTZ R2, R164, R29 ;  /* 0x0000001da4027221 */ /* 0x000fe20000010000 */
[-CC-:B------:R-:W-:Y:S01]  /*8420*/  FFMA.FTZ R81, R81, R6.reuse, -R36.reuse ;  /* 0x0000000651517223 */ /* 0x180fe20000010824 */
[-CC-:B------:R-:W-:Y:S01]  /*8430*/  FFMA.FTZ R79, R79, R6.reuse, -R36.reuse ;  /* 0x000000064f4f7223 */ /* 0x180fe20000010824 */
[-CC-:B------:R-:W-:Y:S01]  /*8440*/  FFMA.FTZ R195, R195, R6.reuse, -R36.reuse ;  /* 0x00000006c3c37223 */ /* 0x180fe20000010824 */
[----:B------:R-:W-:Y:S01]  /*8450*/  FFMA.FTZ R36, R77, R6, -R36 ;  /* 0x000000064d247223 */ /* 0x000fe20000010824 */
[----:B------:R-:W-:Y:S01]  /*8460*/  ISETP.GT.AND P2, PT, R3, UR57, PT ;  /* 0x0000003903007c0c */ /* 0x000fe2000bf44270 */
[-C--:B------:R-:W-:Y:S01]  /*8470*/  FMUL.FTZ R144, R144, R4.reuse ;  /* 0x0000000490907220 */ /* 0x080fe20000410000 */
[----:B------:R-:W2:Y:S01]  /*8480*/  MUFU.EX2 R14, R14 ;  /* 0x0000000e000e7308 */ /* 0x000ea20000000800 */
[----:B0-----:R-:W-:Y:S01]  /*8490*/  FADD.FTZ R5, R47, R2 ;  /* 0x000000022f057221 */ /* 0x001fe20000010000 */
[-C--:B------:R-:W-:Y:S01]  /*84a0*/  FMUL.FTZ R145, R145, R4.reuse ;  /* 0x0000000491917220 */ /* 0x080fe20000410000 */
[-C--:B------:R-:W-:Y:S01]  /*84b0*/  FMUL.FTZ R148, R148, R4.reuse ;  /* 0x0000000494947220 */ /* 0x080fe20000410000 */
[----:B------:R-:W-:Y:S01]  /*84c0*/  FMUL.FTZ R149, R149, R4 ;  /* 0x0000000495957220 */ /* 0x000fe20000410000 */
[----:B------:R-:W-:Y:S01]  /*84d0*/  FADD.FTZ R2, R166, R5 ;  /* 0x00000005a6027221 */ /* 0x000fe20000010000 */
[----:B------:R-:W-:Y:S01]  /*84e0*/  F2FP.BF16.F32.PACK_AB R180, R180, R11 ;  /* 0x0000000bb4b4723e */ /* 0x000fe200000010ff */
[----:B------:R-:W-:Y:S01]  /*84f0*/  VIADD R3, R3, 0xffffffff ;  /* 0xffffffff03037836 */ /* 0x000fe20000000000 */
[----:B------:R-:W0:Y:S01]  /*8500*/  MUFU.EX2 R20, R20 ;  /* 0x0000001400147308 */ /* 0x000e220000000800 */
[----:B-1----:R-:W-:Y:S01]  /*8510*/  FFMA.FTZ R5, R30, R0, R59 ;  /* 0x000000001e057223 */ /* 0x002fe2000001003b */
[----:B------:R-:W-:Y:S01]  /*8520*/  FADD.FTZ R29, R49, R2 ;  /* 0x00000002311d7221 */ /* 0x000fe20000010000 */
[----:B------:R-:W-:Y:S01]  /*8530*/  F2FP.BF16.F32.PACK_AB R176, R15, R176 ;  /* 0x000000b00fb0723e */ /* 0x000fe200000010ff */
[----:B------:R-:W-:Y:S01]  /*8540*/  FMUL.FTZ R90, R90, R30 ;  /* 0x0000001e5a5a7220 */ /* 0x000fe20000410000 */
[----:B------:R-:W-:Y:S01]  /*8550*/  FADD.FTZ R5, R10, R5 ;  /* 0x000000050a057221 */ /* 0x000fe20000010000 */
[----:B------:R-:W-:Y:S01]  /*8560*/  FADD.FTZ R2, R160, R29 ;  /* 0x0000001da0027221 */ /* 0x000fe20000010000 */
[----:B------:R-:W-:Y:S01]  /*8570*/  F2FP.BF16.F32.PACK_AB R178, R27, R178 ;  /* 0x000000b21bb2723e */ /* 0x000fe200000010ff */
[----:B------:R-:W1:Y:S01]  /*8580*/  MUFU.EX2 R61, R61 ;  /* 0x0000003d003d7308 */ /* 0x000e620000000800 */
[----:B------:R-:W-:Y:S01]  /*8590*/  FADD.FTZ R0, R12, R5 ;  /* 0x000000050c007221 */ /* 0x000fe20000010000 */
[----:B------:R-:W-:Y:S01]  /*85a0*/  FADD.FTZ R5, R65, R2 ;  /* 0x0000000241057221 */ /* 0x000fe20000010000 */
[----:B------:R-:W-:Y:S01]  /*85b0*/  F2FP.BF16.F32.PACK_AB R172, R35, R172 ;  /* 0x000000ac23ac723e */ /* 0x000fe200000010ff */
[----:B------:R-:W-:Y:S01]  /*85c0*/  FMUL.FTZ R91, R91, R30 ;  /* 0x0000001e5b5b7220 */ /* 0x000fe20000410000 */
[----:B------:R-:W-:Y:S01]  /*85d0*/  FADD.FTZ R0, R33, R0 ;  /* 0x0000000021007221 */ /* 0x000fe20000010000 */
[----:B------:R-:W-:Y:S01]  /*85e0*/  FADD.FTZ R2, R162, R5 ;  /* 0x00000005a2027221 */ /* 0x000fe20000010000 */
[----:B------:R-:W-:Y:S01]  /*85f0*/  F2FP.BF16.F32.PACK_AB R174, R39, R174 ;  /* 0x000000ae27ae723e */ /* 0x000fe200000010ff */
[----:B------:R-:W3:Y:S01]  /*8600*/  MUFU.EX2 R24, R24 ;  /* 0x0000001800187308 */ /* 0x000ee20000000800 */
[----:B------:R-:W-:Y:S01]  /*8610*/  FADD.FTZ R5, R13, R0 ;  /* 0x000000000d057221 */ /* 0x000fe20000010000 */
[----:B------:R-:W-:Y:S01]  /*8620*/  FADD.FTZ R9, R69, R2 ;  /* 0x0000000245097221 */ /* 0x000fe20000010000 */
[----:B------:R-:W-:Y:S01]  /*8630*/  F2FP.BF16.F32.PACK_AB R168, R37, R168 ;  /* 0x000000a825a8723e */ /* 0x000fe200000010ff */
[----:B------:R-:W-:Y:S01]  /*8640*/  FMUL.FTZ R94, R94, R30 ;  /* 0x0000001e5e5e7220 */ /* 0x000fe20000410000 */
[----:B--2---:R-:W-:Y:S01]  /*8650*/  FADD.FTZ R5, R14, R5 ;  /* 0x000000050e057221 */ /* 0x004fe20000010000 */
[----:B------:R-:W-:Y:S01]  /*8660*/  FADD.FTZ R2, R156, R9 ;  /* 0x000000099c027221 */ /* 0x000fe20000010000 */
[----:B------:R-:W-:Y:S01]  /*8670*/  F2FP.BF16.F32.PACK_AB R170, R43, R170 ;  /* 0x000000aa2baa723e */ /* 0x000fe200000010ff */
[----:B------:R-:W2:Y:S01]  /*8680*/  MUFU.EX2 R173, R173 ;  /* 0x000000ad00ad7308 */ /* 0x000ea20000000800 */
[----:B0-----:R-:W-:Y:S01]  /*8690*/  FADD.FTZ R0, R20, R5 ;  /* 0x0000000514007221 */ /* 0x001fe20000010000 */
[----:B------:R-:W-:Y:S01]  /*86a0*/  FADD.FTZ R9, R63, R2 ;  /* 0x000000023f097221 */ /* 0x000fe20000010000 */
[----:B------:R-:W-:Y:S01]  /*86b0*/  F2FP.BF16.F32.PACK_AB R164, R47, R164 ;  /* 0x000000a42fa4723e */ /* 0x000fe200000010ff */
[----:B------:R-:W-:Y:S01]  /*86c0*/  FMUL.FTZ R95, R95, R30 ;  /* 0x0000001e5f5f7220 */ /* 0x000fe20000410000 */
[----:B-1----:R-:W-:Y:S01]  /*86d0*/  FADD.FTZ R5, R61, R0 ;  /* 0x000000003d057221 */ /* 0x002fe20000010000 */
[----:B------:R-:W-:Y:S01]  /*86e0*/  FADD.FTZ R2, R158, R9 ;  /* 0x000000099e027221 */ /* 0x000fe20000010000 */
[----:B------:R-:W-:Y:S01]  /*86f0*/  F2FP.BF16.F32.PACK_AB R166, R49, R166 ;  /* 0x000000a631a6723e */ /* 0x000fe200000010ff */
[----:B------:R-:W0:Y:S01]  /*8700*/  MUFU.EX2 R25, R25 ;  /* 0x0000001900197308 */ /* 0x000e220000000800 */
[----:B---3--:R-:W-:Y:S01]  /*8710*/  FADD.FTZ R0, R24, R5 ;  /* 0x0000000518007221 */ /* 0x008fe20000010000 */
[----:B------:R-:W-:Y:S01]  /*8720*/  FADD.FTZ R5, R57, R2 ;  /* 0x0000000239057221 */ /* 0x000fe20000010000 */
[----:B------:R-:W-:Y:S01]  /*8730*/  F2FP.BF16.F32.PACK_AB R160, R65, R160 ;  /* 0x000000a041a0723e */ /* 0x000fe200000010ff */
[----:B------:R-:W-:Y:S01]  /*8740*/  FMUL.FTZ R98, R98, R30 ;  /* 0x0000001e62627220 */ /* 0x000fe20000410000 */
[----:B------:R-:W-:Y:S01]  /*8750*/  F2FP.BF16.F32.PACK_AB R162, R69, R162 ;  /* 0x000000a245a2723e */ /* 0x000fe200000010ff */
[----:B------:R-:W-:Y:S01]  /*8760*/  FADD.FTZ R2, R152, R5 ;  /* 0x0000000598027221 */ /* 0x000fe20000010000 */
[----:B------:R-:W-:Y:S01]  /*8770*/  F2FP.BF16.F32.PACK_AB R156, R63, R156 ;  /* 0x0000009c3f9c723e */ /* 0x000fe200000010ff */
[----:B------:R-:W1:Y:S01]  /*8780*/  MUFU.EX2 R26, R26 ;  /* 0x0000001a001a7308 */ /* 0x000e620000000800 */
[----:B--2---:R-:W-:Y:S01]  /*8790*/  FADD.FTZ R0, R173, R0 ;  /* 0x00000000ad007221 */ /* 0x004fe20000010000 */
[----:B------:R-:W-:Y:S01]  /*87a0*/  FADD.FTZ R9, R55, R2 ;  /* 0x0000000237097221 */ /* 0x000fe20000010000 */
[----:B------:R-:W-:Y:S01]  /*87b0*/  F2FP.BF16.F32.PACK_AB R158, R57, R158 ;  /* 0x0000009e399e723e */ /* 0x000fe200000010ff */
[----:B------:R-:W-:Y:S01]  /*87c0*/  FMUL.FTZ R99, R99, R30 ;  /* 0x0000001e63637220 */ /* 0x000fe20000410000 */
[----:B------:R-:W-:Y:S01]  /*87d0*/  F2FP.BF16.F32.PACK_AB R152, R55, R152 ;  /* 0x000000983798723e */ /* 0x000fe200000010ff */
[----:B------:R-:W-:Y:S01]  /*87e0*/  FMUL.FTZ R102, R102, R30 ;  /* 0x0000001e66667220 */ /* 0x000fe20000410000 */
[----:B------:R-:W-:Y:S01]  /*87f0*/  F2FP.BF16.F32.PACK_AB R181, R10, R59 ;  /* 0x0000003b0ab5723e */ /* 0x000fe200000010ff */
[----:B------:R-:W2:Y:S01]  /*8800*/  MUFU.EX2 R21, R21 ;  /* 0x0000001500157308 */ /* 0x000ea20000000800 */
[----:B0-----:R-:W-:Y:S01]  /*8810*/  FADD.FTZ R5, R25, R0 ;  /* 0x0000000019057221 */ /* 0x001fe20000010000 */
[----:B------:R-:W-:Y:S01]  /*8820*/  F2FP.BF16.F32.PACK_AB R183, R33, R12 ;  /* 0x0000000c21b7723e */ /* 0x000fe200000010ff */
[-C--:B------:R-:W-:Y:S01]  /*8830*/  FMUL.FTZ R103, R103, R30.reuse ;  /* 0x0000001e67677220 */ /* 0x080fe20000410000 */
[----:B------:R-:W-:Y:S01]  /*8840*/  F2FP.BF16.F32.PACK_AB R177, R14, R13 ;  /* 0x0000000d0eb1723e */ /* 0x000fe200000010ff */
[----:B------:R-:W-:Y:S01]  /*8850*/  FMUL.FTZ R106, R106, R30 ;  /* 0x0000001e6a6a7220 */ /* 0x000fe20000410000 */
[----:B------:R-:W-:Y:S01]  /*8860*/  F2FP.BF16.F32.PACK_AB R179, R61, R20 ;  /* 0x000000143db3723e */ /* 0x000fe200000010ff */
[----:B------:R-:W-:Y:S01]  /*8870*/  FMUL.FTZ R107, R107, R30 ;  /* 0x0000001e6b6b7220 */ /* 0x000fe20000410000 */
[----:B------:R-:W0:Y:S01]  /*8880*/  MUFU.EX2 R28, R28 ;  /* 0x0000001c001c7308 */ /* 0x000e220000000800 */
[----:B-1----:R-:W-:Y:S01]  /*8890*/  FADD.FTZ R0, R26, R5 ;  /* 0x000000051a007221 */ /* 0x002fe20000010000 */
[----:B------:R-:W-:Y:S01]  /*88a0*/  F2FP.BF16.F32.PACK_AB R173, R173, R24 ;  /* 0x00000018adad723e */ /* 0x000fe200000010ff */
[-C--:B------:R-:W-:Y:S01]  /*88b0*/  FMUL.FTZ R110, R110, R30.reuse ;  /* 0x0000001e6e6e7220 */ /* 0x080fe20000410000 */
[----:B------:R-:W-:Y:S01]  /*88c0*/  F2FP.BF16.F32.PACK_AB R175, R26, R25 ;  /* 0x000000191aaf723e */ /* 0x000fe200000010ff */
[-C--:B------:R-:W-:Y:S01]  /*88d0*/  FMUL.FTZ R111, R111, R30.reuse ;  /* 0x0000001e6f6f7220 */ /* 0x080fe20000410000 */
[-C--:B------:R-:W-:Y:S01]  /*88e0*/  FMUL.FTZ R114, R114, R30.reuse ;  /* 0x0000001e72727220 */ /* 0x080fe20000410000 */
[-C--:B------:R-:W-:Y:S01]  /*88f0*/  FMUL.FTZ R115, R115, R30.reuse ;  /* 0x0000001e73737220 */ /* 0x080fe20000410000 */
[----:B------:R-:W1:Y:S01]  /*8900*/  MUFU.EX2 R171, R171 ;  /* 0x000000ab00ab7308 */ /* 0x000e620000000800 */
[----:B--2---:R-:W-:Y:S01]  /*8910*/  FADD.FTZ R5, R21, R0 ;  /* 0x0000000015057221 */ /* 0x004fe20000010000 */
[-C--:B------:R-:W-:Y:S01]  /*8920*/  FMUL.FTZ R118, R118, R30.reuse ;  /* 0x0000001e76767220 */ /* 0x080fe20000410000 */
[-C--:B------:R-:W-:Y:S01]  /*8930*/  FMUL.FTZ R119, R119, R30.reuse ;  /* 0x0000001e77777220 */ /* 0x080fe20000410000 */
[-C--:B------:R-:W-:Y:S01]  /*8940*/  FMUL.FTZ R122, R122, R30.reuse ;  /* 0x0000001e7a7a7220 */ /* 0x080fe20000410000 */
[-C--:B------:R-:W-:Y:S01]  /*8950*/  FMUL.FTZ R123, R123, R30.reuse ;  /* 0x0000001e7b7b7220 */ /* 0x080fe20000410000 */
[-C--:B------:R-:W-:Y:S01]  /*8960*/  FMUL.FTZ R126, R126, R30.reuse ;  /* 0x0000001e7e7e7220 */ /* 0x080fe20000410000 */
[-C--:B------:R-:W-:Y:S01]  /*8970*/  FMUL.FTZ R127, R127, R30.reuse ;  /* 0x0000001e7f7f7220 */ /* 0x080fe20000410000 */
[----:B------:R-:W2:Y:S01]  /*8980*/  MUFU.EX2 R32, R32 ;  /* 0x0000002000207308 */ /* 0x000ea20000000800 */
[----:B0-----:R-:W-:Y:S01]  /*8990*/  FADD.FTZ R0, R28, R5 ;  /* 0x000000051c007221 */ /* 0x001fe20000010000 */
[-C--:B------:R-:W-:Y:S01]  /*89a0*/  FMUL.FTZ R130, R130, R30.reuse ;  /* 0x0000001e82827220 */ /* 0x080fe20000410000 */
[-C--:B------:R-:W-:Y:S01]  /*89b0*/  FMUL.FTZ R131, R131, R30.reuse ;  /* 0x0000001e83837220 */ /* 0x080fe20000410000 */
[-C--:B------:R-:W-:Y:S01]  /*89c0*/  FMUL.FTZ R134, R134, R30.reuse ;  /* 0x0000001e86867220 */ /* 0x080fe20000410000 */
[-C--:B------:R-:W-:Y:S01]  /*89d0*/  FMUL.FTZ R135, R135, R30.reuse ;  /* 0x0000001e87877220 */ /* 0x080fe20000410000 */
[-C--:B------:R-:W-:Y:S01]  /*89e0*/  FMUL.FTZ R138, R138, R30.reuse ;  /* 0x0000001e8a8a7220 */ /* 0x080fe20000410000 */
[-C--:B------:R-:W-:Y:S01]  /*89f0*/  FMUL.FTZ R139, R139, R30.reuse ;  /* 0x0000001e8b8b7220 */ /* 0x080fe20000410000 */
[----:B------:R-:W0:Y:S01]  /*8a00*/  MUFU.EX2 R165, R165 ;  /* 0x000000a500a57308 */ /* 0x000e220000000800 */
[----:B-1----:R-:W-:Y:S01]  /*8a10*/  FADD.FTZ R5, R171, R0 ;  /* 0x00000000ab057221 */ /* 0x002fe20000010000 */
[-C--:B------:R-:W-:Y:S01]  /*8a20*/  FMUL.FTZ R142, R142, R30.reuse ;  /* 0x0000001e8e8e7220 */ /* 0x080fe20000410000 */
[-C--:B------:R-:W-:Y:S01]  /*8a30*/  FMUL.FTZ R143, R143, R30.reuse ;  /* 0x0000001e8f8f7220 */ /* 0x080fe20000410000 */
[-C--:B------:R-:W-:Y:S01]  /*8a40*/  FMUL.FTZ R146, R146, R30.reuse ;  /* 0x0000001e92927220 */ /* 0x080fe20000410000 */
[-C--:B------:R-:W-:Y:S01]  /*8a50*/  FMUL.FTZ R147, R147, R30.reuse ;  /* 0x0000001e93937220 */ /* 0x080fe20000410000 */
[-C--:B------:R-:W-:Y:S01]  /*8a60*/  FMUL.FTZ R150, R150, R30.reuse ;  /* 0x0000001e96967220 */ /* 0x080fe20000410000 */
[----:B------:R-:W-:Y:S01]  /*8a70*/  FMUL.FTZ R151, R151, R30 ;  /* 0x0000001e97977220 */ /* 0x000fe20000410000 */
        /* <DEDUP_REMOVED lines=19> */
[----:B------:R2:W3:Y:S01]  /*8bb0*/  MUFU.EX2 R44, R169 ;  /* 0x000000a9002c7308 */ /* 0x0004e20000000800 */
[----:B0-----:R-:W-:-:S07]  /*8bc0*/  FADD.FTZ R5, R42, R5 ;  /* 0x000000052a057221 */ /* 0x001fce0000010000 */
[----:B------:R-:W0:Y:S01]  /*8bd0*/  MUFU.EX2 R85, R85 ;  /* 0x0000005500557308 */ /* 0x000e220000000800 */
[C---:B-1----:R-:W-:Y:S01]  /*8be0*/  FADD.FTZ R5, R87.reuse, R5 ;  /* 0x0000000557057221 */ /* 0x042fe20000010000 */
[----:B--2---:R-:W-:Y:S02]  /*8bf0*/  F2FP.BF16.F32.PACK_AB R169, R28, R21 ;  /* 0x000000151ca9723e */ /* 0x004fe400000010ff */
[----:B------:R-:W-:-:S04]  /*8c00*/  F2FP.BF16.F32.PACK_AB R163, R87, R42 ;  /* 0x0000002a57a3723e */ /* 0x000fc800000010ff */
[----:B------:R-:W1:Y:S01]  /*8c10*/  MUFU.EX2 R0, R45 ;  /* 0x0000002d00007308 */ /* 0x000e620000000800 */
[----:B---3--:R-:W-:-:S07]  /*8c20*/  FADD.FTZ R5, R44, R5 ;  /* 0x000000052c057221 */ /* 0x008fce0000010000 */
        /* <DEDUP_REMOVED lines=16> */
[----:B0-----:R-:W-:Y:S01]  /*8d30*/  FADD.FTZ R2, R154, R9 ;  /* 0x000000099a027221 */ /* 0x001fe20000010000 */
[C---:B-1----:R-:W-:Y:S01]  /*8d40*/  FADD.FTZ R0, R36.reuse, R5 ;  /* 0x0000000524007221 */ /* 0x042fe20000010000 */
[----:B------:R-:W-:Y:S01]  /*8d50*/  F2FP.BF16.F32.PACK_AB R155, R36, R48 ;  /* 0x00000030249b723e */ /* 0x000fe200000010ff */
[----:B------:R-:W-:Y:S02]  /*8d60*/  IMAD.MOV.U32 R5, RZ, RZ, R53 ;  /* 0x000000ffff057224 */ /* 0x000fe400078e0035 */
[C---:B--2---:R-:W-:Y:S01]  /*8d70*/  FADD.FTZ R2, R51.reuse, R2 ;  /* 0x0000000233027221 */ /* 0x044fe20000010000 */
[----:B------:R-:W-:Y:S01]  /*8d80*/  F2FP.BF16.F32.PACK_AB R154, R51, R154 ;  /* 0x0000009a339a723e */ /* 0x000fe200000010ff */
[----:B------:R-:W-:Y:S06]  /*8d90*/  @P2 BRA `(.L_x_1142) ;  /* 0xffffffc400e02947 */ /* 0x000fec000383ffff */
[----:B------:R-:W-:Y:S01]  /*8da0*/  IMAD.MOV.U32 R5, RZ, RZ, R53 ;  /* 0x000000ffff057224 */ /* 0x000fe200078e0035 */
[----:B------:R-:W-:Y:S01]  /*8db0*/  UMOV UR44, UR56 ;  /* 0x00000038002c7c82 */ /* 0x000fe20008000000 */
[----:B------:R-:W-:Y:S01]  /*8dc0*/  IMAD.MOV.U32 R4, RZ, RZ, R31 ;  /* 0x000000ffff047224 */ /* 0x000fe200078e001f */
[----:B------:R-:W-:-:S06]  /*8dd0*/  UMOV UR45, UR55 ;  /* 0x00000037002d7c82 */ /* 0x000fcc0008000000 */
.L_x_1125:
[----:B------:R-:W0:Y:S01]  /*8de0*/  LDC R9, c[0x0][0x448] ;  /* 0x00011200ff097b82 */ /* 0x000e220000000800 */
[----:B------:R-:W-:Y:S01]  /*8df0*/  UIADD3 UR6, UR36, 0x7f, URZ ;  /* 0x0000007f24067890 */ /* 0x000fe2000fffe03f */
[----:B------:R-:W-:-:S05]  /*8e00*/  IADD3 R12, -R8, 0x1, RZ ;  /* 0x00000001080c7810 */ /* 0x000fca0007ffe1ff */
[----:B------:R-:W-:Y:S01]  /*8e10*/  IMAD.U32 R8, RZ, RZ, UR6 ;  /* 0x00000006ff087e24 */ /* 0x000fe2000f8e00ff */
[----:B------:R-:W1:Y:S01]  /*8e20*/  LDC R11, c[0x0][0x9e4] ;  /* 0x00027900ff0b7b82 */ /* 0x000e620000000800 */
[----:B------:R-:W-:Y:S01]  /*8e30*/  IMAD R7, R7, UR42, R12 ;  /* 0x0000002a07077c24 */ /* 0x000fe2000f8e020c */
[----:B0-----:R-:W-:Y:S02]  /*8e40*/  ISETP.NE.AND P5, PT, R9, 0x1, PT ;  /* 0x000000010900780c */ /* 0x001fe40003fa5270 */
[----:B-1----:R-:W-:-:S11]  /*8e50*/  ISETP.GE.AND P6, PT, R11, 0x1, PT ;  /* 0x000000010b00780c */ /* 0x002fd60003fc6270 */
[----:B------:R-:W0:Y:S08]  /*8e60*/  @P5 LDC R9, c[0x0][0x44c] ;  /* 0x00011300ff095b82 */ /* 0x000e300000000800 */
[----:B------:R-:W1:Y:S01]  /*8e70*/  @P5 LDC R10, c[0x0][0x450] ;  /* 0x00011400ff0a5b82 */ /* 0x000e620000000800 */
[----:B0-----:R-:W-:Y:S01]  /*8e80*/  @P5 IMAD.HI.U32 R9, R9, UR6, RZ ;  /* 0x0000000609095c27 */ /* 0x001fe2000f8e00ff */
[----:B------:R-:W-:-:S04]  /*8e90*/  ULDC UR6, c[0x0][0x9dc] ;  /* 0x0002770000067ab9 */ /* 0x000fc80000000800 */
[----:B-1----:R-:W-:-:S05]  /*8ea0*/  @P5 SHF.R.U32.HI R8, RZ, R10, R9 ;  /* 0x0000000aff085219 */ /* 0x002fca0000011609 */
[----:B------:R-:W-:-:S04]  /*8eb0*/  IMAD.IADD R8, R7, 0x1, R8 ;  /* 0x0000000107087824 */ /* 0x000fc800078e0208 */
[----:B------:R-:W-:Y:S01]  /*8ec0*/  VIADD R7, R8, -UR6 ;  /* 0x8000000608077c36 */ /* 0x000fe20008000000 */
[----:B------:R-:W-:Y:S06]  /*8ed0*/  @!P6 BRA `(.L_x_1143) ;  /* 0x00000000003ce947 */ /* 0x000fec0003800000 */
[----:B------:R-:W-:-:S13]  /*8ee0*/  ISETP.GT.AND P2, PT, R8, -0x1, PT ;  /* 0xffffffff0800780c */ /* 0x000fda0003f44270 */
[----:B------:R-:W-:Y:S05]  /*8ef0*/  @P2 BRA `(.L_x_1144) ;  /* 0x00000000001c2947 */ /* 0x000fea0003800000 */
[----:B------:R-:W-:Y:S02]  /*8f00*/  ISETP.NE.AND P2, PT, R11, 0x1, PT ;  /* 0x000000010b00780c */ /* 0x000fe40003f45270 */
[----:B------:R-:W-:-:S11]  /*8f10*/  LOP3.LUT R9, RZ, R8, RZ, 0x33, !PT ;  /* 0x00000008ff097212 */ /* 0x000fd600078e33ff */
[----:B------:R-:W0:Y:S02]  /*8f20*/  @P2 LDC.64 R12, c[0x0][0x9e8] ;  /* 0x00027a00ff0c2b82 */ /* 0x000e240000000a00 */
[----:B0-----:R-:W-:-:S05]  /*8f30*/  @P2 IMAD.HI.U32 R8, R9, R12, RZ ;  /* 0x0000000c09082227 */ /* 0x001fca00078e00ff */
[----:B------:R-:W-:-:S04]  /*8f40*/  @P2 SHF.R.U32.HI R9, RZ, R13, R8 ;  /* 0x0000000dff092219 */ /* 0x000fc80000011608 */
[----:B------:R-:W-:Y:S01]  /*8f50*/  LOP3.LUT R8, RZ, R9, RZ, 0x33, !PT ;  /* 0x00000009ff087212 */ /* 0x000fe200078e33ff */
[----:B------:R-:W-:Y:S06]  /*8f60*/  BRA `(.L_x_1145) ;  /* 0x0000000000107947 */ /* 0x000fec0003800000 */
.L_x_1144:
[----:B------:R-:W-:-:S13]  /*8f70*/  ISETP.NE.AND P2, PT, R11, 0x1, PT ;  /* 0x000000010b00780c */ /* 0x000fda0003f45270 */
[----:B------:R-:W0:Y:S02]  /*8f80*/  @P2 LDC.64 R12, c[0x0][0x9e8] ;  /* 0x00027a00ff0c2b82 */ /* 0x000e240000000a00 */
[----:B0-----:R-:W-:-:S05]  /*8f90*/  @P2 IMAD.HI.U32 R10, R8, R12, RZ ;  /* 0x0000000c080a2227 */ /* 0x001fca00078e00ff */
[----:B------:R-:W-:-:S07]  /*8fa0*/  @P2 SHF.R.U32.HI R8, RZ, R13, R10 ;  /* 0x0000000dff082219 */ /* 0x000fce000001160a */
.L_x_1145:
[----:B------:R-:W-:-:S05]  /*8fb0*/  IMAD R8, R8, R11, RZ ;  /* 0x0000000b08087224 */ /* 0x000fca00078e02ff */
[----:B------:R-:W-:-:S07]  /*8fc0*/  VIMNMX R7, R7, R8, !PT ;  /* 0x0000000807077248 */ /* 0x000fce0007fe0100 */
.L_x_1143:
[----:B------:R-:W-:-:S05]  /*8fd0*/  VIADD R7, R7, 0x7f ;  /* 0x0000007f07077836 */ /* 0x000fca0000000000 */
[----:B------:R-:W-:-:S04]  /*8fe0*/  SHF.R.S32.HI R8, RZ, 0x1f, R7 ;  /* 0x0000001fff087819 */ /* 0x000fc80000011407 */
[----:B------:R-:W-:-:S04]  /*8ff0*/  LEA.HI R8, R8, R7, RZ, 0x7 ;  /* 0x0000000708087211 */ /* 0x000fc800078f38ff */
[----:B------:R-:W-:-:S04]  /*9000*/  SHF.R.S32.HI R8, RZ, 0x7, R8 ;  /* 0x00000007ff087819 */ /* 0x000fc80000011408 */
[----:B------:R-:W-:-:S04]  /*9010*/  VIMNMX R10, R8, UR39, !PT ;  /* 0x00000027080a7c48 */ /* 0x000fc8000ffe0100 */
[----:B------:R-:W-:-:S13]  /*9020*/  ISETP.GE.AND P2, PT, R3, R10, PT ;  /* 0x0000000a0300720c */ /* 0x000fda0003f46270 */
[----:B------:R-:W-:Y:S05]  /*9030*/  @!P2 BRA `(.L_x_1146) ;  /* 0x0000002400f8a947 */ /* 0x000fea0003800000 */
[----:B------:R-:W-:Y:S01]  /*9040*/  IMAD.MOV.U32 R8, RZ, RZ, R5 ;  /* 0x000000ffff087224 */ /* 0x000fe200078e0005 */
[----:B------:R-:W-:Y:S01]  /*9050*/  UMOV UR54, UR45 ;  /* 0x0000002d00367c82 */ /* 0x000fe20008000000 */
[----:B------:R-:W-:Y:S01]  /*9060*/  IMAD.MOV.U32 R7, RZ, RZ, R4 ;  /* 0x000000ffff077224 */ /* 0x000fe200078e0004 */
[----:B------:R-:W-:Y:S01]  /*9070*/  UMOV UR53, UR44 ;  /* 0x0000002c00357c82 */ /* 0x000fe20008000000 */
[----:B------:R-:W-:-:S05]  /*9080*/  ULDC UR52, c[0x0][0x9d8] ;  /* 0x0002760000347ab9 */ /* 0x000fca0000000800 */
.L_x_1155:
        /* <DEDUP_REMOVED lines=9> */
.L_x_1148:
[----:B------:R-:W-:Y:S01]  /*9120*/  ULEA UR6, UR44, UR41, 0x3 ;  /* 0x000000292c067291 */ /* 0x000fe2000f8e183f */
[----:B------:R-:W-:-:S05]  /*9130*/  IMAD.U32 R4, RZ, RZ, UR45 ;  /* 0x0000002dff047e24 */ /* 0x000fca000f8e00ff */
[----:B------:R-:W-:-:S04]  /*9140*/  SHF.L.U32 R4, R4, 0x1f, RZ ;  /* 0x0000001f04047819 */ /* 0x000fc800000006ff */
[----:B------:R0:W1:Y:S01]  /*9150*/  SYNCS.PHASECHK.TRANS64.TRYWAIT P3, [UR6+0x28830], R4 ;  /* 0x02883004ff0075a7 */ /* 0x0000620008060146 */
[----:B------:R-:W-:Y:S05]  /*9160*/  @!P0 BRA `(.L_x_1149) ;  /* 0x0000000000048947 */ /* 0x000fea0003800000 */
[----:B------:R-:W-:Y:S01]  /*9170*/  BPT.TRAP 0x1 ;  /* 0x000000040000795c */ /* 0x000fe20000300000 */
.L_x_1149:
[----:B-1----:R-:W-:Y:S05]  /*9180*/  @P3 BRA `(.L_x_1147) ;  /* 0x0000000000083947 */ /* 0x002fea0003800000 */
[----:B------:R-:W1:Y:S02]  /*9190*/  SYNCS.PHASECHK.TRANS64.TRYWAIT P3, [UR6+0x28830], R4 ;  /* 0x02883004ff0075a7 */ /* 0x000e640008060146 */
[----:B-1----:R-:W-:Y:S05]  /*91a0*/  @!P3 BRA `(.L_x_1150) ;  /* 0x000000d00030b947 */ /* 0x002fea0003800000 */
.L_x_1147:
        /* <DEDUP_REMOVED lines=45> */
.L_x_1152:
[----:B------:R-:W-:Y:S01]  /*9480*/  ULEA UR6, UR53, UR41, 0x3 ;  /* 0x0000002935067291 */ /* 0x000fe2000f8e183f */
[----:B------:R-:W-:-:S05]  /*9490*/  IMAD.U32 R4, RZ, RZ, UR54 ;  /* 0x00000036ff047e24 */ /* 0x000fca000f8e00ff */
[----:B------:R-:W-:-:S04]  /*94a0*/  SHF.L.U32 R4, R4, 0x1f, RZ ;  /* 0x0000001f04047819 */ /* 0x000fc800000006ff */
[----:B------:R0:W1:Y:S01]  /*94b0*/  SYNCS.PHASECHK.TRANS64.TRYWAIT P2, [UR6+0x28850], R4 ;  /* 0x02885004ff0075a7 */ /* 0x0000620008040146 */
[----:B------:R-:W-:Y:S05]  /*94c0*/  @!P0 BRA `(.L_x_1153) ;  /* 0x0000000000048947 */ /* 0x000fea0003800000 */
[----:B------:R-:W-:Y:S01]  /*94d0*/  BPT.TRAP 0x1 ;  /* 0x000000040000795c */ /* 0x000fe20000300000 */
.L_x_1153:
[----:B-1----:R-:W-:Y:S05]  /*94e0*/  @P2 BRA `(.L_x_1151) ;  /* 0x0000000000082947 */ /* 0x002fea0003800000 */
[----:B------:R-:W1:Y:S02]  /*94f0*/  SYNCS.PHASECHK.TRANS64.TRYWAIT P2, [UR6+0x28850], R4 ;  /* 0x02885004ff0075a7 */ /* 0x000e640008040146 */
[----:B-1----:R-:W-:Y:S05]  /*9500*/  @!P2 BRA `(.L_x_1154) ;  /* 0x000000cc0070a947 */ /* 0x002fea0003800000 */
.L_x_1151:
[----:B------:R-:W-:Y:S01]  /*9510*/  UIADD3 UR6, UR41, 0x400, URZ ;  /* 0x0000040029067890 */ /* 0x000fe2000fffe03f */
[----:B------:R-:W-:Y:S01]  /*9520*/  WARPGROUP.ARRIVE ;  /* 0x00000000000079c5 */ /* 0x000fe20000000000 */
[----:B------:R-:W-:Y:S01]  /*9530*/  UMOV UR7, 0x40000040 ;  /* 0x4000004000077882 */ /* 0x000fe20000000000 */
[----:B-1----:R-:W-:Y:S01]  /*9540*/  FMUL.FTZ R5, R24, UR52 ;  /* 0x0000003418057c20 */ /* 0x002fe20008410000 */
[----:B------:R-:W-:Y:S01]  /*9550*/  USHF.R.U32.HI UR6, URZ, 0x4, UR6 ;  /* 0x000000043f067899 */ /* 0x000fe20008011606 */
[----:B------:R-:W-:Y:S01]  /*9560*/  FMUL.FTZ R9, R25, UR52 ;  /* 0x0000003419097c20 */ /* 0x000fe20008410000 */
[----:B------:R-:W-:Y:S01]  /*9570*/  FMUL.FTZ R15, R28, UR52 ;  /* 0x000000341c0f7c20 */ /* 0x000fe20008410000 */
[----:B------:R-:W-:Y:S01]  /*9580*/  FMUL.FTZ R25, R29, UR52 ;  /* 0x000000341d197c20 */ /* 0x000fe20008410000 */
[----:B------:R-:W-:Y:S01]  /*9590*/  ULOP3.LUT UR6, UR6, 0x3fff, URZ, 0xc0, !UPT ;  /* 0x00003fff06067892 */ /* 0x000fe2000f8ec03f */
[----:B------:R-:W0:Y:S01]  /*95a0*/  MUFU.TANH R5, R5 ;  /* 0x0000000500057308 */ /* 0x000e220000002400 */
[----:B------:R-:W-:Y:S01]  /*95b0*/  FMUL.FTZ R29, R32, UR52 ;  /* 0x00000034201d7c20 */ /* 0x000fe20008410000 */
[----:B------:R-:W-:Y:S01]  /*95c0*/  FMUL.FTZ R33, R33, UR52 ;  /* 0x0000003421217c20 */ /* 0x000fe20008410000 */
[----:B------:R-:W-:Y:S01]  /*95d0*/  ULOP3.LUT UR6, UR6, 0x4000000, URZ, 0xfc, !UPT ;  /* 0x0400000006067892 */ /* 0x000fe2000f8efc3f */
[----:B------:R-:W-:Y:S01]  /*95e0*/  FMUL.FTZ R193, R40, UR52 ;  /* 0x0000003428c17c20 */ /* 0x000fe20008410000 */
[----:B------:R-:W-:Y:S01]  /*95f0*/  FMUL.FTZ R195, R41, UR52 ;  /* 0x0000003429c37c20 */ /* 0x000fe20008410000 */
[----:B------:R-:W-:Y:S01]  /*9600*/  FMUL.FTZ R197, R44, UR52 ;  /* 0x000000342cc57c20 */ /* 0x000fe20008410000 */
[----:B------:R-:W-:Y:S01]  /*9610*/  ULEA UR10, UR53, UR6, 0xb ;  /* 0x00000006350a7291 */ /* 0x000fe2000f8e583f */
[----:B------:R-:W1:Y:S01]  /*9620*/  MUFU.TANH R9, R9 ;  /* 0x0000000900097308 */ /* 0x000e620000002400 */
[----:B------:R-:W-:Y:S01]  /*9630*/  FMUL.FTZ R199, R49, UR52 ;  /* 0x0000003431c77c20 */ /* 0x000fe20008410000 */
[----:B------:R-:W-:Y:S01]  /*9640*/  FMUL.FTZ R201, R52, UR52 ;  /* 0x0000003434c97c20 */ /* 0x000fe20008410000 */
        /* <DEDUP_REMOVED lines=14> */
[----:B-1----:R-:W-:Y:S01]  /*9730*/  FMNMX.FTZ R4, R9, R4, !PT ;  /* 0x0000000409047209 */ /* 0x002fe20007810000 */
        /* <DEDUP_REMOVED lines=24> */
[----:B------:R-:W-:Y:S01]  /*98c0*/  MUFU.TANH R193, R193 ;  /* 0x000000c100c17308 */ /* 0x000fe20000002400 */
[----:B-1----:R-:W-:Y:S01]  /*98d0*/  FMNMX.FTZ R4, R29, R4, !PT ;  /* 0x000000041d047209 */ /* 0x002fe20007810000 */
[----:B------:R-:W-:Y:S01]  /*98e0*/  FMUL.FTZ R53, R54, UR52 ;  /* 0x0000003436357c20 */ /* 0x000fe20008410000 */
[----:B------:R-:W-:Y:S01]  /*98f0*/  FMUL.FTZ R55, R55, UR52 ;  /* 0x0000003437377c20 */ /* 0x000fe20008410000 */
[----:B------:R-:W-:Y:S01]  /*9900*/  FMUL.FTZ R57, R58, UR52 ;  /* 0x000000343a397c20 */ /* 0x000fe20008410000 */
[----:B------:R-:W-:Y:S01]  /*9910*/  FMUL.FTZ R59, R59, UR52 ;  /* 0x000000343b3b7c20 */ /* 0x000fe20008410000 */
[----:B------:R-:W-:Y:S01]  /*9920*/  FMUL.FTZ R61, R62, UR52 ;  /* 0x000000343e3d7c20 */ /* 0x000fe20008410000 */
[----:B------:R-:W-:Y:S01]  /*9930*/  FMUL.FTZ R63, R63, UR52 ;  /* 0x000000343f3f7c20 */ /* 0x000fe20008410000 */
[----:B------:R-:W-:Y:S01]  /*9940*/  MUFU.TANH R195, R195 ;  /* 0x000000c300c37308 */ /* 0x000fe20000002400 */
[----:B--2---:R-:W-:Y:S01]  /*9950*/  FMNMX.FTZ R4, R33, R4, !PT ;  /* 0x0000000421047209 */ /* 0x004fe20007810000 */
        /* <DEDUP_REMOVED lines=9> */
[----:B------:R-:W0:Y:S01]  /*99f0*/  LDC R6, c[0x0][0x988] ;  /* 0x00026200ff067b82 */ /* 0x000e220000000800 */
[----:B------:R-:W-:Y:S01]  /*9a00*/  FMUL.FTZ R87, R87, UR52 ;  /* 0x0000003457577c20 */ /* 0x000fe20008410000 */
[C---:B------:R-:W-:Y:S01]  /*9a10*/  ISETP.GT.AND P2, PT, R3.reuse, R10, PT ;  /* 0x0000000a0300720c */ /* 0x040fe20003f44270 */
[----:B------:R-:W-:Y:S01]  /*9a20*/  UMOV UR54, UR45 ;  /* 0x0000002d00367c82 */ /* 0x000fe20008000000 */
[----:B------:R-:W-:Y:S01]  /*9a30*/  VIADD R3, R3, 0xffffffff ;  /* 0xffffffff03037836 */ /* 0x000fe20000000000 */
[----:B------:R-:W-:Y:S08]  /*9a40*/  MUFU.TANH R199, R199 ;  /* 0x000000c700c77308 */ /* 0x000ff00000002400 */
[----:B------:R-:W-:Y:S08]  /*9a50*/  MUFU.TANH R201, R201 ;  /* 0x000000c900c97308 */ /* 0x000ff00000002400 */
[----:B------:R-:W-:Y:S08]  /*9a60*/  MUFU.TANH R203, R203 ;  /* 0x000000cb00cb7308 */ /* 0x000ff00000002400 */
[----:B------:R-:W-:Y:S08]  /*9a70*/  MUFU.TANH R205, R205 ;  /* 0x000000cd00cd7308 */ /* 0x000ff00000002400 */
[----:B------:R-:W-:Y:S08]  /*9a80*/  MUFU.TANH R207, R207 ;  /* 0x000000cf00cf7308 */ /* 0x000ff00000002400 */
[----:B------:R-:W-:Y:S08]  /*9a90*/  MUFU.TANH R209, R209 ;  /* 0x000000d100d17308 */ /* 0x000ff00000002400 */
[----:B------:R-:W1:Y:S08]  /*9aa0*/  MUFU.TANH R11, R11 ;  /* 0x0000000b000b7308 */ /* 0x000e700000002400 */
[----:B------:R-:W-:Y:S08]  /*9ab0*/  MUFU.TANH R211, R211 ;  /* 0x000000d300d37308 */ /* 0x000ff00000002400 */
[----:B------:R-:W2:Y:S01]  /*9ac0*/  MUFU.TANH R13, R13 ;  /* 0x0000000d000d7308 */ /* 0x000ea20000002400 */
[----:B-1----:R-:W-:-:S07]  /*9ad0*/  FMNMX.FTZ R14, R11, R8, !PT ;  /* 0x000000080b0e7209 */ /* 0x002fce0007810000 */
[----:B------:R-:W1:Y:S08]  /*9ae0*/  MUFU.TANH R21, R21 ;  /* 0x0000001500157308 */ /* 0x000e700000002400 */
[----:B------:R-:W3:Y:S01]  /*9af0*/  MUFU.TANH R27, R27 ;  /* 0x0000001b001b7308 */ /* 0x000ee20000002400 */
[----:B--2---:R-:W-:Y:S01]  /*9b00*/  FMNMX.FTZ R14, R13, R14, !PT ;  /* 0x0000000e0d0e7209 */ /* 0x004fe20007810000 */
[----:B------:R-:W-:-:S02]  /*9b10*/  WARPGROUP.DEPBAR.LE gsb0, 0x0 ;  /* 0x00008000000079c5 */ /* 0x000fc40000010000 */
[----:B------:R-:W-:Y:S01]  /*9b20*/  WARPGROUP.ARRIVE ;  /* 0x00000000000079c5 */ /* 0x000fe20000000000 */
[----:B------:R-:W-:Y:S01]  /*9b30*/  FMUL.FTZ R183, R36, UR52 ;  /* 0x0000003424b77c20 */ /* 0x000fe20008410000 */
[----:B------:R-:W-:Y:S02]  /*9b40*/  FMUL.FTZ R181, R37, UR52 ;  /* 0x0000003425b57c20 */ /* 0x000fe40008410000 */
[----:B------:R-:W-:Y:S01]  /*9b50*/  MUFU.TANH R213, R213 ;  /* 0x000000d500d57308 */ /* 0x000fe20000002400 */
[----:B------:R-:W-:Y:S01]  /*9b60*/  FMUL.FTZ R37, R38, UR52 ;  /* 0x0000003426257c20 */ /* 0x000fe20008410000 */
[----:B-1----:R-:W-:Y:S01]  /*9b70*/  FMNMX.FTZ R14, R21, R14, !PT ;  /* 0x0000000e150e7209 */ /* 0x002fe20007810000 */
[----:B------:R-:W-:Y:S01]  /*9b80*/  HGMMA.64x128x16.F32.BF16 R88, R176, gdesc[UR4].tnspB, R88, gsb0 ;  /* 0x41e00004b0587df0 */ /* 0x000fe20008001858 */
[----:B------:R-:W-:Y:S01]  /*9b90*/  UIADD3 UR6, UR10, 0x100, URZ ;  /* 0x000001000a067890 */ /* 0x000fe2000fffe03f */
[----:B------:R-:W-:-:S03]  /*9ba0*/  UMOV UR7, 0x40000040 ;  /* 0x4000004000077882 */ /* 0x000fc60000000000 */
[----:B------:R-:W1:Y:S01]  /*9bb0*/  MUFU.TANH R183, R183 ;  /* 0x000000b700b77308 */ /* 0x000e620000002400 */
[----:B---3--:R-:W-:-:S07]  /*9bc0*/  FMNMX.FTZ R14, R27, R14, !PT ;  /* 0x0000000e1b0e7209 */ /* 0x008fce0007810000 */
[----:B------:R-:W2:Y:S08]  /*9bd0*/  MUFU.TANH R181, R181 ;  /* 0x000000b500b57308 */ /* 0x000eb00000002400 */
[----:B------:R-:W3:Y:S01]  /*9be0*/  MUFU.TANH R31, R31 ;  /* 0x0000001f001f7308 */ /* 0x000ee20000002400 */
[----:B-1----:R-:W-:-:S07]  /*9bf0*/  FMNMX.FTZ R4, R183, R4, !PT ;  /* 0x00000004b7047209 */ /* 0x002fce0007810000 */
[----:B------:R-:W-:Y:S01]  /*9c00*/  MUFU.TANH R215, R215 ;  /* 0x000000d700d77308 */ /* 0x000fe20000002400 */
[----:B--2---:R-:W-:-:S04]  /*9c10*/  FMNMX.FTZ R4, R181, R4, !PT ;  /* 0x00000004b5047209 */ /* 0x004fc80007810000 */
[----:B------:R-:W-:-:S03]  /*9c20*/  FMNMX.FTZ R4, R193, R4, !PT ;  /* 0x00000004c1047209 */ /* 0x000fc60007810000 */
[----:B------:R-:W1:Y:S01]  /*9c30*/  MUFU.TANH R35, R35 ;  /* 0x0000002300237308 */ /* 0x000e620000002400 */
[----:B------:R-:W-:Y:S02]  /*9c40*/  FMNMX.FTZ R4, R195, R4, !PT ;  /* 0x00000004c3047209 */ /* 0x000fe40007810000 */
[----:B---3--:R-:W-:Y:S02]  /*9c50*/  FMNMX.FTZ R14, R31, R14, !PT ;  /* 0x0000000e1f0e7209 */ /* 0x008fe40007810000 */
[----:B------:R-:W-:-:S03]  /*9c60*/  FMNMX.FTZ R4, R197, R4, !PT ;  /* 0x00000004c5047209 */ /* 0x000fc60007810000 */
[----:B------:R-:W-:Y:S08]  /*9c70*/  MUFU.TANH R217, R217 ;  /* 0x000000d900d97308 */ /* 0x000ff00000002400 */
[----:B------:R-:W2:Y:S01]  /*9c80*/  MUFU.TANH R37, R37 ;  /* 0x0000002500257308 */ /* 0x000ea20000002400 */
[----:B-1----:R-:W-:-:S07]  /*9c90*/  FMNMX.FTZ R14, R35, R14, !PT ;  /* 0x0000000e230e7209 */ /* 0x002fce0007810000 */
[----:B------:R-:W-:Y:S08]  /*9ca0*/  MUFU.TANH R219, R219 ;  /* 0x000000db00db7308 */ /* 0x000ff00000002400 */
[----:B------:R-:W1:Y:S01]  /*9cb0*/  MUFU.TANH R39, R39 ;  /* 0x0000002700277308 */ /* 0x000e620000002400 */
[----:B--2---:R-:W-:-:S07]  /*9cc0*/  FMNMX.FTZ R14, R37, R14, !PT ;  /* 0x0000000e250e7209 */ /* 0x004fce0007810000 */
[----:B------:R-:W-:Y:S08]  /*9cd0*/  MUFU.TANH R221, R221 ;  /* 0x000000dd00dd7308 */ /* 0x000ff00000002400 */
[----:B------:R-:W2:Y:S01]  /*9ce0*/  MUFU.TANH R41, R41 ;  /* 0x0000002900297308 */ /* 0x000ea20000002400 */
[----:B-1----:R-:W-:-:S07]  /*9cf0*/  FMNMX.FTZ R14, R39, R14, !PT ;  /* 0x0000000e270e7209 */ /* 0x002fce0007810000 */
[----:B------:R-:W-:Y:S08]  /*9d00*/  MUFU.TANH R223, R223 ;  /* 0x000000df00df7308 */ /* 0x000ff00000002400 */
[----:B------:R-:W1:Y:S01]  /*9d10*/  MUFU.TANH R43, R43 ;  /* 0x0000002b002b7308 */ /* 0x000e620000002400 */
[----:B--2---:R-:W-:-:S07]  /*9d20*/  FMNMX.FTZ R14, R41, R14, !PT ;  /* 0x0000000e290e7209 */ /* 0x004fce0007810000 */
[----:B------:R-:W-:Y:S08]  /*9d30*/  MUFU.TANH R225, R225 ;  /* 0x000000e100e17308 */ /* 0x000ff00000002400 */
[----:B------:R-:W-:Y:S01]  /*9d40*/  MUFU.TANH R227, R227 ;  /* 0x000000e300e37308 */ /* 0x000fe20000002400 */
[----:B-1----:R-:W-:-:S07]  /*9d50*/  FMNMX.FTZ R14, R43, R14, !PT ;  /* 0x0000000e2b0e7209 */ /* 0x002fce0007810000 */
[----:B------:R-:W-:Y:S08]  /*9d60*/  MUFU.TANH R47, R47 ;  /* 0x0000002f002f7308 */ /* 0x000ff00000002400 */
[----:B------:R-:W-:Y:S08]  /*9d70*/  MUFU.TANH R229, R229 ;  /* 0x000000e500e57308 */ /* 0x000ff00000002400 */
[----:B------:R-:W-:Y:S01]  /*9d80*/  MUFU.TANH R49, R49 ;  /* 0x0000003100317308 */ /* 0x000fe20000002400 */
[----:B------:R-:W-:-:S02]  /*9d90*/  WARPGROUP.DEPBAR.LE gsb0, 0x0 ;  /* 0x00008000000079c5 */ /* 0x000fc40000010000 */
[----:B------:R-:W-:Y:S01]  /*9da0*/  WARPGROUP.ARRIVE ;  /* 0x00000000000079c5 */ /* 0x000fe20000000000 */
[----:B------:R-:W-:Y:S01]  /*9db0*/  FMUL.FTZ R177, R45, UR52 ;  /* 0x000000342db17c20 */ /* 0x000fe20008410000 */
[----:B------:R-:W-:Y:S01]  /*9dc0*/  FMUL.FTZ R179, R48, UR52 ;  /* 0x0000003430b37c20 */ /* 0x000fe20008410000 */
[----:B------:R-:W-:Y:S02]  /*9dd0*/  FMUL.FTZ R45, R46, UR52 ;  /* 0x000000342e2d7c20 */ /* 0x000fe40008410000 */
[----:B------:R-:W-:Y:S01]  /*9de0*/  MUFU.TANH R85, R85 ;  /* 0x0000005500557308 */ /* 0x000fe20000002400 */
[----:B------:R-:W-:Y:S01]  /*9df0*/  HGMMA.64x128x16.F32.BF16 R88, R172, gdesc[UR4].tnspB, R88, gsb0 ;  /* 0x41e00004ac587df0 */ /* 0x000fe20008001858 */
[----:B------:R-:W-:Y:S01]  /*9e00*/  UIADD3 UR6, UR10, 0x180, URZ ;  /* 0x000001800a067890 */ /* 0x000fe2000fffe03f */
[----:B------:R-:W-:-:S05]  /*9e10*/  UMOV UR7, 0x40000040 ;  /* 0x4000004000077882 */ /* 0x000fca0000000000 */
[----:B------:R-:W1:Y:S08]  /*9e20*/  MUFU.TANH R177, R177 ;  /* 0x000000b100b17308 */ /* 0x000e700000002400 */
[----:B------:R-:W2:Y:S08]  /*9e30*/  MUFU.TANH R179, R179 ;  /* 0x000000b300b37308 */ /* 0x000eb00000002400 */
[----:B------:R-:W3:Y:S01]  /*9e40*/  MUFU.TANH R45, R45 ;  /* 0x0000002d002d7308 */ /* 0x000ee20000002400 */
[----:B-1----:R-:W-:-:S07]  /*9e50*/  FMNMX.FTZ R4, R177, R4, !PT ;  /* 0x00000004b1047209 */ /* 0x002fce0007810000 */
[----:B------:R-:W1:Y:S01]  /*9e60*/  MUFU.TANH R51, R51 ;  /* 0x0000003300337308 */ /* 0x000e620000002400 */
[----:B--2---:R-:W-:-:S04]  /*9e70*/  FMNMX.FTZ R4, R179, R4, !PT ;  /* 0x00000004b3047209 */ /* 0x004fc80007810000 */
[----:B------:R-:W-:-:S03]  /*9e80*/  FMNMX.FTZ R4, R199, R4, !PT ;  /* 0x00000004c7047209 */ /* 0x000fc60007810000 */
[----:B------:R-:W2:Y:S01]  /*9e90*/  MUFU.TANH R53, R53 ;  /* 0x0000003500357308 */ /* 0x000ea20000002400 */
[----:B------:R-:W-:Y:S02]  /*9ea0*/  FMNMX.FTZ R4, R201, R4, !PT ;  /* 0x00000004c9047209 */ /* 0x000fe40007810000 */
[----:B---3--:R-:W-:Y:S02]  /*9eb0*/  FMNMX.FTZ R14, R45, R14, !PT ;  /* 0x0000000e2d0e7209 */ /* 0x008fe40007810000 */
[----:B------:R-:W-:Y:S02]  /*9ec0*/  FMNMX.FTZ R4, R203, R4, !PT ;  /* 0x00000004cb047209 */ /* 0x000fe40007810000 */
[----:B------:R-:W-:Y:S01]  /*9ed0*/  FMNMX.FTZ R14, R47, R14, !PT ;  /* 0x0000000e2f0e7209 */ /* 0x000fe20007810000 */
[----:B------:R-:W3:Y:S01]  /*9ee0*/  MUFU.TANH R55, R55 ;  /* 0x0000003700377308 */ /* 0x000ee20000002400 */
[----:B------:R-:W-:Y:S02]  /*9ef0*/  FMNMX.FTZ R4, R205, R4, !PT ;  /* 0x00000004cd047209 */ /* 0x000fe40007810000 */
[----:B------:R-:W-:-:S02]  /*9f00*/  FMNMX.FTZ R14, R49, R14, !PT ;  /* 0x0000000e310e7209 */ /* 0x000fc40007810000 */
[----:B------:R-:W-:Y:S02]  /*9f10*/  FMNMX.FTZ R4, R207, R4, !PT ;  /* 0x00000004cf047209 */ /* 0x000fe40007810000 */
[----:B-1----:R-:W-:Y:S01]  /*9f20*/  FMNMX.FTZ R14, R51, R14, !PT ;  /* 0x0000000e330e7209 */ /* 0x002fe20007810000 */
[----:B------:R-:W1:Y:S01]  /*9f30*/  MUFU.TANH R57, R57 ;  /* 0x0000003900397308 */ /* 0x000e620000002400 */
[----:B------:R-:W-:Y:S02]  /*9f40*/  FMNMX.FTZ R4, R209, R4, !PT ;  /* 0x00000004d1047209 */ /* 0x000fe40007810000 */
[----:B--2---:R-:W-:Y:S02]  /*9f50*/  FMNMX.FTZ R14, R53, R14, !PT ;  /* 0x0000000e350e7209 */ /* 0x004fe40007810000 */
[----:B------:R-:W-:-:S03]  /*9f60*/  FMNMX.FTZ R4, R211, R4, !PT ;  /* 0x00000004d3047209 */ /* 0x000fc60007810000 */
[----:B------:R-:W2:Y:S01]  /*9f70*/  MUFU.TANH R59, R59 ;  /* 0x0000003b003b7308 */ /* 0x000ea20000002400 */
[----:B---3--:R-:W-:-:S07]  /*9f80*/  FMNMX.FTZ R14, R55, R14, !PT ;  /* 0x0000000e370e7209 */ /* 0x008fce0007810000 */
[----:B------:R-:W3:Y:S01]  /*9f90*/  MUFU.TANH R61, R61 ;  /* 0x0000003d003d7308 */ /* 0x000ee20000002400 */
[----:B-1----:R-:W-:-:S07]  /*9fa0*/  FMNMX.FTZ R14, R57, R14, !PT ;  /* 0x0000000e390e7209 */ /* 0x002fce0007810000 */
[----:B------:R-:W1:Y:S01]  /*9fb0*/  MUFU.TANH R63, R63 ;  /* 0x0000003f003f7308 */ /* 0x000e620000002400 */
[----:B--2---:R-:W-:-:S07]  /*9fc0*/  FMNMX.FTZ R14, R59, R14, !PT ;  /* 0x0000000e3b0e7209 */ /* 0x004fce0007810000 */
[----:B------:R-:W-:Y:S01]  /*9fd0*/  MUFU.TANH R67, R67 ;  /* 0x0000004300437308 */ /* 0x000fe20000002400 */
[----:B---3--:R-:W-:-:S07]  /*9fe0*/  FMNMX.FTZ R14, R61, R14, !PT ;  /* 0x0000000e3d0e7209 */ /* 0x008fce0007810000 */
[----:B------:R-:W-:Y:S01]  /*9ff0*/  MUFU.TANH R69, R69 ;  /* 0x0000004500457308 */ /* 0x000fe20000002400 */
[----:B-1----:R-:W-:-:S07]  /*a000*/  FMNMX.FTZ R14, R63, R14, !PT ;  /* 0x0000000e3f0e7209 */ /* 0x002fce0007810000 */
        /* <DEDUP_REMOVED lines=18> */
[----:B------:R-:W-:Y:S01]  /*a130*/  MUFU.TANH R87, R87 ;  /* 0x0000005700577308 */ /* 0x000fe20000002400 */
[----:B--2---:R-:W-:-:S04]  /*a140*/  FMNMX.FTZ R4, R175, R4, !PT ;  /* 0x00000004af047209 */ /* 0x004fc80007810000 */
[----:B------:R-:W-:-:S04]  /*a150*/  FMNMX.FTZ R4, R213, R4, !PT ;  /* 0x00000004d5047209 */ /* 0x000fc80007810000 */
[----:B------:R-:W-:Y:S02]  /*a160*/  FMNMX.FTZ R4, R215, R4, !PT ;  /* 0x00000004d7047209 */ /* 0x000fe40007810000 */
[----:B---3--:R-:W-:Y:S02]  /*a170*/  FMNMX.FTZ R14, R65, R14, !PT ;  /* 0x0000000e410e7209 */ /* 0x008fe40007810000 */
[----:B------:R-:W-:Y:S02]  /*a180*/  FMNMX.FTZ R4, R217, R4, !PT ;  /* 0x00000004d9047209 */ /* 0x000fe40007810000 */
[----:B------:R-:W-:Y:S02]  /*a190*/  FMNMX.FTZ R14, R67, R14, !PT ;  /* 0x0000000e430e7209 */ /* 0x000fe40007810000 */
[----:B------:R-:W-:Y:S02]  /*a1a0*/  FMNMX.FTZ R4, R219, R4, !PT ;  /* 0x00000004db047209 */ /* 0x000fe40007810000 */
[----:B------:R-:W-:-:S02]  /*a1b0*/  FMNMX.FTZ R14, R69, R14, !PT ;  /* 0x0000000e450e7209 */ /* 0x000fc40007810000 */
[----:B------:R-:W-:Y:S02]  /*a1c0*/  FMNMX.FTZ R4, R221, R4, !PT ;  /* 0x00000004dd047209 */ /* 0x000fe40007810000 */
[----:B------:R-:W-:Y:S02]  /*a1d0*/  FMNMX.FTZ R14, R71, R14, !PT ;  /* 0x0000000e470e7209 */ /* 0x000fe40007810000 */
[----:B------:R-:W-:Y:S02]  /*a1e0*/  FMNMX.FTZ R4, R223, R4, !PT ;  /* 0x00000004df047209 */ /* 0x000fe40007810000 */
[----:B------:R-:W-:Y:S02]  /*a1f0*/  FMNMX.FTZ R14, R73, R14, !PT ;  /* 0x0000000e490e7209 */ /* 0x000fe40007810000 */
[----:B------:R-:W-:Y:S02]  /*a200*/  FMNMX.FTZ R4, R225, R4, !PT ;  /* 0x00000004e1047209 */ /* 0x000fe40007810000 */
[----:B------:R-:W-:-:S02]  /*a210*/  FMNMX.FTZ R14, R75, R14, !PT ;  /* 0x0000000e4b0e7209 */ /* 0x000fc40007810000 */
[----:B------:R-:W-:-:S04]  /*a220*/  FMNMX.FTZ R4, R227, R4, !PT ;  /* 0x00000004e3047209 */ /* 0x000fc80007810000 */
[----:B------:R-:W-:-:S04]  /*a230*/  FMNMX.FTZ R4, R229, R4, !PT ;  /* 0x00000004e5047209 */ /* 0x000fc80007810000 */
[----:B------:R-:W-:-:S05]  /*a240*/  FMNMX.FTZ R4, R85, R4, !PT ;  /* 0x0000000455047209 */ /* 0x000fca0007810000 */
[----:B------:R-:W1:Y:S02]  /*a250*/  SHFL.BFLY PT, R77, R4, 0x2, 0x1f ;  /* 0x0c401f00044d7f89 */ /* 0x000e6400000e0000 */
[----:B-1----:R-:W-:Y:S01]  /*a260*/  FMNMX.FTZ R12, R4, R77, !PT ;  /* 0x0000004d040c7209 */ /* 0x002fe20007810000 */
[----:B------:R-:W-:-:S06]  /*a270*/  FMUL.FTZ R77, R78, UR52 ;  /* 0x000000344e4d7c20 */ /* 0x000fcc0008410000 */
[----:B------:R-:W1:Y:S02]  /*a280*/  MUFU.TANH R77, R77 ;  /* 0x0000004d004d7308 */ /* 0x000e640000002400 */
[----:B-1----:R-:W-:-:S04]  /*a290*/  FMNMX.FTZ R14, R77, R14, !PT ;  /* 0x0000000e4d0e7209 */ /* 0x002fc80007810000 */
[----:B------:R-:W-:-:S04]  /*a2a0*/  FMNMX.FTZ R14, R79, R14, !PT ;  /* 0x0000000e4f0e7209 */ /* 0x000fc80007810000 */
[----:B------:R-:W-:-:S04]  /*a2b0*/  FMNMX.FTZ R14, R81, R14, !PT ;  /* 0x0000000e510e7209 */ /* 0x000fc80007810000 */
[----:B------:R-:W-:Y:S01]  /*a2c0*/  FMNMX.FTZ R14, R83, R14, !PT ;  /* 0x0000000e530e7209 */ /* 0x000fe20007810000 */
[----:B------:R-:W-:Y:S02]  /*a2d0*/  WARPGROUP.DEPBAR.LE gsb0, 0x0 ;  /* 0x00008000000079c5 */ /* 0x000fe40000010000 */
[----:B------:R-:W-:Y:S01]  /*a2e0*/  WARPGROUP.ARRIVE ;  /* 0x00000000000079c5 */ /* 0x000fe20000000000 */
[----:B------:R-:W1:Y:S01]  /*a2f0*/  SHFL.BFLY PT, R171, R12, 0x1, 0x1f ;  /* 0x0c201f000cab7f89 */ /* 0x000e6200000e0000 */
[----:B------:R-:W-:-:S04]  /*a300*/  FMUL.FTZ R169, R86, UR52 ;  /* 0x0000003456a97c20 */ /* 0x000fc80008410000 */
[----:B------:R-:W-:Y:S01]  /*a310*/  HGMMA.64x128x16.F32.BF16 R88, R164, gdesc[UR4].tnspB, R88, gsb0 ;  /* 0x41e00004a4587df0 */ /* 0x000fe20008001858 */
[----:B------:R-:W-:Y:S01]  /*a320*/  UIADD3 UR6, UR10, 0x280, URZ ;  /* 0x000002800a067890 */ /* 0x000fe2000fffe03f */
[----:B------:R-:W2:Y:S01]  /*a330*/  MUFU.TANH R169, R169 ;  /* 0x000000a900a97308 */ /* 0x000ea20000002400 */
[----:B------:R-:W-:Y:S01]  /*a340*/  UMOV UR7, 0x40000040 ;  /* 0x4000004000077882 */ /* 0x000fe20000000000 */
[----:B-1----:R-:W-:Y:S02]  /*a350*/  FMNMX.FTZ R4, R12, R171, !PT ;  /* 0x000000ab0c047209 */ /* 0x002fe40007810000 */
[----:B--2---:R-:W-:-:S03]  /*a360*/  FMNMX.FTZ R14, R169, R14, !PT ;  /* 0x0000000ea90e7209 */ /* 0x004fc60007810000 */
[C---:B0-----:R-:W-:Y:S01]  /*a370*/  FMUL.FTZ R12, R4.reuse, R6 ;  /* 0x00000006040c7220 */ /* 0x041fe20000410000 */
[----:B------:R-:W-:-:S03]  /*a380*/  FADD.FTZ R7, -R4, R7 ;  /* 0x0000000704077221 */ /* 0x000fc60000010100 */
[--C-:B------:R-:W-:Y:S01]  /*a390*/  FFMA.FTZ R180, R5, R6, -R12.reuse ;  /* 0x0000000605b47223 */ /* 0x100fe2000001080c */
[----:B------:R-:W-:Y:S01]  /*a3a0*/  FMNMX.FTZ R5, R87, R14, !PT ;  /* 0x0000000e57057209 */ /* 0x000fe20007810000 */
[-C--:B------:R-:W-:Y:S01]  /*a3b0*/  FMUL.FTZ R7, R7, R6.reuse ;  /* 0x0000000607077220 */ /* 0x080fe20000410000 */
[-CC-:B------:R-:W-:Y:S01]  /*a3c0*/  FFMA.FTZ R176, R29, R6.reuse, -R12.reuse ;  /* 0x000000061db07223 */ /* 0x180fe2000001080c */
[-CC-:B------:R-:W-:Y:S01]  /*a3d0*/  FFMA.FTZ R9, R9, R6.reuse, -R12.reuse ;  /* 0x0000000609097223 */ /* 0x180fe2000001080c */
[-CC-:B------:R-:W-:Y:S01]  /*a3e0*/  FFMA.FTZ R29, R181, R6.reuse, -R12.reuse ;  /* 0x00000006b51d7223 */ /* 0x180fe2000001080c */
[----:B------:R-:W0:Y:S01]  /*a3f0*/  SHFL.BFLY PT, R20, R5, 0x2, 0x1f ;  /* 0x0c401f0005147f89 */ /* 0x000e2200000e0000 */
        /* <DEDUP_REMOVED lines=19> */
[----:B------:R-:W-:Y:S01]  /*a530*/  FFMA.FTZ R85, R85, R6, -R12 ;  /* 0x0000000655557223 */ /* 0x000fe2000001080c */
[----:B0-----:R-:W-:-:S04]  /*a540*/  FMNMX.FTZ R26, R5, R20, !PT ;  /* 0x00000014051a7209 */ /* 0x001fc80007810000 */
[----:B------:R-:W-:Y:S01]  /*a550*/  MUFU.EX2 R182, R182 ;  /* 0x000000b600b67308 */ /* 0x000fe20000000800 */
[----:B-1----:R-:W-:Y:S01]  /*a560*/  FFMA.FTZ R2, R7, R2, R180 ;  /* 0x0000000207027223 */ /* 0x002fe200000100b4 */
[----:B------:R-:W-:Y:S01]  /*a570*/  FFMA.FTZ R20, R221, R6, -R12 ;  /* 0x00000006dd147223 */ /* 0x000fe2000001080c */
[----:B------:R-:W0:Y:S05]  /*a580*/  SHFL.BFLY PT, R5, R26, 0x1, 0x1f ;  /* 0x0c201f001a057f89 */ /* 0x000e2a00000e0000 */
[----:B------:R-:W-:Y:S01]  /*a590*/  MUFU.EX2 R15, R15 ;  /* 0x0000000f000f7308 */ /* 0x000fe20000000800 */
[----:B--2---:R-:W-:-:S07]  /*a5a0*/  F2FP.BF16.F32.PACK_AB R180, R9, R180 ;  /* 0x000000b409b4723e */ /* 0x004fce00000010ff */
[----:B------:R-:W-:Y:S08]  /*a5b0*/  MUFU.EX2 R176, R176 ;  /* 0x000000b000b07308 */ /* 0x000ff00000000800 */
[----:B------:R-:W-:Y:S01]  /*a5c0*/  MUFU.EX2 R25, R25 ;  /* 0x0000001900197308 */ /* 0x000fe20000000800 */
[----:B0-----:R-:W-:-:S07]  /*a5d0*/  FMNMX.FTZ R5, R26, R5, !PT ;  /* 0x000000051a057209 */ /* 0x001fce0007810000 */
[----:B------:R-:W-:Y:S01]  /*a5e0*/  MUFU.EX2 R178, R178 ;  /* 0x000000b200b27308 */ /* 0x000fe20000000800 */
[----:B------:R-:W-:-:S04]  /*a5f0*/  FMUL.FTZ R40, R5, R6 ;  /* 0x0000000605287220 */ /* 0x000fc80000410000 */
[-CC-:B------:R-:W-:Y:S01]  /*a600*/  FFMA.FTZ R181, R13, R6.reuse, -R40.reuse ;  /* 0x000000060db57223 */ /* 0x180fe20000010828 */
[----:B------:R-:W-:Y:S02]  /*a610*/  IMAD.U32 R13, RZ, RZ, UR44 ;  /* 0x0000002cff0d7e24 */ /* 0x000fe4000f8e00ff */
[-CC-:B------:R-:W-:Y:S01]  /*a620*/  FFMA.FTZ R183, R21, R6.reuse, -R40.reuse ;  /* 0x0000000615b77223 */ /* 0x180fe20000010828 */
[-CC-:B------:R-:W-:Y:S01]  /*a630*/  FFMA.FTZ R34, R27, R6.reuse, -R40.reuse ;  /* 0x000000061b227223 */ /* 0x180fe20000010828 */
[----:B------:R-:W-:Y:S01]  /*a640*/  IADD3 R27, -R23, 0xb, RZ ;  /* 0x0000000b171b7810 */ /* 0x000fe20007ffe1ff */
[-CC-:B------:R-:W-:Y:S01]  /*a650*/  FFMA.FTZ R36, R35, R6.reuse, -R40.reuse ;  /* 0x0000000623247223 */ /* 0x180fe20000010828 */
[----:B------:R-:W-:Y:S01]  /*a660*/  MUFU.EX2 R181, R181 ;  /* 0x000000b500b57308 */ /* 0x000fe20000000800 */
[----:B------:R-:W-:Y:S01]  /*a670*/  @!P1 LEA R13, R13, UR41, 0x3 ;  /* 0x000000290d0d9c11 */ /* 0x000fe2000f8e18ff */
[-CC-:B------:R-:W-:Y:S01]  /*a680*/  FFMA.FTZ R179, R37, R6.reuse, -R40.reuse ;  /* 0x0000000625b37223 */ /* 0x180fe20000010828 */
[-CC-:B------:R-:W-:Y:S01]  /*a690*/  FFMA.FTZ R38, R39, R6.reuse, -R40.reuse ;  /* 0x0000000627267223 */ /* 0x180fe20000010828 */
[-CC-:B------:R-:W-:Y:S01]  /*a6a0*/  FFMA.FTZ R32, R43, R6.reuse, -R40.reuse ;  /* 0x000000062b207223 */ /* 0x180fe20000010828 */
[----:B------:R-:W-:Y:S01]  /*a6b0*/  FFMA.FTZ R175, R45, R6, -R40 ;  /* 0x000000062daf7223 */ /* 0x000fe20000010828 */
[----:B------:R-:W-:-:S02]  /*a6c0*/  @!P1 VIADD R13, R13, 0x28840 ;  /* 0x000288400d0d9836 */ /* 0x000fc40000000000 */
[-CC-:B------:R-:W-:Y:S01]  /*a6d0*/  FFMA.FTZ R28, R51, R6.reuse, -R40.reuse ;  /* 0x00000006331c7223 */ /* 0x180fe20000010828 */
[----:B------:R-:W-:Y:S01]  /*a6e0*/  MUFU.EX2 R183, R183 ;  /* 0x000000b700b77308 */ /* 0x000fe20000000800 */
[-CC-:B------:R-:W-:Y:S01]  /*a6f0*/  FFMA.FTZ R171, R53, R6.reuse, -R40.reuse ;  /* 0x0000000635ab7223 */ /* 0x180fe20000010828 */
[-CC-:B------:R-:W-:Y:S01]  /*a700*/  FFMA.FTZ R30, R55, R6.reuse, -R40.reuse ;  /* 0x00000006371e7223 */ /* 0x180fe20000010828 */
[----:B------:R-:W-:Y:S01]  /*a710*/  @!P1 PRMT R21, RZ, 0x654, R13 ;  /* 0x00000654ff159816 */ /* 0x000fe2000000000d */
        /* <DEDUP_REMOVED lines=14> */
[----:B------:R-:W-:-:S06]  /*a800*/  FFMA.FTZ R83, R83, R6, -R40 ;  /* 0x0000000653537223 */ /* 0x000fcc0000010828 */
[----:B------:R-:W-:Y:S01]  /*a810*/  MUFU.EX2 R179, R179 ;  /* 0x000000b300b37308 */ /* 0x000fe20000000800 */
[----:B------:R-:W-:Y:S02]  /*a820*/  WARPGROUP.DEPBAR.LE gsb0, 0x0 ;  /* 0x00008000000079c5 */ /* 0x000fe40000010000 */
[----:B------:R-:W-:Y:S01]  /*a830*/  WARPGROUP.ARRIVE ;  /* 0x00000000000079c5 */ /* 0x000fe20000000000 */
[-CC-:B------:R-:W-:Y:S01]  /*a840*/  FFMA.FTZ R164, R205, R6.reuse, -R12.reuse ;  /* 0x00000006cda47223 */ /* 0x180fe2000001080c */
[-C--:B------:R-:W-:Y:S01]  /*a850*/  FFMA.FTZ R165, R177, R6.reuse, -R12 ;  /* 0x00000006b1a57223 */ /* 0x080fe2000001080c */
[-C--:B------:R-:W-:Y:S01]  /*a860*/  FFMA.FTZ R177, R31, R6.reuse, -R40 ;  /* 0x000000061fb17223 */ /* 0x080fe20000010828 */
[----:B------:R-:W-:Y:S01]  /*a870*/  IMAD.U32 R31, RZ, RZ, UR53 ;  /* 0x00000035ff1f7e24 */ /* 0x000fe2000f8e00ff */
[----:B------:R-:W-:Y:S01]  /*a880*/  MUFU.EX2 R29, R29 ;  /* 0x0000001d001d7308 */ /* 0x000fe20000000800 */
[----:B------:R-:W-:Y:S01]  /*a890*/  HGMMA.64x128x16.F32.BF16 R88, R160, gdesc[UR4].tnspB, R88, gsb0 ;  /* 0x41e00004a0587df0 */ /* 0x000fe20008001858 */
[----:B------:R-:W-:Y:S01]  /*a8a0*/  UIADD3 UR6, UR10, 0x300, URZ ;  /* 0x000003000a067890 */ /* 0x000fe2000fffe03f */
[-CC-:B------:R-:W-:Y:S01]  /*a8b0*/  FFMA.FTZ R167, R199, R6.reuse, -R12.reuse ;  /* 0x00000006c7a77223 */ /* 0x180fe2000001080c */
[----:B------:R-:W-:Y:S01]  /*a8c0*/  UMOV UR7, 0x40000040 ;  /* 0x4000004000077882 */ /* 0x000fe20000000000 */
[----:B------:R-:W-:Y:S01]  /*a8d0*/  @!P1 LEA R31, R31, UR41, 0x3 ;  /* 0x000000291f1f9c11 */ /* 0x000fe2000f8e18ff */
[-CC-:B------:R-:W-:Y:S01]  /*a8e0*/  FFMA.FTZ R166, R209, R6.reuse, -R12.reuse ;  /* 0x00000006d1a67223 */ /* 0x180fe2000001080c */
[----:B------:R-:W-:Y:S01]  /*a8f0*/  FFMA.FTZ R199, R219, R6, -R12 ;  /* 0x00000006dbc77223 */ /* 0x000fe2000001080c */
[----:B------:R-:W-:Y:S01]  /*a900*/  MUFU.EX2 R177, R177 ;  /* 0x000000b100b17308 */ /* 0x000fe20000000800 */
[----:B------:R-:W-:Y:S01]  /*a910*/  UMOV UR53, UR44 ;  /* 0x0000002c00357c82 */ /* 0x000fe20008000000 */
[----:B------:R-:W-:-:S05]  /*a920*/  @!P1 VIADD R31, R31, 0x28860 ;  /* 0x000288601f1f9836 */ /* 0x000fca0000000000 */
        /* <DEDUP_REMOVED lines=19> */
[-C--:B------:R-:W-:Y:S01]  /*aa60*/  FFMA.FTZ R160, R173, R6.reuse, -R12 ;  /* 0x00000006ada07223 */ /* 0x080fe2000001080c */
[-C--:B------:R-:W-:Y:S01]  /*aa70*/  FFMA.FTZ R173, R41, R6.reuse, -R40 ;  /* 0x0000000629ad7223 */ /* 0x080fe20000010828 */
[-CC-:B------:R-:W-:Y:S01]  /*aa80*/  FFMA.FTZ R161, R203, R6.reuse, -R12.reuse ;  /* 0x00000006cba17223 */ /* 0x180fe2000001080c */
[-CC-:B------:R-:W-:Y:S01]  /*aa90*/  FFMA.FTZ R163, R207, R6.reuse, -R12.reuse ;  /* 0x00000006cfa37223 */ /* 0x180fe2000001080c */
[-CC-:B------:R-:W-:Y:S01]  /*aaa0*/  FFMA.FTZ R162, R213, R6.reuse, -R12.reuse ;  /* 0x00000006d5a27223 */ /* 0x180fe2000001080c */
[----:B------:R-:W-:Y:S01]  /*aab0*/  HGMMA.64x128x16.F32.BF16 R88, R156, gdesc[UR4].tnspB, R88, gsb0 ;  /* 0x41e000049c587df0 */ /* 0x000fe20008001858 */
[----:B------:R-:W-:Y:S01]  /*aac0*/  UIADD3 UR6, UR10, 0x380, URZ ;  /* 0x000003800a067890 */ /* 0x000fe2000fffe03f */
[----:B------:R-:W-:Y:S01]  /*aad0*/  MUFU.EX2 R173, R173 ;  /* 0x000000ad00ad7308 */ /* 0x000fe20000000800 */
[----:B------:R-:W-:Y:S01]  /*aae0*/  UMOV UR7, 0x40000040 ;  /* 0x4000004000077882 */ /* 0x000fe20000000000 */
[-C--:B------:R-:W-:Y:S01]  /*aaf0*/  FFMA.FTZ R203, R227, R6.reuse, -R12 ;  /* 0x00000006e3cb7223 */ /* 0x080fe2000001080c */
[----:B------:R-:W-:-:S05]  /*ab00*/  FFMA.FTZ R12, R47, R6, -R40 ;  /* 0x000000062f0c7223 */ /* 0x000fca0000010828 */
        /* <DEDUP_REMOVED lines=16> */
[----:B------:R-:W1:Y:S01]  /*ac10*/  MUFU.EX2 R75, R75 ;  /* 0x0000004b004b7308 */ /* 0x000e620000000800 */
[----:B------:R-:W-:-:S02]  /*ac20*/  WARPGROUP.DEPBAR.LE gsb0, 0x0 ;  /* 0x00008000000079c5 */ /* 0x000fc40000010000 */
[----:B------:R-:W-:Y:S01]  /*ac30*/  WARPGROUP.ARRIVE ;  /* 0x00000000000079c5 */ /* 0x000fe20000000000 */
[----:B------:R-:W-:Y:S01]  /*ac40*/  FADD.FTZ R157, -R5, R8 ;  /* 0x00000008059d7221 */ /* 0x000fe20000010100 */
[-CC-:B------:R-:W-:Y:S01]  /*ac50*/  FFMA.FTZ R8, R11, R6.reuse, -R40.reuse ;  /* 0x000000060b087223 */ /* 0x180fe20000010828 */
[-C--:B------:R-:W-:Y:S02]  /*ac60*/  FFMA.FTZ R11, R49, R6.reuse, -R40 ;  /* 0x00000006310b7223 */ /* 0x080fe40000010828 */
[----:B------:R-:W-:Y:S01]  /*ac70*/  MUFU.EX2 R20, R20 ;  /* 0x0000001400147308 */ /* 0x000fe20000000800 */
[----:B------:R-:W-:Y:S01]  /*ac80*/  FMUL.FTZ R157, R157, R6 ;  /* 0x000000069d9d7220 */ /* 0x000fe20000410000 */
[----:B------:R-:W-:Y:S01]  /*ac90*/  HGMMA.64x128x16.F32.BF16 R88, R152, gdesc[UR4].tnspB, R88, gsb0 ;  /* 0x41e0000498587df0 */ /* 0x000fe20008001858 */
[----:B0-----:R-:W-:-:S05]  /*aca0*/  F2FP.BF16.F32.PACK_AB R156, R199, R14 ;  /* 0x0000000ec79c723e */ /* 0x001fca00000010ff */
[----:B------:R1:W-:Y:S08]  /*acb0*/  MUFU.EX2 R205, R157 ;  /* 0x0000009d00cd7308 */ /* 0x0003f00000000800 */
[----:B------:R-:W0:Y:S01]  /*acc0*/  MUFU.EX2 R8, R8 ;  /* 0x0000000800087308 */ /* 0x000e220000000800 */
[----:B-1----:R-:W-:-:S07]  /*acd0*/  F2FP.BF16.F32.PACK_AB R157, R75, R73 ;  /* 0x000000494b9d723e */ /* 0x002fce00000010ff */
[----:B------:R-:W-:Y:S08]  /*ace0*/  MUFU.EX2 R11, R11 ;  /* 0x0000000b000b7308 */ /* 0x000ff00000000800 */
[----:B------:R-:W-:Y:S01]  /*acf0*/  MUFU.EX2 R77, R77 ;  /* 0x0000004d004d7308 */ /* 0x000fe20000000800 */
[----:B0-----:R-:W-:-:S04]  /*ad00*/  FFMA.FTZ R44, R205, R0, R8 ;  /* 0x00000000cd2c7223 */ /* 0x001fc80000010008 */
[C---:B------:R-:W-:Y:S01]  /*ad10*/  FADD.FTZ R44, R181.reuse, R44 ;  /* 0x0000002cb52c7221 */ /* 0x040fe20000010000 */
[----:B------:R-:W-:Y:S02]  /*ad20*/  F2FP.BF16.F32.PACK_AB R181, R181, R8 ;  /* 0x00000008b5b5723e */ /* 0x000fe400000010ff */
[----:B------:R-:W-:Y:S08]  /*ad30*/  MUFU.EX2 R0, R61 ;  /* 0x0000003d00007308 */ /* 0x000ff00000000800 */
[----:B------:R-:W0:Y:S08]  /*ad40*/  MUFU.EX2 R201, R201 ;  /* 0x000000c900c97308 */ /* 0x000e300000000800 */
[----:B------:R-:W1:Y:S08]  /*ad50*/  MUFU.EX2 R79, R79 ;  /* 0x0000004f004f7308 */ /* 0x000e700000000800 */
[----:B------:R-:W-:Y:S01]  /*ad60*/  MUFU.EX2 R24, R24 ;  /* 0x0000001800187308 */ /* 0x000fe20000000800 */
[----:B0-----:R-:W-:-:S07]  /*ad70*/  F2FP.BF16.F32.PACK_AB R158, R201, R20 ;  /* 0x00000014c99e723e */ /* 0x001fce00000010ff */
[----:B------:R-:W-:Y:S01]  /*ad80*/  MUFU.EX2 R81, R81 ;  /* 0x0000005100517308 */ /* 0x000fe20000000800 */
[----:B-1----:R-:W-:-:S07]  /*ad90*/  F2FP.BF16.F32.PACK_AB R159, R79, R77 ;  /* 0x0000004d4f9f723e */ /* 0x002fce00000010ff */
[----:B------:R-:W-:Y:S08]  /*ada0*/  MUFU.EX2 R203, R203 ;  /* 0x000000cb00cb7308 */ /* 0x000ff00000000800 */
[----:B------:R-:W-:Y:S08]  /*adb0*/  MUFU.EX2 R83, R83 ;  /* 0x0000005300537308 */ /* 0x000ff00000000800 */
[----:B------:R-:W-:Y:S08]  /*adc0*/  MUFU.EX2 R26, R229 ;  /* 0x000000e5001a7308 */ /* 0x000ff00000000800 */
[----:B------:R-:W-:Y:S01]  /*add0*/  MUFU.EX2 R85, R85 ;  /* 0x0000005500557308 */ /* 0x000fe20000000800 */
[----:B------:R-:W-:-:S02]  /*ade0*/  WARPGROUP.DEPBAR.LE gsb0, 0x0 ;  /* 0x00008000000079c5 */ /* 0x000fc40000010000 */
[----:B------:R0:W-:Y:S06]  /*adf0*/  BAR.ARV R27, 0x100 ;  /* 0x0004001b0000751d */ /* 0x0001ec0000002000 */
[----:B------:R1:W-:Y:S01]  /*ae00*/  @!P1 SYNCS.ARRIVE.TRANS64.RED.A1T0 RZ, [R21+URZ], RZ ;  /* 0x000000ff15ff99a7 */ /* 0x0003e2000810043f */
[----:B------:R-:W-:Y:S01]  /*ae10*/  FMUL.FTZ R88, R88, R7 ;  /* 0x0000000758587220 */ /* 0x000fe20000410000 */
[----:B0-----:R-:W-:Y:S01]  /*ae20*/  FADD.FTZ R27, R183, R44 ;  /* 0x0000002cb71b7221 */ /* 0x001fe20000010000 */
[----:B------:R-:W-:Y:S01]  /*ae30*/  F2FP.BF16.F32.PACK_AB R183, R34, R183 ;  /* 0x000000b722b7723e */ /* 0x000fe200000010ff */
[-C--:B------:R-:W-:Y:S01]  /*ae40*/  FMUL.FTZ R89, R89, R7.reuse ;  /* 0x0000000759597220 */ /* 0x080fe20000410000 */
[-C--:B------:R-:W-:Y:S01]  /*ae50*/  FMUL.FTZ R92, R92, R7.reuse ;  /* 0x000000075c5c7220 */ /* 0x080fe20000410000 */
[-C--:B------:R-:W-:Y:S01]  /*ae60*/  FMUL.FTZ R93, R93, R7.reuse ;  /* 0x000000075d5d7220 */ /* 0x080fe20000410000 */
[-C--:B------:R-:W-:Y:S01]  /*ae70*/  FMUL.FTZ R96, R96, R7.reuse ;  /* 0x0000000760607220 */ /* 0x080fe20000410000 */
[----:B-1----:R-:W-:Y:S01]  /*ae80*/  FADD.FTZ R21, R9, R2 ;  /* 0x0000000209157221 */ /* 0x002fe20000010000 */
[----:B------:R0:W-:Y:S01]  /*ae90*/  @!P1 SYNCS.ARRIVE.TRANS64.RED.A1T0 RZ, [R35+URZ], RZ ;  /* 0x000000ff23ff99a7 */ /* 0x0001e2000810043f */
[-C--:B------:R-:W-:Y:S01]  /*aea0*/  FMUL.FTZ R97, R97, R7.reuse ;  /* 0x0000000761617220 */ /* 0x080fe20000410000 */
[-C--:B------:R-:W-:Y:S01]  /*aeb0*/  FMUL.FTZ R100, R100, R7.reuse ;  /* 0x0000000764647220 */ /* 0x080fe20000410000 */
[----:B------:R-:W-:Y:S01]  /*aec0*/  FADD.FTZ R2, R182, R21 ;  /* 0x00000015b6027221 */ /* 0x000fe20000010000 */
[----:B------:R-:W-:Y:S01]  /*aed0*/  F2FP.BF16.F32.PACK_AB R182, R15, R182 ;  /* 0x000000b60fb6723e */ /* 0x000fe200000010ff */
[-C--:B------:R-:W-:Y:S01]  /*aee0*/  FFMA.FTZ R21, R63, R6.reuse, -R40 ;  /* 0x000000063f157223 */ /* 0x080fe20000010828 */
[-C--:B------:R-:W-:Y:S01]  /*aef0*/  FMUL.FTZ R101, R101, R7.reuse ;  /* 0x0000000765657220 */ /* 0x080fe20000410000 */
[----:B------:R-:W-:Y:S01]  /*af00*/  FADD.FTZ R31, R15, R2 ;  /* 0x000000020f1f7221 */ /* 0x000fe20000010000 */
[----:B------:R-:W-:Y:S01]  /*af10*/  FADD.FTZ R2, R34, R27 ;  /* 0x0000001b22027221 */ /* 0x000fe20000010000 */
[-C--:B------:R-:W-:Y:S01]  /*af20*/  FMUL.FTZ R104, R104, R7.reuse ;  /* 0x0000000768687220 */ /* 0x080fe20000410000 */
[-C--:B------:R-:W-:Y:S01]  /*af30*/  FMUL.FTZ R105, R105, R7.reuse ;  /* 0x0000000769697220 */ /* 0x080fe20000410000 */
[----:B------:R-:W-:Y:S01]  /*af40*/  FADD.FTZ R44, R176, R31 ;  /* 0x0000001fb02c7221 */ /* 0x000fe20000010000 */
[----:B------:R-:W-:Y:S01]  /*af50*/  FADD.FTZ R27, R177, R2 ;  /* 0x00000002b11b7221 */ /* 0x000fe20000010000 */
[----:B------:R-:W1:Y:S01]  /*af60*/  MUFU.EX2 R21, R21 ;  /* 0x0000001500157308 */ /* 0x000e620000000800 */
        /* <DEDUP_REMOVED lines=15> */
[C---:B------:R-:W-:Y:S01]  /*b060*/  F2FP.BF16.F32.PACK_AB R173, R32.reuse, R173 ;  /* 0x000000ad20ad723e */ /* 0x040fe200000010ff */
[-C--:B------:R-:W-:Y:S01]  /*b070*/  FMUL.FTZ R121, R121, R7.reuse ;  /* 0x0000000779797220 */ /* 0x080fe20000410000 */
[----:B------:R-:W-:Y:S01]  /*b080*/  FADD.FTZ R31, R33, R44 ;  /* 0x0000002c211f7221 */ /* 0x000fe20000010000 */
[----:B------:R-:W-:Y:S01]  /*b090*/  FADD.FTZ R2, R32, R27 ;  /* 0x0000001b20027221 */ /* 0x000fe20000010000 */
[-C--:B------:R-:W-:Y:S01]  /*b0a0*/  FMUL.FTZ R124, R124, R7.reuse ;  /* 0x000000077c7c7220 */ /* 0x080fe20000410000 */
[-C--:B------:R-:W-:Y:S01]  /*b0b0*/  FMUL.FTZ R125, R125, R7.reuse ;  /* 0x000000077d7d7220 */ /* 0x080fe20000410000 */
[----:B------:R-:W-:Y:S01]  /*b0c0*/  FADD.FTZ R44, R174, R31 ;  /* 0x0000001fae2c7221 */ /* 0x000fe20000010000 */
[----:B------:R-:W-:Y:S01]  /*b0d0*/  FADD.FTZ R27, R175, R2 ;  /* 0x00000002af1b7221 */ /* 0x000fe20000010000 */
[-CC-:B------:R-:W-:Y:S01]  /*b0e0*/  FFMA.FTZ R2, R169, R6.reuse, -R40.reuse ;  /* 0x00000006a9027223 */ /* 0x180fe20000010828 */
[----:B------:R-:W-:Y:S01]  /*b0f0*/  FFMA.FTZ R40, R87, R6, -R40 ;  /* 0x0000000657287223 */ /* 0x000fe20000010828 */
[C---:B------:R-:W-:Y:S01]  /*b100*/  FADD.FTZ R31, R165.reuse, R44 ;  /* 0x0000002ca51f7221 */ /* 0x040fe20000010000 */
[----:B------:R-:W-:Y:S01]  /*b110*/  FADD.FTZ R44, R12, R27 ;  /* 0x0000001b0c2c7221 */ /* 0x000fe20000010000 */
[----:B------:R2:W3:Y:S01]  /*b120*/  MUFU.EX2 R155, R2 ;  /* 0x00000002009b7308 */ /* 0x0004e20000000800 */
[----:B------:R-:W-:Y:S01]  /*b130*/  F2FP.BF16.F32.PACK_AB R174, R165, R174 ;  /* 0x000000aea5ae723e */ /* 0x000fe200000010ff */
[----:B------:R-:W-:Y:S01]  /*b140*/  FADD.FTZ R46, R168, R31 ;  /* 0x0000001fa82e7221 */ /* 0x000fe20000010000 */
[----:B------:R-:W-:Y:S01]  /*b150*/  FADD.FTZ R9, R11, R44 ;  /* 0x0000002c0b097221 */ /* 0x000fe20000010000 */
[C---:B------:R-:W-:Y:S01]  /*b160*/  F2FP.BF16.F32.PACK_AB R168, R167.reuse, R168 ;  /* 0x000000a8a7a8723e */ /* 0x040fe200000010ff */
[-C--:B------:R-:W-:Y:S01]  /*b170*/  FMUL.FTZ R128, R128, R7.reuse ;  /* 0x0000000780807220 */ /* 0x080fe20000410000 */
[----:B------:R-:W-:Y:S01]  /*b180*/  FADD.FTZ R15, R167, R46 ;  /* 0x0000002ea70f7221 */ /* 0x000fe20000010000 */
[----:B------:R-:W-:Y:S01]  /*b190*/  FADD.FTZ R44, R28, R9 ;  /* 0x000000091c2c7221 */ /* 0x000fe20000010000 */
[----:B-1----:R-:W-:Y:S01]  /*b1a0*/  F2FP.BF16.F32.PACK_AB R167, R21, R0 ;  /* 0x0000000015a7723e */ /* 0x002fe200000010ff */
[----:B------:R-:W1:Y:S01]  /*b1b0*/  MUFU.EX2 R40, R40 ;  /* 0x0000002800287308 */ /* 0x000e620000000800 */
[----:B------:R-:W-:Y:S01]  /*b1c0*/  FADD.FTZ R46, R170, R15 ;  /* 0x0000000faa2e7221 */ /* 0x000fe20000010000 */
[----:B------:R-:W-:Y:S01]  /*b1d0*/  FADD.FTZ R9, R171, R44 ;  /* 0x0000002cab097221 */ /* 0x000fe20000010000 */
[----:B------:R-:W-:Y:S01]  /*b1e0*/  F2FP.BF16.F32.PACK_AB R170, R161, R170 ;  /* 0x000000aaa1aa723e */ /* 0x000fe200000010ff */
[-C--:B------:R-:W-:Y:S01]  /*b1f0*/  FMUL.FTZ R129, R129, R7.reuse ;  /* 0x0000000781817220 */ /* 0x080fe20000410000 */
[----:B------:R-:W-:Y:S01]  /*b200*/  FADD.FTZ R15, R161, R46 ;  /* 0x0000002ea10f7221 */ /* 0x000fe20000010000 */
[----:B------:R-:W-:Y:S01]  /*b210*/  FADD.FTZ R8, R30, R9 ;  /* 0x000000091e087221 */ /* 0x000fe20000010000 */
[-C--:B------:R-:W-:Y:S01]  /*b220*/  FMUL.FTZ R132, R132, R7.reuse ;  /* 0x0000000784847220 */ /* 0x080fe20000410000 */
[-C--:B------:R-:W-:Y:S01]  /*b230*/  FMUL.FTZ R133, R133, R7.reuse ;  /* 0x0000000785857220 */ /* 0x080fe20000410000 */
        /* <DEDUP_REMOVED lines=18> */
[----:B------:R-:W-:Y:S01]  /*b360*/  FMUL.FTZ R149, R149, R7 ;  /* 0x0000000795957220 */ /* 0x000fe20000410000 */
[----:B------:R-:W-:Y:S01]  /*b370*/  F2FP.BF16.F32.PACK_AB R176, R25, R176 ;  /* 0x000000b019b0723e */ /* 0x000fe200000010ff */
[----:B------:R-:W-:Y:S01]  /*b380*/  FADD.FTZ R9, R195, R8 ;  /* 0x00000008c3097221 */ /* 0x000fe20000010000 */
[----:B------:R-:W-:Y:S01]  /*b390*/  FADD.FTZ R32, R67, R32 ;  /* 0x0000002043207221 */ /* 0x000fe20000010000 */
        /* <DEDUP_REMOVED lines=33> */
[-C--:B------:R-:W-:Y:S01]  /*b5b0*/  FMUL.FTZ R106, R106, R205.reuse ;  /* 0x000000cd6a6a7220 */ /* 0x080fe20000410000 */
[----:B--2---:R-:W-:Y:S01]  /*b5c0*/  FADD.FTZ R2, R26, R9 ;  /* 0x000000091a027221 */ /* 0x004fe20000010000 */
[----:B---3--:R-:W-:Y:S01]  /*b5d0*/  FADD.FTZ R32, R155, R32 ;  /* 0x000000209b207221 */ /* 0x008fe20000010000 */
[----:B------:R-:W-:Y:S01]  /*b5e0*/  F2FP.BF16.F32.PACK_AB R160, R195, R160 ;  /* 0x000000a0c3a0723e */ /* 0x000fe200000010ff */
[----:B------:R-:W-:Y:S01]  /*b5f0*/  FMUL.FTZ R107, R107, R205 ;  /* 0x000000cd6b6b7220 */ /* 0x000fe20000410000 */
[----:B------:R-:W-:Y:S01]  /*b600*/  F2FP.BF16.F32.PACK_AB R161, R67, R65 ;  /* 0x0000004143a1723e */ /* 0x000fe200000010ff */
[----:B------:R-:W-:Y:S01]  /*b610*/  FADD.FTZ R2, R85, R2 ;  /* 0x0000000255027221 */ /* 0x000fe20000010000 */
[----:B------:R-:W-:Y:S01]  /*b620*/  F2FP.BF16.F32.PACK_AB R162, R197, R162 ;  /* 0x000000a2c5a2723e */ /* 0x000fe200000010ff */
[----:B-1----:R-:W-:Y:S01]  /*b630*/  FADD.FTZ R0, R40, R32 ;  /* 0x0000002028007221 */ /* 0x002fe20000010000 */
[----:B------:R-:W-:Y:S01]  /*b640*/  F2FP.BF16.F32.PACK_AB R163, R71, R69 ;  /* 0x0000004547a3723e */ /* 0x000fe200000010ff */
[-C--:B------:R-:W-:Y:S01]  /*b650*/  FMUL.FTZ R110, R110, R205.reuse ;  /* 0x000000cd6e6e7220 */ /* 0x080fe20000410000 */
[----:B------:R-:W-:Y:S01]  /*b660*/  F2FP.BF16.F32.PACK_AB R152, R203, R24 ;  /* 0x00000018cb98723e */ /* 0x000fe200000010ff */
[----:B------:R-:W-:Y:S01]  /*b670*/  FMUL.FTZ R111, R111, R205 ;  /* 0x000000cd6f6f7220 */ /* 0x000fe20000410000 */
[----:B------:R-:W-:Y:S01]  /*b680*/  F2FP.BF16.F32.PACK_AB R153, R83, R81 ;  /* 0x000000515399723e */ /* 0x000fe200000010ff */
[-C--:B------:R-:W-:Y:S01]  /*b690*/  FMUL.FTZ R114, R114, R205.reuse ;  /* 0x000000cd72727220 */ /* 0x080fe20000410000 */
        /* <DEDUP_REMOVED lines=22> */
[----:B------:R-:W-:Y:S01]  /*b800*/  IMAD.MOV.U32 R7, RZ, RZ, R4 ;  /* 0x000000ffff077224 */ /* 0x000fe200078e0004 */
[----:B0-----:R-:W-:Y:S06]  /*b810*/  @P2 BRA `(.L_x_1155) ;  /* 0xffffffd8001c2947 */ /* 0x001fec000383ffff */
.L_x_1146:
[----:B------:R-:W-:-:S13]  /*b820*/  ISETP.GE.AND P2, PT, R3, UR39, PT ;  /* 0x0000002703007c0c */ /* 0x000fda000bf46270 */
[----:B------:R-:W-:Y:S05]  /*b830*/  @!P2 BRA `(.L_x_1156) ;  /* 0x00000038002ca947 */ /* 0x000fea0003800000 */
[----:B------:R-:W-:Y:S01]  /*b840*/  IMAD.MOV.U32 R8, RZ, RZ, R5 ;  /* 0x000000ffff087224 */ /* 0x000fe200078e0005 */
[----:B------:R-:W-:Y:S01]  /*b850*/  UMOV UR57, UR45 ;  /* 0x0000002d00397c82 */ /* 0x000fe20008000000 */
[----:B------:R-:W-:Y:S01]  /*b860*/  IMAD.MOV.U32 R7, RZ, RZ, R4 ;  /* 0x000000ffff077224 */ /* 0x000fe200078e0004 */
[----:B------:R-:W-:Y:S01]  /*b870*/  UMOV UR56, UR44 ;  /* 0x0000002c00387c82 */ /* 0x000fe20008000000 */
[----:B------:R-:W-:Y:S01]  /*b880*/  ULDC UR52, c[0x0][0x9e4] ;  /* 0x0002790000347ab9 */ /* 0x000fe20000000800 */
[----:B------:R-:W-:Y:S01]  /*b890*/  ULDC UR54, c[0x0][0x288] ;  /* 0x0000a20000367ab9 */ /* 0x000fe20000000800 */
[----:B------:R-:W-:Y:S01]  /*b8a0*/  ULDC UR55, c[0x0][0x9d8] ;  /* 0x0002760000377ab9 */ /* 0x000fe20000000800 */
[----:B------:R-:W-:-:S05]  /*b8b0*/  ULDC UR53, c[0x0][0x9e0] ;  /* 0x0002780000357ab9 */ /* 0x000fca0000000800 */
.L_x_1173:
        /* <DEDUP_REMOVED lines=9> */
.L_x_1158:
[----:B------:R-:W-:Y:S01]  /*b950*/  ULEA UR6, UR44, UR41, 0x3 ;  /* 0x000000292c067291 */ /* 0x000fe2000f8e183f */
[----:B------:R-:W-:-:S05]  /*b960*/  IMAD.U32 R4, RZ, RZ, UR45 ;  /* 0x0000002dff047e24 */ /* 0x000fca000f8e00ff */
[----:B------:R-:W-:-:S04]  /*b970*/  SHF.L.U32 R4, R4, 0x1f, RZ ;  /* 0x0000001f04047819 */ /* 0x000fc800000006ff */
[----:B------:R0:W1:Y:S01]  /*b980*/  SYNCS.PHASECHK.TRANS64.TRYWAIT P3, [UR6+0x28830], R4 ;  /* 0x02883004ff0075a7 */ /* 0x0000620008060146 */
[----:B------:R-:W-:Y:S05]  /*b990*/  @!P0 BRA `(.L_x_1159) ;  /* 0x0000000000048947 */ /* 0x000fea0003800000 */
[----:B------:R-:W-:Y:S01]  /*b9a0*/  BPT.TRAP 0x1 ;  /* 0x000000040000795c */ /* 0x000fe20000300000 */
.L_x_1159:
[----:B-1----:R-:W-:Y:S05]  /*b9b0*/  @P3 BRA `(.L_x_1157) ;  /* 0x0000000000083947 */ /* 0x002fea0003800000 */
[----:B------:R-:W1:Y:S02]  /*b9c0*/  SYNCS.PHASECHK.TRANS64.TRYWAIT P3, [UR6+0x28830], R4 ;  /* 0x02883004ff0075a7 */ /* 0x000e640008060146 */
[----:B-1----:R-:W-:Y:S05]  /*b9d0*/  @!P3 BRA `(.L_x_1160) ;  /* 0x000000a80054b947 */ /* 0x002fea0003800000 */
.L_x_1157:
        /* <DEDUP_REMOVED lines=45> */
.L_x_1162:
[----:B------:R-:W-:Y:S01]  /*bcb0*/  ULEA UR6, UR56, UR41, 0x3 ;  /* 0x0000002938067291 */ /* 0x000fe2000f8e183f */
[----:B------:R-:W-:-:S05]  /*bcc0*/  IMAD.U32 R4, RZ, RZ, UR57 ;  /* 0x00000039ff047e24 */ /* 0x000fca000f8e00ff */
[----:B------:R-:W-:-:S04]  /*bcd0*/  SHF.L.U32 R4, R4, 0x1f, RZ ;  /* 0x0000001f04047819 */ /* 0x000fc800000006ff */
[----:B------:R0:W1:Y:S01]  /*bce0*/  SYNCS.PHASECHK.TRANS64.TRYWAIT P2, [UR6+0x28850], R4 ;  /* 0x02885004ff0075a7 */ /* 0x0000620008040146 */
[----:B------:R-:W-:Y:S05]  /*bcf0*/  @!P0 BRA `(.L_x_1163) ;  /* 0x0000000000048947 */ /* 0x000fea0003800000 */
[----:B------:R-:W-:Y:S01]  /*bd00*/  BPT.TRAP 0x1 ;  /* 0x000000040000795c */ /* 0x000fe20000300000 */
.L_x_1163:
[----:B-1----:R-:W-:Y:S05]  /*bd10*/  @P2 BRA `(.L_x_1161) ;  /* 0x0000000000082947 */ /* 0x002fea0003800000 */
[----:B------:R-:W1:Y:S02]  /*bd20*/  SYNCS.PHASECHK.TRANS64.TRYWAIT P2, [UR6+0x28850], R4 ;  /* 0x02885004ff0075a7 */ /* 0x000e640008040146 */
[----:B-1----:R-:W-:Y:S05]  /*bd30*/  @!P2 BRA `(.L_x_1164) ;  /* 0x000000a40094a947 */ /* 0x002fea0003800000 */
.L_x_1161:
        /* <DEDUP_REMOVED lines=9> */
[----:B------:R-:W1:Y:S01]  /*bdd0*/  @P5 LDC R53, c[0x0][0x44c] ;  /* 0x00011300ff355b82 */ /* 0x000e620000000800 */
[----:B------:R-:W-:Y:S01]  /*bde0*/  FMUL.FTZ R10, R35, UR55 ;  /* 0x00000037230a7c20 */ /* 0x000fe20008410000 */
[----:B------:R-:W-:Y:S01]  /*bdf0*/  FMUL.FTZ R35, R36, UR55 ;  /* 0x0000003724237c20 */ /* 0x000fe20008410000 */
[----:B------:R-:W-:Y:S01]  /*be00*/  ULOP3.LUT UR6, UR6, 0x4000000, URZ, 0xfc, !UPT ;  /* 0x0400000006067892 */ /* 0x000fe2000f8efc3f */
[----:B------:R-:W-:Y:S01]  /*be10*/  FMUL.FTZ R36, R58, UR55 ;  /* 0x000000373a247c20 */ /* 0x000fe20008410000 */
[----:B------:R-:W-:-:S02]  /*be20*/  IMAD.U32 R58, RZ, RZ, UR44 ;  /* 0x0000002cff3a7e24 */ /* 0x000fc4000f8e00ff */
[----:B------:R-:W-:Y:S01]  /*be30*/  FMUL.FTZ R15, R38, UR55 ;  /* 0x00000037260f7c20 */ /* 0x000fe20008410000 */
[----:B------:R-:W-:Y:S01]  /*be40*/  ULEA UR10, UR56, UR6, 0xb ;  /* 0x00000006380a7291 */ /* 0x000fe2000f8e583f */
[----:B------:R-:W-:Y:S01]  /*be50*/  FMUL.FTZ R38, R62, UR55 ;  /* 0x000000373e267c20 */ /* 0x000fe20008410000 */
[----:B------:R-:W-:Y:S01]  /*be60*/  FMUL.FTZ R62, R65, UR55 ;  /* 0x00000037413e7c20 */ /* 0x000fe20008410000 */
[----:B------:R-:W-:Y:S01]  /*be70*/  FMUL.FTZ R21, R43, UR55 ;  /* 0x000000372b157c20 */ /* 0x000fe20008410000 */
[----:B------:R-:W-:Y:S01]  /*be80*/  FMUL.FTZ R43, R45, UR55 ;  /* 0x000000372d2b7c20 */ /* 0x000fe20008410000 */
[----:B------:R-:W-:Y:S01]  /*be90*/  FMUL.FTZ R12, R24, UR55 ;  /* 0x00000037180c7c20 */ /* 0x000fe20008410000 */
[----:B------:R-:W-:Y:S01]  /*bea0*/  FMUL.FTZ R13, R25, UR55 ;  /* 0x00000037190d7c20 */ /* 0x000fe20008410000 */
[----:B------:R-:W-:Y:S01]  /*beb0*/  UMOV UR6, UR10 ;  /* 0x0000000a00067c82 */ /* 0x000fe20008000000 */
[----:B0-----:R-:W-:Y:S01]  /*bec0*/  FMUL.FTZ R4, R27, UR55 ;  /* 0x000000371b047c20 */ /* 0x001fe20008410000 */
        /* <DEDUP_REMOVED lines=34> */
[----:B------:R-:W2:Y:S08]  /*c0f0*/  MUFU.TANH R13, R13 ;  /* 0x0000000d000d7308 */ /* 0x000eb00000002400 */
        /* <DEDUP_REMOVED lines=44> */
[----:B------:R0:W0:Y:S08]  /*c3c0*/  MUFU.TANH R74, R77 ;  /* 0x0000004d004a7308 */ /* 0x0000300000002400 */
[----:B------:R-:W0:Y:S08]  /*c3d0*/  MUFU.TANH R46, R46 ;  /* 0x0000002e002e7308 */ /* 0x000e300000002400 */
[----:B------:R-:W0:Y:S08]  /*c3e0*/  MUFU.TANH R47, R47 ;  /* 0x0000002f002f7308 */ /* 0x000e300000002400 */
[----:B------:R-:W0:Y:S08]  /*c3f0*/  MUFU.TANH R80, R80 ;  /* 0x0000005000507308 */ /* 0x000e300000002400 */
        /* <DEDUP_REMOVED lines=16> */
[----:B------:R-:W-:Y:S01]  /*c500*/  WARPGROUP.ARRIVE ;  /* 0x00000000000079c5 */ /* 0x000fe20000000000 */
[----:B------:R-:W-:Y:S01]  /*c510*/  FMUL.FTZ R165, R29, UR55 ;  /* 0x000000371da57c20 */ /* 0x000fe20008410000 */
[----:B------:R-:W-:Y:S01]  /*c520*/  FMUL.FTZ R29, R54, UR55 ;  /* 0x00000037361d7c20 */ /* 0x000fe20008410000 */
[----:B------:R-:W-:Y:S01]  /*c530*/  FMUL.FTZ R167, R33, UR55 ;  /* 0x0000003721a77c20 */ /* 0x000fe20008410000 */
[----:B------:R-:W5:Y:S01]  /*c540*/  @P5 LDC R54, c[0x0][0x450] ;  /* 0x00011400ff365b82 */ /* 0x000f620000000800 */
[----:B------:R-:W-:-:S02]  /*c550*/  FMUL.FTZ R33, R63, UR55 ;  /* 0x000000373f217c20 */ /* 0x000fc40008410000 */
[----:B------:R-:W-:Y:S01]  /*c560*/  HGMMA.64x128x16.F32.BF16 R88, R160, gdesc[UR4].tnspB, R88, gsb0 ;  /* 0x41e00004a0587df0 */ /* 0x000fe20008001858 */
[----:B------:R-:W-:Y:S01]  /*c570*/  UIADD3 UR6, UR10, 0x300, URZ ;  /* 0x000003000a067890 */ /* 0x000fe2000fffe03f */
[----:B------:R-:W-:Y:S01]  /*c580*/  FMUL.FTZ R63, R68, UR55 ;  /* 0x00000037443f7c20 */ /* 0x000fe20008410000 */
[----:B------:R-:W-:Y:S01]  /*c590*/  UMOV UR7, 0x40000040 ;  /* 0x4000004000077882 */ /* 0x000fe20000000000 */
[----:B------:R-:W-:Y:S02]  /*c5a0*/  VIADD R68, R17, UR36 ;  /* 0x0000002411447c36 */ /* 0x000fe40008000000 */
[----:B------:R-:W-:Y:S01]  /*c5b0*/  FMUL.FTZ R164, R28, UR55 ;  /* 0x000000371ca47c20 */ /* 0x000fe20008410000 */
[----:B------:R-:W-:Y:S01]  /*c5c0*/  FMUL.FTZ R28, R55, UR55 ;  /* 0x00000037371c7c20 */ /* 0x000fe20008410000 */
[----:B------:R-:W-:Y:S01]  /*c5d0*/  FMUL.FTZ R55, R56, UR55 ;  /* 0x0000003738377c20 */ /* 0x000fe20008410000 */
[----:B-1----:R-:W-:-:S04]  /*c5e0*/  @P5 IMAD.HI.U32 R53, R68, R53, RZ ;  /* 0x0000003544355227 */ /* 0x002fc800078e00ff */
        /* <DEDUP_REMOVED lines=8> */
[----:B-----5:R-:W-:Y:S01]  /*c670*/  @P5 SHF.R.U32.HI R68, RZ, R54, R53 ;  /* 0x00000036ff445219 */ /* 0x020fe20000011635 */
[----:B------:R-:W-:Y:S01]  /*c680*/  FMUL.FTZ R53, R86, UR55 ;  /* 0x0000003756357c20 */ /* 0x000fe20008410000 */
[----:B------:R-:W-:Y:S01]  /*c690*/  @!P1 LEA R54, R58, UR41, 0x3 ;  /* 0x000000293a369c11 */ /* 0x000fe2000f8e18ff */
[----:B------:R-:W-:Y:S01]  /*c6a0*/  IMAD.SHL.U32 R86, R3, 0x80, RZ ;  /* 0x0000008003567824 */ /* 0x000fe200078e00ff */
[----:B------:R-:W-:Y:S01]  /*c6b0*/  IADD3 R58, -R23, 0xb, RZ ;  /* 0x0000000b173a7810 */ /* 0x000fe20007ffe1ff */
[----:B------:R-:W5:Y:S02]  /*c6c0*/  SHFL.IDX PT, R65, R68, RZ, 0x1c1f ;  /* 0x001c1fff44417589 */ /* 0x000f6400000e0000 */
[----:B------:R-:W0:Y:S01]  /*c6d0*/  MUFU.TANH R165, R165 ;  /* 0x000000a500a57308 */ /* 0x000e220000002400 */
[----:B------:R-:W-:-:S05]  /*c6e0*/  @!P1 VIADD R54, R54, 0x28840 ;  /* 0x0002884036369836 */ /* 0x000fca0000000000 */
[----:B------:R-:W-:Y:S02]  /*c6f0*/  @!P1 PRMT R54, RZ, 0x654, R54 ;  /* 0x00000654ff369816 */ /* 0x000fe40000000036 */
        /* <DEDUP_REMOVED lines=18> */
[----:B------:R-:W-:-:S03]  /*c820*/  IADD3 R59, -R86, 0x1, RZ ;  /* 0x00000001563b7810 */ /* 0x000fc60007ffe1ff */
[----:B------:R-:W-:Y:S01]  /*c830*/  HGMMA.64x128x16.F32.BF16 R88, R156, gdesc[UR4].tnspB, R88, gsb0 ;  /* 0x41e000049c587df0 */ /* 0x000fe20008001858 */
[----:B------:R-:W-:Y:S01]  /*c840*/  UIADD3 UR6, UR10, 0x380, URZ ;  /* 0x000003800a067890 */ /* 0x000fe2000fffe03f */
[----:B------:R-:W-:Y:S01]  /*c850*/  IMAD R59, R16, -0x2, R59 ;  /* 0xfffffffe103b7824 */ /* 0x000fe200078e023b */
[----:B------:R-:W-:Y:S01]  /*c860*/  UMOV UR7, 0x40000040 ;  /* 0x4000004000077882 */ /* 0x000fe20000000000 */
[----:B------:R-:W0:Y:S08]  /*c870*/  MUFU.TANH R160, R160 ;  /* 0x000000a000a07308 */ /* 0x000e300000002400 */
[----:B------:R-:W0:Y:S01]  /*c880*/  MUFU.TANH R37, R37 ;  /* 0x0000002500257308 */ /* 0x000e220000002400 */
[----:B------:R-:W-:-:S02]  /*c890*/  WARPGROUP.DEPBAR.LE gsb0, 0x0 ;  /* 0x00008000000079c5 */ /* 0x000fc40000010000 */
[----:B------:R-:W-:Y:S01]  /*c8a0*/  WARPGROUP.ARRIVE ;  /* 0x00000000000079c5 */ /* 0x000fe20000000000 */
[----:B------:R-:W2:Y:S05]  /*c8b0*/  LDC R156, c[0x0][0x2f0] ;  /* 0x0000bc00ff9c7b82 */ /* 0x000eaa0000000800 */
[----:B------:R-:W-:Y:S01]  /*c8c0*/  HGMMA.64x128x16.F32.BF16 R88, R152, gdesc[UR4].tnspB, R88, gsb0 ;  /* 0x41e0000498587df0 */ /* 0x000fe20008001858 */
[----:B--2---:R-:W-:-:S04]  /*c8d0*/  IMAD R59, R156, UR42, R59 ;  /* 0x0000002a9c3b7c24 */ /* 0x004fc8000f8e023b */
[----:B------:R-:W-:Y:S01]  /*c8e0*/  VIADD R59, R59, -UR54 ;  /* 0x800000363b3b7c36 */ /* 0x000fe20008000000 */
[----:B------:R-:W-:Y:S02]  /*c8f0*/  WARPGROUP.DEPBAR.LE gsb0, 0x0 ;  /* 0x00008000000079c5 */ /* 0x000fe40000010000 */
[----:B------:R2:W-:Y:S06]  /*c900*/  BAR.ARV R58, 0x100 ;  /* 0x0004003a0000751d */ /* 0x0005ec0000002000 */
[----:B------:R3:W-:Y:S01]  /*c910*/  @!P1 SYNCS.ARRIVE.TRANS64.RED.A1T0 RZ, [R54+URZ], RZ ;  /* 0x000000ff36ff99a7 */ /* 0x0007e2000810043f */
[----:B------:R-:W-:-:S02]  /*c920*/  VIADD R152, R59, UR53 ;  /* 0x000000353b987c36 */ /* 0x000fc40008000000 */
[----:B------:R-:W-:Y:S02]  /*c930*/  VIADD R154, R59, UR49 ;  /* 0x000000313b9a7c36 */ /* 0x000fe40008000000 */
[--C-:B-----5:R-:W-:Y:S02]  /*c940*/  IMAD.IADD R70, R152, 0x1, R65.reuse ;  /* 0x0000000198467824 */ /* 0x120fe400078e0241 */
[----:B------:R-:W-:Y:S02]  /*c950*/  IMAD.IADD R72, R154, 0x1, R65 ;  /* 0x000000019a487824 */ /* 0x000fe400078e0241 */
[----:B---3--:R-:W-:-:S06]  /*c960*/  FMUL.FTZ R54, R87, UR55 ;  /* 0x0000003757367c20 */ /* 0x008fcc0008410000 */
[----:B------:R-:W3:Y:S01]  /*c970*/  MUFU.TANH R54, R54 ;  /* 0x0000003600367308 */ /* 0x000ee20000002400 */
[----:B012-4-:R-:W-:Y:S05]  /*c980*/  @!P6 BRA `(.L_x_1165) ;  /* 0x00000000005ce947 */ /* 0x017fea0003800000 */
[----:B------:R-:W-:Y:S01]  /*c990*/  IMAD R58, R156, UR42, R65 ;  /* 0x0000002a9c3a7c24 */ /* 0x000fe2000f8e0241 */
[----:B------:R-:W-:Y:S03]  /*c9a0*/  BSSY B0, `(.L_x_1166) ;  /* 0x0000011000007945 */ /* 0x000fe60003800000 */
[----:B------:R-:W-:-:S05]  /*c9b0*/  VIADD R65, R58, -UR54 ;  /* 0x800000363a417c36 */ /* 0x000fca0008000000 */
        /* <DEDUP_REMOVED lines=10> */
.L_x_1167:
[----:B------:R-:W-:-:S05]  /*ca60*/  IMAD.U32 R69, RZ, RZ, UR52 ;  /* 0x00000034ff457e24 */ /* 0x000fca000f8e00ff */
[----:B------:R-:W-:-:S13]  /*ca70*/  ISETP.NE.AND P2, PT, R69, 0x1, PT ;  /* 0x000000014500780c */ /* 0x000fda0003f45270 */
[----:B------:R-:W0:Y:S02]  /*ca80*/  @P2 LDC.64 R58, c[0x0][0x9e8] ;  /* 0x00027a00ff3a2b82 */ /* 0x000e240000000a00 */
[----:B0-----:R-:W-:-:S05]  /*ca90*/  @P2 IMAD.HI.U32 R58, R65, R58, RZ ;  /* 0x0000003a413a2227 */ /* 0x001fca00078e00ff */
[----:B------:R-:W-:-:S07]  /*caa0*/  @P2 SHF.R.U32.HI R65, RZ, R59, R58 ;  /* 0x0000003bff412219 */ /* 0x000fce000001163a */
.L_x_1168:
[----:B------:R-:W-:Y:S05]  /*cab0*/  BSYNC B0 ;  /* 0x0000000000007941 */ /* 0x000fea0003800000 */
.L_x_1166:
[----:B------:R-:W-:-:S04]  /*cac0*/  IMAD R65, R65, R69, -R86 ;  /* 0x0000004541417224 */ /* 0x000fc800078e0a56 */
[----:B------:R-:W-:-:S05]  /*cad0*/  IMAD R65, R16, -0x2, R65 ;  /* 0xfffffffe10417824 */ /* 0x000fca00078e0241 */
[----:B------:R-:W-:Y:S02]  /*cae0*/  VIADDMNMX R70, R65, R69, R70, PT ;  /* 0x0000004541467246 */ /* 0x000fe40003800146 */
[----:B------:R-:W-:-:S07]  /*caf0*/  VIMNMX R72, R72, R65, !PT ;  /* 0x0000004148487248 */ /* 0x000fce0007fe0100 */
.L_x_1165:
[----:B------:R-:W-:-:S04]  /*cb00*/  ISETP.GT.AND P2, PT, R3, -0x1, PT ;  /* 0xffffffff0300780c */ /* 0x000fc80003f44270 */
[C---:B------:R-:W-:Y:S02]  /*cb10*/  ISETP.GT.AND P4, PT, R72.reuse, RZ, P2 ;  /* 0x000000ff4800720c */ /* 0x040fe40001784270 */
[----:B------:R-:W-:Y:S02]  /*cb20*/  ISETP.GT.AND P3, PT, R72, 0x1, P2 ;  /* 0x000000014800780c */ /* 0x000fe40001764270 */
[C---:B------:R-:W-:Y:S02]  /*cb30*/  ISETP.LT.OR P4, PT, R70.reuse, 0x1, P4 ;  /* 0x000000014600780c */ /* 0x040fe40002781670 */
[----:B------:R-:W-:Y:S02]  /*cb40*/  ISETP.LT.OR P3, PT, R70, 0x2, P3 ;  /* 0x000000024600780c */ /* 0x000fe40001f61670 */
[----:B------:R-:W-:Y:S02]  /*cb50*/  FSEL R58, R12, -INF , !P4 ;  /* 0xff8000000c3a7808 */ /* 0x000fe40006000000 */
[----:B------:R-:W-:-:S02]  /*cb60*/  FSEL R179, R13, -INF , !P3 ;  /* 0xff8000000db37808 */ /* 0x000fc40005800000 */
[C---:B------:R-:W-:Y:S01]  /*cb70*/  ISETP.GT.AND P4, PT, R72.reuse, 0x8, P2 ;  /* 0x000000084800780c */ /* 0x040fe20001784270 */
[----:B------:R-:W0:Y:S01]  /*cb80*/  SHFL.IDX PT, R13, R68, 0x1, 0x1c1f ;  /* 0x003c1f00440d7f89 */ /* 0x000e2200000e0000 */
[----:B------:R-:W-:Y:S02]  /*cb90*/  ISETP.GT.AND P3, PT, R72, 0x9, P2 ;  /* 0x000000094800780c */ /* 0x000fe40001764270 */
[C---:B------:R-:W-:Y:S02]  /*cba0*/  ISETP.LT.OR P4, PT, R70.reuse, 0x9, P4 ;  /* 0x000000094600780c */ /* 0x040fe40002781670 */
[----:B------:R-:W-:Y:S02]  /*cbb0*/  ISETP.LT.OR P3, PT, R70, 0xa, P3 ;  /* 0x0000000a4600780c */ /* 0x000fe40001f61670 */
[----:B------:R-:W-:Y:S02]  /*cbc0*/  FSEL R181, R164, -INF , !P4 ;  /* 0xff800000a4b57808 */ /* 0x000fe40006000000 */
[----:B------:R-:W-:-:S02]  /*cbd0*/  FSEL R195, R165, -INF , !P3 ;  /* 0xff800000a5c37808 */ /* 0x000fc40005800000 */
[C---:B------:R-:W-:Y:S02]  /*cbe0*/  ISETP.GT.AND P4, PT, R72.reuse, 0x10, P2 ;  /* 0x000000104800780c */ /* 0x040fe40001784270 */
        /* <DEDUP_REMOVED lines=15> */
[----:B------:R-:W-:Y:S01]  /*cce0*/  FSEL R155, R40, -INF , !P4 ;  /* 0xff800000289b7808 */ /* 0x000fe20006000000 */
[----:B0-----:R-:W-:Y:S01]  /*ccf0*/  IMAD.IADD R40, R152, 0x1, R13 ;  /* 0x0000000198287824 */ /* 0x001fe200078e020d */
[----:B------:R-:W-:-:S02]  /*cd00*/  FSEL R153, R41, -INF , !P3 ;  /* 0xff80000029997808 */ /* 0x000fc40005800000 */
[C---:B------:R-:W-:Y:S02]  /*cd10*/  ISETP.GT.AND P4, PT, R72.reuse, 0x28, P2 ;  /* 0x000000284800780c */ /* 0x040fe40001784270 */
[----:B------:R-:W-:Y:S02]  /*cd20*/  ISETP.GT.AND P3, PT, R72, 0x29, P2 ;  /* 0x000000294800780c */ /* 0x000fe40001764270 */
[C---:B------:R-:W-:Y:S02]  /*cd30*/  ISETP.LT.OR P4, PT, R70.reuse, 0x29, P4 ;  /* 0x000000294600780c */ /* 0x040fe40002781670 */
[----:B------:R-:W-:Y:S02]  /*cd40*/  ISETP.LT.OR P3, PT, R70, 0x2a, P3 ;  /* 0x0000002a4600780c */ /* 0x000fe40001f61670 */
[----:B------:R-:W-:Y:S01]  /*cd50*/  FSEL R87, R42, -INF , !P4 ;  /* 0xff8000002a577808 */ /* 0x000fe20006000000 */
[----:B------:R-:W-:Y:S01]  /*cd60*/  IMAD.IADD R42, R154, 0x1, R13 ;  /* 0x000000019a2a7824 */ /* 0x000fe200078e020d */
        /* <DEDUP_REMOVED lines=60> */
[----:B------:R-:W-:Y:S01]  /*d130*/  FSEL R35, R82, -INF , !P3 ;  /* 0xff80000052237808 */ /* 0x000fe20005800000 */
[----:B------:R-:W-:Y:S08]  /*d140*/  @!P6 BRA `(.L_x_1169) ;  /* 0x00000000005ce947 */ /* 0x000ff00003800000 */
        /* <DEDUP_REMOVED lines=13> */
.L_x_1171:
[----:B------:R-:W-:-:S05]  /*d220*/  IMAD.U32 R48, RZ, RZ, UR52 ;  /* 0x00000034ff307e24 */ /* 0x000fca000f8e00ff */
[----:B------:R-:W-:-:S13]  /*d230*/  ISETP.NE.AND P3, PT, R48, 0x1, PT ;  /* 0x000000013000780c */ /* 0x000fda0003f65270 */
[----:B------:R-:W0:Y:S02]  /*d240*/  @P3 LDC.64 R12, c[0x0][0x9e8] ;  /* 0x00027a00ff0c3b82 */ /* 0x000e240000000a00 */
[----:B0-----:R-:W-:-:S05]  /*d250*/  @P3 IMAD.HI.U32 R12, R159, R12, RZ ;  /* 0x0000000c9f0c3227 */ /* 0x001fca00078e00ff */
[----:B------:R-:W-:-:S07]  /*d260*/  @P3 SHF.R.U32.HI R159, RZ, R13, R12 ;  /* 0x0000000dff9f3219 */ /* 0x000fce000001160c */
.L_x_1172:
[----:B------:R-:W-:Y:S05]  /*d270*/  BSYNC B0 ;  /* 0x0000000000007941 */ /* 0x000fea0003800000 */
.L_x_1170:
[----:B------:R-:W-:-:S04]  /*d280*/  IMAD R159, R159, R48, -R86 ;  /* 0x000000309f9f7224 */ /* 0x000fc800078e0a56 */
[----:B------:R-:W-:-:S05]  /*d290*/  IMAD R159, R16, -0x2, R159 ;  /* 0xfffffffe109f7824 */ /* 0x000fca00078e029f */
[----:B------:R-:W-:Y:S02]  /*d2a0*/  VIADDMNMX R40, R159, R48, R40, PT ;  /* 0x000000309f287246 */ /* 0x000fe40003800128 */
[----:B------:R-:W-:-:S07]  /*d2b0*/  VIMNMX R42, R42, R159, !PT ;  /* 0x0000009f2a2a7248 */ /* 0x000fce0007fe0100 */
.L_x_1169:
[----:B------:R-:W-:Y:S01]  /*d2c0*/  FMNMX.FTZ R12, R58, R7, !PT ;  /* 0x000000073a0c7209 */ /* 0x000fe20007810000 */
[----:B------:R-:W-:Y:S01]  /*d2d0*/  UMOV UR57, UR45 ;  /* 0x0000002d00397c82 */ /* 0x000fe20008000000 */
        /* <DEDUP_REMOVED lines=8> */
[----:B------:R-:W-:Y:S02]  /*d360*/  ISETP.GT.AND P3, PT, R42, 0x10, P2 ;  /* 0x000000102a00780c */ /* 0x000fe40001764270 */
        /* <DEDUP_REMOVED lines=18> */
[----:B------:R-:W-:Y:S01]  /*d490*/  FMNMX.FTZ R12, R81, R12, !PT ;  /* 0x0000000c510c7209 */ /* 0x000fe20007810000 */
[----:B------:R-:W0:Y:S01]  /*d4a0*/  LDC R6, c[0x0][0x988] ;  /* 0x00026200ff067b82 */ /* 0x000e220000000800 */
        /* <DEDUP_REMOVED lines=35> */
[----:B------:R-:W-:Y:S01]  /*d6e0*/  ISETP.GT.AND P4, PT, R42, 0x29, P2 ;  /* 0x000000292a00780c */ /* 0x000fe20001784270 */
[----:B------:R-:W1:Y:S01]  /*d6f0*/  SHFL.BFLY PT, R13, R12, 0x2, 0x1f ;  /* 0x0c401f000c0d7f89 */ /* 0x000e6200000e0000 */
[----:B------:R-:W-:-:S02]  /*d700*/  FSEL R27, R27, -INF , !P3 ;  /* 0xff8000001b1b7808 */ /* 0x000fc40005800000 */
[----:B------:R-:W-:Y:S02]  /*d710*/  ISETP.GT.AND P3, PT, R42, 0x38, P2 ;  /* 0x000000382a00780c */ /* 0x000fe40001764270 */
[C---:B------:R-:W-:Y:S02]  /*d720*/  ISETP.LT.OR P4, PT, R40.reuse, 0x2a, P4 ;  /* 0x0000002a2800780c */ /* 0x040fe40002781670 */
[----:B------:R-:W-:Y:S02]  /*d730*/  ISETP.LT.OR P3, PT, R40, 0x39, P3 ;  /* 0x000000392800780c */ /* 0x000fe40001f61670 */
[----:B------:R-:W-:Y:S02]  /*d740*/  FSEL R21, R24, -INF , !P4 ;  /* 0xff80000018157808 */ /* 0x000fe40006000000 */
[----:B------:R-:W-:Y:S02]  /*d750*/  ISETP.GT.AND P4, PT, R42, 0x31, P2 ;  /* 0x000000312a00780c */ /* 0x000fe40001784270 */
[----:B------:R-:W-:-:S02]  /*d760*/  FSEL R29, R29, -INF , !P3 ;  /* 0xff8000001d1d7808 */ /* 0x000fc40005800000 */
[----:B------:R-:W-:Y:S02]  /*d770*/  ISETP.GT.AND P3, PT, R42, 0x40, P2 ;  /* 0x000000402a00780c */ /* 0x000fe40001764270 */
[C---:B------:R-:W-:Y:S02]  /*d780*/  ISETP.LT.OR P4, PT, R40.reuse, 0x32, P4 ;  /* 0x000000322800780c */ /* 0x040fe40002781670 */
[----:B------:R-:W-:Y:S02]  /*d790*/  ISETP.LT.OR P3, PT, R40, 0x41, P3 ;  /* 0x000000412800780c */ /* 0x000fe40001f61670 */
[----:B------:R-:W-:Y:S02]  /*d7a0*/  FSEL R25, R26, -INF , !P4 ;  /* 0xff8000001a197808 */ /* 0x000fe40006000000 */
[----:B------:R-:W-:Y:S02]  /*d7b0*/  ISETP.GT.AND P4, PT, R42, 0x39, P2 ;  /* 0x000000392a00780c */ /* 0x000fe40001784270 */
[----:B-1----:R-:W-:-:S02]  /*d7c0*/  FMNMX.FTZ R13, R12, R13, !PT ;  /* 0x0000000d0c0d7209 */ /* 0x002fc40007810000 */
[----:B------:R-:W-:Y:S02]  /*d7d0*/  FSEL R9, R36, -INF , !P3 ;  /* 0xff80000024097808 */ /* 0x000fe40005800000 */
[----:B------:R-:W-:Y:S01]  /*d7e0*/  ISETP.GT.AND P3, PT, R42, 0x41, P2 ;  /* 0x000000412a00780c */ /* 0x000fe20001764270 */
[----:B------:R-:W1:Y:S01]  /*d7f0*/  SHFL.BFLY PT, R4, R13, 0x1, 0x1f ;  /* 0x0c201f000d047f89 */ /* 0x000e6200000e0000 */
[C---:B------:R-:W-:Y:S02]  /*d800*/  ISETP.LT.OR P4, PT, R40.reuse, 0x3a, P4 ;  /* 0x0000003a2800780c */ /* 0x040fe40002781670 */
[----:B------:R-:W-:-:S04]  /*d810*/  ISETP.LT.OR P3, PT, R40, 0x42, P3 ;  /* 0x000000422800780c */ /* 0x000fc80001f61670 */
[----:B------:R-:W-:Y:S02]  /*d820*/  FSEL R37, R37, -INF , !P3 ;  /* 0xff80000025257808 */ /* 0x000fe40005800000 */
[----:B------:R-:W-:-:S04]  /*d830*/  ISETP.GT.AND P3, PT, R42, 0x48, P2 ;  /* 0x000000482a00780c */ /* 0x000fc80001764270 */
[----:B------:R-:W-:Y:S02]  /*d840*/  ISETP.LT.OR P3, PT, R40, 0x49, P3 ;  /* 0x000000492800780c */ /* 0x000fe40001f61670 */
[----:B-1----:R-:W-:Y:S02]  /*d850*/  FMNMX.FTZ R4, R13, R4, !PT ;  /* 0x000000040d047209 */ /* 0x002fe40007810000 */
[----:B------:R-:W-:Y:S02]  /*d860*/  FSEL R13, R28, -INF , !P4 ;  /* 0xff8000001c0d7808 */ /* 0x000fe40006000000 */
[C---:B------:R-:W-:Y:S01]  /*d870*/  FSETP.NEU.FTZ.AND P4, PT, R4.reuse, -INF , PT ;  /* 0xff8000000400780b */ /* 0x040fe20003f9d000 */
[----:B0-----:R-:W-:-:S03]  /*d880*/  FMUL.FTZ R10, R4, R6 ;  /* 0x00000006040a7220 */ /* 0x001fc60000410000 */
[----:B------:R-:W-:Y:S02]  /*d890*/  FSEL R14, R4, RZ, P4 ;  /* 0x000000ff040e7208 */ /* 0x000fe40002000000 */
[----:B------:R-:W-:-:S05]  /*d8a0*/  FSEL R10, R10, RZ, P4 ;  /* 0x000000ff0a0a7208 */ /* 0x000fca0002000000 */
[-CC-:B------:R-:W-:Y:S01]  /*d8b0*/  FFMA.FTZ R180, R179, R6.reuse, -R10.reuse ;  /* 0x00000006b3b47223 */ /* 0x180fe2000001080a */
[----:B------:R-:W-:Y:S01]  /*d8c0*/  FSEL R179, R38, -INF , !P3 ;  /* 0xff80000026b37808 */ /* 0x000fe20005800000 */
[-CC-:B------:R-:W-:Y:S01]  /*d8d0*/  FFMA.FTZ R182, R181, R6.reuse, -R10.reuse ;  /* 0x00000006b5b67223 */ /* 0x180fe2000001080a */
[----:B------:R-:W-:Y:S01]  /*d8e0*/  ISETP.GT.AND P3, PT, R42, RZ, P2 ;  /* 0x000000ff2a00720c */ /* 0x000fe20001764270 */
[-CC-:B------:R-:W-:Y:S01]  /*d8f0*/  FFMA.FTZ R181, R195, R6.reuse, -R10.reuse ;  /* 0x00000006c3b57223 */ /* 0x180fe2000001080a */
[-CC-:B------:R-:W-:Y:S01]  /*d900*/  FFMA.FTZ R176, R193, R6.reuse, -R10.reuse ;  /* 0x00000006c1b07223 */ /* 0x180fe2000001080a */
[-CC-:B------:R-:W-:Y:S01]  /*d910*/  FFMA.FTZ R178, R177, R6.reuse, -R10.reuse ;  /* 0x00000006b1b27223 */ /* 0x180fe2000001080a */
[----:B------:R-:W-:Y:S01]  /*d920*/  ISETP.LT.OR P3, PT, R40, 0x1, P3 ;  /* 0x000000012800780c */ /* 0x000fe20001f61670 */
[-CC-:B------:R-:W-:Y:S01]  /*d930*/  FFMA.FTZ R172, R155, R6.reuse, -R10.reuse ;  /* 0x000000069bac7223 */ /* 0x180fe2000001080a */
[-CC-:B------:R-:W-:Y:S01]  /*d940*/  FFMA.FTZ R174, R87, R6.reuse, -R10.reuse ;  /* 0x0000000657ae7223 */ /* 0x180fe2000001080a */
[-CC-:B------:R-:W-:Y:S01]  /*d950*/  FFMA.FTZ R168, R83, R6.reuse, -R10.reuse ;  /* 0x0000000653a87223 */ /* 0x180fe2000001080a */
[----:B------:R-:W-:Y:S01]  /*d960*/  FSEL R195, R5, -INF , !P3 ;  /* 0xff80000005c37808 */ /* 0x000fe20005800000 */
[-CC-:B------:R-:W-:Y:S01]  /*d970*/  FFMA.FTZ R170, R81, R6.reuse, -R10.reuse ;  /* 0x0000000651aa7223 */ /* 0x180fe2000001080a */
[----:B------:R-:W-:Y:S01]  /*d980*/  ISETP.GT.AND P3, PT, R42, 0x49, P2 ;  /* 0x000000492a00780c */ /* 0x000fe20001764270 */
[--C-:B------:R-:W-:Y:S01]  /*d990*/  FFMA.FTZ R164, R75, R6, -R10.reuse ;  /* 0x000000064ba47223 */ /* 0x100fe2000001080a */
[----:B------:R-:W-:Y:S01]  /*d9a0*/  FMNMX.FTZ R12, R195, R8, !PT ;  /* 0x00000008c30c7209 */ /* 0x000fe20007810000 */
[-CC-:B------:R-:W-:Y:S01]  /*d9b0*/  FFMA.FTZ R166, R71, R6.reuse, -R10.reuse ;  /* 0x0000000647a67223 */ /* 0x180fe2000001080a */
[----:B------:R-:W-:Y:S01]  /*d9c0*/  ISETP.LT.OR P3, PT, R40, 0x4a, P3 ;  /* 0x0000004a2800780c */ /* 0x000fe20001f61670 */
[--C-:B------:R-:W-:Y:S01]  /*d9d0*/  FFMA.FTZ R154, R43, R6, -R10.reuse ;  /* 0x000000062b9a7223 */ /* 0x100fe2000001080a */
[----:B------:R-:W-:Y:S01]  /*d9e0*/  FMNMX.FTZ R12, R175, R12, !PT ;  /* 0x0000000caf0c7209 */ /* 0x000fe20007810000 */
[----:B------:R-:W-:Y:S01]  /*d9f0*/  FADD.FTZ R43, -R14, R7 ;  /* 0x000000070e2b7221 */ /* 0x000fe20000010100 */
[----:B------:R-:W-:Y:S01]  /*da00*/  FSEL R193, R33, -INF , !P3 ;  /* 0xff80000021c17808 */ /* 0x000fe20005800000 */
[--C-:B------:R-:W-:Y:S01]  /*da10*/  FFMA.FTZ R33, R183, R6, -R10.reuse ;  /* 0x00000006b7217223 */ /* 0x100fe2000001080a */
[----:B------:R-:W-:Y:S01]  /*da20*/  FMNMX.FTZ R12, R163, R12, !PT ;  /* 0x0000000ca30c7209 */ /* 0x000fe20007810000 */
        /* <DEDUP_REMOVED lines=8> */
[-CC-:B------:R-:W-:Y:S01]  /*dab0*/  FFMA.FTZ R153, R153, R6.reuse, -R10.reuse ;  /* 0x0000000699997223 */ /* 0x180fe2000001080a */
        /* <DEDUP_REMOVED lines=21> */
[----:B------:R-:W-:Y:S01]  /*dc10*/  FFMA.FTZ R7, R35, R6, -R10 ;  /* 0x0000000623077223 */ /* 0x000fe2000001080a */
[----:B------:R-:W-:Y:S01]  /*dc20*/  FMNMX.FTZ R12, R165, R12, !PT ;  /* 0x0000000ca50c7209 */ /* 0x000fe20007810000 */
[----:B------:R-:W-:Y:S01]  /*dc30*/  MUFU.EX2 R11, R11 ;  /* 0x0000000b000b7308 */ /* 0x000fe20000000800 */
[----:B------:R-:W-:-:S02]  /*dc40*/  FSEL R157, R32, -INF , !P3 ;  /* 0xff800000209d7808 */ /* 0x000fc40005800000 */
[----:B------:R-:W-:Y:S02]  /*dc50*/  FMNMX.FTZ R12, R21, R12, !PT ;  /* 0x0000000c150c7209 */ /* 0x000fe40007810000 */
[----:B------:R-:W-:Y:S02]  /*dc60*/  ISETP.GT.AND P3, PT, R42, 0x59, P2 ;  /* 0x000000592a00780c */ /* 0x000fe40001764270 */
[----:B------:R-:W-:Y:S01]  /*dc70*/  FMNMX.FTZ R12, R27, R12, !PT ;  /* 0x0000000c1b0c7209 */ /* 0x000fe20007810000 */
[----:B------:R-:W-:Y:S01]  /*dc80*/  MUFU.EX2 R180, R180 ;  /* 0x000000b400b47308 */ /* 0x000fe20000000800 */
[----:B------:R-:W-:Y:S02]  /*dc90*/  ISETP.LT.OR P3, PT, R40, 0x5a, P3 ;  /* 0x0000005a2800780c */ /* 0x000fe40001f61670 */
[----:B------:R-:W-:Y:S02]  /*dca0*/  FMNMX.FTZ R12, R25, R12, !PT ;  /* 0x0000000c190c7209 */ /* 0x000fe40007810000 */
[----:B------:R-:W-:-:S02]  /*dcb0*/  FSEL R155, R30, -INF , !P3 ;  /* 0xff8000001e9b7808 */ /* 0x000fc40005800000 */
[----:B------:R-:W-:Y:S01]  /*dcc0*/  ISETP.GT.AND P3, PT, R42, 0x60, P2 ;  /* 0x000000602a00780c */ /* 0x000fe20001764270 */
[----:B------:R-:W-:Y:S01]  /*dcd0*/  MUFU.EX2 R182, R182 ;  /* 0x000000b600b67308 */ /* 0x000fe20000000800 */
[----:B------:R-:W-:Y:S02]  /*dce0*/  FMNMX.FTZ R12, R29, R12, !PT ;  /* 0x0000000c1d0c7209 */ /* 0x000fe40007810000 */
[----:B------:R-:W-:Y:S02]  /*dcf0*/  ISETP.LT.OR P3, PT, R40, 0x61, P3 ;  /* 0x000000612800780c */ /* 0x000fe40001f61670 */
[----:B------:R-:W-:Y:S02]  /*dd00*/  FMNMX.FTZ R12, R13, R12, !PT ;  /* 0x0000000c0d0c7209 */ /* 0x000fe40007810000 */
[----:B------:R-:W-:Y:S01]  /*dd10*/  FSEL R87, R34, -INF , !P3 ;  /* 0xff80000022577808 */ /* 0x000fe20005800000 */
[----:B------:R-:W-:Y:S01]  /*dd20*/  MUFU.EX2 R181, R181 ;  /* 0x000000b500b57308 */ /* 0x000fe20000000800 */
[----:B------:R-:W-:-:S02]  /*dd30*/  ISETP.GT.AND P3, PT, R42, 0x61, P2 ;  /* 0x000000612a00780c */ /* 0x000fc40001764270 */
[----:B------:R-:W-:Y:S02]  /*dd40*/  FMNMX.FTZ R12, R9, R12, !PT ;  /* 0x0000000c090c7209 */ /* 0x000fe40007810000 */
[----:B------:R-:W-:Y:S02]  /*dd50*/  ISETP.LT.OR P3, PT, R40, 0x62, P3 ;  /* 0x000000622800780c */ /* 0x000fe40001f61670 */
[----:B------:R-:W-:Y:S01]  /*dd60*/  FMNMX.FTZ R12, R37, R12, !PT ;  /* 0x0000000c250c7209 */ /* 0x000fe20007810000 */
[----:B------:R-:W-:Y:S01]  /*dd70*/  MUFU.EX2 R176, R176 ;  /* 0x000000b000b07308 */ /* 0x000fe20000000800 */
[----:B------:R-:W-:Y:S02]  /*dd80*/  FSEL R183, R44, -INF , !P3 ;  /* 0xff8000002cb77808 */ /* 0x000fe40005800000 */
[----:B------:R-:W-:Y:S02]  /*dd90*/  ISETP.GT.AND P3, PT, R42, 0x68, P2 ;  /* 0x000000682a00780c */ /* 0x000fe40001764270 */
[----:B------:R-:W-:-:S02]  /*dda0*/  FMNMX.FTZ R12, R179, R12, !PT ;  /* 0x0000000cb30c7209 */ /* 0x000fc40007810000 */
[----:B------:R-:W-:Y:S01]  /*ddb0*/  ISETP.LT.OR P3, PT, R40, 0x69, P3 ;  /* 0x000000692800780c */ /* 0x000fe20001f61670 */
[----:B------:R-:W-:Y:S01]  /*ddc0*/  MUFU.EX2 R33, R33 ;  /* 0x0000002100217308 */ /* 0x000fe20000000800 */
[----:B------:R-:W-:Y:S02]  /*ddd0*/  FMNMX.FTZ R12, R193, R12, !PT ;  /* 0x0000000cc10c7209 */ /* 0x000fe40007810000 */
[----:B------:R-:W-:Y:S02]  /*dde0*/  FSEL R83, R46, -INF , !P3 ;  /* 0xff8000002e537808 */ /* 0x000fe40005800000 */
[----:B------:R-:W-:Y:S02]  /*ddf0*/  FMNMX.FTZ R12, R39, R12, !PT ;  /* 0x0000000c270c7209 */ /* 0x000fe40007810000 */
[----:B------:R-:W-:Y:S01]  /*de00*/  ISETP.GT.AND P3, PT, R42, 0x69, P2 ;  /* 0x000000692a00780c */ /* 0x000fe20001764270 */
[----:B------:R-:W-:Y:S01]  /*de10*/  MUFU.EX2 R178, R178 ;  /* 0x000000b200b27308 */ /* 0x000fe20000000800 */
[----:B------:R-:W-:-:S02]  /*de20*/  FMNMX.FTZ R12, R177, R12, !PT ;  /* 0x0000000cb10c7209 */ /* 0x000fc40007810000 */
[----:B------:R-:W-:Y:S02]  /*de30*/  ISETP.LT.OR P3, PT, R40, 0x6a, P3 ;  /* 0x0000006a2800780c */ /* 0x000fe40001f61670 */
[----:B------:R-:W-:Y:S02]  /*de40*/  FMNMX.FTZ R12, R157, R12, !PT ;  /* 0x0000000c9d0c7209 */ /* 0x000fe40007810000 */
[----:B------:R-:W-:Y:S01]  /*de50*/  FSEL R81, R47, -INF , !P3 ;  /* 0xff8000002f517808 */ /* 0x000fe20005800000 */
[----:B------:R-:W-:Y:S01]  /*de60*/  FFMA.FTZ R47, R77, R6, -R10 ;  /* 0x000000064d2f7223 */ /* 0x000fe2000001080a */
[----:B------:R-:W-:Y:S01]  /*de70*/  ISETP.GT.AND P3, PT, R42, 0x70, P2 ;  /* 0x000000702a00780c */ /* 0x000fe20001764270 */
[----:B------:R-:W-:Y:S01]  /*de80*/  MUFU.EX2 R31, R31 ;  /* 0x0000001f001f7308 */ /* 0x000fe20000000800 */
[----:B------:R-:W-:Y:S02]  /*de90*/  FMNMX.FTZ R12, R155, R12, !PT ;  /* 0x0000000c9b0c7209 */ /* 0x000fe40007810000 */
[----:B------:R-:W-:-:S02]  /*dea0*/  ISETP.LT.OR P3, PT, R40, 0x71, P3 ;  /* 0x000000712800780c */ /* 0x000fc40001f61670 */
[----:B------:R-:W-:Y:S02]  /*deb0*/  FMNMX.FTZ R12, R87, R12, !PT ;  /* 0x0000000c570c7209 */ /* 0x000fe40007810000 */
[----:B------:R-:W-:Y:S01]  /*dec0*/  FSEL R77, R50, -INF , !P3 ;  /* 0xff800000324d7808 */ /* 0x000fe20005800000 */
[----:B------:R-:W-:Y:S01]  /*ded0*/  MUFU.EX2 R172, R172 ;  /* 0x000000ac00ac7308 */ /* 0x000fe20000000800 */
[----:B------:R-:W-:Y:S02]  /*dee0*/  ISETP.GT.AND P3, PT, R42, 0x71, P2 ;  /* 0x000000712a00780c */ /* 0x000fe40001764270 */
[----:B------:R-:W-:Y:S02]  /*def0*/  FMNMX.FTZ R12, R183, R12, !PT ;  /* 0x0000000cb70c7209 */ /* 0x000fe40007810000 */
[----:B------:R-:W-:Y:S02]  /*df00*/  ISETP.LT.OR P3, PT, R40, 0x72, P3 ;  /* 0x000000722800780c */ /* 0x000fe40001f61670 */
[----:B------:R-:W-:Y:S01]  /*df10*/  FMNMX.FTZ R12, R83, R12, !PT ;  /* 0x0000000c530c7209 */ /* 0x000fe20007810000 */
[----:B------:R-:W-:Y:S01]  /*df20*/  MUFU.EX2 R153, R153 ;  /* 0x0000009900997308 */ /* 0x000fe20000000800 */
[----:B------:R-:W-:Y:S01]  /*df30*/  FSEL R75, R49, -INF , !P3 ;  /* 0xff800000314b7808 */ /* 0x000fe20005800000 */
[----:B------:R-:W-:Y:S01]  /*df40*/  FFMA.FTZ R49, R73, R6, -R10 ;  /* 0x0000000649317223 */ /* 0x000fe2000001080a */
[----:B------:R-:W-:-:S02]  /*df50*/  ISETP.GT.AND P3, PT, R42, 0x78, P2 ;  /* 0x000000782a00780c */ /* 0x000fc40001764270 */
[----:B------:R-:W-:Y:S02]  /*df60*/  FMNMX.FTZ R12, R81, R12, !PT ;  /* 0x0000000c510c7209 */ /* 0x000fe40007810000 */
[----:B------:R-:W-:Y:S01]  /*df70*/  ISETP.GT.AND P2, PT, R42, 0x79, P2 ;  /* 0x000000792a00780c */ /* 0x000fe20001744270 */
[----:B------:R-:W-:Y:S01]  /*df80*/  MUFU.EX2 R174, R174 ;  /* 0x000000ae00ae7308 */ /* 0x000fe20000000800 */
[C---:B------:R-:W-:Y:S02]  /*df90*/  ISETP.LT.OR P3, PT, R40.reuse, 0x79, P3 ;  /* 0x000000792800780c */ /* 0x040fe40001f61670 */
[----:B------:R-:W-:Y:S02]  /*dfa0*/  FMNMX.FTZ R12, R77, R12, !PT ;  /* 0x0000000c4d0c7209 */ /* 0x000fe40007810000 */
[----:B------:R-:W-:Y:S02]  /*dfb0*/  ISETP.LT.OR P2, PT, R40, 0x7a, P2 ;  /* 0x0000007a2800780c */ /* 0x000fe40001741670 */
[----:B------:R-:W-:Y:S01]  /*dfc0*/  FSEL R73, R53, -INF , !P3 ;  /* 0xff80000035497808 */ /* 0x000fe20005800000 */
[----:B------:R-:W-:Y:S01]  /*dfd0*/  FFMA.FTZ R53, R65, R6, -R10 ;  /* 0x0000000641357223 */ /* 0x000fe2000001080a */
[----:B------:R-:W-:Y:S01]  /*dfe0*/  FMNMX.FTZ R12, R75, R12, !PT ;  /* 0x0000000c4b0c7209 */ /* 0x000fe20007810000 */
[----:B------:R-:W-:Y:S01]  /*dff0*/  FMUL.FTZ R10, R43, R6 ;  /* 0x000000062b0a7220 */ /* 0x000fe20000410000 */
[----:B---3--:R-:W-:Y:S01]  /*e000*/  FSEL R71, R54, -INF , !P2 ;  /* 0xff80000036477808 */ /* 0x008fe20005000000 */
[----:B------:R-:W-:Y:S01]  /*e010*/  MUFU.EX2 R85, R85 ;  /* 0x0000005500557308 */ /* 0x000fe20000000800 */
[----:B------:R-:W-:-:S04]  /*e020*/  FMNMX.FTZ R12, R73, R12, !PT ;  /* 0x0000000c490c7209 */ /* 0x000fc80007810000 */
[----:B------:R-:W-:-:S03]  /*e030*/  FMNMX.FTZ R12, R71, R12, !PT ;  /* 0x0000000c470c7209 */ /* 0x000fc60007810000 */
[----:B------:R-:W0:Y:S02]  /*e040*/  MUFU.EX2 R10, R10 ;  /* 0x0000000a000a7308 */ /* 0x000e240000000800 */
[----:B------:R-:W1:Y:S06]  /*e050*/  SHFL.BFLY PT, R5, R12, 0x2, 0x1f ;  /* 0x0c401f000c057f89 */ /* 0x000e6c00000e0000 */
[----:B------:R-:W2:Y:S08]  /*e060*/  MUFU.EX2 R168, R168 ;  /* 0x000000a800a87308 */ /* 0x000eb00000000800 */
[----:B------:R-:W3:Y:S01]  /*e070*/  MUFU.EX2 R79, R79 ;  /* 0x0000004f004f7308 */ /* 0x000ee20000000800 */
[----:B0-----:R-:W-:Y:S01]  /*e080*/  FFMA.FTZ R55, R10, R2, R11 ;  /* 0x000000020a377223 */ /* 0x001fe2000001000b */
[-C--:B------:R-:W-:Y:S01]  /*e090*/  FMUL.FTZ R88, R88, R10.reuse ;  /* 0x0000000a58587220 */ /* 0x080fe20000410000 */
[-C--:B------:R-:W-:Y:S01]  /*e0a0*/  FMUL.FTZ R89, R89, R10.reuse ;  /* 0x0000000a59597220 */ /* 0x080fe20000410000 */
[-C--:B------:R-:W-:Y:S01]  /*e0b0*/  FMUL.FTZ R92, R92, R10.reuse ;  /* 0x0000000a5c5c7220 */ /* 0x080fe20000410000 */
[C---:B------:R-:W-:Y:S01]  /*e0c0*/  FADD.FTZ R55, R180.reuse, R55 ;  /* 0x00000037b4377221 */ /* 0x040fe20000010000 */
[----:B------:R-:W-:Y:S01]  /*e0d0*/  F2FP.BF16.F32.PACK_AB R180, R180, R11 ;  /* 0x0000000bb4b4723e */ /* 0x000fe200000010ff */
[-C--:B------:R-:W-:Y:S01]  /*e0e0*/  FMUL.FTZ R93, R93, R10.reuse ;  /* 0x0000000a5d5d7220 */ /* 0x080fe20000410000 */
[----:B------:R-:W0:Y:S01]  /*e0f0*/  MUFU.EX2 R170, R170 ;  /* 0x000000aa00aa7308 */ /* 0x000e220000000800 */
[----:B------:R-:W-:Y:S01]  /*e100*/  FADD.FTZ R2, R182, R55 ;  /* 0x00000037b6027221 */ /* 0x000fe20000010000 */
[----:B-1----:R-:W-:Y:S01]  /*e110*/  FMNMX.FTZ R5, R12, R5, !PT ;  /* 0x000000050c057209 */ /* 0x002fe20007810000 */
[----:B------:R-:W-:Y:S01]  /*e120*/  FMUL.FTZ R96, R96, R10 ;  /* 0x0000000a60607220 */ /* 0x000fe20000410000 */
[----:B------:R-:W-:Y:S01]  /*e130*/  F2FP.BF16.F32.PACK_AB R182, R181, R182 ;  /* 0x000000b6b5b6723e */ /* 0x000fe200000010ff */
[-C--:B------:R-:W-:Y:S01]  /*e140*/  FMUL.FTZ R97, R97, R10.reuse ;  /* 0x0000000a61617220 */ /* 0x080fe20000410000 */
[-C--:B------:R-:W-:Y:S01]  /*e150*/  FMUL.FTZ R100, R100, R10.reuse ;  /* 0x0000000a64647220 */ /* 0x080fe20000410000 */
[----:B------:R-:W1:Y:S01]  /*e160*/  SHFL.BFLY PT, R12, R5, 0x1, 0x1f ;  /* 0x0c201f00050c7f89 */ /* 0x000e6200000e0000 */
[----:B------:R-:W4:Y:S01]  /*e170*/  MUFU.EX2 R47, R47 ;  /* 0x0000002f002f7308 */ /* 0x000f220000000800 */
[-C--:B------:R-:W-:Y:S01]  /*e180*/  FMUL.FTZ R101, R101, R10.reuse ;  /* 0x0000000a65657220 */ /* 0x080fe20000410000 */
[-C--:B------:R-:W-:Y:S01]  /*e190*/  FMUL.FTZ R104, R104, R10.reuse ;  /* 0x0000000a68687220 */ /* 0x080fe20000410000 */
[-C--:B------:R-:W-:Y:S01]  /*e1a0*/  FMUL.FTZ R105, R105, R10.reuse ;  /* 0x0000000a69697220 */ /* 0x080fe20000410000 */
[-C--:B------:R-:W-:Y:S01]  /*e1b0*/  FMUL.FTZ R108, R108, R10.reuse ;  /* 0x0000000a6c6c7220 */ /* 0x080fe20000410000 */
[-C--:B------:R-:W-:Y:S01]  /*e1c0*/  FMUL.FTZ R109, R109, R10.reuse ;  /* 0x0000000a6d6d7220 */ /* 0x080fe20000410000 */
[-C--:B------:R-:W-:Y:S01]  /*e1d0*/  FMUL.FTZ R112, R112, R10.reuse ;  /* 0x0000000a70707220 */ /* 0x080fe20000410000 */
[-C--:B------:R-:W-:Y:S01]  /*e1e0*/  FMUL.FTZ R113, R113, R10.reuse ;  /* 0x0000000a71717220 */ /* 0x080fe20000410000 */
[----:B------:R-:W5:Y:S01]  /*e1f0*/  MUFU.EX2 R164, R164 ;  /* 0x000000a400a47308 */ /* 0x000f620000000800 */
        /* <DEDUP_REMOVED lines=13> */
[----:B------:R-:W-:Y:S01]  /*e2d0*/  FMUL.FTZ R140, R140, R10 ;  /* 0x0000000a8c8c7220 */ /* 0x000fe20000410000 */
[----:B-1----:R-:W-:Y:S01]  /*e2e0*/  FMNMX.FTZ R5, R5, R12, !PT ;  /* 0x0000000c05057209 */ /* 0x002fe20007810000 */
[----:B------:R-:W1:Y:S01]  /*e2f0*/  MUFU.EX2 R166, R166 ;  /* 0x000000a600a67308 */ /* 0x000e620000000800 */
[-C--:B------:R-:W-:Y:S01]  /*e300*/  FMUL.FTZ R141, R141, R10.reuse ;  /* 0x0000000a8d8d7220 */ /* 0x080fe20000410000 */
[----:B------:R-:W-:Y:S01]  /*e310*/  FMUL.FTZ R144, R144, R10 ;  /* 0x0000000a90907220 */ /* 0x000fe20000410000 */
[C---:B------:R-:W-:Y:S01]  /*e320*/  FSETP.NEU.FTZ.AND P2, PT, R5.reuse, -INF , PT ;  /* 0xff8000000500780b */ /* 0x040fe20003f5d000 */
[----:B------:R-:W-:Y:S01]  /*e330*/  FMUL.FTZ R12, R5, R6 ;  /* 0x00000006050c7220 */ /* 0x000fe20000410000 */
[-C--:B------:R-:W-:Y:S01]  /*e340*/  FMUL.FTZ R145, R145, R10.reuse ;  /* 0x0000000a91917220 */ /* 0x080fe20000410000 */
[-C--:B------:R-:W-:Y:S01]  /*e350*/  FMUL.FTZ R148, R148, R10.reuse ;  /* 0x0000000a94947220 */ /* 0x080fe20000410000 */
[----:B------:R-:W-:Y:S01]  /*e360*/  FMUL.FTZ R149, R149, R10 ;  /* 0x0000000a95957220 */ /* 0x000fe20000410000 */
[----:B------:R-:W1:Y:S01]  /*e370*/  MUFU.EX2 R53, R53 ;  /* 0x0000003500357308 */ /* 0x000e620000000800 */
[----:B------:R-:W-:-:S05]  /*e380*/  FSEL R36, R12, RZ, P2 ;  /* 0x000000ff0c247208 */ /* 0x000fca0001000000 */
        /* <DEDUP_REMOVED lines=30> */
[----:B------:R-:W-:Y:S01]  /*e570*/  FSEL R21, R5, RZ, P2 ;  /* 0x000000ff05157208 */ /* 0x000fe20001000000 */
[-CC-:B------:R-:W-:Y:S01]  /*e580*/  FFMA.FTZ R193, R193, R6.reuse, -R36.reuse ;  /* 0x00000006c1c17223 */ /* 0x180fe20000010824 */
[-C--:B------:R-:W-:Y:S01]  /*e590*/  FFMA.FTZ R39, R39, R6.reuse, -R36 ;  /* 0x0000000627277223 */ /* 0x080fe20000010824 */
[----:B------:R-:W-:Y:S01]  /*e5a0*/  FADD.FTZ R13, R85, R2 ;  /* 0x00000002550d7221 */ /* 0x000fe20000010000 */
[----:B------:R-:W-:Y:S01]  /*e5b0*/  MUFU.EX2 R14, R14 ;  /* 0x0000000e000e7308 */ /* 0x000fe20000000800 */
[----:B------:R-:W-:Y:S01]  /*e5c0*/  FADD.FTZ R21, -R21, R8 ;  /* 0x0000000815157221 */ /* 0x000fe20000010100 */
[-CC-:B------:R-:W-:Y:S01]  /*e5d0*/  FFMA.FTZ R177, R177, R6.reuse, -R36.reuse ;  /* 0x00000006b1b17223 */ /* 0x180fe20000010824 */
[----:B--2---:R-:W-:Y:S01]  /*e5e0*/  FADD.FTZ R2, R168, R13 ;  /* 0x0000000da8027221 */ /* 0x004fe20000010000 */
[-CC-:B------:R-:W-:Y:S01]  /*e5f0*/  FFMA.FTZ R157, R157, R6.reuse, -R36.reuse ;  /* 0x000000069d9d7223 */ /* 0x180fe20000010824 */
[-C--:B------:R-:W-:Y:S01]  /*e600*/  FMUL.FTZ R8, R21, R6.reuse ;  /* 0x0000000615087220 */ /* 0x080fe20000410000 */
[-C--:B------:R-:W-:Y:S01]  /*e610*/  FFMA.FTZ R155, R155, R6.reuse, -R36 ;  /* 0x000000069b9b7223 */ /* 0x080fe20000010824 */
[----:B---3--:R-:W-:Y:S01]  /*e620*/  FADD.FTZ R13, R79, R2 ;  /* 0x000000024f0d7221 */ /* 0x008fe20000010000 */
[----:B------:R-:W-:Y:S01]  /*e630*/  MUFU.EX2 R59, R59 ;  /* 0x0000003b003b7308 */ /* 0x000fe20000000800 */
[-CC-:B------:R-:W-:Y:S01]  /*e640*/  FFMA.FTZ R87, R87, R6.reuse, -R36.reuse ;  /* 0x0000000657577223 */ /* 0x180fe20000010824 */
[-CC-:B------:R-:W-:Y:S01]  /*e650*/  FFMA.FTZ R183, R183, R6.reuse, -R36.reuse ;  /* 0x00000006b7b77223 */ /* 0x180fe20000010824 */
[----:B0-----:R-:W-:Y:S01]  /*e660*/  FADD.FTZ R2, R170, R13 ;  /* 0x0000000daa027221 */ /* 0x001fe20000010000 */
[-CC-:B------:R-:W-:Y:S01]  /*e670*/  FFMA.FTZ R83, R83, R6.reuse, -R36.reuse ;  /* 0x0000000653537223 */ /* 0x180fe20000010824 */
[-CC-:B------:R-:W-:Y:S01]  /*e680*/  FFMA.FTZ R81, R81, R6.reuse, -R36.reuse ;  /* 0x0000000651517223 */ /* 0x180fe20000010824 */
[-C--:B------:R-:W-:Y:S01]  /*e690*/  FFMA.FTZ R77, R77, R6.reuse, -R36 ;  /* 0x000000064d4d7223 */ /* 0x080fe20000010824 */
[----:B----4-:R-:W-:Y:S01]  /*e6a0*/  FADD.FTZ R9, R47, R2 ;  /* 0x000000022f097221 */ /* 0x010fe20000010000 */
[----:B------:R-:W0:Y:S01]  /*e6b0*/  MUFU.EX2 R8, R8 ;  /* 0x0000000800087308 */ /* 0x000e220000000800 */
[-CC-:B------:R-:W-:Y:S01]  /*e6c0*/  FFMA.FTZ R75, R75, R6.reuse, -R36.reuse ;  /* 0x000000064b4b7223 */ /* 0x180fe20000010824 */
[-CC-:B------:R-:W-:Y:S01]  /*e6d0*/  FFMA.FTZ R73, R73, R6.reuse, -R36.reuse ;  /* 0x0000000649497223 */ /* 0x180fe20000010824 */
[----:B-----5:R-:W-:Y:S01]  /*e6e0*/  FADD.FTZ R2, R164, R9 ;  /* 0x00000009a4027221 */ /* 0x020fe20000010000 */
[----:B------:R-:W-:Y:S01]  /*e6f0*/  FFMA.FTZ R36, R71, R6, -R36 ;  /* 0x0000000647247223 */ /* 0x000fe20000010824 */
[----:B------:R-:W-:Y:S01]  /*e700*/  IMAD.U32 R25, RZ, RZ, UR56 ;  /* 0x00000038ff197e24 */ /* 0x000fe2000f8e00ff */
[----:B------:R-:W-:Y:S01]  /*e710*/  ISETP.GT.AND P2, PT, R3, UR39, PT ;  /* 0x0000002703007c0c */ /* 0x000fe2000bf44270 */
[----:B------:R-:W-:Y:S01]  /*e720*/  FADD.FTZ R9, R49, R2 ;  /* 0x0000000231097221 */ /* 0x000fe20000010000 */
[----:B------:R-:W2:Y:S01]  /*e730*/  MUFU.EX2 R43, R43 ;  /* 0x0000002b002b7308 */ /* 0x000ea20000000800 */
[----:B------:R-:W-:Y:S01]  /*e740*/  UMOV UR56, UR44 ;  /* 0x0000002c00387c82 */ /* 0x000fe20008000000 */
[----:B------:R-:W-:Y:S01]  /*e750*/  @!P1 LEA R25, R25, UR41, 0x3 ;  /* 0x0000002919199c11 */ /* 0x000fe2000f8e18ff */
[----:B-1----:R-:W-:Y:S01]  /*e760*/  FADD.FTZ R2, R166, R9 ;  /* 0x00000009a6027221 */ /* 0x002fe20000010000 */
[----:B------:R-:W-:Y:S01]  /*e770*/  F2FP.BF16.F32.PACK_AB R172, R153, R172 ;  /* 0x000000ac99ac723e */ /* 0x000fe200000010ff */
[----:B------:R-:W-:Y:S01]  /*e780*/  VIADD R3, R3, 0xffffffff ;  /* 0xffffffff03037836 */ /* 0x000fe20000000000 */
[----:B------:R-:W-:Y:S01]  /*e790*/  F2FP.BF16.F32.PACK_AB R176, R33, R176 ;  /* 0x000000b021b0723e */ /* 0x000fe200000010ff */
[----:B------:R-:W-:Y:S01]  /*e7a0*/  FADD.FTZ R13, R53, R2 ;  /* 0x00000002350d7221 */ /* 0x000fe20000010000 */
[----:B------:R-:W1:Y:S01]  /*e7b0*/  MUFU.EX2 R162, R162 ;  /* 0x000000a200a27308 */ /* 0x000e620000000800 */
[----:B0-----:R-:W-:Y:S01]  /*e7c0*/  FFMA.FTZ R9, R8, R0, R35 ;  /* 0x0000000008097223 */ /* 0x001fe20000010023 */
[----:B------:R-:W-:-:S02]  /*e7d0*/  @!P1 VIADD R25, R25, 0x28860 ;  /* 0x0002886019199836 */ /* 0x000fc40000000000 */
[----:B------:R-:W-:Y:S01]  /*e7e0*/  FADD.FTZ R2, R160, R13 ;  /* 0x0000000da0027221 */ /* 0x000fe20000010000 */
[-C--:B------:R-:W-:Y:S01]  /*e7f0*/  FMUL.FTZ R90, R90, R8.reuse ;  /* 0x000000085a5a7220 */ /* 0x080fe20000410000 */
[----:B------:R-:W-:Y:S01]  /*e800*/  FADD.FTZ R9, R12, R9 ;  /* 0x000000090c097221 */ /* 0x000fe20000010000 */
[-C--:B------:R-:W-:Y:S01]  /*e810*/  FMUL.FTZ R91, R91, R8.reuse ;  /* 0x000000085b5b7220 */ /* 0x080fe20000410000 */
[----:B------:R-:W-:Y:S01]  /*e820*/  FADD.FTZ R13, R59, R2 ;  /* 0x000000023b0d7221 */ /* 0x000fe20000010000 */
[----:B------:R-:W0:Y:S01]  /*e830*/  MUFU.EX2 R20, R20 ;  /* 0x0000001400147308 */ /* 0x000e220000000800 */
[----:B------:R-:W-:Y:S01]  /*e840*/  FADD.FTZ R0, R14, R9 ;  /* 0x000000090e007221 */ /* 0x000fe20000010000 */
[----:B------:R-:W-:Y:S01]  /*e850*/  @!P1 PRMT R25, RZ, 0x654, R25 ;  /* 0x00000654ff199816 */ /* 0x000fe20000000019 */
[-C--:B------:R-:W-:Y:S01]  /*e860*/  FMUL.FTZ R94, R94, R8.reuse ;  /* 0x000000085e5e7220 */ /* 0x080fe20000410000 */
[-C--:B------:R-:W-:Y:S01]  /*e870*/  FMUL.FTZ R95, R95, R8.reuse ;  /* 0x000000085f5f7220 */ /* 0x080fe20000410000 */
[----:B--2---:R-:W-:Y:S01]  /*e880*/  FADD.FTZ R9, R43, R0 ;  /* 0x000000002b097221 */ /* 0x004fe20000010000 */
[----:B------:R2:W-:Y:S01]  /*e890*/  @!P1 SYNCS.ARRIVE.TRANS64.RED.A1T0 RZ, [R25+URZ], RZ ;  /* 0x000000ff19ff99a7 */ /* 0x0005e2000810043f */
[-C--:B------:R-:W-:Y:S01]  /*e8a0*/  FMUL.FTZ R98, R98, R8.reuse ;  /* 0x0000000862627220 */ /* 0x080fe20000410000 */
[----:B------:R-:W3:Y:S01]  /*e8b0*/  MUFU.EX2 R63, R63 ;  /* 0x0000003f003f7308 */ /* 0x000ee20000000800 */
[----:B-1----:R-:W-:Y:S01]  /*e8c0*/  FADD.FTZ R2, R162, R13 ;  /* 0x0000000da2027221 */ /* 0x002fe20000010000 */
[-C--:B------:R-:W-:Y:S01]  /*e8d0*/  FMUL.FTZ R99, R99, R8.reuse ;  /* 0x0000000863637220 */ /* 0x080fe20000410000 */
[-C--:B------:R-:W-:Y:S01]  /*e8e0*/  FMUL.FTZ R102, R102, R8.reuse ;  /* 0x0000000866667220 */ /* 0x080fe20000410000 */
[-C--:B------:R-:W-:Y:S01]  /*e8f0*/  FMUL.FTZ R103, R103, R8.reuse ;  /* 0x0000000867677220 */ /* 0x080fe20000410000 */
[-C--:B------:R-:W-:Y:S01]  /*e900*/  FMUL.FTZ R106, R106, R8.reuse ;  /* 0x000000086a6a7220 */ /* 0x080fe20000410000 */
[-C--:B------:R-:W-:Y:S01]  /*e910*/  FMUL.FTZ R107, R107, R8.reuse ;  /* 0x000000086b6b7220 */ /* 0x080fe20000410000 */
[-C--:B------:R-:W-:Y:S01]  /*e920*/  FMUL.FTZ R110, R110, R8.reuse ;  /* 0x000000086e6e7220 */ /* 0x080fe20000410000 */
[----:B------:R-:W1:Y:S01]  /*e930*/  MUFU.EX2 R45, R45 ;  /* 0x0000002d002d7308 */ /* 0x000e620000000800 */
        /* <DEDUP_REMOVED lines=8> */
[----:B---3--:R-:W-:Y:S01]  /*e9c0*/  FADD.FTZ R9, R63, R2 ;  /* 0x000000023f097221 */ /* 0x008fe20000010000 */
[-C--:B------:R-:W-:Y:S01]  /*e9d0*/  FMUL.FTZ R123, R123, R8.reuse ;  /* 0x000000087b7b7220 */ /* 0x080fe20000410000 */
[-C--:B------:R-:W-:Y:S01]  /*e9e0*/  FMUL.FTZ R126, R126, R8.reuse ;  /* 0x000000087e7e7220 */ /* 0x080fe20000410000 */
[-C--:B------:R-:W-:Y:S01]  /*e9f0*/  FMUL.FTZ R127, R127, R8.reuse ;  /* 0x000000087f7f7220 */ /* 0x080fe20000410000 */
[-C--:B------:R-:W-:Y:S01]  /*ea00*/  FMUL.FTZ R130, R130, R8.reuse ;  /* 0x0000000882827220 */ /* 0x080fe20000410000 */
[-C--:B------:R-:W-:Y:S01]  /*ea10*/  FMUL.FTZ R131, R131, R8.reuse ;  /* 0x0000000883837220 */ /* 0x080fe20000410000 */
        /* <DEDUP_REMOVED lines=13> */
[----:B------:R-:W-:Y:S01]  /*eaf0*/  FMUL.FTZ R151, R151, R8 ;  /* 0x0000000897977220 */ /* 0x000fe20000410000 */
[----:B------:R-:W-:Y:S01]  /*eb00*/  F2FP.BF16.F32.PACK_AB R178, R31, R178 ;  /* 0x000000b21fb2723e */ /* 0x000fe200000010ff */
[----:B------:R-:W-:Y:S01]  /*eb10*/  IMAD.MOV.U32 R8, RZ, RZ, R5 ;  /* 0x000000ffff087224 */ /* 0x000fe200078e0005 */
[----:B------:R-:W-:Y:S01]  /*eb20*/  F2FP.BF16.F32.PACK_AB R174, R85, R174 ;  /* 0x000000ae55ae723e */ /* 0x000fe200000010ff */
[----:B------:R-:W0:Y:S01]  /*eb30*/  MUFU.EX2 R57, R57 ;  /* 0x0000003900397308 */ /* 0x000e220000000800 */
[----:B---3--:R-:W-:Y:S01]  /*eb40*/  FADD.FTZ R9, R15, R0 ;  /* 0x000000000f097221 */ /* 0x008fe20000010000 */
[----:B------:R-:W-:-:S02]  /*eb50*/  F2FP.BF16.F32.PACK_AB R168, R79, R168 ;  /* 0x000000a84fa8723e */ /* 0x000fc400000010ff */
[----:B------:R-:W-:Y:S02]  /*eb60*/  F2FP.BF16.F32.PACK_AB R170, R47, R170 ;  /* 0x000000aa2faa723e */ /* 0x000fe400000010ff */
[----:B------:R-:W-:Y:S02]  /*eb70*/  F2FP.BF16.F32.PACK_AB R164, R49, R164 ;  /* 0x000000a431a4723e */ /* 0x000fe400000010ff */
[----:B------:R-:W3:Y:S01]  /*eb80*/  MUFU.EX2 R173, R173 ;  /* 0x000000ad00ad7308 */ /* 0x000ee20000000800 */
[----:B-1----:R-:W-:Y:S01]  /*eb90*/  FADD.FTZ R0, R24, R9 ;  /* 0x0000000918007221 */ /* 0x002fe20000010000 */
[----:B------:R-:W-:Y:S02]  /*eba0*/  F2FP.BF16.F32.PACK_AB R166, R53, R166 ;  /* 0x000000a635a6723e */ /* 0x000fe400000010ff */
[----:B------:R-:W-:Y:S02]  /*ebb0*/  F2FP.BF16.F32.PACK_AB R160, R59, R160 ;  /* 0x000000a03ba0723e */ /* 0x000fe400000010ff */
[----:B------:R-:W-:-:S02]  /*ebc0*/  F2FP.BF16.F32.PACK_AB R162, R63, R162 ;  /* 0x000000a23fa2723e */ /* 0x000fc400000010ff */
[----:B------:R-:W1:Y:S01]  /*ebd0*/  MUFU.EX2 R158, R158 ;  /* 0x0000009e009e7308 */ /* 0x000e620000000800 */
[C---:B0-----:R-:W-:Y:S01]  /*ebe0*/  FADD.FTZ R11, R57.reuse, R2 ;  /* 0x00000002390b7221 */ /* 0x041fe20000010000 */
[----:B------:R-:W-:Y:S02]  /*ebf0*/  F2FP.BF16.F32.PACK_AB R156, R57, R156 ;  /* 0x0000009c399c723e */ /* 0x000fe400000010ff */
[----:B------:R-:W-:-:S04]  /*ec00*/  F2FP.BF16.F32.PACK_AB R181, R12, R35 ;  /* 0x000000230cb5723e */ /* 0x000fc800000010ff */
[----:B------:R-:W0:Y:S01]  /*ec10*/  MUFU.EX2 R26, R26 ;  /* 0x0000001a001a7308 */ /* 0x000e220000000800 */
[----:B---3--:R-:W-:-:S07]  /*ec20*/  FADD.FTZ R9, R173, R0 ;  /* 0x00000000ad097221 */ /* 0x008fce0000010000 */
[----:B------:R-:W3:Y:S01]  /*ec30*/  MUFU.EX2 R51, R51 ;  /* 0x0000003300337308 */ /* 0x000ee20000000800 */
[----:B-1----:R-:W-:-:S07]  /*ec40*/  FADD.FTZ R2, R158, R11 ;  /* 0x0000000b9e027221 */ /* 0x002fce0000010000 */
[----:B------:R-:W1:Y:S01]  /*ec50*/  MUFU.EX2 R175, R175 ;  /* 0x000000af00af7308 */ /* 0x000e620000000800 */
[C---:B0-----:R-:W-:Y:S01]  /*ec60*/  FADD.FTZ R0, R26.reuse, R9 ;  /* 0x000000091a007221 */ /* 0x041fe20000010000 */
[----:B------:R-:W-:-:S06]  /*ec70*/  F2FP.BF16.F32.PACK_AB R173, R26, R173 ;  /* 0x000000ad1aad723e */ /* 0x000fcc00000010ff */
[----:B------:R-:W0:Y:S01]  /*ec80*/  MUFU.EX2 R152, R152 ;  /* 0x0000009800987308 */ /* 0x000e220000000800 */
[C---:B---3--:R-:W-:Y:S01]  /*ec90*/  FADD.FTZ R11, R51.reuse, R2 ;  /* 0x00000002330b7221 */ /* 0x048fe20000010000 */
[----:B------:R-:W-:-:S06]  /*eca0*/  F2FP.BF16.F32.PACK_AB R158, R51, R158 ;  /* 0x0000009e339e723e */ /* 0x000fcc00000010ff */
[----:B------:R-:W3:Y:S01]  /*ecb0*/  MUFU.EX2 R28, R28 ;  /* 0x0000001c001c7308 */ /* 0x000ee20000000800 */
[----:B-1----:R-:W-:-:S07]  /*ecc0*/  FADD.FTZ R9, R175, R0 ;  /* 0x00000000af097221 */ /* 0x002fce0000010000 */
[----:B------:R-:W1:Y:S01]  /*ecd0*/  MUFU.EX2 R41, R41 ;  /* 0x0000002900297308 */ /* 0x000e620000000800 */
[----:B0-----:R-:W-:-:S07]  /*ece0*/  FADD.FTZ R2, R152, R11 ;  /* 0x0000000b98027221 */ /* 0x001fce0000010000 */
[----:B------:R-:W0:Y:S01]  /*ecf0*/  MUFU.EX2 R169, R169 ;  /* 0x000000a900a97308 */ /* 0x000e220000000800 */
[C---:B---3--:R-:W-:Y:S01]  /*ed00*/  FADD.FTZ R0, R28.reuse, R9 ;  /* 0x000000091c007221 */ /* 0x048fe20000010000 */
[----:B------:R-:W-:-:S06]  /*ed10*/  F2FP.BF16.F32.PACK_AB R175, R28, R175 ;  /* 0x000000af1caf723e */ /* 0x000fcc00000010ff */
[----:B------:R-:W3:Y:S01]  /*ed20*/  MUFU.EX2 R154, R154 ;  /* 0x0000009a009a7308 */ /* 0x000ee20000000800 */
[C---:B-1----:R-:W-:Y:S01]  /*ed30*/  FADD.FTZ R11, R41.reuse, R2 ;  /* 0x00000002290b7221 */ /* 0x042fe20000010000 */
[----:B------:R-:W-:-:S06]  /*ed40*/  F2FP.BF16.F32.PACK_AB R152, R41, R152 ;  /* 0x000000982998723e */ /* 0x000fcc00000010ff */
[----:B------:R-:W1:Y:S01]  /*ed50*/  MUFU.EX2 R30, R30 ;  /* 0x0000001e001e7308 */ /* 0x000e620000000800 */
[----:B0-----:R-:W-:-:S07]  /*ed60*/  FADD.FTZ R9, R169, R0 ;  /* 0x00000000a9097221 */ /* 0x001fce0000010000 */
[----:B------:R-:W0:Y:S01]  /*ed70*/  MUFU.EX2 R7, R7 ;  /* 0x0000000700077308 */ /* 0x000e220000000800 */
[----:B---3--:R-:W-:-:S07]  /*ed80*/  FADD.FTZ R2, R154, R11 ;  /* 0x0000000b9a027221 */ /* 0x008fce0000010000 */
[----:B------:R-:W3:Y:S01]  /*ed90*/  MUFU.EX2 R171, R171 ;  /* 0x000000ab00ab7308 */ /* 0x000ee20000000800 */
[C---:B-1----:R-:W-:Y:S01]  /*eda0*/  FADD.FTZ R0, R30.reuse, R9 ;  /* 0x000000091e007221 */ /* 0x042fe20000010000 */
[----:B------:R-:W-:-:S06]  /*edb0*/  F2FP.BF16.F32.PACK_AB R169, R30, R169 ;  /* 0x000000a91ea9723e */ /* 0x000fcc00000010ff */
[----:B------:R-:W1:Y:S01]  /*edc0*/  MUFU.EX2 R32, R32 ;  /* 0x0000002000207308 */ /* 0x000e620000000800 */
[C---:B0-----:R-:W-:Y:S01]  /*edd0*/  FADD.FTZ R2, R7.reuse, R2 ;  /* 0x0000000207027221 */ /* 0x041fe20000010000 */
[----:B------:R-:W-:-:S06]  /*ede0*/  F2FP.BF16.F32.PACK_AB R154, R7, R154 ;  /* 0x0000009a079a723e */ /* 0x000fcc00000010ff */
[----:B------:R-:W0:Y:S01]  /*edf0*/  MUFU.EX2 R165, R165 ;  /* 0x000000a500a57308 */ /* 0x000e220000000800 */
[----:B---3--:R-:W-:-:S07]  /*ee00*/  FADD.FTZ R7, R171, R0 ;  /* 0x00000000ab077221 */ /* 0x008fce0000010000 */
[----:B------:R-:W3:Y:S01]  /*ee10*/  MUFU.EX2 R34, R34 ;  /* 0x0000002200227308 */ /* 0x000ee20000000800 */
[C---:B-1----:R-:W-:Y:S01]  /*ee20*/  FADD.FTZ R0, R32.reuse, R7 ;  /* 0x0000000720007221 */ /* 0x042fe20000010000 */
[----:B------:R-:W-:-:S06]  /*ee30*/  F2FP.BF16.F32.PACK_AB R171, R32, R171 ;  /* 0x000000ab20ab723e */ /* 0x000fcc00000010ff */
[----:B------:R1:W4:Y:S01]  /*ee40*/  MUFU.EX2 R38, R179 ;  /* 0x000000b300267308 */ /* 0x0003220000000800 */
[----:B0-----:R-:W-:-:S07]  /*ee50*/  FADD.FTZ R7, R165, R0 ;  /* 0x00000000a5077221 */ /* 0x001fce0000010000 */
[----:B------:R-:W0:Y:S01]  /*ee60*/  MUFU.EX2 R167, R193 ;  /* 0x000000c100a77308 */ /* 0x000e220000000800 */
[----:B---3--:R-:W-:Y:S01]  /*ee70*/  FADD.FTZ R7, R34, R7 ;  /* 0x0000000722077221 */ /* 0x008fe20000010000 */
[----:B-1----:R-:W-:Y:S02]  /*ee80*/  F2FP.BF16.F32.PACK_AB R179, R24, R15 ;  /* 0x0000000f18b3723e */ /* 0x002fe400000010ff */
[----:B------:R-:W-:-:S04]  /*ee90*/  F2FP.BF16.F32.PACK_AB R165, R34, R165 ;  /* 0x000000a522a5723e */ /* 0x000fc800000010ff */
[----:B------:R-:W1:Y:S01]  /*eea0*/  MUFU.EX2 R40, R39 ;  /* 0x0000002700287308 */ /* 0x000e620000000800 */
[----:B----4-:R-:W-:-:S07]  /*eeb0*/  FADD.FTZ R7, R38, R7 ;  /* 0x0000000726077221 */ /* 0x010fce0000010000 */
[----:B------:R3:W4:Y:S01]  /*eec0*/  MUFU.EX2 R161, R177 ;  /* 0x000000b100a17308 */ /* 0x0007220000000800 */
[C---:B0-----:R-:W-:Y:S01]  /*eed0*/  FADD.FTZ R7, R167.reuse, R7 ;  /* 0x00000007a7077221 */ /* 0x041fe20000010000 */
[----:B------:R-:W-:-:S06]  /*eee0*/  F2FP.BF16.F32.PACK_AB R167, R167, R38 ;  /* 0x00000026a7a7723e */ /* 0x000fcc00000010ff */
[----:B------:R-:W0:Y:S01]  /*eef0*/  MUFU.EX2 R42, R157 ;  /* 0x0000009d002a7308 */ /* 0x000e220000000800 */
[----:B-1----:R-:W-:Y:S01]  /*ef00*/  FADD.FTZ R7, R40, R7 ;  /* 0x0000000728077221 */ /* 0x002fe20000010000 */
[----:B---3--:R-:W-:-:S06]  /*ef10*/  F2FP.BF16.F32.PACK_AB R177, R45, R20 ;  /* 0x000000142db1723e */ /* 0x008fcc00000010ff */
[----:B------:R-:W1:Y:S01]  /*ef20*/  MUFU.EX2 R155, R155 ;  /* 0x0000009b009b7308 */ /* 0x000e620000000800 */
[C---:B----4-:R-:W-:Y:S01]  /*ef30*/  FADD.FTZ R7, R161.reuse, R7 ;  /* 0x00000007a1077221 */ /* 0x050fe20000010000 */
[----:B------:R-:W-:-:S06]  /*ef40*/  F2FP.BF16.F32.PACK_AB R161, R161, R40 ;  /* 0x00000028a1a1723e */ /* 0x000fcc00000010ff */
[----:B------:R-:W3:Y:S01]  /*ef50*/  MUFU.EX2 R44, R87 ;  /* 0x00000057002c7308 */ /* 0x000ee20000000800 */
[----:B0-----:R-:W-:-:S07]  /*ef60*/  FADD.FTZ R7, R42, R7 ;  /* 0x000000072a077221 */ /* 0x001fce0000010000 */
[----:B------:R0:W4:Y:S01]  /*ef70*/  MUFU.EX2 R157, R183 ;  /* 0x000000b7009d7308 */ /* 0x0001220000000800 */
[C---:B-1----:R-:W-:Y:S01]  /*ef80*/  FADD.FTZ R7, R155.reuse, R7 ;  /* 0x000000079b077221 */ /* 0x042fe20000010000 */
[----:B------:R-:W-:-:S06]  /*ef90*/  F2FP.BF16.F32.PACK_AB R163, R155, R42 ;  /* 0x0000002a9ba3723e */ /* 0x000fcc00000010ff */
[----:B------:R-:W1:Y:S01]  /*efa0*/  MUFU.EX2 R0, R83 ;  /* 0x0000005300007308 */ /* 0x000e620000000800 */
[----:B---3--:R-:W-:Y:S01]  /*efb0*/  FADD.FTZ R7, R44, R7 ;  /* 0x000000072c077221 */ /* 0x008fe20000010000 */
[----:B0-----:R-:W-:-:S06]  /*efc0*/  F2FP.BF16.F32.PACK_AB R183, R43, R14 ;  /* 0x0000000e2bb7723e */ /* 0x001fcc00000010ff */
[----:B------:R-:W0:Y:S01]  /*efd0*/  MUFU.EX2 R81, R81 ;  /* 0x0000005100517308 */ /* 0x000e220000000800 */
[C---:B----4-:R-:W-:Y:S01]  /*efe0*/  FADD.FTZ R7, R157.reuse, R7 ;  /* 0x000000079d077221 */ /* 0x050fe20000010000 */
[----:B------:R-:W-:-:S06]  /*eff0*/  F2FP.BF16.F32.PACK_AB R157, R157, R44 ;  /* 0x0000002c9d9d723e */ /* 0x000fcc00000010ff */
[----:B------:R-:W3:Y:S01]  /*f000*/  MUFU.EX2 R46, R77 ;  /* 0x0000004d002e7308 */ /* 0x000ee20000000800 */
[----:B-1----:R-:W-:-:S07]  /*f010*/  FADD.FTZ R7, R0, R7 ;  /* 0x0000000700077221 */ /* 0x002fce0000010000 */
[----:B------:R-:W1:Y:S01]  /*f020*/  MUFU.EX2 R75, R75 ;  /* 0x0000004b004b7308 */ /* 0x000e620000000800 */
[C---:B0-----:R-:W-:Y:S01]  /*f030*/  FADD.FTZ R7, R81.reuse, R7 ;  /* 0x0000000751077221 */ /* 0x041fe20000010000 */
[----:B------:R-:W-:-:S06]  /*f040*/  F2FP.BF16.F32.PACK_AB R159, R81, R0 ;  /* 0x00000000519f723e */ /* 0x000fcc00000010ff */
[----:B------:R-:W0:Y:S01]  /*f050*/  MUFU.EX2 R48, R73 ;  /* 0x0000004900307308 */ /* 0x000e220000000800 */
[----:B---3--:R-:W-:-:S07]  /*f060*/  FADD.FTZ R7, R46, R7 ;  /* 0x000000072e077221 */ /* 0x008fce0000010000 */
[----:B------:R-:W3:Y:S01]  /*f070*/  MUFU.EX2 R36, R36 ;  /* 0x0000002400247308 */ /* 0x000ee20000000800 */
[C---:B-1----:R-:W-:Y:S01]  /*f080*/  FADD.FTZ R7, R75.reuse, R7 ;  /* 0x000000074b077221 */ /* 0x042fe20000010000 */
[----:B------:R-:W-:-:S03]  /*f090*/  F2FP.BF16.F32.PACK_AB R153, R75, R46 ;  /* 0x0000002e4b99723e */ /* 0x000fc600000010ff */
[----:B0-----:R-:W-:-:S04]  /*f0a0*/  FADD.FTZ R7, R48, R7 ;  /* 0x0000000730077221 */ /* 0x001fc80000010000 */
[C---:B---3--:R-:W-:Y:S01]  /*f0b0*/  FADD.FTZ R0, R36.reuse, R7 ;  /* 0x0000000724007221 */ /* 0x048fe20000010000 */
[----:B------:R-:W-:Y:S01]  /*f0c0*/  F2FP.BF16.F32.PACK_AB R155, R36, R48 ;  /* 0x00000030249b723e */ /* 0x000fe200000010ff */
[----:B------:R-:W-:Y:S01]  /*f0d0*/  IMAD.MOV.U32 R7, RZ, RZ, R4 ;  /* 0x000000ffff077224 */ /* 0x000fe200078e0004 */
[----:B--2---:R-:W-:Y:S06]  /*f0e0*/  @P2 BRA `(.L_x_1173) ;  /* 0xffffffc400f42947 */ /* 0x004fec000383ffff */
.L_x_1156:
[----:B------:R-:W-:Y:S06]  /*f0f0*/  BAR.ARV 0x8, 0x180 ;  /* 0x0206000000007b1d */ /* 0x000fec0000002000 */
[----:B------:R-:W-:Y:S05]  /*f100*/  @!P0 BRA `(.L_x_1174) ;  /* 0x0000000000048947 */ /* 0x000fea0003800000 */
[----:B------:R-:W-:Y:S01]  /*f110*/  BPT.TRAP 0x1 ;  /* 0x000000040000795c */ /* 0x000fe20000300000 */
.L_x_1174:
[----:B------:R-:W-:Y:S01]  /*f120*/  ULEA UR5, UR44, UR41, 0x3 ;  /* 0x000000292c057291 */ /* 0x000fe2000f8e183f */
[----:B------:R-:W-:-:S05]  /*f130*/  IMAD.U32 R3, RZ, RZ, UR45 ;  /* 0x0000002dff037e24 */ /* 0x000fca000f8e00ff */
[----:B------:R-:W-:-:S04]  /*f140*/  SHF.L.U32 R3, R3, 0x1f, RZ ;  /* 0x0000001f03037819 */ /* 0x000fc800000006ff */
[----:B------:R0:W1:Y:S01]  /*f150*/  SYNCS.PHASECHK.TRANS64.TRYWAIT P2, [UR5+0x28850], R3 ;  /* 0x02885003ff0075a7 */ /* 0x0000620008040145 */
[----:B------:R-:W-:Y:S05]  /*f160*/  @!P0 BRA `(.L_x_1175) ;  /* 0x0000000000048947 */ /* 0x000fea0003800000 */
[----:B------:R-:W-:Y:S01]  /*f170*/  BPT.TRAP 0x1 ;  /* 0x000000040000795c */ /* 0x000fe20000300000 */
.L_x_1175:
[----:B-1----:R-:W-:Y:S05]  /*f180*/  @P2 BRA `(.L_x_1176) ;  /* 0x0000000000082947 */ /* 0x002fea0003800000 */
[----:B------:R-:W1:Y:S02]  /*f190*/  SYNCS.PHASECHK.TRANS64.TRYWAIT P0, [UR5+0x28850], R3 ;  /* 0x02885003ff0075a7 */ /* 0x000e640008000145 */
[----:B-1----:R-:W-:Y:S05]  /*f1a0*/  @!P0 BRA `(.L_x_1177) ;  /* 0x0000007000908947 */ /* 0x002fea0003800000 */
.L_x_1176:
[----:B------:R-:W-:Y:S01]  /*f1b0*/  UIADD3 UR41, UR41, 0x400, URZ ;  /* 0x0000040029297890 */ /* 0x000fe2000fffe03f */
[----:B------:R-:W-:Y:S01]  /*f1c0*/  WARPGROUP.ARRIVE ;  /* 0x00000000000079c5 */ /* 0x000fe20000000000 */
[----:B------:R-:W-:Y:S01]  /*f1d0*/  UMOV UR7, 0x40000040 ;  /* 0x4000004000077882 */ /* 0x000fe20000000000 */
[----:B01----:R-:W0:Y:S01]  /*f1e0*/  SHFL.BFLY PT, R3, R2, 0x2, 0x1f ;  /* 0x0c401f0002037f89 */ /* 0x003e2200000e0000 */
[----:B------:R-:W-:Y:S01]  /*f1f0*/  USHF.R.U32.HI UR41, URZ, 0x4, UR41 ;  /* 0x000000043f297899 */ /* 0x000fe20008011629 */
[----:B------:R-:W-:Y:S01]  /*f200*/  IMAD.U32 R13, RZ, RZ, UR5 ;  /* 0x00000005ff0d7e24 */ /* 0x000fe2000f8e00ff */
[----:B------:R-:W-:Y:S01]  /*f210*/  UIADD3 UR46, UR46, 0x1, URZ ;  /* 0x000000012e2e7890 */ /* 0x000fe2000fffe03f */
[----:B------:R-:W1:Y:S01]  /*f220*/  SHFL.BFLY PT, R7, R0, 0x2, 0x1f ;  /* 0x0c401f0000077f89 */ /* 0x000e6200000e0000 */
[----:B------:R-:W-:Y:S01]  /*f230*/  ULOP3.LUT UR41, UR41, 0x3fff, URZ, 0xc0, !UPT ;  /* 0x00003fff29297892 */ /* 0x000fe2000f8ec03f */
[----:B------:R-:W-:Y:S02]  /*f240*/  IMAD.MOV.U32 R36, RZ, RZ, -0x800000 ;  /* 0xff800000ff247424 */ /* 0x000fe400078e00ff */
[----:B------:R-:W-:Y:S01]  /*f250*/  IMAD.MOV.U32 R9, RZ, RZ, RZ ;  /* 0x000000ffff097224 */ /* 0x000fe200078e00ff */
[----:B------:R-:W-:-:S04]  /*f260*/  ULOP3.LUT UR4, UR41, 0x4000000, URZ, 0xfc, !UPT ;  /* 0x0400000029047892 */ /* 0x000fc8000f8efc3f */
[----:B------:R-:W-:Y:S02]  /*f270*/  ULEA UR4, UR44, UR4, 0xb ;  /* 0x000000042c047291 */ /* 0x000fe4000f8e583f */
[----:B------:R-:W-:-:S04]  /*f280*/  UIADD3 UR44, UR44, 0x1, URZ ;  /* 0x000000012c2c7890 */ /* 0x000fc8000fffe03f */
[----:B------:R-:W-:Y:S01]  /*f290*/  UISETP.NE.AND UP0, UPT, UR44, 0x2, UPT ;  /* 0x000000022c00788c */ /* 0x000fe2000bf05270 */
[----:B------:R-:W-:Y:S02]  /*f2a0*/  UMOV UR6, UR4 ;  /* 0x0000000400067c82 */ /* 0x000fe40008000000 */
[----:B------:R-:W-:Y:S01]  /*f2b0*/  HGMMA.64x128x16.F32.BF16 R88, R180, gdesc[UR4].tnspB, R88, gsb0 ;  /* 0x41e00004b4587df0 */ /* 0x000fe20008001858 */
[----:B------:R-:W-:Y:S01]  /*f2c0*/  UIADD3 UR6, UR4, 0x80, URZ ;  /* 0x0000008004067890 */ /* 0x000fe2000fffe03f */
[----:B0-----:R-:W-:Y:S01]  /*f2d0*/  FADD.FTZ R3, R3, R2 ;  /* 0x0000000203037221 */ /* 0x001fe20000010000 */
[----:B------:R-:W-:Y:S01]  /*f2e0*/  UMOV UR7, 0x40000040 ;  /* 0x4000004000077882 */ /* 0x000fe20000000000 */
[----:B------:R-:W-:Y:S02]  /*f2f0*/  IMAD.MOV.U32 R2, RZ, RZ, RZ ;  /* 0x000000ffff027224 */ /* 0x000fe400078e00ff */
[----:B-1----:R-:W-:Y:S01]  /*f300*/  FADD.FTZ R7, R7, R0 ;  /* 0x0000000007077221 */ /* 0x002fe20000010000 */
[----:B------:R-:W-:Y:S01]  /*f310*/  IMAD.MOV.U32 R0, RZ, RZ, -0x800000 ;  /* 0xff800000ff007424 */ /* 0x000fe200078e00ff */
[----:B------:R-:W0:Y:S01]  /*f320*/  SHFL.BFLY PT, R8, R3, 0x1, 0x1f ;  /* 0x0c201f0003087f89 */ /* 0x000e2200000e0000 */
[----:B------:R-:W-:-:S03]  /*f330*/  USEL UR44, UR44, URZ, UP0 ;  /* 0x0000003f2c2c7287 */ /* 0x000fc60008000000 */
[----:B------:R-:W1:Y:S01]  /*f340*/  SHFL.BFLY PT, R10, R7, 0x1, 0x1f ;  /* 0x0c201f00070a7f89 */ /* 0x000e6200000e0000 */
[----:B0-----:R-:W-:Y:S01]  /*f350*/  FADD.FTZ R11, R3, R8 ;  /* 0x00000008030b7221 */ /* 0x001fe20000010000 */
[----:B-1----:R-:W-:-:S04]  /*f360*/  FADD.FTZ R12, R7, R10 ;  /* 0x0000000a070c7221 */ /* 0x002fc80000010000 */
[----:B------:R-:W-:Y:S02]  /*f370*/  FSETP.NE.FTZ.AND P0, PT, R11, RZ, PT ;  /* 0x000000ff0b00720b */ /* 0x000fe40003f15000 */
[----:B------:R-:W-:-:S11]  /*f380*/  FSETP.NE.FTZ.AND P2, PT, R12, RZ, PT ;  /* 0x000000ff0c00720b */ /* 0x000fd60003f55000 */
[----:B------:R-:W0:Y:S01]  /*f390*/  @P0 MUFU.LG2 R8, R11 ;  /* 0x0000000b00080308 */ /* 0x000e220000000c00 */
[C---:B------:R-:W-:Y:S01]  /*f3a0*/  @P0 FMUL.FTZ R3, R6.reuse, 0.69314718246459960938 ;  /* 0x3f31721806030820 */ /* 0x040fe20000410000 */
[----:B------:R-:W-:Y:S01]  /*f3b0*/  @P2 FMUL.FTZ R7, R6, 0.69314718246459960938 ;  /* 0x3f31721806072820 */ /* 0x000fe20000410000 */
[----:B------:R-:W-:-:S05]  /*f3c0*/  @!P1 VIADD R6, R13, 0x28860 ;  /* 0x000288600d069836 */ /* 0x000fca0000000000 */
[----:B------:R-:W1:Y:S08]  /*f3d0*/  @P2 MUFU.LG2 R10, R12 ;  /* 0x0000000c000a2308 */ /* 0x000e700000000c00 */
[----:B------:R-:W2:Y:S01]  /*f3e0*/  @P0 MUFU.RCP R2, R11 ;  /* 0x0000000b00020308 */ /* 0x000ea20000001000 */
[----:B0-----:R-:W-:-:S04]  /*f3f0*/  @P0 FMUL.FTZ R8, R8, 0.69314718246459960938 ;  /* 0x3f31721808080820 */ /* 0x001fc80000410000 */
[----:B------:R-:W-:Y:S01]  /*f400*/  @P0 FFMA.FTZ R36, R3, R4, R8 ;  /* 0x0000000403240223 */ /* 0x000fe20000010008 */
[----:B------:R-:W-:Y:S02]  /*f410*/  @!P1 PRMT R3, RZ, 0x654, R6 ;  /* 0x00000654ff039816 */ /* 0x000fe40000000006 */
[----:B------:R-:W0:Y:S01]  /*f420*/  @P2 MUFU.RCP R9, R12 ;  /* 0x0000000c00092308 */ /* 0x000e220000001000 */
[----:B-1----:R-:W-:Y:S01]  /*f430*/  @P2 FMUL.FTZ R10, R10, 0.69314718246459960938 ;  /* 0x3f3172180a0a2820 */ /* 0x002fe20000410000 */
[----:B------:R-:W-:-:S03]  /*f440*/  PLOP3.LUT P0, PT, PT, PT, PT, 0x8, 0x0 ;  /* 0x000000000000781c */ /* 0x000fc60003f0e170 */
[----:B------:R-:W-:Y:S01]  /*f450*/  @P2 FFMA.FTZ R0, R7, R5, R10 ;  /* 0x0000000507002223 */ /* 0x000fe2000001000a */
        /* <DEDUP_REMOVED lines=31> */
[----:B------:R-:W-:-:S04]  /*f650*/  USEL UR4, URZ, 0x1, UP0 ;  /* 0x000000013f047887 */ /* 0x000fc80008000000 */
[----:B------:R-:W-:Y:S01]  /*f660*/  ULOP3.LUT UR45, UR45, UR4, URZ, 0x3c, !UPT ;  /* 0x000000042d2d7292 */ /* 0x000fe2000f8e3c3f */
[----:B------:R-:W-:Y:S02]  /*f670*/  WARPGROUP.DEPBAR.LE gsb0, 0x0 ;  /* 0x00008000000079c5 */ /* 0x000fe40000010000 */
[----:B------:R-:W-:-:S06]  /*f680*/  WARPGROUP.ARRIVE ;  /* 0x00000000000079c5 */ /* 0x000fcc0000000000 */
[----:B------:R-:W-:Y:S03]  /*f690*/  HGMMA.64x128x16.F32.BF16 R88, R152, gdesc[UR4].tnspB, R88, gsb0 ;  /* 0x41e0000498587df0 */ /* 0x000fe60008001858 */
[----:B------:R-:W-:Y:S02]  /*f6a0*/  WARPGROUP.DEPBAR.LE gsb0, 0x0 ;  /* 0x00008000000079c5 */ /* 0x000fe40000010000 */
[----:B------:R1:W-:Y:S01]  /*f6b0*/  @!P1 SYNCS.ARRIVE.TRANS64.RED.A1T0 RZ, [R3+URZ], RZ ;  /* 0x000000ff03ff99a7 */ /* 0x0003e2000810043f */
        /* <DEDUP_REMOVED lines=63> */
[----:B-1----:R-:W-:-:S07]  /*fab0*/  FMUL.FTZ R151, R151, R9 ;  /* 0x0000000997977220 */ /* 0x002fce0000410000 */
.L_x_1107:
[----:B------:R-:W0:Y:S01]  /*fac0*/  S2R R2, SR_CgaCtaId ;  /* 0x0000000000027919 */ /* 0x000e220000008800 */
[----:B------:R-:W-:Y:S01]  /*fad0*/  MOV R37, 0x400 ;  /* 0x0000040000257802 */ /* 0x000fe20000000f00 */
[----:B------:R-:W-:Y:S01]  /*fae0*/  BSSY B0, `(.L_x_1178) ;  /* 0x00001c5000007945 */ /* 0x000fe20003800000 */
[----:B------:R-:W-:Y:S02]  /*faf0*/  BAR.SYNC.DEFER_BLOCKING 0x5, 0x180 ;  /* 0x0146000000007b1d */ /* 0x000fe40000010000 */
[----:B0-----:R-:W-:-:S05]  /*fb00*/  LEA R37, R2, R37, 0x18 ;  /* 0x0000002502257211 */ /* 0x001fca00078ec0ff */
[----:B------:R-:W0:Y:S02]  /*fb10*/  LDS R2, [R37+0x288d0] ;  /* 0x0288d00025027984 */ /* 0x000e240000000800 */
[----:B0-----:R-:W-:Y:S01]  /*fb20*/  R2UR UR4, R2 ;  /* 0x00000000020472ca */ /* 0x001fe200000e0000 */
[----:B------:R-:W-:Y:S06]  /*fb30*/  BAR.ARV 0x4, 0x180 ;  /* 0x0106000000007b1d */ /* 0x000fec0000002000 */
[----:B------:R-:W-:Y:S08]  /*fb40*/  @P0 BRA `(.L_x_1179) ;  /* 0x0000001000a40947 */ /* 0x000ff00003800000 */
[----:B------:R-:W0:Y:S01]  /*fb50*/  S2R R2, SR_SWINHI ;  /* 0x0000000000027919 */ /* 0x000e220000002f00 */
[----:B------:R-:W-:Y:S01]  /*fb60*/  IMAD R3, R184, 0x40, R18 ;  /* 0x00000040b8037824 */ /* 0x000fe200078e0212 */
[----:B------:R-:W1:Y:S01]  /*fb70*/  LDC R44, c[0x0][0xbe8] ;  /* 0x0002fa00ff2c7b82 */ /* 0x000e620000000800 */
[----:B------:R-:W-:Y:S01]  /*fb80*/  F2FP.BF16.F32.PACK_AB R6, R93, R6 ;  /* 0x000000065d06723e */ /* 0x000fe200000010ff */
[----:B------:R-:W-:Y:S01]  /*fb90*/  USHF.R.S32.HI UR12, URZ, 0x1f, UR37 ;  /* 0x0000001f3f0c7899 */ /* 0x000fe20008011425 */
[----:B------:R-:W-:Y:S01]  /*fba0*/  F2FP.BF16.F32.PACK_AB R136, R137, R136 ;  /* 0x000000888988723e */ /* 0x000fe200000010ff */
[----:B------:R-:W-:Y:S01]  /*fbb0*/  ULDC.64 UR8, c[0x0][0xb90] ;  /* 0x0002e40000087ab9 */ /* 0x000fe20000000a00 */
[----:B------:R-:W-:Y:S01]  /*fbc0*/  USHF.R.S32.HI UR13, URZ, 0x1f, UR43 ;  /* 0x0000001f3f0d7899 */ /* 0x000fe2000801142b */
[----:B------:R-:W-:Y:S01]  /*fbd0*/  F2FP.BF16.F32.PACK_AB R137, R139, R138 ;  /* 0x0000008a8b89723e */ /* 0x000fe200000010ff */
[----:B------:R-:W-:Y:S01]  /*fbe0*/  UIMAD UR5, UR12, UR8, URZ ;  /* 0x000000080c0572a4 */ /* 0x000fe2000f8e023f */
[----:B------:R-:W-:Y:S01]  /*fbf0*/  F2FP.BF16.F32.PACK_AB R144, R145, R144 ;  /* 0x000000909190723e */ /* 0x000fe200000010ff */
[----:B------:R-:W-:Y:S01]  /*fc00*/  UIMAD.WIDE.U32 UR6, UR37, UR8, URZ ;  /* 0x00000008250672a5 */ /* 0x000fe2000f8e003f */
[----:B------:R-:W-:Y:S01]  /*fc10*/  F2FP.BF16.F32.PACK_AB R138, R141, R140 ;  /* 0x0000008c8d8a723e */ /* 0x000fe200000010ff */
[----:B------:R-:W-:Y:S01]  /*fc20*/  UIMAD UR5, UR37, UR9, UR5 ;  /* 0x00000009250572a4 */ /* 0x000fe2000f8e0205 */
[----:B------:R-:W-:Y:S01]  /*fc30*/  F2FP.BF16.F32.PACK_AB R139, R143, R142 ;  /* 0x0000008e8f8b723e */ /* 0x000fe200000010ff */
[----:B------:R-:W-:Y:S01]  /*fc40*/  ULDC.64 UR10, c[0x0][0xb98] ;  /* 0x0002e600000a7ab9 */ /* 0x000fe20000000a00 */
[----:B------:R-:W-:Y:S01]  /*fc50*/  F2FP.BF16.F32.PACK_AB R145, R147, R146 ;  /* 0x000000929391723e */ /* 0x000fe200000010ff */
[----:B------:R-:W-:Y:S01]  /*fc60*/  UIMAD UR8, UR13, UR10, URZ ;  /* 0x0000000a0d0872a4 */ /* 0x000fe2000f8e023f */
[----:B------:R-:W-:Y:S01]  /*fc70*/  F2FP.BF16.F32.PACK_AB R146, R149, R148 ;  /* 0x000000949592723e */ /* 0x000fe200000010ff */
[----:B------:R-:W-:Y:S01]  /*fc80*/  UIADD3 UR7, UR7, UR5, URZ ;  /* 0x0000000507077290 */ /* 0x000fe2000fffe03f */
[----:B------:R-:W-:Y:S01]  /*fc90*/  F2FP.BF16.F32.PACK_AB R147, R151, R150 ;  /* 0x000000969793723e */ /* 0x000fe200000010ff */
[----:B------:R-:W-:-:S02]  /*fca0*/  UIMAD UR8, UR43, UR11, UR8 ;  /* 0x0000000b2b0872a4 */ /* 0x000fc4000f8e0208 */
[----:B------:R-:W-:Y:S01]  /*fcb0*/  UIMAD.WIDE.U32 UR6, UR43, UR10, UR6 ;  /* 0x0000000a2b0672a5 */ /* 0x000fe2000f8e0006 */
[----:B------:R-:W-:Y:S02]  /*fcc0*/  ULDC UR5, c[0x0][0xa88] ;  /* 0x0002a20000057ab9 */ /* 0x000fe40000000800 */
[----:B------:R-:W-:Y:S01]  /*fcd0*/  ULDC.64 UR10, c[0x0][0xaf0] ;  /* 0x0002bc00000a7ab9 */ /* 0x000fe20000000a00 */
[----:B------:R-:W-:Y:S02]  /*fce0*/  MOV R34, R37 ;  /* 0x0000002500227202 */ /* 0x000fe40000000f00 */
[----:B0-----:R-:W-:-:S03]  /*fcf0*/  MOV R35, R2 ;  /* 0x0000000200237202 */ /* 0x001fc60000000f00 */
[----:B------:R-:W-:-:S04]  /*fd00*/  IMAD.WIDE R4, R188, 0x2, R34 ;  /* 0x00000002bc047825 */ /* 0x000fc800078e0222 */
[----:B------:R-:W-:Y:S01]  /*fd10*/  IMAD.WIDE R34, R3, 0x2, R34 ;  /* 0x0000000203227825 */ /* 0x000fe200078e0222 */
[C---:B------:R-:W-:Y:S02]  /*fd20*/  LOP3.LUT R3, R4.reuse, 0x380, RZ, 0xc0, !PT ;  /* 0x0000038004037812 */ /* 0x040fe400078ec0ff */
[C---:B------:R-:W-:Y:S02]  /*fd30*/  IADD3 R29, P1, R4.reuse, 0x4040, RZ ;  /* 0x00004040041d7810 */ /* 0x040fe40007f3e0ff */
[C---:B------:R-:W-:Y:S02]  /*fd40*/  IADD3 R21, P6, R4.reuse, 0x20, RZ ;  /* 0x0000002004157810 */ /* 0x040fe40007fde0ff */
[----:B------:R-:W-:Y:S01]  /*fd50*/  SHF.R.U64 R3, R3, 0x3, RZ ;  /* 0x0000000303037819 */ /* 0x000fe200000012ff */
[--C-:B------:R-:W-:Y:S01]  /*fd60*/  IMAD.X R41, RZ, RZ, R5.reuse, P1 ;  /* 0x000000ffff297224 */ /* 0x100fe200008e0605 */
[C---:B------:R-:W-:Y:S01]  /*fd70*/  IADD3 R27, P2, R4.reuse, 0x4020, RZ ;  /* 0x00004020041b7810 */ /* 0x040fe20007f5e0ff */
[----:B------:R-:W-:Y:S01]  /*fd80*/  IMAD.X R13, RZ, RZ, R5, P6 ;  /* 0x000000ffff0d7224 */ /* 0x000fe200030e0605 */
[----:B------:R-:W-:-:S02]  /*fd90*/  IADD3 R10, P3, R4, 0x4000, RZ ;  /* 0x00004000040a7810 */ /* 0x000fc40007f7e0ff */
[C---:B------:R-:W-:Y:S01]  /*fda0*/  IADD3 R43, P0, R4.reuse, 0x4060, RZ ;  /* 0x00004060042b7810 */ /* 0x040fe20007f1e0ff */
[--C-:B------:R-:W-:Y:S01]  /*fdb0*/  IMAD.X R39, RZ, RZ, R5.reuse, P2 ;  /* 0x000000ffff277224 */ /* 0x100fe200010e0605 */
[C---:B------:R-:W-:Y:S01]  /*fdc0*/  IADD3 R8, P4, R4.reuse, 0x60, RZ ;  /* 0x0000006004087810 */ /* 0x040fe20007f9e0ff */
[--C-:B------:R-:W-:Y:S01]  /*fdd0*/  IMAD.X R15, RZ, RZ, R5.reuse, P3 ;  /* 0x000000ffff0f7224 */ /* 0x100fe200018e0605 */
[----:B------:R-:W-:Y:S02]  /*fde0*/  IADD3 R25, P5, R4, 0x40, RZ ;  /* 0x0000004004197810 */ /* 0x000fe40007fbe0ff */
[----:B------:R-:W-:Y:S01]  /*fdf0*/  LOP3.LUT R4, R3, R4, RZ, 0x3c, !PT ;  /* 0x0000000403047212 */ /* 0x000fe200078e3cff */
[--C-:B------:R-:W-:Y:S01]  /*fe00*/  IMAD.X R11, RZ, RZ, R5.reuse, P4 ;  /* 0x000000ffff0b7224 */ /* 0x100fe200020e0605 */
[----:B------:R-:W-:Y:S01]  /*fe10*/  LOP3.LUT R14, R29, 0x380, RZ, 0xc0, !PT ;  /* 0x000003801d0e7812 */ /* 0x000fe200078ec0ff */
[----:B------:R-:W-:Y:S01]  /*fe20*/  IMAD.X R9, RZ, RZ, R5, P5 ;  /* 0x000000ffff097224 */ /* 0x000fe200028e0605 */
[----:B------:R-:W-:-:S02]  /*fe30*/  LOP3.LUT R12, R27, 0x380, RZ, 0xc0, !PT ;  /* 0x000003801b0c7812 */ /* 0x000fc400078ec0ff */
[----:B------:R-:W-:Y:S02]  /*fe40*/  LOP3.LUT R3, R10, 0x380, RZ, 0xc0, !PT ;  /* 0x000003800a037812 */ /* 0x000fe400078ec0ff */
[----:B------:R-:W-:Y:S02]  /*fe50*/  LOP3.LUT R2, R21, 0x380, RZ, 0xc0, !PT ;  /* 0x0000038015027812 */ /* 0x000fe400078ec0ff */
[----:B------:R-:W-:Y:S02]  /*fe60*/  IADD3 R33, P6, R34, 0x1000, RZ ;  /* 0x0000100022217810 */ /* 0x000fe40007fde0ff */
[----:B------:R-:W-:Y:S02]  /*fe70*/  SHF.R.U64 R14, R14, 0x3, RZ ;  /* 0x000000030e0e7819 */ /* 0x000fe400000012ff */
[----:B------:R-:W-:Y:S02]  /*fe80*/  SHF.R.U64 R12, R12, 0x3, RZ ;  /* 0x000000030c0c7819 */ /* 0x000fe400000012ff */
[----:B------:R-:W-:-:S02]  /*fe90*/  SHF.R.U64 R3, R3, 0x3, RZ ;  /* 0x0000000303037819 */ /* 0x000fc400000012ff */
[----:B------:R-:W-:Y:S02]  /*fea0*/  SHF.R.U64 R2, R2, 0x3, RZ ;  /* 0x0000000302027819 */ /* 0x000fe400000012ff */
[----:B------:R-:W-:Y:S02]  /*feb0*/  LOP3.LUT R32, R33, 0x380, RZ, 0xc0, !PT ;  /* 0x0000038021207812 */ /* 0x000fe400078ec0ff */
[----:B------:R-:W-:Y:S02]  /*fec0*/  LOP3.LUT R40, R14, R29, RZ, 0x3c, !PT ;  /* 0x0000001d0e287212 */ /* 0x000fe400078e3cff */
[----:B------:R-:W-:Y:S02]  /*fed0*/  LOP3.LUT R38, R12, R27, RZ, 0x3c, !PT ;  /* 0x0000001b0c267212 */ /* 0x000fe400078e3cff */
[----:B------:R-:W-:Y:S02]  /*fee0*/  LOP3.LUT R14, R3, R10, RZ, 0x3c, !PT ;  /* 0x0000000a030e7212 */ /* 0x000fe400078e3cff */
[----:B------:R-:W-:-:S02]  /*fef0*/  LOP3.LUT R12, R2, R21, RZ, 0x3c, !PT ;  /* 0x00000015020c7212 */ /* 0x000fc400078e3cff */
[----:B------:R-:W-:Y:S02]  /*ff00*/  LOP3.LUT R3, R8, 0x380, RZ, 0xc0, !PT ;  /* 0x0000038008037812 */ /* 0x000fe400078ec0ff */
[----:B------:R-:W-:Y:S02]  /*ff10*/  SHF.R.U64 R32, R32, 0x3, RZ ;  /* 0x0000000320207819 */ /* 0x000fe400000012ff */
[----:B------:R-:W-:Y:S02]  /*ff20*/  LOP3.LUT R2, R25, 0x380, RZ, 0xc0, !PT ;  /* 0x0000038019027812 */ /* 0x000fe400078ec0ff */
[----:B-1----:R-:W-:Y:S02]  /*ff30*/  ISETP.NE.AND P1, PT, R44, 0x1, PT ;  /* 0x000000012c00780c */ /* 0x002fe40003f25270 */
[----:B------:R-:W-:Y:S02]  /*ff40*/  SHF.R.U64 R3, R3, 0x3, RZ ;  /* 0x0000000303037819 */ /* 0x000fe400000012ff */
[----:B------:R-:W-:Y:S01]  /*ff50*/  LOP3.LUT R32, R32, R33, RZ, 0x3c, !PT ;  /* 0x0000002120207212 */ /* 0x000fe200078e3cff */
[----:B------:R-:W-:Y:S01]  /*ff60*/  IMAD.X R33, RZ, RZ, R35, P6 ;  /* 0x000000ffff217224 */ /* 0x000fe200030e0623 */
[----:B------:R-:W-:-:S02]  /*ff70*/  SHF.R.U64 R2, R2, 0x3, RZ ;  /* 0x0000000302027819 */ /* 0x000fc400000012ff */
[----:B------:R-:W-:Y:S02]  /*ff80*/  IADD3 R45, P6, R34, 0x7000, RZ ;  /* 0x00007000222d7810 */ /* 0x000fe40007fde0ff */
[----:B------:R-:W-:Y:S02]  /*ff90*/  LOP3.LUT R10, R3, R8, RZ, 0x3c, !PT ;  /* 0x00000008030a7212 */ /* 0x000fe400078e3cff */
[----:B------:R-:W-:Y:S01]  /*ffa0*/  LOP3.LUT R8, R2, R25, RZ, 0x3c, !PT ;  /* 0x0000001902087212 */ /* 0x000fe200078e3cff */
[----:B------:R-:W0:Y:S01]  /*ffb0*/  @P1 LDC R47, c[0x0][0xbec] ;  /* 0x0002fb00ff2f1b82 */ /* 0x000e220000000800 */
[----:B------:R-:W-:Y:S02]  /*ffc0*/  LOP3.LUT R2, R45, 0x380, RZ, 0xc0, !PT ;  /* 0x000003802d027812 */ /* 0x000fe400078ec0ff */
[----:B------:R-:W-:Y:S02]  /*ffd0*/  LOP3.LUT R42, R43, 0x380, RZ, 0xc0, !PT ;  /* 0x000003802b2a7812 */ /* 0x000fe400078ec0ff */
[----:B------:R-:W-:-:S02]  /*ffe0*/  SHF.R.U64 R2, R2, 0x3, RZ ;  /* 0x0000000302027819 */ /* 0x000fc400000012ff */
[----:B------:R-:W-:Y:S02]  /*fff0*/  SHF.R.U64 R42, R42, 0x3, RZ ;  /* 0x000000032a2a7819 */ /* 0x000fe400000012ff */
[----:B------:R-:W-:Y:S02]  /*10000*/  LOP3.LUT R2, R2, R45, RZ, 0x3c, !PT ;  /* 0x0000002d02027212 */ /* 0x000fe400078e3cff */
[----:B------:R-:W-:Y:S02]  /*10010*/  MOV R45, R4 ;  /* 0x00000004002d7202 */ /* 0x000fe40000000f00 */
[----:B------:R-:W-:Y:S02]  /*10020*/  F2FP.BF16.F32.PACK_AB R4, R46, R7 ;  /* 0x000000072e04723e */ /* 0x000fe400000010ff */
[----:B------:R-:W1:Y:S01]  /*10030*/  @P1 LDC R46, c[0x0][0xbf0] ;  /* 0x0002fc00ff2e1b82 */ /* 0x000e620000000800 */
[----:B------:R-:W-:Y:S01]  /*10040*/  LOP3.LUT R42, R42, R43, RZ, 0x3c, !PT ;  /* 0x0000002b2a2a7212 */ /* 0x000fe200078e3cff */
[----:B------:R-:W-:Y:S01]  /*10050*/  IMAD.X R43, RZ, RZ, R5, P0 ;  /* 0x000000ffff2b7224 */ /* 0x000fe200000e0605 */
[----:B------:R-:W-:-:S02]  /*10060*/  F2FP.BF16.F32.PACK_AB R5, R91, R90 ;  /* 0x0000005a5b05723e */ /* 0x000fc400000010ff */
[----:B------:R-:W-:-:S03]  /*10070*/  F2FP.BF16.F32.PACK_AB R7, R95, R94 ;  /* 0x0000005e5f07723e */ /* 0x000fc600000010ff */
[----:B------:R-:W-:Y:S01]  /*10080*/  BAR.SYNC.DEFER_BLOCKING 0x1, 0x100 ;  /* 0x0044000000007b1d */ /* 0x000fe20000010000 */
[----:B------:R-:W-:Y:S01]  /*10090*/  MOV R65, R40 ;  /* 0x0000002800417202 */ /* 0x000fe20000000f00 */
[----:B------:R-:W-:Y:S01]  /*100a0*/  VIADD R40, R17, UR36 ;  /* 0x0000002411287c36 */ /* 0x000fe20008000000 */
[----:B------:R-:W-:Y:S02]  /*100b0*/  IADD3 R21, P0, R34, 0x6000, RZ ;  /* 0x0000600022157810 */ /* 0x000fe40007f1e0ff */
[----:B------:R-:W-:Y:S02]  /*100c0*/  MOV R58, R10 ;  /* 0x0000000a003a7202 */ /* 0x000fe40000000f00 */
[----:B------:R-:W-:Y:S02]  /*100d0*/  LOP3.LUT R20, R21, 0x380, RZ, 0xc0, !PT ;  /* 0x0000038015147812 */ /* 0x000fe400078ec0ff */
[----:B------:R-:W-:Y:S02]  /*100e0*/  MOV R57, R14 ;  /* 0x0000000e00397202 */ /* 0x000fe40000000f00 */
[----:B------:R-:W-:-:S02]  /*100f0*/  SHF.R.U64 R20, R20, 0x3, RZ ;  /* 0x0000000314147819 */ /* 0x000fc400000012ff */
[----:B------:R-:W-:Y:S02]  /*10100*/  MOV R15, R12 ;  /* 0x0000000c000f7202 */ /* 0x000fe40000000f00 */
[----:B------:R-:W-:Y:S01]  /*10110*/  LOP3.LUT R20, R20, R21, RZ, 0x3c, !PT ;  /* 0x0000001514147212 */ /* 0x000fe200078e3cff */
[----:B------:R-:W-:Y:S01]  /*10120*/  IMAD.X R21, RZ, RZ, R35, P0 ;  /* 0x000000ffff157224 */ /* 0x000fe200000e0623 */
[C---:B------:R-:W-:Y:S02]  /*10130*/  IADD3 R27, P3, R34.reuse, 0x4000, RZ ;  /* 0x00004000221b7810 */ /* 0x040fe40007f7e0ff */
[----:B------:R-:W-:Y:S02]  /*10140*/  IADD3 R25, P2, R34, 0x5000, RZ ;  /* 0x0000500022197810 */ /* 0x000fe40007f5e0ff */
[----:B------:R-:W-:Y:S02]  /*10150*/  LOP3.LUT R26, R27, 0x380, RZ, 0xc0, !PT ;  /* 0x000003801b1a7812 */ /* 0x000fe400078ec0ff */
[----:B------:R-:W-:Y:S01]  /*10160*/  LOP3.LUT R24, R25, 0x380, RZ, 0xc0, !PT ;  /* 0x0000038019187812 */ /* 0x000fe200078ec0ff */
[----:B------:R0:W-:Y:S01]  /*10170*/  STSM.16.M88.4 [R45], R4 ;  /* 0x000000042d007844 */ /* 0x0001e20000000200 */
[----:B------:R-:W-:-:S02]  /*10180*/  SHF.R.U64 R26, R26, 0x3, RZ ;  /* 0x000000031a1a7819 */ /* 0x000fc400000012ff */
[----:B------:R-:W-:Y:S01]  /*10190*/  MOV R56, R38 ;  /* 0x0000002600387202 */ /* 0x000fe20000000f00 */
[----:B------:R-:W-:Y:S01]  /*101a0*/  VIADD R38, R187, UR36 ;  /* 0x00000024bb267c36 */ /* 0x000fe20008000000 */
[----:B------:R-:W-:Y:S02]  /*101b0*/  SHF.R.U64 R24, R24, 0x3, RZ ;  /* 0x0000000318187819 */ /* 0x000fe400000012ff */
[----:B------:R-:W-:Y:S01]  /*101c0*/  LOP3.LUT R26, R26, R27, RZ, 0x3c, !PT ;  /* 0x0000001b1a1a7212 */ /* 0x000fe200078e3cff */
[----:B------:R-:W-:Y:S01]  /*101d0*/  IMAD.X R27, RZ, RZ, R35, P3 ;  /* 0x000000ffff1b7224 */ /* 0x000fe200018e0623 */
[----:B------:R-:W-:Y:S02]  /*101e0*/  MOV R14, R8 ;  /* 0x00000008000e7202 */ /* 0x000fe40000000f00 */
[----:B------:R-:W-:Y:S02]  /*101f0*/  F2FP.BF16.F32.PACK_AB R8, R105, R104 ;  /* 0x000000686908723e */ /* 0x000fe400000010ff */
[----:B------:R-:W-:-:S02]  /*10200*/  F2FP.BF16.F32.PACK_AB R9, R107, R106 ;  /* 0x0000006a6b09723e */ /* 0x000fc400000010ff */
[----:B------:R-:W-:Y:S01]  /*10210*/  LOP3.LUT R24, R24, R25, RZ, 0x3c, !PT ;  /* 0x0000001918187212 */ /* 0x000fe200078e3cff */
[----:B0-----:R-:W-:Y:S01]  /*10220*/  @P1 IMAD.HI.U32 R5, R40, R47, RZ ;  /* 0x0000002f28051227 */ /* 0x001fe200078e00ff */
[----:B------:R-:W-:Y:S02]  /*10230*/  MOV R64, R42 ;  /* 0x0000002a00407202 */ /* 0x000fe40000000f00 */
[----:B------:R-:W-:Y:S01]  /*10240*/  IADD3 R31, P5, R34, 0x2000, RZ ;  /* 0x00002000221f7810 */ /* 0x000fe20007fbe0ff */
[----:B------:R-:W-:Y:S01]  /*10250*/  IMAD.MOV.U32 R4, RZ, RZ, R40 ;  /* 0x000000ffff047224 */ /* 0x000fe200078e0028 */
[----:B-1----:R-:W-:Y:S01]  /*10260*/  @P1 SHF.R.U32.HI R4, RZ, R46, R5 ;  /* 0x0000002eff041219 */ /* 0x002fe20000011605 */
[----:B------:R-:W-:Y:S01]  /*10270*/  IMAD.U32 R6, RZ, RZ, UR8 ;  /* 0x00000008ff067e24 */ /* 0x000fe2000f8e00ff */
[----:B------:R-:W-:Y:S01]  /*10280*/  ULDC.64 UR8, c[0x0][0xae8] ;  /* 0x0002ba0000087ab9 */ /* 0x000fe20000000a00 */
[----:B------:R-:W-:Y:S01]  /*10290*/  IMAD R45, R44, UR5, RZ ;  /* 0x000000052c2d7c24 */ /* 0x000fe2000f8e02ff */
[--C-:B------:R-:W-:Y:S01]  /*102a0*/  SHF.R.S32.HI R5, RZ, 0x1f, R4.reuse ;  /* 0x0000001fff057819 */ /* 0x100fe20000011404 */
[----:B------:R-:W-:Y:S01]  /*102b0*/  IMAD.MOV R7, RZ, RZ, -R4 ;  /* 0x000000ffff077224 */ /* 0x000fe200078e0a04 */
[----:B------:R-:W-:Y:S01]  /*102c0*/  IADD3 R12, P0, R4, UR6, RZ ;  /* 0x00000006040c7c10 */ /* 0x000fe2000ff1e0ff */
[----:B------:R-:W-:Y:S01]  /*102d0*/  IMAD.X R25, RZ, RZ, R35, P2 ;  /* 0x000000ffff197224 */ /* 0x000fe200010e0623 */
[----:B------:R-:W-:Y:S01]  /*102e0*/  F2FP.BF16.F32.PACK_AB R4, R97, R96 ;  /* 0x000000606104723e */ /* 0x000fe200000010ff */
[----:B------:R-:W-:Y:S01]  /*102f0*/  IMAD R11, R44, R7, R40 ;  /* 0x000000072c0b7224 */ /* 0x000fe200078e0228 */
[----:B------:R-:W-:Y:S01]  /*10300*/  IADD3.X R13, R5, UR7, R6, P0, !PT ;  /* 0x00000007050d7c10 */ /* 0x000fe200087fe406 */
[----:B------:R-:W-:Y:S01]  /*10310*/  ULDC.64 UR6, c[0x0][0xb88] ;  /* 0x0002e20000067ab9 */ /* 0x000fe20000000a00 */
[----:B------:R-:W-:-:S02]  /*10320*/  F2FP.BF16.F32.PACK_AB R5, R99, R98 ;  /* 0x000000626305723e */ /* 0x000fc400000010ff */
[----:B------:R-:W-:Y:S01]  /*10330*/  SHF.R.S32.HI R10, RZ, 0x1f, R11 ;  /* 0x0000001fff0a7819 */ /* 0x000fe2000001140b */
[----:B------:R-:W-:Y:S01]  /*10340*/  IMAD.WIDE.U32 R12, R11, UR6, R12 ;  /* 0x000000060b0c7c25 */ /* 0x000fe2000f8e000c */
[----:B------:R-:W-:Y:S02]  /*10350*/  F2FP.BF16.F32.PACK_AB R6, R101, R100 ;  /* 0x000000646506723e */ /* 0x000fe400000010ff */
[----:B------:R-:W-:Y:S01]  /*10360*/  F2FP.BF16.F32.PACK_AB R7, R103, R102 ;  /* 0x000000666707723e */ /* 0x000fe200000010ff */
[----:B------:R-:W-:Y:S01]  /*10370*/  IMAD R10, R10, UR6, RZ ;  /* 0x000000060a0a7c24 */ /* 0x000fe2000f8e02ff */
[----:B------:R-:W-:Y:S02]  /*10380*/  LOP3.LUT P0, RZ, R185, 0x3, RZ, 0xc0, !PT ;  /* 0x00000003b9ff7812 */ /* 0x000fe4000780c0ff */
[----:B------:R-:W-:Y:S01]  /*10390*/  IADD3 R29, P4, R34, 0x3000, RZ ;  /* 0x00003000221d7810 */ /* 0x000fe20007f9e0ff */
[----:B------:R-:W-:Y:S01]  /*103a0*/  IMAD R39, R11, UR7, R10 ;  /* 0x000000070b277c24 */ /* 0x000fe2000f8e020a */
[----:B------:R0:W-:Y:S01]  /*103b0*/  STSM.16.M88.4 [R15], R4 ;  /* 0x000000040f007844 */ /* 0x0001e20000000200 */
[----:B------:R-:W-:Y:S01]  /*103c0*/  ULDC.64 UR6, c[0x0][0xb50] ;  /* 0x0002d40000067ab9 */ /* 0x000fe20000000a00 */
[----:B------:R-:W-:-:S02]  /*103d0*/  F2FP.BF16.F32.PACK_AB R10, R109, R108 ;  /* 0x0000006c6d0a723e */ /* 0x000fc400000010ff */
[----:B------:R-:W-:Y:S02]  /*103e0*/  F2FP.BF16.F32.PACK_AB R11, R111, R110 ;  /* 0x0000006e6f0b723e */ /* 0x000fe400000010ff */
[----:B------:R-:W-:Y:S02]  /*103f0*/  LEA R40, P3, R12, UR6, 0x2 ;  /* 0x000000060c287c11 */ /* 0x000fe4000f8610ff */
[-C--:B------:R-:W-:Y:S01]  /*10400*/  ISETP.GE.OR P2, PT, R38, R45.reuse, P0 ;  /* 0x0000002d2600720c */ /* 0x080fe20000746670 */
[----:B------:R1:W-:Y:S01]  /*10410*/  STSM.16.M88.4 [R14], R8 ;  /* 0x000000080e007844 */ /* 0x0003e20000000200 */
[----:B------:R-:W-:Y:S01]  /*10420*/  UIMAD UR5, UR12, UR8, URZ ;  /* 0x000000080c0572a4 */ /* 0x000fe2000f8e023f */
[----:B------:R-:W-:Y:S02]  /*10430*/  LOP3.LUT R3, R34, 0x380, RZ, 0xc0, !PT ;  /* 0x0000038022037812 */ /* 0x000fe400078ec0ff */
[----:B------:R-:W-:Y:S01]  /*10440*/  SHFL.IDX PT, R46, R40, 0x1, 0x1c1f ;  /* 0x003c1f00282e7f89 */ /* 0x000fe200000e0000 */
[----:B------:R-:W-:Y:S01]  /*10450*/  LOP3.LUT R30, R31, 0x380, RZ, 0xc0, !PT ;  /* 0x000003801f1e7812 */ /* 0x000fe200078ec0ff */
[----:B0-----:R-:W-:Y:S01]  /*10460*/  VIADD R4, R38, 0x8 ;  /* 0x0000000826047836 */ /* 0x001fe20000000000 */
[----:B------:R-:W-:Y:S01]  /*10470*/  F2FP.BF16.F32.PACK_AB R6, R117, R116 ;  /* 0x000000747506723e */ /* 0x000fe200000010ff */
[----:B------:R-:W-:Y:S01]  /*10480*/  IMAD.IADD R5, R13, 0x1, R39 ;  /* 0x000000010d057824 */ /* 0x000fe200078e0227 */
[----:B------:R-:W-:Y:S01]  /*10490*/  F2FP.BF16.F32.PACK_AB R7, R119, R118 ;  /* 0x000000767707723e */ /* 0x000fe200000010ff */
[----:B------:R-:W-:Y:S01]  /*104a0*/  SHFL.IDX PT, R38, R40, RZ, 0x1c1f ;  /* 0x001c1fff28267589 */ /* 0x000fe200000e0000 */
[----:B------:R-:W-:-:S02]  /*104b0*/  ISETP.GE.OR P0, PT, R4, R45, P0 ;  /* 0x0000002d0400720c */ /* 0x000fc40000706670 */
[----:B------:R-:W-:Y:S02]  /*104c0*/  LEA.HI.X R41, R12, UR7, R5, 0x2, P3 ;  /* 0x000000070c297c11 */ /* 0x000fe400098f1405 */
[----:B------:R-:W-:Y:S02]  /*104d0*/  F2FP.BF16.F32.PACK_AB R4, R113, R112 ;  /* 0x000000707104723e */ /* 0x000fe400000010ff */
[----:B------:R-:W-:Y:S01]  /*104e0*/  F2FP.BF16.F32.PACK_AB R5, R115, R114 ;  /* 0x000000727305723e */ /* 0x000fe200000010ff */
[----:B------:R-:W0:Y:S01]  /*104f0*/  SHFL.IDX PT, R39, R41, RZ, 0x1c1f ;  /* 0x001c1fff29277589 */ /* 0x000e2200000e0000 */
[----:B------:R-:W-:Y:S02]  /*10500*/  F2FP.BF16.F32.PACK_AB R12, R121, R120 ;  /* 0x00000078790c723e */ /* 0x000fe400000010ff */
[----:B------:R-:W-:Y:S01]  /*10510*/  F2FP.BF16.F32.PACK_AB R13, R123, R122 ;  /* 0x0000007a7b0d723e */ /* 0x000fe200000010ff */
[----:B------:R-:W-:Y:S01]  /*10520*/  STSM.16.M88.4 [R58], R4 ;  /* 0x000000043a007844 */ /* 0x000fe20000000200 */
[----:B-1----:R-:W-:-:S02]  /*10530*/  F2FP.BF16.F32.PACK_AB R14, R125, R124 ;  /* 0x0000007c7d0e723e */ /* 0x002fc400000010ff */
[----:B------:R-:W-:Y:S01]  /*10540*/  F2FP.BF16.F32.PACK_AB R15, R127, R126 ;  /* 0x0000007e7f0f723e */ /* 0x000fe200000010ff */
[----:B------:R-:W1:Y:S01]  /*10550*/  SHFL.IDX PT, R47, R41, 0x1, 0x1c1f ;  /* 0x003c1f00292f7f89 */ /* 0x000e6200000e0000 */
[----:B------:R-:W-:Y:S02]  /*10560*/  F2FP.BF16.F32.PACK_AB R8, R129, R128 ;  /* 0x000000808108723e */ /* 0x000fe400000010ff */
[----:B------:R-:W-:Y:S01]  /*10570*/  F2FP.BF16.F32.PACK_AB R9, R131, R130 ;  /* 0x000000828309723e */ /* 0x000fe200000010ff */
[----:B------:R-:W-:Y:S01]  /*10580*/  STSM.16.M88.4 [R57], R12 ;  /* 0x0000000c39007844 */ /* 0x000fe20000000200 */
[----:B------:R-:W-:Y:S02]  /*10590*/  F2FP.BF16.F32.PACK_AB R10, R133, R132 ;  /* 0x00000084850a723e */ /* 0x000fe400000010ff */
[----:B------:R-:W-:Y:S01]  /*105a0*/  F2FP.BF16.F32.PACK_AB R11, R135, R134 ;  /* 0x00000086870b723e */ /* 0x000fe200000010ff */
[----:B------:R-:W-:Y:S01]  /*105b0*/  UIMAD UR5, UR37, UR9, UR5 ;  /* 0x00000009250572a4 */ /* 0x000fe2000f8e0205 */
[----:B------:R-:W-:-:S02]  /*105c0*/  LOP3.LUT R28, R29, 0x380, RZ, 0xc0, !PT ;  /* 0x000003801d1c7812 */ /* 0x000fc400078ec0ff */
[----:B------:R-:W-:Y:S01]  /*105d0*/  SHF.R.U64 R3, R3, 0x3, RZ ;  /* 0x0000000303037819 */ /* 0x000fe200000012ff */
[----:B------:R-:W-:Y:S01]  /*105e0*/  STSM.16.M88.4 [R56], R8 ;  /* 0x0000000838007844 */ /* 0x000fe20000000200 */
[----:B------:R-:W-:Y:S01]  /*105f0*/  UIMAD.WIDE.U32 UR6, UR37, UR8, URZ ;  /* 0x00000008250672a5 */ /* 0x000fe2000f8e003f */
[----:B------:R-:W-:Y:S02]  /*10600*/  SHF.R.U64 R30, R30, 0x3, RZ ;  /* 0x000000031e1e7819 */ /* 0x000fe400000012ff */
[----:B------:R2:W-:Y:S01]  /*10610*/  STSM.16.M88.4 [R65], R136 ;  /* 0x0000008841007844 */ /* 0x0005e20000000200 */
[----:B------:R-:W-:Y:S01]  /*10620*/  UIMAD UR8, UR13, UR10, URZ ;  /* 0x0000000a0d0872a4 */ /* 0x000fe2000f8e023f */
[----:B------:R-:W-:Y:S02]  /*10630*/  SHF.R.U64 R28, R28, 0x3, RZ ;  /* 0x000000031c1c7819 */ /* 0x000fe400000012ff */
[----:B------:R-:W-:Y:S01]  /*10640*/  STSM.16.M88.4 [R64], R144 ;  /* 0x0000009040007844 */ /* 0x000fe20000000200 */
[----:B------:R-:W-:Y:S01]  /*10650*/  UIADD3 UR7, UR7, UR5, URZ ;  /* 0x0000000507077290 */ /* 0x000fe2000fffe03f */
[----:B------:R-:W-:Y:S01]  /*10660*/  LOP3.LUT R34, R3, R34, RZ, 0x3c, !PT ;  /* 0x0000002203227212 */ /* 0x000fe200078e3cff */
[----:B------:R-:W-:Y:S01]  /*10670*/  BAR.SYNC.DEFER_BLOCKING 0x1, 0x100 ;  /* 0x0044000000007b1d */ /* 0x000fe20000010000 */
[----:B------:R-:W-:-:S07]  /*10680*/  LOP3.LUT R30, R30, R31, RZ, 0x3c, !PT ;  /* 0x0000001f1e1e7212 */ /* 0x000fce00078e3cff */
[----:B--2---:R-:W2:Y:S01]  /*10690*/  @P1 LDC R65, c[0x0][0xbec] ;  /* 0x0002fb00ff411b82 */ /* 0x004ea20000000800 */
[----:B------:R-:W-:Y:S01]  /*106a0*/  UIMAD UR5, UR43, UR11, UR8 ;  /* 0x0000000b2b0572a4 */ /* 0x000fe2000f8e0208 */
[--C-:B------:R-:W-:Y:S01]  /*106b0*/  IMAD.X R3, RZ, RZ, R35.reuse, P6 ;  /* 0x000000ffff037224 */ /* 0x100fe200030e0623 */
[----:B------:R-:W-:Y:S01]  /*106c0*/  UIMAD.WIDE.U32 UR6, UR43, UR10, UR6 ;  /* 0x0000000a2b0672a5 */ /* 0x000fe2000f8e0006 */
[----:B------:R-:W-:Y:S01]  /*106d0*/  LOP3.LUT R28, R28, R29, RZ, 0x3c, !PT ;  /* 0x0000001d1c1c7212 */ /* 0x000fe200078e3cff */
[--C-:B------:R-:W-:Y:S01]  /*106e0*/  IMAD.X R31, RZ, RZ, R35.reuse, P5 ;  /* 0x000000ffff1f7224 */ /* 0x100fe200028e0623 */
[----:B------:R-:W-:Y:S01]  /*106f0*/  ULDC.64 UR8, c[0x0][0xae0] ;  /* 0x0002b80000087ab9 */ /* 0x000fe20000000a00 */
[----:B0-----:R0:W-:Y:S01]  /*10700*/  @!P2 ST.E desc[UR50][R38.64], R36 ;  /* 0x000000242600a985 */ /* 0x0011e2000c101932 */
[----:B------:R-:W-:Y:S01]  /*10710*/  UIADD3 UR5, UR7, UR5, URZ ;  /* 0x0000000507057290 */ /* 0x000fe2000fffe03f */
[----:B------:R-:W-:Y:S02]  /*10720*/  IMAD.X R29, RZ, RZ, R35, P4 ;  /* 0x000000ffff1d7224 */ /* 0x000fe400020e0623 */
[----:B-1----:R1:W-:Y:S04]  /*10730*/  @!P0 ST.E desc[UR50][R46.64], R0 ;  /* 0x000000002e008985 */ /* 0x0023e8000c101932 */
[----:B------:R3:W5:Y:S01]  /*10740*/  LD.E.128 R12, desc[UR50][R20.64] ;  /* 0x00000032140c7980 */ /* 0x000762000c101d00 */
[----:B0-----:R-:W0:Y:S03]  /*10750*/  @P1 LDC R39, c[0x0][0xbf0] ;  /* 0x0002fc00ff271b82 */ /* 0x001e260000000800 */
[----:B------:R4:W5:Y:S01]  /*10760*/  LD.E.128 R56, desc[UR50][R24.64] ;  /* 0x0000003218387980 */ /* 0x000962000c101d00 */
[----:B-1----:R-:W-:-:S03]  /*10770*/  IMAD R0, R22, 0x20, R184 ;  /* 0x0000002016007824 */ /* 0x002fc600078e02b8 */
[----:B------:R1:W5:Y:S01]  /*10780*/  LD.E.128 R8, desc[UR50][R2.64] ;  /* 0x0000003202087980 */ /* 0x000362000c101d00 */
[----:B---3--:R-:W-:-:S03]  /*10790*/  VIADD R20, R0, UR36 ;  /* 0x0000002400147c36 */ /* 0x008fc60008000000 */
[----:B------:R-:W5:Y:S01]  /*107a0*/  LD.E.128 R52, desc[UR50][R34.64] ;  /* 0x0000003222347980 */ /* 0x000f62000c101d00 */
[----:B--2---:R-:W-:-:S03]  /*107b0*/  @P1 IMAD.HI.U32 R0, R20, R65, RZ ;  /* 0x0000004114001227 */ /* 0x004fc600078e00ff */
[----:B------:R-:W5:Y:S01]  /*107c0*/  LD.E.128 R48, desc[UR50][R32.64] ;  /* 0x0000003220307980 */ /* 0x000f62000c101d00 */
[----:B------:R-:W-:-:S03]  /*107d0*/  IMAD.MOV.U32 R21, RZ, RZ, R20 ;  /* 0x000000ffff157224 */ /* 0x000fc600078e0014 */
[----:B------:R-:W5:Y:S04]  /*107e0*/  LD.E.128 R40, desc[UR50][R30.64] ;  /* 0x000000321e287980 */ /* 0x000f68000c101d00 */
[----:B------:R-:W5:Y:S01]  /*107f0*/  LD.E.128 R4, desc[UR50][R28.64] ;  /* 0x000000321c047980 */ /* 0x000f62000c101d00 */
[----:B0-----:R-:W-:-:S03]  /*10800*/  @P1 SHF.R.U32.HI R21, RZ, R39, R0 ;  /* 0x00000027ff151219 */ /* 0x001fc60000011600 */
[----:B------:R0:W5:Y:S01]  /*10810*/  LD.E.128 R60, desc[UR50][R26.64] ;  /* 0x000000321a3c7980 */ /* 0x000162000c101d00 */
[--C-:B------:R-:W-:Y:S01]  /*10820*/  SHF.R.S32.HI R0, RZ, 0x1f, R21.reuse ;  /* 0x0000001fff007819 */ /* 0x100fe20000011415 */
[----:B----4-:R-:W-:Y:S01]  /*10830*/  IMAD.MOV R25, RZ, RZ, -R21 ;  /* 0x000000ffff197224 */ /* 0x010fe200078e0a15 */
[----:B------:R-:W-:Y:S01]  /*10840*/  @!PT LDS RZ, [RZ] ;  /* 0x00000000fffff984 */ /* 0x000fe20000000800 */
[----:B------:R-:W-:Y:S01]  /*10850*/  @!PT LDS RZ, [RZ] ;  /* 0x00000000fffff984 */ /* 0x000fe20000000800 */
[----:B------:R-:W-:Y:S01]  /*10860*/  @!PT LDS RZ, [RZ] ;  /* 0x00000000fffff984 */ /* 0x000fe20000000800 */
[----:B------:R-:W-:Y:S01]  /*10870*/  @!PT LDS RZ, [RZ] ;  /* 0x00000000fffff984 */ /* 0x000fe20000000800 */
[----:B------:R2:W-:Y:S06]  /*10880*/  MEMBAR.ALL.CTA ;  /* 0x0000000000007992 */ /* 0x0005ec0000008000 */
[----:B--2---:R-:W2:Y:S01]  /*10890*/  FENCE.VIEW.ASYNC.S ;  /* 0x00000000000073c6 */ /* 0x004ea20000000000 */
[----:B-1----:R-:W-:-:S02]  /*108a0*/  IMAD.U32 R3, RZ, RZ, UR7 ;  /* 0x00000007ff037e24 */ /* 0x002fc4000f8e00ff */
[----:B------:R-:W-:Y:S02]  /*108b0*/  IMAD R0, R0, UR8, RZ ;  /* 0x0000000800007c24 */ /* 0x000fe4000f8e02ff */
[----:B------:R-:W-:Y:S02]  /*108c0*/  IMAD R25, R44, R25, R20 ;  /* 0x000000192c197224 */ /* 0x000fe400078e0214 */
[----:B------:R-:W-:Y:S01]  /*108d0*/  IMAD.U32 R2, RZ, RZ, UR6 ;  /* 0x00000006ff027e24 */ /* 0x000fe2000f8e00ff */
[----:B------:R-:W-:Y:S01]  /*108e0*/  ULDC.64 UR6, c[0x0][0xad8] ;  /* 0x0002b60000067ab9 */ /* 0x000fe20000000a00 */
[----:B------:R-:W-:Y:S02]  /*108f0*/  IMAD.U32 R3, RZ, RZ, UR5 ;  /* 0x00000005ff037e24 */ /* 0x000fe4000f8e00ff */
[C---:B0-----:R-:W-:Y:S01]  /*10900*/  IMAD R27, R21.reuse, UR9, R0 ;  /* 0x00000009151b7c24 */ /* 0x041fe2000f8e0200 */
[----:B------:R-:W-:Y:S01]  /*10910*/  SHF.R.S32.HI R0, RZ, 0x1f, R25 ;  /* 0x0000001fff007819 */ /* 0x000fe20000011419 */
[----:B------:R-:W-:-:S04]  /*10920*/  IMAD.WIDE.U32 R2, R21, UR8, R2 ;  /* 0x0000000815027c25 */ /* 0x000fc8000f8e0002 */
[----:B------:R-:W-:Y:S02]  /*10930*/  IMAD.IADD R3, R3, 0x1, R27 ;  /* 0x0000000103037824 */ /* 0x000fe400078e021b */
[----:B------:R-:W-:Y:S02]  /*10940*/  IMAD R20, R0, UR6, RZ ;  /* 0x0000000600147c24 */ /* 0x000fe4000f8e02ff */
[----:B------:R-:W-:Y:S02]  /*10950*/  VIADD R26, R184, UR36 ;  /* 0x00000024b81a7c36 */ /* 0x000fe40008000000 */
[C---:B------:R-:W-:Y:S02]  /*10960*/  IMAD R21, R25.reuse, UR7, R20 ;  /* 0x0000000719157c24 */ /* 0x040fe4000f8e0214 */
[----:B------:R-:W-:Y:S01]  /*10970*/  IMAD.WIDE.U32 R2, R25, UR6, R2 ;  /* 0x0000000619027c25 */ /* 0x000fe2000f8e0002 */
[----:B------:R-:W-:Y:S01]  /*10980*/  ISETP.GE.AND P2, PT, R26, R45, PT ;  /* 0x0000002d1a00720c */ /* 0x000fe20003f46270 */
[----:B------:R-:W-:-:S02]  /*10990*/  ULDC.64 UR6, c[0x0][0xa80] ;  /* 0x0002a00000067ab9 */ /* 0x000fc40000000a00 */
[----:B------:R-:W-:Y:S01]  /*109a0*/  VIADD R0, R26, 0x20 ;  /* 0x000000201a007836 */ /* 0x000fe20000000000 */
[----:B------:R-:W-:Y:S01]  /*109b0*/  LEA R24, P3, R2, UR6, 0x1 ;  /* 0x0000000602187c11 */ /* 0x000fe2000f8608ff */
[----:B------:R-:W-:Y:S02]  /*109c0*/  IMAD.IADD R3, R3, 0x1, R21 ;  /* 0x0000000103037824 */ /* 0x000fe400078e0215 */
[----:B------:R-:W-:Y:S01]  /*109d0*/  VIADD R37, R37, 0x28820 ;  /* 0x0002882025257836 */ /* 0x000fe20000000000 */
[-C--:B------:R-:W-:Y:S01]  /*109e0*/  ISETP.GE.AND P0, PT, R0, R45.reuse, PT ;  /* 0x0000002d0000720c */ /* 0x080fe20003f06270 */
[----:B------:R-:W-:Y:S01]  /*109f0*/  VIADD R0, R26, 0x40 ;  /* 0x000000401a007836 */ /* 0x000fe20000000000 */
[----:B------:R-:W-:Y:S02]  /*10a00*/  LEA.HI.X R25, R2, UR7, R3, 0x1, P3 ;  /* 0x0000000702197c11 */ /* 0x000fe400098f0c03 */
[----:B------:R-:W-:Y:S01]  /*10a10*/  PRMT R37, RZ, 0x654, R37 ;  /* 0x00000654ff257816 */ /* 0x000fe20000000025 */
[----:B--2---:R0:W1:Y:S01]  /*10a20*/  SHFL.IDX PT, R20, R24, RZ, 0x181f ;  /* 0x00181fff18147589 */ /* 0x00406200000e0000 */
[----:B------:R-:W-:Y:S01]  /*10a30*/  ISETP.GE.AND P1, PT, R0, R45, PT ;  /* 0x0000002d0000720c */ /* 0x000fe20003f26270 */
[----:B------:R-:W-:Y:S01]  /*10a40*/  BSSY B1, `(.L_x_1180) ;  /* 0x000000d000017945 */ /* 0x000fe20003800000 */
[----:B------:R0:W-:Y:S01]  /*10a50*/  SYNCS.ARRIVE.TRANS64.RED.A1T0 RZ, [R37+URZ], RZ ;  /* 0x000000ff25ff79a7 */ /* 0x0001e2000810043f */
[----:B------:R0:W2:Y:S02]  /*10a60*/  SHFL.IDX PT, R0, R25, RZ, 0x181f ;  /* 0x00181fff19007589 */ /* 0x0000a400000e0000 */
[----:B------:R-:W-:Y:S08]  /*10a70*/  @P2 BRA `(.L_x_1181) ;  /* 0x0000000000242947 */ /* 0x000ff00003800000 */
[----:B------:R-:W-:Y:S02]  /*10a80*/  ULDC UR5, c[0x0][0xac8] ;  /* 0x0002b20000057ab9 */ /* 0x000fe40000000800 */
        /* <DEDUP_REMOVED lines=8> */
.L_x_1181:
[----:B------:R-:W-:Y:S05]  /*10b10*/  BSYNC B1 ;  /* 0x0000000000017941 */ /* 0x000fea0003800000 */
.L_x_1180:
[----:B--2---:R2:W4:Y:S01]  /*10b20*/  SHFL.IDX PT, R0, R25, 0x1, 0x181f ;  /* 0x00381f0019007f89 */ /* 0x00452200000e0000 */
[----:B------:R-:W-:Y:S03]  /*10b30*/  BSSY B1, `(.L_x_1182) ;  /* 0x000000c000017945 */ /* 0x000fe60003800000 */
[----:B-1-3--:R2:W1:Y:S01]  /*10b40*/  SHFL.IDX PT, R20, R24, 0x1, 0x181f ;  /* 0x00381f0018147f89 */ /* 0x00a46200000e0000 */
[----:B------:R-:W-:Y:S05]  /*10b50*/  @P0 BRA `(.L_x_1183) ;  /* 0x0000000000240947 */ /* 0x000fea0003800000 */
[----:B------:R-:W-:Y:S02]  /*10b60*/  ULDC UR5, c[0x0][0xac8] ;  /* 0x0002b20000057ab9 */ /* 0x000fe40000000800 */
[----:B------:R-:W-:Y:S02]  /*10b70*/  ISETP.GE.AND P3, PT, R18, UR5, PT ;  /* 0x0000000512007c0c */ /* 0x000fe4000bf66270 */
[----:B------:R-:W-:-:S11]  /*10b80*/  ISETP.GE.AND P4, PT, R19, UR5, PT ;  /* 0x0000000513007c0c */ /* 0x000fd6000bf86270 */
[CC--:B-1----:R-:W-:Y:S02]  /*10b90*/  @!P3 LEA R2, P0, R18.reuse, R20.reuse, 0x1 ;  /* 0x000000141202b211 */ /* 0x0c2fe400078008ff */
[C---:B------:R-:W-:Y:S02]  /*10ba0*/  @!P4 LEA R20, P2, R19.reuse, R20, 0x1 ;  /* 0x000000141314c211 */ /* 0x040fe400078408ff */
[-C--:B----4-:R-:W-:Y:S02]  /*10bb0*/  @!P3 LEA.HI.X R3, R18, R0.reuse, R190, 0x1, P0 ;  /* 0x000000001203b211 */ /* 0x090fe400000f0cbe */
[----:B------:R-:W-:-:S03]  /*10bc0*/  @!P4 LEA.HI.X R21, R19, R0, R189, 0x1, P2 ;  /* 0x000000001315c211 */ /* 0x000fc600010f0cbd */
[----:B-----5:R3:W-:Y:S04]  /*10bd0*/  @!P3 ST.E.128 desc[UR50][R2.64], R48 ;  /* 0x000000300200b985 */ /* 0x0207e8000c101d32 */
[----:B------:R3:W-:Y:S02]  /*10be0*/  @!P4 ST.E.128 desc[UR50][R20.64], R56 ;  /* 0x000000381400c985 */ /* 0x0007e4000c101d32 */
.L_x_1183:
[----:B------:R-:W-:Y:S05]  /*10bf0*/  BSYNC B1 ;  /* 0x0000000000017941 */ /* 0x000fea0003800000 */
.L_x_1182:
[----:B----4-:R4:W0:Y:S01]  /*10c00*/  SHFL.IDX PT, R0, R25, 0x2, 0x181f ;  /* 0x00581f0019007f89 */ /* 0x01082200000e0000 */
        /* <DEDUP_REMOVED lines=8> */
[-C--:B0-----:R-:W-:Y:S02]  /*10c90*/  @!P2 LEA.HI.X R3, R18, R0.reuse, R190, 0x1, P0 ;  /* 0x000000001203a211 */ /* 0x081fe400000f0cbe */
[----:B------:R-:W-:-:S03]  /*10ca0*/  @!P3 LEA.HI.X R21, R19, R0, R189, 0x1, P1 ;  /* 0x000000001315b211 */ /* 0x000fc600008f0cbd */
[----:B-----5:R3:W-:Y:S04]  /*10cb0*/  @!P2 ST.E.128 desc[UR50][R2.64], R40 ;  /* 0x000000280200a985 */ /* 0x0207e8000c101d32 */
[----:B------:R3:W-:Y:S02]  /*10cc0*/  @!P3 ST.E.128 desc[UR50][R20.64], R12 ;  /* 0x0000000c1400b985 */ /* 0x0007e4000c101d32 */
.L_x_1185:
[----:B------:R-:W-:Y:S05]  /*10cd0*/  BSYNC B1 ;  /* 0x0000000000017941 */ /* 0x000fea0003800000 */
.L_x_1184:
[----:B0-----:R-:W-:Y:S01]  /*10ce0*/  VIADD R0, R26, 0x60 ;  /* 0x000000601a007836 */ /* 0x001fe20000000000 */
[----:B--2-4-:R-:W0:Y:S04]  /*10cf0*/  SHFL.IDX PT, R25, R25, 0x3, 0x181f ;  /* 0x00781f0019197f89 */ /* 0x014e2800000e0000 */
[----:B------:R-:W-:Y:S01]  /*10d00*/  ISETP.GE.AND P0, PT, R0, R45, PT ;  /* 0x0000002d0000720c */ /* 0x000fe20003f06270 */
[----:B------:R-:W2:-:S12]  /*10d10*/  SHFL.IDX PT, R24, R24, 0x3, 0x181f ;  /* 0x00781f0018187f89 */ /* 0x000e9800000e0000 */
[----:B------:R-:W-:Y:S05]  /*10d20*/  @P0 BRA `(.L_x_1186) ;  /* 0x0000000800800947 */ /* 0x000fea0003800000 */
[----:B------:R-:W-:Y:S02]  /*10d30*/  ULDC UR5, c[0x0][0xac8] ;  /* 0x0002b20000057ab9 */ /* 0x000fe40000000800 */
[----:B------:R-:W-:-:S13]  /*10d40*/  ISETP.GE.AND P1, PT, R18, UR5, PT ;  /* 0x0000000512007c0c */ /* 0x000fda000bf26270 */
[----:B--23--:R-:W-:-:S04]  /*10d50*/  @!P1 LEA R2, P0, R18, R24, 0x1 ;  /* 0x0000001812029211 */ /* 0x00cfc800078008ff */
[----:B0-----:R-:W-:Y:S02]  /*10d60*/  @!P1 LEA.HI.X R3, R18, R25, R190, 0x1, P0 ;  /* 0x0000001912039211 */ /* 0x001fe400000f0cbe */
[----:B------:R-:W-:-:S03]  /*10d70*/  ISETP.GE.AND P0, PT, R19, UR5, PT ;  /* 0x0000000513007c0c */ /* 0x000fc6000bf06270 */
[----:B-----5:R0:W-:Y:S10]  /*10d80*/  @!P1 ST.E.128 desc[UR50][R2.64], R4 ;  /* 0x0000000402009985 */ /* 0x0201f4000c101d32 */
[----:B------:R-:W-:Y:S05]  /*10d90*/  @P0 BRA `(.L_x_1186) ;  /* 0x0000000800640947 */ /* 0x000fea0003800000 */
[----:B0-----:R-:W-:-:S04]  /*10da0*/  LEA R2, P0, R19, R24, 0x1 ;  /* 0x0000001813027211 */ /* 0x001fc800078008ff */
[----:B------:R-:W-:-:S05]  /*10db0*/  LEA.HI.X R3, R19, R25, R189, 0x1, P0 ;  /* 0x0000001913037211 */ /* 0x000fca00000f0cbd */
[----:B------:R0:W-:Y:S01]  /*10dc0*/  ST.E.128 desc[UR50][R2.64], R8 ;  /* 0x0000000802007985 */ /* 0x0001e2000c101d32 */
[----:B------:R-:W-:Y:S05]  /*10dd0*/  BRA `(.L_x_1186) ;  /* 0x0000000800547947 */ /* 0x000fea0003800000 */
.L_x_1179:
[----:B------:R-:W0:Y:S01]  /*10de0*/  LDC R8, c[0x0][0xbe8] ;  /* 0x0002fa00ff087b82 */ /* 0x000e220000000800 */
[----:B------:R-:W-:Y:S01]  /*10df0*/  ISETP.GE.AND P0, PT, R191, 0x80, PT ;  /* 0x00000080bf00780c */ /* 0x000fe20003f06270 */
[----:B------:R-:W-:Y:S01]  /*10e00*/  USHF.R.S32.HI UR8, URZ, 0x1f, UR37 ;  /* 0x0000001f3f087899 */ /* 0x000fe20008011425 */
[----:B------:R-:W-:Y:S01]  /*10e10*/  BSSY B1, `(.L_x_1187) ;  /* 0x000002f000017945 */ /* 0x000fe20003800000 */
[----:B------:R-:W-:Y:S01]  /*10e20*/  USHF.R.S32.HI UR9, URZ, 0x1f, UR43 ;  /* 0x0000001f3f097899 */ /* 0x000fe2000801142b */
[----:B------:R-:W-:Y:S01]  /*10e30*/  IMAD R6, R22, 0x20, R184 ;  /* 0x0000002016067824 */ /* 0x000fe200078e02b8 */
[----:B0-----:R-:W-:-:S13]  /*10e40*/  ISETP.NE.AND P1, PT, R8, 0x1, PT ;  /* 0x000000010800780c */ /* 0x001fda0003f25270 */
[----:B------:R-:W0:Y:S08]  /*10e50*/  @P1 LDC R9, c[0x0][0xbec] ;  /* 0x0002fb00ff091b82 */ /* 0x000e300000000800 */
[----:B------:R-:W1:Y:S01]  /*10e60*/  @P1 LDC R11, c[0x0][0xbf0] ;  /* 0x0002fc00ff0b1b82 */ /* 0x000e620000000800 */
[----:B------:R-:W-:Y:S05]  /*10e70*/  @P0 BRA `(.L_x_1188) ;  /* 0x0000000000a00947 */ /* 0x000fea0003800000 */
[----:B------:R-:W2:Y:S01]  /*10e80*/  S2R R0, SR_TID.X ;  /* 0x0000000000007919 */ /* 0x000ea20000002100 */
[----:B------:R-:W3:Y:S01]  /*10e90*/  LDC R3, c[0x0][0xbe8] ;  /* 0x0002fa00ff037b82 */ /* 0x000ee20000000800 */
[----:B------:R-:W-:Y:S01]  /*10ea0*/  IMAD.U32 R4, RZ, RZ, UR36 ;  /* 0x00000024ff047e24 */ /* 0x000fe2000f8e00ff */
[----:B------:R-:W-:Y:S02]  /*10eb0*/  ULDC UR5, c[0x0][0xa88] ;  /* 0x0002a20000057ab9 */ /* 0x000fe40000000800 */
[----:B---3--:R-:W-:Y:S02]  /*10ec0*/  IMAD R5, R3, UR5, RZ ;  /* 0x0000000503057c24 */ /* 0x008fe4000f8e02ff */
[----:B--2---:R-:W-:-:S04]  /*10ed0*/  IADD3 R4, R4, -0x80, R0 ;  /* 0xffffff8004047810 */ /* 0x004fc80007ffe000 */
[----:B------:R-:W-:-:S13]  /*10ee0*/  ISETP.GE.AND P0, PT, R4, R5, PT ;  /* 0x000000050400720c */ /* 0x000fda0003f06270 */
[----:B------:R-:W-:Y:S05]  /*10ef0*/  @P0 BRA `(.L_x_1188) ;  /* 0x0000000000800947 */ /* 0x000fea0003800000 */
[----:B------:R-:W-:Y:S01]  /*10f00*/  ISETP.NE.AND P0, PT, R3, 0x1, PT ;  /* 0x000000010300780c */ /* 0x000fe20003f05270 */
[----:B------:R-:W-:Y:S01]  /*10f10*/  ULDC.64 UR10, c[0x0][0xb90] ;  /* 0x0002e400000a7ab9 */ /* 0x000fe20000000a00 */
[----:B------:R-:W-:Y:S01]  /*10f20*/  IMAD.MOV.U32 R2, RZ, RZ, R4 ;  /* 0x000000ffff027224 */ /* 0x000fe200078e0004 */
[----:B------:R-:W-:Y:S02]  /*10f30*/  UIMAD UR5, UR8, UR10, URZ ;  /* 0x0000000a080572a4 */ /* 0x000fe4000f8e023f */
[----:B------:R-:W-:Y:S02]  /*10f40*/  UIMAD.WIDE.U32 UR6, UR37, UR10, URZ ;  /* 0x0000000a250672a5 */ /* 0x000fe4000f8e003f */
[----:B------:R-:W-:-:S03]  /*10f50*/  UIMAD UR5, UR37, UR11, UR5 ;  /* 0x0000000b250572a4 */ /* 0x000fc6000f8e0205 */
[----:B------:R-:W-:Y:S01]  /*10f60*/  ULDC.64 UR10, c[0x0][0xb98] ;  /* 0x0002e600000a7ab9 */ /* 0x000fe20000000a00 */
[----:B------:R-:W-:Y:S02]  /*10f70*/  UIADD3 UR7, UR7, UR5, URZ ;  /* 0x0000000507077290 */ /* 0x000fe4000fffe03f */
[----:B------:R-:W2:Y:S01]  /*10f80*/  @P0 LDC R5, c[0x0][0xbec] ;  /* 0x0002fb00ff050b82 */ /* 0x000ea20000000800 */
[----:B------:R-:W-:Y:S02]  /*10f90*/  UIMAD UR5, UR9, UR10, URZ ;  /* 0x0000000a090572a4 */ /* 0x000fe4000f8e023f */
[----:B------:R-:W-:Y:S02]  /*10fa0*/  UIMAD.WIDE.U32 UR6, UR43, UR10, UR6 ;  /* 0x0000000a2b0672a5 */ /* 0x000fe4000f8e0006 */
[----:B------:R-:W-:-:S03]  /*10fb0*/  UIMAD UR5, UR43, UR11, UR5 ;  /* 0x0000000b2b0572a4 */ /* 0x000fc6000f8e0205 */
[----:B------:R-:W3:Y:S01]  /*10fc0*/  @P0 LDC R7, c[0x0][0xbf0] ;  /* 0x0002fc00ff070b82 */ /* 0x000ee20000000800 */
[----:B------:R-:W-:Y:S01]  /*10fd0*/  ULDC.64 UR10, c[0x0][0xb88] ;  /* 0x0002e200000a7ab9 */ /* 0x000fe20000000a00 */
[----:B--2---:R-:W-:-:S05]  /*10fe0*/  @P0 IMAD.HI.U32 R0, R4, R5, RZ ;  /* 0x0000000504000227 */ /* 0x004fca00078e00ff */
[----:B---3--:R-:W-:-:S05]  /*10ff0*/  @P0 SHF.R.U32.HI R2, RZ, R7, R0 ;  /* 0x00000007ff020219 */ /* 0x008fca0000011600 */
[----:B------:R-:W-:-:S04]  /*11000*/  IMAD.MOV R5, RZ, RZ, -R2 ;  /* 0x000000ffff057224 */ /* 0x000fc800078e0a02 */
[----:B------:R-:W-:Y:S01]  /*11010*/  IMAD R5, R3, R5, R4 ;  /* 0x0000000503057224 */ /* 0x000fe200078e0204 */
[----:B------:R-:W-:Y:S01]  /*11020*/  SHF.R.S32.HI R3, RZ, 0x1f, R2 ;  /* 0x0000001fff037819 */ /* 0x000fe20000011402 */
[----:B------:R-:W-:Y:S01]  /*11030*/  IMAD.U32 R4, RZ, RZ, UR5 ;  /* 0x00000005ff047e24 */ /* 0x000fe2000f8e00ff */
[----:B------:R-:W-:Y:S02]  /*11040*/  IADD3 R2, P0, R2, UR6, RZ ;  /* 0x0000000602027c10 */ /* 0x000fe4000ff1e0ff */
[----:B------:R-:W-:Y:S02]  /*11050*/  SHF.R.S32.HI R0, RZ, 0x1f, R5 ;  /* 0x0000001fff007819 */ /* 0x000fe40000011405 */
[----:B------:R-:W-:Y:S01]  /*11060*/  IADD3.X R3, R3, UR7, R4, P0, !PT ;  /* 0x0000000703037c10 */ /* 0x000fe200087fe404 */
[----:B------:R-:W-:Y:S02]  /*11070*/  ULDC.64 UR6, c[0x0][0xb50] ;  /* 0x0002d40000067ab9 */ /* 0x000fe40000000a00 */
[----:B------:R-:W-:-:S02]  /*11080*/  IMAD R0, R0, UR10, RZ ;  /* 0x0000000a00007c24 */ /* 0x000fc4000f8e02ff */
[----:B------:R-:W-:-:S04]  /*11090*/  IMAD.WIDE.U32 R2, R5, UR10, R2 ;  /* 0x0000000a05027c25 */ /* 0x000fc8000f8e0002 */
[----:B------:R-:W-:Y:S01]  /*110a0*/  IMAD R7, R5, UR11, R0 ;  /* 0x0000000b05077c24 */ /* 0x000fe2000f8e0200 */
[----:B------:R-:W-:-:S03]  /*110b0*/  LEA R4, P0, R2, UR6, 0x2 ;  /* 0x0000000602047c11 */ /* 0x000fc6000f8010ff */
[----:B------:R-:W-:-:S05]  /*110c0*/  IMAD.IADD R3, R3, 0x1, R7 ;  /* 0x0000000103037824 */ /* 0x000fca00078e0207 */
[----:B------:R-:W-:Y:S01]  /*110d0*/  LEA.HI.X R5, R2, UR7, R3, 0x2, P0 ;  /* 0x0000000702057c11 */ /* 0x000fe200080f1403 */
[----:B------:R-:W-:-:S05]  /*110e0*/  IMAD.MOV.U32 R3, RZ, RZ, -0x800000 ;  /* 0xff800000ff037424 */ /* 0x000fca00078e00ff */
[----:B------:R2:W-:Y:S02]  /*110f0*/  STG.E desc[UR50][R4.64], R3 ;  /* 0x0000000304007986 */ /* 0x0005e4000c101932 */
.L_x_1188:
[----:B------:R-:W-:Y:S05]  /*11100*/  BSYNC B1 ;  /* 0x0000000000017941 */ /* 0x000fea0003800000 */
.L_x_1187:
[----:B------:R-:W-:Y:S01]  /*11110*/  ULDC.64 UR10, c[0x0][0xae8] ;  /* 0x0002ba00000a7ab9 */ /* 0x000fe20000000a00 */
[----:B------:R-:W-:Y:S01]  /*11120*/  VIADD R6, R6, UR36 ;  /* 0x0000002406067c36 */ /* 0x000fe20008000000 */
[----:B------:R-:W-:Y:S01]  /*11130*/  UIMAD UR5, UR8, UR10, URZ ;  /* 0x0000000a080572a4 */ /* 0x000fe2000f8e023f */
[----:B------:R-:W-:Y:S01]  /*11140*/  BSSY B1, `(.L_x_1189) ;  /* 0x0000034000017945 */ /* 0x000fe20003800000 */
[----:B------:R-:W-:Y:S01]  /*11150*/  UIMAD.WIDE.U32 UR6, UR37, UR10, URZ ;  /* 0x0000000a250672a5 */ /* 0x000fe2000f8e003f */
[----:B0-----:R-:W-:Y:S01]  /*11160*/  @P1 IMAD.HI.U32 R0, R6, R9, RZ ;  /* 0x0000000906001227 */ /* 0x001fe200078e00ff */
[----:B------:R-:W-:-:S03]  /*11170*/  UIMAD UR5, UR37, UR11, UR5 ;  /* 0x0000000b250572a4 */ /* 0x000fc6000f8e0205 */
[----:B------:R-:W-:Y:S01]  /*11180*/  ULDC.64 UR10, c[0x0][0xaf0] ;  /* 0x0002bc00000a7ab9 */ /* 0x000fe20000000a00 */
[----:B------:R-:W-:Y:S01]  /*11190*/  UIADD3 UR7, UR7, UR5, URZ ;  /* 0x0000000507077290 */ /* 0x000fe2000fffe03f */
[----:B--2---:R-:W-:Y:S01]  /*111a0*/  IMAD.MOV.U32 R5, RZ, RZ, R6 ;  /* 0x000000ffff057224 */ /* 0x004fe200078e0006 */
[----:B------:R-:W-:Y:S01]  /*111b0*/  UIMAD UR5, UR9, UR10, URZ ;  /* 0x0000000a090572a4 */ /* 0x000fe2000f8e023f */
[----:B-1----:R-:W-:Y:S01]  /*111c0*/  @P1 SHF.R.U32.HI R5, RZ, R11, R0 ;  /* 0x0000000bff051219 */ /* 0x002fe20000011600 */
[----:B------:R-:W-:Y:S02]  /*111d0*/  UIMAD.WIDE.U32 UR6, UR43, UR10, UR6 ;  /* 0x0000000a2b0672a5 */ /* 0x000fe4000f8e0006 */
[----:B------:R-:W-:Y:S01]  /*111e0*/  UIMAD UR5, UR43, UR11, UR5 ;  /* 0x0000000b2b0572a4 */ /* 0x000fe2000f8e0205 */
[--C-:B------:R-:W-:Y:S01]  /*111f0*/  SHF.R.S32.HI R0, RZ, 0x1f, R5.reuse ;  /* 0x0000001fff007819 */ /* 0x100fe20000011405 */
[----:B------:R-:W-:Y:S01]  /*11200*/  IMAD.MOV R7, RZ, RZ, -R5 ;  /* 0x000000ffff077224 */ /* 0x000fe200078e0a05 */
[----:B------:R-:W-:Y:S01]  /*11210*/  ULDC.64 UR8, c[0x0][0xae0] ;  /* 0x0002b80000087ab9 */ /* 0x000fe20000000a00 */
[----:B------:R-:W-:-:S02]  /*11220*/  UIADD3 UR5, UR7, UR5, URZ ;  /* 0x0000000507057290 */ /* 0x000fc4000fffe03f */
[----:B------:R-:W-:Y:S02]  /*11230*/  IMAD.U32 R3, RZ, RZ, UR7 ;  /* 0x00000007ff037e24 */ /* 0x000fe4000f8e00ff */
[----:B------:R-:W-:Y:S02]  /*11240*/  IMAD R0, R0, UR8, RZ ;  /* 0x0000000800007c24 */ /* 0x000fe4000f8e02ff */
[----:B------:R-:W-:Y:S02]  /*11250*/  IMAD R7, R8, R7, R6 ;  /* 0x0000000708077224 */ /* 0x000fe400078e0206 */
[----:B------:R-:W-:Y:S01]  /*11260*/  IMAD.U32 R2, RZ, RZ, UR6 ;  /* 0x00000006ff027e24 */ /* 0x000fe2000f8e00ff */
[----:B------:R-:W-:Y:S01]  /*11270*/  ULDC.64 UR6, c[0x0][0xad8] ;  /* 0x0002b60000067ab9 */ /* 0x000fe20000000a00 */
[----:B------:R-:W-:Y:S01]  /*11280*/  IMAD.U32 R3, RZ, RZ, UR5 ;  /* 0x00000005ff037e24 */ /* 0x000fe2000f8e00ff */
[----:B------:R-:W-:Y:S01]  /*11290*/  ULDC UR5, c[0x0][0xa88] ;  /* 0x0002a20000057ab9 */ /* 0x000fe20000000800 */
[C---:B------:R-:W-:Y:S01]  /*112a0*/  IMAD R9, R5.reuse, UR9, R0 ;  /* 0x0000000905097c24 */ /* 0x040fe2000f8e0200 */
[----:B------:R-:W-:Y:S01]  /*112b0*/  SHF.R.S32.HI R0, RZ, 0x1f, R7 ;  /* 0x0000001fff007819 */ /* 0x000fe20000011407 */
[----:B------:R-:W-:-:S04]  /*112c0*/  IMAD.WIDE.U32 R2, R5, UR8, R2 ;  /* 0x0000000805027c25 */ /* 0x000fc8000f8e0002 */
[----:B------:R-:W-:Y:S02]  /*112d0*/  IMAD.IADD R3, R3, 0x1, R9 ;  /* 0x0000000103037824 */ /* 0x000fe400078e0209 */
[----:B------:R-:W-:Y:S02]  /*112e0*/  IMAD R4, R0, UR6, RZ ;  /* 0x0000000600047c24 */ /* 0x000fe4000f8e02ff */
[----:B------:R-:W-:Y:S02]  /*112f0*/  VIADD R6, R184, UR36 ;  /* 0x00000024b8067c36 */ /* 0x000fe40008000000 */
[----:B------:R-:W-:Y:S02]  /*11300*/  IMAD R9, R8, UR5, RZ ;  /* 0x0000000508097c24 */ /* 0x000fe4000f8e02ff */
[C---:B------:R-:W-:Y:S02]  /*11310*/  IMAD R5, R7.reuse, UR7, R4 ;  /* 0x0000000707057c24 */ /* 0x040fe4000f8e0204 */
[----:B------:R-:W-:Y:S01]  /*11320*/  IMAD.WIDE.U32 R2, R7, UR6, R2 ;  /* 0x0000000607027c25 */ /* 0x000fe2000f8e0002 */
[----:B------:R-:W-:Y:S01]  /*11330*/  ISETP.GE.AND P2, PT, R6, R9, PT ;  /* 0x000000090600720c */ /* 0x000fe20003f46270 */
[----:B------:R-:W-:-:S02]  /*11340*/  ULDC.64 UR6, c[0x0][0xa80] ;  /* 0x0002a00000067ab9 */ /* 0x000fc40000000a00 */
[----:B------:R-:W-:Y:S01]  /*11350*/  VIADD R0, R6, 0x20 ;  /* 0x0000002006007836 */ /* 0x000fe20000000000 */
[----:B------:R-:W-:Y:S01]  /*11360*/  LEA R4, P3, R2, UR6, 0x1 ;  /* 0x0000000602047c11 */ /* 0x000fe2000f8608ff */
[----:B------:R-:W-:-:S03]  /*11370*/  IMAD.IADD R3, R3, 0x1, R5 ;  /* 0x0000000103037824 */ /* 0x000fc600078e0205 */
[-C--:B------:R-:W-:Y:S01]  /*11380*/  ISETP.GE.AND P1, PT, R0, R9.reuse, PT ;  /* 0x000000090000720c */ /* 0x080fe20003f26270 */
[----:B------:R-:W-:Y:S01]  /*11390*/  VIADD R0, R6, 0x40 ;  /* 0x0000004006007836 */ /* 0x000fe20000000000 */
[----:B------:R-:W-:Y:S02]  /*113a0*/  LEA.HI.X R5, R2, UR7, R3, 0x1, P3 ;  /* 0x0000000702057c11 */ /* 0x000fe400098f0c03 */
[----:B------:R0:W1:Y:S02]  /*113b0*/  SHFL.IDX PT, R2, R4, RZ, 0x181f ;  /* 0x00181fff04027589 */ /* 0x00006400000e0000 */
[----:B------:R-:W-:Y:S02]  /*113c0*/  ISETP.GE.AND P0, PT, R0, R9, PT ;  /* 0x000000090000720c */ /* 0x000fe40003f06270 */
[----:B------:R0:W2:Y:S01]  /*113d0*/  SHFL.IDX PT, R0, R5, RZ, 0x181f ;  /* 0x00181fff05007589 */ /* 0x0000a200000e0000 */
[----:B------:R-:W-:Y:S10]  /*113e0*/  @P2 BRA `(.L_x_1190) ;  /* 0x0000000000242947 */ /* 0x000ff40003800000 */
[----:B------:R-:W-:Y:S02]  /*113f0*/  ULDC UR5, c[0x0][0xac8] ;  /* 0x0002b20000057ab9 */ /* 0x000fe40000000800 */
[----:B------:R-:W-:Y:S02]  /*11400*/  ISETP.GE.AND P4, PT, R18, UR5, PT ;  /* 0x0000000512007c0c */ /* 0x000fe4000bf86270 */
[----:B------:R-:W-:-:S11]  /*11410*/  ISETP.GE.AND P5, PT, R19, UR5, PT ;  /* 0x0000000513007c0c */ /* 0x000fd6000bfa6270 */
[CC--:B-1----:R-:W-:Y:S02]  /*11420*/  @!P4 LEA R10, P2, R18.reuse, R2.reuse, 0x1 ;  /* 0x00000002120ac211 */ /* 0x0c2fe400078408ff */
[C---:B------:R-:W-:Y:S02]  /*11430*/  @!P5 LEA R2, P3, R19.reuse, R2, 0x1 ;  /* 0x000000021302d211 */ /* 0x040fe400078608ff */
[-C--:B--2---:R-:W-:Y:S02]  /*11440*/  @!P4 LEA.HI.X R11, R18, R0.reuse, R190, 0x1, P2 ;  /* 0x00000000120bc211 */ /* 0x084fe400010f0cbe */
[----:B------:R-:W-:-:S03]  /*11450*/  @!P5 LEA.HI.X R3, R19, R0, R189, 0x1, P3 ;  /* 0x000000001303d211 */ /* 0x000fc600018f0cbd */
[----:B------:R3:W-:Y:S04]  /*11460*/  @!P4 ST.E.128 desc[UR50][R10.64], RZ ;  /* 0x000000ff0a00c985 */ /* 0x0007e8000c101d32 */
[----:B------:R3:W-:Y:S02]  /*11470*/  @!P5 ST.E.128 desc[UR50][R2.64], RZ ;  /* 0x000000ff0200d985 */ /* 0x0007e4000c101d32 */
.L_x_1190:
[----:B------:R-:W-:Y:S05]  /*11480*/  BSYNC B1 ;  /* 0x0000000000017941 */ /* 0x000fea0003800000 */
.L_x_1189:
        /* <DEDUP_REMOVED lines=11> */
[----:B------:R3:W-:Y:S04]  /*11540*/  @!P3 ST.E.128 desc[UR50][R10.64], RZ ;  /* 0x000000ff0a00b985 */ /* 0x0007e8000c101d32 */
[----:B------:R3:W-:Y:S02]  /*11550*/  @!P4 ST.E.128 desc[UR50][R2.64], RZ ;  /* 0x000000ff0200c985 */ /* 0x0007e4000c101d32 */
.L_x_1192:
[----:B------:R-:W-:Y:S05]  /*11560*/  BSYNC B1 ;  /* 0x0000000000017941 */ /* 0x000fea0003800000 */
.L_x_1191:
        /* <DEDUP_REMOVED lines=11> */
[----:B------:R3:W-:Y:S04]  /*11620*/  @!P2 ST.E.128 desc[UR50][R10.64], RZ ;  /* 0x000000ff0a00a985 */ /* 0x0007e8000c101d32 */
[----:B------:R3:W-:Y:S02]  /*11630*/  @!P3 ST.E.128 desc[UR50][R2.64], RZ ;  /* 0x000000ff0200b985 */ /* 0x0007e4000c101d32 */
.L_x_1194:
[----:B------:R-:W-:Y:S05]  /*11640*/  BSYNC B1 ;  /* 0x0000000000017941 */ /* 0x000fea0003800000 */
.L_x_1193:
[----:B---3--:R-:W-:Y:S01]  /*11650*/  VIADD R3, R6, 0x60 ;  /* 0x0000006006037836 */ /* 0x008fe20000000000 */
[----:B0-----:R0:W3:Y:S04]  /*11660*/  SHFL.IDX PT, R0, R5, 0x3, 0x181f ;  /* 0x00781f0005007f89 */ /* 0x0010e800000e0000 */
[----:B------:R-:W-:Y:S01]  /*11670*/  ISETP.GE.AND P0, PT, R3, R9, PT ;  /* 0x000000090300720c */ /* 0x000fe20003f06270 */
[----:B-1----:R0:W1:-:S12]  /*11680*/  SHFL.IDX PT, R2, R4, 0x3, 0x181f ;  /* 0x00781f0004027f89 */ /* 0x00205800000e0000 */
[----:B0-----:R-:W-:Y:S05]  /*11690*/  @P0 BRA `(.L_x_1186) ;  /* 0x0000000000240947 */ /* 0x001fea0003800000 */
[----:B------:R-:W-:Y:S02]  /*116a0*/  ULDC UR5, c[0x0][0xac8] ;  /* 0x0002b20000057ab9 */ /* 0x000fe40000000800 */
[----:B------:R-:W-:Y:S02]  /*116b0*/  ISETP.GE.AND P2, PT, R18, UR5, PT ;  /* 0x0000000512007c0c */ /* 0x000fe4000bf46270 */
[----:B------:R-:W-:-:S11]  /*116c0*/  ISETP.GE.AND P3, PT, R19, UR5, PT ;  /* 0x0000000513007c0c */ /* 0x000fd6000bf66270 */
[CC--:B-12-4-:R-:W-:Y:S02]  /*116d0*/  @!P2 LEA R4, P0, R18.reuse, R2.reuse, 0x1 ;  /* 0x000000021204a211 */ /* 0x0d6fe400078008ff */
[C---:B------:R-:W-:Y:S02]  /*116e0*/  @!P3 LEA R2, P1, R19.reuse, R2, 0x1 ;  /* 0x000000021302b211 */ /* 0x040fe400078208ff */
[-C--:B---3--:R-:W-:Y:S02]  /*116f0*/  @!P2 LEA.HI.X R5, R18, R0.reuse, R190, 0x1, P0 ;  /* 0x000000001205a211 */ /* 0x088fe400000f0cbe */
[----:B------:R-:W-:-:S03]  /*11700*/  @!P3 LEA.HI.X R3, R19, R0, R189, 0x1, P1 ;  /* 0x000000001303b211 */ /* 0x000fc600008f0cbd */
[----:B------:R0:W-:Y:S04]  /*11710*/  @!P2 ST.E.128 desc[UR50][R4.64], RZ ;  /* 0x000000ff0400a985 */ /* 0x0001e8000c101d32 */
[----:B------:R0:W-:Y:S02]  /*11720*/  @!P3 ST.E.128 desc[UR50][R2.64], RZ ;  /* 0x000000ff0200b985 */ /* 0x0001e4000c101d32 */
.L_x_1186:
[----:B------:R-:W-:Y:S05]  /*11730*/  BSYNC B0 ;  /* 0x0000000000007941 */ /* 0x000fea0003800000 */
.L_x_1178:
[----:B------:R-:W-:Y:S02]  /*11740*/  ULDC UR5, c[0x0][0xc38] ;  /* 0x00030e0000057ab9 */ /* 0x000fe40000000800 */
[----:B------:R-:W-:-:S06]  /*11750*/  UISETP.GE.AND UP0, UPT, UR4, UR5, UPT ;  /* 0x000000050400728c */ /* 0x000fcc000bf06270 */
[----:B------:R-:W-:-:S13]  /*11760*/  PLOP3.LUT P0, PT, PT, PT, UP0, 0x80, 0x0 ;  /* 0x000000000000781c */ /* 0x000fda0003f0f008 */
[----:B------:R-:W-:Y:S05]  /*11770*/  @!P0 BRA `(.L_x_1195) ;  /* 0xfffffef400888947 */ /* 0x000fea000383ffff */
[----:B------:R-:W-:Y:S05]  /*11780*/  EXIT ;  /* 0x000000000000794d */ /* 0x000fea0003800000 */
.L_x_1097:
[----:B------:R-:W-:-:S08]  /*11790*/  NOP ;  /* 0x0000000000007918 */ /* 0x000fd00000000000 */
[----:B------:R-:W0:-:S00]  /*117a0*/  USETMAXREG.DEALLOC.CTAPOOL 0x18 ;  /* 0x00000018000079c8 */ /* 0x000e0000080e0500 */
[----:B0-----:R-:W-:-:S06]  /*117b0*/  LOP3.LUT R0, R0, 0x3, RZ, 0xc0, !PT ;  /* 0x0000000300007812 */ /* 0x001fcc00078ec0ff */
[----:B------:R-:W0:Y:S01]  /*117c0*/  S2UR UR6, SR_CTAID.X ;  /* 0x00000000000679c3 */ /* 0x000e220000002500 */
[----:B------:R-:W-:Y:S01]  /*117d0*/  LOP3.LUT R19, R19, 0xfffffffb, RZ, 0xc0, !PT ;  /* 0xfffffffb13137812 */ /* 0x000fe200078ec0ff */
[----:B------:R-:W-:Y:S01]  /*117e0*/  STL [R1+0x18], RZ ;  /* 0x000018ff01007387 */ /* 0x000fe20000100800 */
[----:B------:R-:W-:-:S03]  /*117f0*/  IMAD.MOV.U32 R18, RZ, RZ, RZ ;  /* 0x000000ffff127224 */ /* 0x000fc600078e00ff */
[----:B------:R-:W1:Y:S02]  /*11800*/  SHFL.IDX PT, R0, R0, RZ, 0x1f ;  /* 0x00001fff00007589 */ /* 0x000e6400000e0000 */
[----:B-1----:R-:W-:Y:S02]  /*11810*/  ISETP.NE.AND P0, PT, R0, RZ, PT ;  /* 0x000000ff0000720c */ /* 0x002fe40003f05270 */
[----:B------:R-:W0:Y:S11]  /*11820*/  LDC R0, c[0x0][0xc38] ;  /* 0x00030e00ff007b82 */ /* 0x000e360000000800 */
[----:B------:R-:W-:Y:S01]  /*11830*/  @P0 LOP3.LUT R19, R19, 0x4, RZ, 0xfc, !PT ;  /* 0x0000000413130812 */ /* 0x000fe200078efcff */
[----:B------:R-:W-:Y:S06]  /*11840*/  @P0 BAR.ARV 0x4, 0x180 ;  /* 0x0106000000000b1d */ /* 0x000fec0000002000 */
[----:B0-----:R-:W-:Y:S01]  /*11850*/  ISETP.LE.AND P0, PT, R0, UR6, PT ;  /* 0x0000000600007c0c */ /* 0x001fe2000bf03270 */
[----:B------:R-:W-:-:S05]  /*11860*/  IMAD.MOV.U32 R0, RZ, RZ, 0x1 ;  /* 0x00000001ff007424 */ /* 0x000fca00078e00ff */
[----:B------:R0:W-:Y:S07]  /*11870*/  STL [R1+0x8], R0 ;  /* 0x0000080001007387 */ /* 0x0001ee0000100800 */
[----:B------:R-:W-:Y:S05]  /*11880*/  @P0 BRA `(.L_x_1196) ;  /* 0x0000004400300947 */ /* 0x000fea0003800000 */
[----:B------:R-:W1:Y:S01]  /*11890*/  S2R R6, SR_TID.X ;  /* 0x0000000000067919 */ /* 0x000e620000002100 */
[----:B------:R-:W2:Y:S01]  /*118a0*/  S2UR UR5, SR_CgaCtaId ;  /* 0x00000000000579c3 */ /* 0x000ea20000008800 */
[----:B------:R-:W-:Y:S01]  /*118b0*/  UMOV UR4, 0x400 ;  /* 0x0000040000047882 */ /* 0x000fe20000000000 */
[----:B------:R-:W-:Y:S01]  /*118c0*/  IMAD.MOV.U32 R18, RZ, RZ, RZ ;  /* 0x000000ffff127224 */ /* 0x000fe200078e00ff */
[----:B------:R-:W-:Y:S01]  /*118d0*/  ULDC UR42, c[0x0][0xc] ;  /* 0x00000300002a7ab9 */ /* 0x000fe20000000800 */
[----:B------:R-:W-:Y:S01]  /*118e0*/  ULDC.64 UR44, c[0x0][0x198] ;  /* 0x00006600002c7ab9 */ /* 0x000fe20000000a00 */
[----:B--2---:R-:W-:-:S06]  /*118f0*/  ULEA UR4, UR5, UR4, 0x18 ;  /* 0x0000000405047291 */ /* 0x004fcc000f8ec03f */
[----:B------:R-:W-:Y:S01]  /*11900*/  IMAD.U32 R17, RZ, RZ, UR4 ;  /* 0x00000004ff117e24 */ /* 0x000fe2000f8e00ff */
[C---:B-1----:R-:W-:Y:S01]  /*11910*/  LOP3.LUT R5, R6.reuse, 0x7f, RZ, 0xc0, !PT ;  /* 0x0000007f06057812 */ /* 0x042fe200078ec0ff */
[----:B0-----:R-:W-:-:S05]  /*11920*/  IMAD.SHL.U32 R0, R6, 0x8, RZ ;  /* 0x0000000806007824 */ /* 0x001fca00078e00ff */
[C---:B------:R-:W-:Y:S02]  /*11930*/  LOP3.LUT R2, R0.reuse, 0x1f8, RZ, 0xc0, !PT ;  /* 0x000001f800027812 */ /* 0x040fe400078ec0ff */
[----:B------:R-:W-:Y:S02]  /*11940*/  LOP3.LUT R0, R0, 0x38, RZ, 0xc0, !PT ;  /* 0x0000003800007812 */ /* 0x000fe400078ec0ff */
[----:B------:R-:W-:Y:S01]  /*11950*/  LOP3.LUT R3, R2, 0x38, R6, 0x78, !PT ;  /* 0x0000003802037812 */ /* 0x000fe200078e7806 */
[----:B------:R-:W-:Y:S01]  /*11960*/  IMAD.SHL.U32 R2, R5, 0x8, RZ ;  /* 0x0000000805027824 */ /* 0x000fe200078e00ff */
[----:B------:R-:W-:-:S04]  /*11970*/  LOP3.LUT R0, R0, 0x40, RZ, 0xfc, !PT ;  /* 0x0000004000007812 */ /* 0x000fc800078efcff */
[----:B------:R-:W-:Y:S01]  /*11980*/  LOP3.LUT R4, R3, 0x200, R2, 0xf8, !PT ;  /* 0x0000020003047812 */ /* 0x000fe200078ef802 */
[----:B------:R-:W-:Y:S01]  /*11990*/  IMAD.SHL.U32 R2, R6, 0x10, RZ ;  /* 0x0000001006027824 */ /* 0x000fe200078e00ff */
[----:B------:R-:W-:-:S03]  /*119a0*/  SHF.R.U32.HI R3, RZ, 0x3, R5 ;  /* 0x00000003ff037819 */ /* 0x000fc60000011605 */
[----:B------:R-:W-:Y:S01]  /*119b0*/  IMAD R4, R4, 0x2, R17 ;  /* 0x0000000204047824 */ /* 0x000fe200078e0211 */
[----:B------:R-:W-:Y:S01]  /*119c0*/  LOP3.LUT R2, R3, 0x70, R2, 0xf8, !PT ;  /* 0x0000007003027812 */ /* 0x000fe200078ef802 */
[----:B------:R-:W-:Y:S02]  /*119d0*/  IMAD.U32 R3, RZ, RZ, UR6 ;  /* 0x00000006ff037e24 */ /* 0x000fe4000f8e00ff */
[----:B------:R-:W-:Y:S01]  /*119e0*/  IMAD.MOV.U32 R2, RZ, RZ, 0x1 ;  /* 0x00000001ff027424 */ /* 0x000fe200078e00ff */
[----:B------:R0:W-:Y:S04]  /*119f0*/  STL [R1+0x10], R4 ;  /* 0x0000100401007387 */ /* 0x0001e80000100800 */
[----:B------:R0:W-:Y:S04]  /*11a00*/  STL [R1+0x14], R3 ;  /* 0x0000140301007387 */ /* 0x0001e80000100800 */
[----:B------:R0:W-:Y:S04]  /*11a10*/  STL [R1+0x18], RZ ;  /* 0x000018ff01007387 */ /* 0x0001e80000100800 */
[----:B------:R0:W-:Y:S02]  /*11a20*/  STL [R1+0x8], R2 ;  /* 0x0000080201007387 */ /* 0x0001e40000100800 */
.L_x_1289:
[----:B--2---:R-:W2:Y:S01]  /*11a30*/  LDL R0, [R1+0x14] ;  /* 0x0000140001007983 */ /* 0x004ea20000100800 */
[----:B------:R-:W-:Y:S02]  /*11a40*/  ULDC UR8, c[0x0][0xc60] ;  /* 0x0003180000087ab9 */ /* 0x000fe40000000800 */
[----:B------:R-:W-:-:S11]  /*11a50*/  UISETP.NE.AND UP0, UPT, UR8, 0x1, UPT ;  /* 0x000000010800788c */ /* 0x000fd6000bf05270 */
[----:B------:R-:W-:Y:S01]  /*11a60*/  @UP0 ULDC UR4, c[0x0][0xc64] ;  /* 0x0003190000040ab9 */ /* 0x000fe20000000800 */
[----:B------:R-:W-:Y:S01]  /*11a70*/  @UP0 ULDC UR9, c[0x0][0xc68] ;  /* 0x00031a0000090ab9 */ /* 0x000fe20000000800 */
[C---:B--2---:R-:W-:Y:S02]  /*11a80*/  R2UR UR7, R0.reuse ;  /* 0x00000000000772ca */ /* 0x044fe400000e0000 */
[----:B------:R-:W-:-:S11]  /*11a90*/  R2UR UR6, R0 ;  /* 0x00000000000672ca */ /* 0x000fd600000e0000 */
[----:B------:R-:W-:-:S04]  /*11aa0*/  UIMAD.WIDE.U32 UR4, UR7, UR4, URZ ;  /* 0x00000004070472a5 */ /* 0x000fc8000f8e003f */
[----:B------:R-:W-:-:S03]  /*11ab0*/  @UP0 USHF.R.U32.HI UR7, URZ, UR9, UR5 ;  /* 0x000000093f070299 */ /* 0x000fc60008011605 */
[----:B------:R-:W-:Y:S02]  /*11ac0*/  ULDC UR4, c[0x0][0xc78] ;  /* 0x00031e0000047ab9 */ /* 0x000fe40000000800 */
[----:B------:R-:W-:Y:S02]  /*11ad0*/  UISETP.GE.AND UP0, UPT, UR7, UR4, UPT ;  /* 0x000000040700728c */ /* 0x000fe4000bf06270 */
[----:B------:R-:W-:-:S04]  /*11ae0*/  UIADD3 UR4, -UR7, URZ, URZ ;  /* 0x0000003f07047290 */ /* 0x000fc8000fffe13f */
[----:B------:R-:W-:Y:S01]  /*11af0*/  PLOP3.LUT P0, PT, PT, PT, UP0, 0x80, 0x0 ;  /* 0x000000000000781c */ /* 0x000fe20003f0f008 */
[----:B------:R-:W-:-:S12]  /*11b00*/  UIMAD UR8, UR8, UR4, UR6 ;  /* 0x00000004080872a4 */ /* 0x000fd8000f8e0206 */
[----:B---34-:R-:W-:Y:S05]  /*11b10*/  @!P0 BRA `(.L_x_1197) ;  /* 0x0000000000208947 */ /* 0x018fea0003800000 */
        /* <DEDUP_REMOVED lines=8> */
.L_x_1197:
[----:B------:R-:W-:Y:S01]  /*11ba0*/  ULDC UR9, c[0x0][0xc54] ;  /* 0x0003150000097ab9 */ /* 0x000fe20000000800 */
[----:B------:R-:W-:Y:S01]  /*11bb0*/  UMOV UR6, UR8 ;  /* 0x0000000800067c82 */ /* 0x000fe20008000000 */
[----:B------:R-:W-:-:S11]  /*11bc0*/  UISETP.NE.AND UP0, UPT, UR9, 0x1, UPT ;  /* 0x000000010900788c */ /* 0x000fd6000bf05270 */
[----:B------:R-:W-:Y:S02]  /*11bd0*/  @UP0 ULDC.64 UR10, c[0x0][0xc58] ;  /* 0x00031600000a0ab9 */ /* 0x000fe40000000a00 */
[----:B------:R-:W-:-:S04]  /*11be0*/  UIMAD.WIDE.U32 UR4, UR8, UR10, URZ ;  /* 0x0000000a080472a5 */ /* 0x000fc8000f8e003f */
[----:B------:R-:W-:-:S04]  /*11bf0*/  @UP0 USHF.R.U32.HI UR6, URZ, UR11, UR5 ;  /* 0x0000000b3f060299 */ /* 0x000fc80008011605 */
[----:B------:R-:W-:-:S12]  /*11c00*/  UIMAD UR4, UR6, UR9, URZ ;  /* 0x00000009060472a4 */ /* 0x000fd8000f8e023f */
.L_x_1198:
[----:B------:R-:W-:Y:S02]  /*11c10*/  UIADD3 UR4, UR8, -UR4, URZ ;  /* 0x8000000408047290 */ /* 0x000fe4000fffe03f */
[----:B------:R-:W-:Y:S01]  /*11c20*/  ULOP3.LUT UR5, URZ, UR6, URZ, 0x33, !UPT ;  /* 0x000000063f057292 */ /* 0x000fe2000f8e333f */
[----:B------:R-:W-:Y:S01]  /*11c30*/  ULDC UR14, c[0x0][0xc48] ;  /* 0x00031200000e7ab9 */ /* 0x000fe20000000800 */
[----:B------:R-:W-:Y:S01]  /*11c40*/  ULDC UR8, c[0x0][0x448] ;  /* 0x0001120000087ab9 */ /* 0x000fe20000000800 */
[----:B------:R-:W-:Y:S01]  /*11c50*/  ULDC UR41, c[0x0][0xc3c] ;  /* 0x00030f0000297ab9 */ /* 0x000fe20000000800 */
[----:B------:R-:W-:Y:S02]  /*11c60*/  UISETP.NE.AND UP2, UPT, UR14, 0x1, UPT ;  /* 0x000000010e00788c */ /* 0x000fe4000bf45270 */
[----:B------:R-:W-:Y:S02]  /*11c70*/  UISETP.NE.AND UP1, UPT, UR8, 0x1, UPT ;  /* 0x000000010800788c */ /* 0x000fe4000bf25270 */
[----:B------:R-:W-:Y:S01]  /*11c80*/  UIADD3 UR41, UR5, UR41, URZ ;  /* 0x0000002905297290 */ /* 0x000fe2000fffe03f */
[----:B------:R-:W-:Y:S01]  /*11c90*/  ULDC.64 UR10, c[0x0][0x418] ;  /* 0x00010600000a7ab9 */ /* 0x000fe20000000a00 */
[----:B------:R-:W-:Y:S01]  /*11ca0*/  ULDC UR13, c[0x0][0xc54] ;  /* 0x00031500000d7ab9 */ /* 0x000fe20000000800 */
[----:B------:R-:W-:-:S02]  /*11cb0*/  UISETP.NE.U32.AND UP0, UPT, UR10, URZ, UPT ;  /* 0x0000003f0a00728c */ /* 0x000fc4000bf05070 */
[----:B------:R-:W-:Y:S02]  /*11cc0*/  UIMAD UR13, UR7, UR13, UR4 ;  /* 0x0000000d070d72a4 */ /* 0x000fe4000f8e0204 */
[----:B------:R-:W-:Y:S01]  /*11cd0*/  USHF.L.U32 UR41, UR41, 0x7, URZ ;  /* 0x0000000729297899 */ /* 0x000fe2000800063f */
[----:B------:R-:W-:Y:S01]  /*11ce0*/  ULDC.64 UR4, c[0x0][0x9e0] ;  /* 0x0002780000047ab9 */ /* 0x000fe20000000a00 */
[----:B------:R-:W-:Y:S02]  /*11cf0*/  UISETP.NE.AND.EX UP0, UPT, UR11, URZ, UPT, UP0 ;  /* 0x0000003f0b00728c */ /* 0x000fe4000bf05300 */
[----:B------:R-:W-:Y:S02]  /*11d00*/  UISETP.GE.AND UP3, UPT, UR5, 0x1, UPT ;  /* 0x000000010500788c */ /* 0x000fe4000bf66270 */
[----:B------:R-:W-:Y:S01]  /*11d10*/  UIADD3 UR12, UR41, 0x7f, URZ ;  /* 0x0000007f290c7890 */ /* 0x000fe2000fffe03f */
[----:B------:R-:W-:Y:S01]  /*11d20*/  ULDC UR10, c[0x0][0x424] ;  /* 0x00010900000a7ab9 */ /* 0x000fe20000000800 */
[----:B------:R-:W-:Y:S01]  /*11d30*/  ULDC UR6, c[0x0][0x288] ;  /* 0x0000a20000067ab9 */ /* 0x000fe20000000800 */
[----:B------:R-:W-:Y:S01]  /*11d40*/  @UP2 ULDC UR8, c[0x0][0xc4c] ;  /* 0x0003130000082ab9 */ /* 0x000fe20000000800 */
[----:B------:R-:W-:Y:S01]  /*11d50*/  @UP1 ULDC UR11, c[0x0][0x44c] ;  /* 0x00011300000b1ab9 */ /* 0x000fe20000000800 */
[----:B------:R-:W-:Y:S01]  /*11d60*/  USEL UR15, UR10, 0x1, UP0 ;  /* 0x000000010a0f7887 */ /* 0x000fe20008000000 */
[----:B------:R-:W-:Y:S01]  /*11d70*/  PLOP3.LUT P1, PT, PT, PT, UP3, 0x80, 0x0 ;  /* 0x000000000000781c */ /* 0x000fe20003f2f038 */
[----:B------:R-:W-:-:S02]  /*11d80*/  UIADD3 UR16, -UR6, 0x1, URZ ;  /* 0x0000000106107890 */ /* 0x000fc4000fffe13f */
[----:B------:R-:W-:Y:S02]  /*11d90*/  UIMAD.WIDE.U32 UR8, UR13, UR8, URZ ;  /* 0x000000080d0872a5 */ /* 0x000fe4000f8e003f */
[----:B------:R-:W-:Y:S01]  /*11da0*/  UIMAD.WIDE.U32 UR10, UR12, UR11, URZ ;  /* 0x0000000b0c0a72a5 */ /* 0x000fe2000f8e003f */
[----:B------:R-:W-:Y:S01]  /*11db0*/  ULDC UR7, c[0x0][0x2f0] ;  /* 0x0000bc0000077ab9 */ /* 0x000fe20000000800 */
[----:B------:R-:W-:Y:S01]  /*11dc0*/  @UP2 ULDC UR17, c[0x0][0xc50] ;  /* 0x0003140000112ab9 */ /* 0x000fe20000000800 */
[----:B------:R-:W-:Y:S01]  /*11dd0*/  @UP1 ULDC UR18, c[0x0][0x450] ;  /* 0x0001140000121ab9 */ /* 0x000fe20000000800 */
[----:B------:R-:W-:Y:S01]  /*11de0*/  UMOV UR43, UR13 ;  /* 0x0000000d002b7c82 */ /* 0x000fe20008000000 */
[----:B------:R-:W-:Y:S02]  /*11df0*/  UIMAD UR16, UR15, UR7, UR16 ;  /* 0x000000070f1072a4 */ /* 0x000fe4000f8e0210 */
[----:B------:R-:W-:Y:S02]  /*11e00*/  @UP2 USHF.R.U32.HI UR43, URZ, UR17, UR9 ;  /* 0x000000113f2b2299 */ /* 0x000fe40008011609 */
[----:B------:R-:W-:-:S02]  /*11e10*/  @UP1 USHF.R.U32.HI UR12, URZ, UR18, UR11 ;  /* 0x000000123f0c1299 */ /* 0x000fc4000801160b */
[----:B------:R-:W-:Y:S02]  /*11e20*/  UIADD3 UR36, -UR43, URZ, URZ ;  /* 0x0000003f2b247290 */ /* 0x000fe4000fffe13f */
[----:B------:R-:W-:Y:S02]  /*11e30*/  UIADD3 UR12, UR16, UR12, URZ ;  /* 0x0000000c100c7290 */ /* 0x000fe4000fffe03f */
[----:B------:R-:W-:Y:S02]  /*11e40*/  UIMAD UR36, UR14, UR36, UR13 ;  /* 0x000000240e2472a4 */ /* 0x000fe4000f8e020d */
[----:B------:R-:W-:Y:S01]  /*11e50*/  UIADD3 UR4, UR12, UR4, URZ ;  /* 0x000000040c047290 */ /* 0x000fe2000fffe03f */
[----:B------:R-:W-:Y:S11]  /*11e60*/  @!P1 BRA `(.L_x_1199) ;  /* 0x0000000000449947 */ /* 0x000ff60003800000 */
        /* <DEDUP_REMOVED lines=10> */
.L_x_1200:
[----:B------:R-:W-:-:S11]  /*11f10*/  UISETP.NE.AND UP0, UPT, UR5, 0x1, UPT ;  /* 0x000000010500788c */ /* 0x000fd6000bf05270 */
[----:B------:R-:W-:Y:S02]  /*11f20*/  @UP0 ULDC.64 UR12, c[0x0][0x9e8] ;  /* 0x00027a00000c0ab9 */ /* 0x000fe40000000a00 */
[----:B------:R-:W-:-:S04]  /*11f30*/  UIMAD.WIDE.U32 UR8, UR10, UR12, URZ ;  /* 0x0000000c0a0872a5 */ /* 0x000fc8000f8e003f */
[----:B------:R-:W-:-:S12]  /*11f40*/  @UP0 USHF.R.U32.HI UR10, URZ, UR13, UR9 ;  /* 0x0000000d3f0a0299 */ /* 0x000fd80008011609 */
.L_x_1201:
[----:B------:R-:W-:-:S04]  /*11f50*/  UIMAD UR10, UR10, UR5, UR5 ;  /* 0x000000050a0a72a4 */ /* 0x000fc8000f8e0205 */
[----:B------:R-:W-:-:S04]  /*11f60*/  UISETP.LT.AND UP0, UPT, UR4, UR10, UPT ;  /* 0x0000000a0400728c */ /* 0x000fc8000bf01270 */
[----:B------:R-:W-:-:S12]  /*11f70*/  USEL UR4, UR4, UR10, UP0 ;  /* 0x0000000a04047287 */ /* 0x000fd80008000000 */
.L_x_1199:
[----:B------:R-:W-:Y:S02]  /*11f80*/  UIMAD UR12, UR15, UR7, 0x7f ;  /* 0x0000007f0f0c74a4 */ /* 0x000fe4000f8e0207 */
[----:B------:R-:W-:Y:S02]  /*11f90*/  UIADD3 UR4, UR4, 0x7f, URZ ;  /* 0x0000007f04047890 */ /* 0x000fe4000fffe03f */
[----:B------:R-:W-:Y:S02]  /*11fa0*/  USHF.R.S32.HI UR13, URZ, 0x1f, UR12 ;  /* 0x0000001f3f0d7899 */ /* 0x000fe4000801140c */
[----:B------:R-:W-:Y:S01]  /*11fb0*/  USHF.R.S32.HI UR10, URZ, 0x1f, UR4 ;  /* 0x0000001f3f0a7899 */ /* 0x000fe20008011404 */
[----:B------:R-:W-:Y:S01]  /*11fc0*/  @UP1 ULDC UR8, c[0x0][0x44c] ;  /* 0x0001130000081ab9 */ /* 0x000fe20000000800 */
[----:B------:R-:W-:Y:S02]  /*11fd0*/  ULEA.HI UR13, UR13, UR12, URZ, 0x7 ;  /* 0x0000000c0d0d7291 */ /* 0x000fe4000f8f383f */
[----:B------:R-:W-:-:S02]  /*11fe0*/  UIMAD.WIDE.U32 UR8, UR41, UR8, URZ ;  /* 0x00000008290872a5 */ /* 0x000fc4000f8e003f */
[----:B------:R-:W-:Y:S01]  /*11ff0*/  ULEA.HI UR10, UR10, UR4, URZ, 0x7 ;  /* 0x000000040a0a7291 */ /* 0x000fe2000f8f383f */
[----:B------:R-:W-:Y:S01]  /*12000*/  @UP1 ULDC UR14, c[0x0][0x450] ;  /* 0x00011400000e1ab9 */ /* 0x000fe20000000800 */
[----:B------:R-:W-:Y:S01]  /*12010*/  UMOV UR11, UR41 ;  /* 0x00000029000b7c82 */ /* 0x000fe20008000000 */
[----:B------:R-:W-:Y:S02]  /*12020*/  UIMAD UR4, UR15, UR7, -UR6 ;  /* 0x000000070f0472a4 */ /* 0x000fe4000f8e0a06 */
[----:B------:R-:W-:Y:S02]  /*12030*/  USHF.R.S32.HI UR13, URZ, 0x7, UR13 ;  /* 0x000000073f0d7899 */ /* 0x000fe4000801140d */
[----:B------:R-:W-:Y:S02]  /*12040*/  USHF.R.S32.HI UR10, URZ, 0x7, UR10 ;  /* 0x000000073f0a7899 */ /* 0x000fe4000801140a */
[----:B------:R-:W-:Y:S02]  /*12050*/  @UP1 USHF.R.U32.HI UR11, URZ, UR14, UR9 ;  /* 0x0000000e3f0b1299 */ /* 0x000fe40008011609 */
[----:B------:R-:W-:-:S02]  /*12060*/  UISETP.LT.AND UP0, UPT, UR13, UR10, UPT ;  /* 0x0000000a0d00728c */ /* 0x000fc4000bf01270 */
[----:B------:R-:W-:Y:S01]  /*12070*/  UIADD3 UR4, UR4, UR11, URZ ;  /* 0x0000000b04047290 */ /* 0x000fe2000fffe03f */
[----:B------:R-:W-:Y:S01]  /*12080*/  ULDC UR8, c[0x0][0x9dc] ;  /* 0x0002770000087ab9 */ /* 0x000fe20000000800 */
[----:B------:R-:W-:Y:S02]  /*12090*/  USEL UR40, UR13, UR10, UP0 ;  /* 0x0000000a0d287287 */ /* 0x000fe40008000000 */
        /* <DEDUP_REMOVED lines=12> */
.L_x_1203:
[----:B------:R-:W-:-:S11]  /*12160*/  UISETP.NE.AND UP0, UPT, UR5, 0x1, UPT ;  /* 0x000000010500788c */ /* 0x000fd6000bf05270 */
[----:B------:R-:W-:Y:S02]  /*12170*/  @UP0 ULDC.64 UR10, c[0x0][0x9e8] ;  /* 0x00027a00000a0ab9 */ /* 0x000fe40000000a00 */
[----:B------:R-:W-:-:S04]  /*12180*/  UIMAD.WIDE.U32 UR6, UR4, UR10, URZ ;  /* 0x0000000a040672a5 */ /* 0x000fc8000f8e003f */
[----:B------:R-:W-:-:S12]  /*12190*/  @UP0 USHF.R.U32.HI UR4, URZ, UR11, UR7 ;  /* 0x0000000b3f040299 */ /* 0x000fd80008011607 */
.L_x_1204:
[----:B------:R-:W-:-:S04]  /*121a0*/  UIMAD UR4, UR4, UR5, URZ ;  /* 0x00000005040472a4 */ /* 0x000fc8000f8e023f */
[----:B------:R-:W-:-:S04]  /*121b0*/  UISETP.LT.AND UP0, UPT, UR8, UR4, UPT ;  /* 0x000000040800728c */ /* 0x000fc8000bf01270 */
[----:B------:R-:W-:-:S12]  /*121c0*/  USEL UR8, UR8, UR4, !UP0 ;  /* 0x0000000408087287 */ /* 0x000fd8000c000000 */
.L_x_1202:
[----:B------:R-:W-:Y:S01]  /*121d0*/  USHF.R.S32.HI UR4, URZ, 0x1f, UR8 ;  /* 0x0000001f3f047899 */ /* 0x000fe20008011408 */
[----:B------:R-:W-:Y:S03]  /*121e0*/  BSSY B7, `(.L_x_1205) ;  /* 0x000039a000077945 */ /* 0x000fe60003800000 */
[----:B------:R-:W-:-:S04]  /*121f0*/  ULEA.HI UR4, UR4, UR8, URZ, 0x7 ;  /* 0x0000000804047291 */ /* 0x000fc8000f8f383f */
[----:B------:R-:W-:-:S04]  /*12200*/  USHF.R.S32.HI UR4, URZ, 0x7, UR4 ;  /* 0x000000073f047899 */ /* 0x000fc80008011404 */
[----:B------:R-:W-:-:S04]  /*12210*/  UISETP.LT.AND UP0, UPT, URZ, UR4, UPT ;  /* 0x000000043f00728c */ /* 0x000fc8000bf01270 */
[----:B------:R-:W-:-:S04]  /*12220*/  USEL UR39, URZ, UR4, !UP0 ;  /* 0x000000043f277287 */ /* 0x000fc8000c000000 */
[----:B------:R-:W-:-:S06]  /*12230*/  UISETP.GT.AND UP0, UPT, UR40, UR39, UPT ;  /* 0x000000272800728c */ /* 0x000fcc000bf04270 */
[----:B------:R-:W-:-:S13]  /*12240*/  PLOP3.LUT P0, PT, PT, PT, UP0, 0x80, 0x0 ;  /* 0x000000000000781c */ /* 0x000fda0003f0f008 */
[----:B------:R-:W-:Y:S05]  /*12250*/  @P0 BRA `(.L_x_1206) ;  /* 0x0000000000480947 */ /* 0x000fea0003800000 */
[----:B------:R-:W1:Y:S02]  /*12260*/  S2R R0, SR_TID.X ;  /* 0x0000000000007919 */ /* 0x000e640000002100 */
[----:B-1----:R-:W-:-:S04]  /*12270*/  LOP3.LUT R0, R0, 0x7f, RZ, 0xc0, !PT ;  /* 0x0000007f00007812 */ /* 0x002fc800078ec0ff */
[----:B------:R-:W-:-:S13]  /*12280*/  ISETP.NE.AND P1, PT, R0, RZ, PT ;  /* 0x000000ff0000720c */ /* 0x000fda0003f25270 */
[----:B------:R-:W-:Y:S05]  /*12290*/  @P1 BRA `(.L_x_1207) ;  /* 0x0000003800381947 */ /* 0x000fea0003800000 */
[----:B------:R-:W1:Y:S01]  /*122a0*/  S2R R5, SR_LANEID ;  /* 0x0000000000057919 */ /* 0x000e620000000000 */
[----:B------:R-:W-:Y:S01]  /*122b0*/  VOTEU.ANY UR4, UPT, PT ;  /* 0x0000000000047886 */ /* 0x000fe200038e0100 */
[----:B0-----:R-:W0:Y:S01]  /*122c0*/  LDC.64 R2, c[0x0][0xc80] ;  /* 0x00032000ff027b82 */ /* 0x001e220000000a00 */
[----:B------:R-:W1:Y:S02]  /*122d0*/  FLO.U32 R0, UR4 ;  /* 0x0000000400007d00 */ /* 0x000e6400080e0000 */
[----:B-1----:R-:W-:-:S06]  /*122e0*/  ISETP.EQ.U32.AND P0, PT, R0, R5, PT ;  /* 0x000000050000720c */ /* 0x002fcc0003f02070 */
[----:B------:R-:W0:Y:S07]  /*122f0*/  POPC R5, UR4 ;  /* 0x0000000400057d09 */ /* 0x000e2e0008000000 */
[----:B0-----:R-:W2:Y:S01]  /*12300*/  @P0 ATOMG.E.ADD.STRONG.GPU PT, R3, desc[UR50][R2.64], R5 ;  /* 0x00000005020309a8 */ /* 0x001ea200081ee1f2 */
[----:B------:R-:W0:Y:S02]  /*12310*/  S2R R4, SR_LTMASK ;  /* 0x0000000000047919 */ /* 0x000e240000003900 */
[----:B0-----:R-:W-:-:S04]  /*12320*/  LOP3.LUT R4, R4, UR4, RZ, 0xc0, !PT ;  /* 0x0000000404047c12 */ /* 0x001fc8000f8ec0ff */
[----:B------:R-:W0:Y:S01]  /*12330*/  POPC R7, R4 ;  /* 0x0000000400077309 */ /* 0x000e220000000000 */
[----:B--2---:R-:W0:Y:S02]  /*12340*/  SHFL.IDX PT, R0, R3, R0, 0x1f ;  /* 0x00001f0003007589 */ /* 0x004e2400000e0000 */
[----:B0-----:R-:W-:-:S05]  /*12350*/  IADD3 R0, R0, UR42, R7 ;  /* 0x0000002a00007c10 */ /* 0x001fca000fffe007 */
[----:B------:R1:W-:Y:S01]  /*12360*/  STL [R1+0x14], R0 ;  /* 0x0000140001007387 */ /* 0x0003e20000100800 */
[----:B------:R-:W-:Y:S05]  /*12370*/  BRA `(.L_x_1207) ;  /* 0x0000003800007947 */ /* 0x000fea0003800000 */
.L_x_1206:
[----:B------:R-:W-:Y:S01]  /*12380*/  VIADD R0, R17, 0x18400 ;  /* 0x0001840011007836 */ /* 0x000fe20000000000 */
[----:B------:R-:W-:Y:S04]  /*12390*/  BSSY B6, `(.L_x_1208) ;  /* 0x0000013000067945 */ /* 0x000fe80003800000 */
[----:B------:R-:W-:-:S13]  /*123a0*/  LOP3.LUT P0, RZ, R0, 0x3ff, RZ, 0xc0, !PT ;  /* 0x000003ff00ff7812 */ /* 0x000fda000780c0ff */
[----:B------:R-:W-:Y:S05]  /*123b0*/  @!P0 BRA `(.L_x_1209) ;  /* 0x0000000000408947 */ /* 0x000fea0003800000 */
[----:B0-----:R-:W-:Y:S01]  /*123c0*/  MOV R2, 0x0 ;  /* 0x0000000000027802 */ /* 0x001fe20000000f00 */
        /* <DEDUP_REMOVED lines=15> */
.L_x_1209:
[----:B------:R-:W-:Y:S05]  /*124c0*/  BSYNC B6 ;  /* 0x0000000000067941 */ /* 0x000fea0003800000 */
.L_x_1208:
[----:B------:R-:W-:Y:S01]  /*124d0*/  VIADD R0, R17, 0x400 ;  /* 0x0000040011007836 */ /* 0x000fe20000000000 */
[----:B------:R-:W-:Y:S04]  /*124e0*/  BSSY B6, `(.L_x_1210) ;  /* 0x0000022000067945 */ /* 0x000fe80003800000 */
[----:B------:R-:W-:-:S13]  /*124f0*/  LOP3.LUT P0, RZ, R0, 0x3ff, RZ, 0xc0, !PT ;  /* 0x000003ff00ff7812 */ /* 0x000fda000780c0ff */
[----:B------:R-:W-:Y:S05]  /*12500*/  @!P0 BRA `(.L_x_1211) ;  /* 0x00000000007c8947 */ /* 0x000fea0003800000 */
[----:B------:R-:W-:Y:S01]  /*12510*/  MOV R16, 0x0 ;  /* 0x0000000000107802 */ /* 0x000fe20000000f00 */
[----:B------:R-:W-:Y:S01]  /*12520*/  ULDC.64 UR6, c[0x4][0xa0] ;  /* 0x0100280000067ab9 */ /* 0x000fe20000000a00 */
[----:B------:R-:W-:Y:S01]  /*12530*/  ULDC.64 UR8, c[0x4][0xa8] ;  /* 0x01002a0000087ab9 */ /* 0x000fe20000000a00 */
[----:B------:R-:W-:Y:S01]  /*12540*/  ULDC.64 UR4, c[0x4][0x10] ;  /* 0x0100040000047ab9 */ /* 0x000fe20000000a00 */
[----:B0-----:R0:W1:Y:S01]  /*12550*/  LDC.64 R2, c[0x4][R16] ;  /* 0x0100000010027b82 */ /* 0x0010620000000a00 */
        /* <DEDUP_REMOVED lines=10> */
[----:B-1----:R-:W-:Y:S05]  /*12600*/  CALL.ABS.NOINC R2 ;  /* 0x0000000002007343 */ /* 0x002fea0003c00000 */
.L_x_1212:
[----:B------:R0:W1:Y:S01]  /*12610*/  LDC.64 R2, c[0x4][R16] ;  /* 0x0100000010027b82 */ /* 0x0000620000000a00 */
[----:B------:R-:W-:Y:S01]  /*12620*/  ULDC.64 UR6, c[0x4][0xa0] ;  /* 0x0100280000067ab9 */ /* 0x000fe20000000a00 */
[----:B------:R-:W-:Y:S01]  /*12630*/  ULDC.64 UR8, c[0x4][0xa8] ;  /* 0x01002a0000087ab9 */ /* 0x000fe20000000a00 */
[----:B------:R-:W-:Y:S01]  /*12640*/  ULDC.64 UR4, c[0x4][0x18] ;  /* 0x0100060000047ab9 */ /* 0x000fe20000000a00 */
        /* <DEDUP_REMOVED lines=11> */
.L_x_1211:
[----:B------:R-:W-:Y:S05]  /*12700*/  BSYNC B6 ;  /* 0x0000000000067941 */ /* 0x000fea0003800000 */
.L_x_1210:
[----:B------:R-:W-:Y:S01]  /*12710*/  ULDC.64 UR4, c[0x0][0x9f8] ;  /* 0x00027e0000047ab9 */ /* 0x000fe20000000a00 */
[----:B------:R-:W-:Y:S01]  /*12720*/  IMAD.U32 R7, RZ, RZ, UR43 ;  /* 0x0000002bff077e24 */ /* 0x000fe2000f8e00ff */
[----:B------:R-:W-:-:S04]  /*12730*/  UISETP.NE.U32.AND UP0, UPT, UR4, URZ, UPT ;  /* 0x0000003f0400728c */ /* 0x000fc8000bf05070 */
[----:B------:R-:W-:-:S06]  /*12740*/  UISETP.NE.AND.EX UP0, UPT, UR5, URZ, UPT, UP0 ;  /* 0x0000003f0500728c */ /* 0x000fcc000bf05300 */
[----:B------:R-:W-:-:S05]  /*12750*/  PLOP3.LUT P0, PT, PT, PT, UP0, 0x80, 0x0 ;  /* 0x000000000000781c */ /* 0x000fca0003f0f008 */
[----:B------:R-:W-:Y:S02]  /*12760*/  @UP0 ULDC.64 UR4, c[0x0][0x9f8] ;  /* 0x00027e0000040ab9 */ /* 0x000fe40000000a00 */
[----:B------:R-:W-:-:S06]  /*12770*/  @UP0 UIMAD.WIDE UR4, UR43, 0x4, UR4 ;  /* 0x000000042b0408a5 */ /* 0x000fcc000f8e0204 */
[----:B0-----:R-:W-:Y:S02]  /*12780*/  IMAD.U32 R2, RZ, RZ, UR4 ;  /* 0x00000004ff027e24 */ /* 0x001fe4000f8e00ff */
[----:B------:R-:W-:-:S05]  /*12790*/  IMAD.U32 R3, RZ, RZ, UR5 ;  /* 0x00000005ff037e24 */ /* 0x000fca000f8e00ff */
[----:B------:R0:W2:Y:S01]  /*127a0*/  @P0 LDG.E R7, desc[UR50][R2.64] ;  /* 0x0000003202070981 */ /* 0x0000a2000c1e1900 */
[----:B------:R-:W-:Y:S01]  /*127b0*/  UMOV UR4, 0xffffffff ;  /* 0xffffffff00047882 */ /* 0x000fe20000000000 */
[----:B------:R-:W-:Y:S01]  /*127c0*/  IMAD.U32 R0, RZ, RZ, UR40 ;  /* 0x00000028ff007e24 */ /* 0x000fe2000f8e00ff */
[----:B------:R-:W-:Y:S01]  /*127d0*/  LOP3.LUT R19, R19, 0xfffffffe, RZ, 0xc0, !PT ;  /* 0xfffffffe13137812 */ /* 0x000fe200078ec0ff */
[----:B------:R-:W1:Y:S02]  /*127e0*/  S2R R4, SR_TID.X ;  /* 0x0000000000047919 */ /* 0x000e640000002100 */
[----:B------:R-:W-:Y:S01]  /*127f0*/  VIADD R0, R0, 0xffffffff ;  /* 0xffffffff00007836 */ /* 0x000fe20000000000 */
[----:B0-----:R-:W0:Y:S02]  /*12800*/  LDC.64 R2, c[0x0][0x418] ;  /* 0x00010600ff027b82 */ /* 0x001e240000000a00 */
[----:B0-----:R-:W-:Y:S02]  /*12810*/  ISETP.NE.U32.AND P0, PT, R2, RZ, PT ;  /* 0x000000ff0200720c */ /* 0x001fe40003f05070 */
[----:B-1----:R-:W-:-:S02]  /*12820*/  SHF.R.U32.HI R4, RZ, 0x5, R4 ;  /* 0x00000005ff047819 */ /* 0x002fc40000011604 */
[----:B------:R-:W-:Y:S02]  /*12830*/  ISETP.NE.AND.EX P1, PT, R3, RZ, PT, P0 ;  /* 0x000000ff0300720c */ /* 0x000fe40003f25300 */
[----:B------:R-:W-:-:S11]  /*12840*/  LOP3.LUT R4, R4, 0x3, RZ, 0xc0, !PT ;  /* 0x0000000304047812 */ /* 0x000fd600078ec0ff */
[----:B------:R-:W-:Y:S02]  /*12850*/  @P1 LOP3.LUT R19, R19, 0x1, RZ, 0xfc, !PT ;  /* 0x0000000113131812 */ /* 0x000fe400078efcff */
[----:B--2---:R-:W-:Y:S01]  /*12860*/  SHF.R.S32.HI R8, RZ, 0x1f, R7 ;  /* 0x0000001fff087819 */ /* 0x004fe20000011407 */
[----:B------:R0:W-:Y:S01]  /*12870*/  STL [R1+0x4], R7 ;  /* 0x0000040701007387 */ /* 0x0001e20000100800 */
[----:B------:R-:W-:-:S03]  /*12880*/  SEL R16, R7, RZ, !P1 ;  /* 0x000000ff07107207 */ /* 0x000fc60004800000 */
[----:B------:R0:W-:Y:S01]  /*12890*/  STL [R1+0xc], R8 ;  /* 0x00000c0801007387 */ /* 0x0001e20000100800 */
[----:B------:R-:W-:Y:S05]  /*128a0*/  BRA.DIV UR4, `(.L_x_1213) ;  /* 0x0000003a04e87947 */ /* 0x000fea000b800000 */
[----:B------:R1:W2:Y:S02]  /*128b0*/  SHFL.IDX PT, R14, R4, RZ, 0x1f ;  /* 0x00001fff040e7589 */ /* 0x0002a400000e0000 */
.L_x_1304:
[----:B------:R3:W-:Y:S01]  /*128c0*/  STL [R1], R0 ;  /* 0x0000000001007387 */ /* 0x0007e20000100800 */
[----:B--2---:R-:W-:Y:S02]  /*128d0*/  ISETP.NE.AND P0, PT, R14, RZ, PT ;  /* 0x000000ff0e00720c */ /* 0x004fe40003f05270 */
[----:B------:R-:W-:Y:S02]  /*128e0*/  PLOP3.LUT P2, PT, PT, PT, PT, 0x8, 0x0 ;  /* 0x000000000000781c */ /* 0x000fe40003f4e170 */
[----:B------:R-:W-:-:S11]  /*128f0*/  LOP3.LUT R19, R19, 0xfffffffd, RZ, 0xc0, !PT ;  /* 0xfffffffd13137812 */ /* 0x000fd600078ec0ff */
[----:B------:R-:W-:Y:S01]  /*12900*/  @P2 LOP3.LUT R19, R19, 0x2, RZ, 0xfc, !PT ;  /* 0x0000000213132812 */ /* 0x000fe200078efcff */
[----:B---3--:R-:W-:Y:S06]  /*12910*/  @P0 BRA `(.L_x_1214) ;  /* 0x00000004000c0947 */ /* 0x008fec0003800000 */
[----:B------:R-:W-:-:S03]  /*12920*/  UMOV UR4, 0xffffffff ;  /* 0xffffffff00047882 */ /* 0x000fc60000000000 */
[----:B------:R-:W-:Y:S05]  /*12930*/  BRA.DIV UR4, `(.L_x_1215) ;  /* 0x0000003a04e47947 */ /* 0x000fea000b800000 */
[----:B------:R-:W-:-:S13]  /*12940*/  ELECT P6, URZ, PT ;  /* 0x00000000003f782f */ /* 0x000fda00038c0000 */
.L_x_1307:
[----:B------:R-:W-:Y:S05]  /*12950*/  @!P6 BRA `(.L_x_1214) ;  /* 0x0000000000fce947 */ /* 0x000fea0003800000 */
[----:B------:R-:W-:Y:S01]  /*12960*/  IMAD.MOV.U32 R16, RZ, RZ, R7 ;  /* 0x000000ffff107224 */ /* 0x000fe200078e0007 */
[----:B------:R-:W-:Y:S06]  /*12970*/  @!P1 BRA `(.L_x_1216) ;  /* 0x00000000004c9947 */ /* 0x000fec0003800000 */
[----:B------:R-:W2:Y:S01]  /*12980*/  LDC R6, c[0x0][0x43c] ;  /* 0x00010f00ff067b82 */ /* 0x000ea20000000800 */
[----:B------:R-:W-:Y:S01]  /*12990*/  IMAD.MOV.U32 R9, RZ, RZ, R0 ;  /* 0x000000ffff097224 */ /* 0x000fe200078e0000 */
[----:B------:R-:W-:Y:S01]  /*129a0*/  ULDC.64 UR4, c[0x0][0x428] ;  /* 0x00010a0000047ab9 */ /* 0x000fe20000000a00 */
[----:B--2---:R-:W-:-:S13]  /*129b0*/  ISETP.NE.AND P0, PT, R6, 0x1, PT ;  /* 0x000000010600780c */ /* 0x004fda0003f05270 */
[----:B-1----:R-:W1:Y:S02]  /*129c0*/  @P0 LDC.64 R4, c[0x0][0x440] ;  /* 0x00011000ff040b82 */ /* 0x002e640000000a00 */
[----:B-1----:R-:W-:-:S04]  /*129d0*/  @P0 IMAD.HI.U32 R0, R9, R4, RZ ;  /* 0x0000000409000227 */ /* 0x002fc800078e00ff */
[----:B------:R-:W-:Y:S01]  /*129e0*/  IMAD.MOV.U32 R4, RZ, RZ, R9 ;  /* 0x000000ffff047224 */ /* 0x000fe200078e0009 */
[----:B------:R-:W-:-:S04]  /*129f0*/  @P0 SHF.R.U32.HI R4, RZ, R5, R0 ;  /* 0x00000005ff040219 */ /* 0x000fc80000011600 */
[--C-:B------:R-:W-:Y:S01]  /*12a00*/  SHF.R.S32.HI R5, RZ, 0x1f, R4.reuse ;  /* 0x0000001fff057819 */ /* 0x100fe20000011404 */
[----:B------:R-:W-:-:S04]  /*12a10*/  IMAD.MOV R0, RZ, RZ, -R4 ;  /* 0x000000ffff007224 */ /* 0x000fc800078e0a04 */
[----:B------:R-:W-:Y:S02]  /*12a20*/  IMAD R9, R6, R0, R9 ;  /* 0x0000000006097224 */ /* 0x000fe400078e0209 */
[----:B------:R-:W-:Y:S02]  /*12a30*/  IMAD R0, R8, UR4, RZ ;  /* 0x0000000408007c24 */ /* 0x000fe4000f8e02ff */
[C---:B------:R-:W-:Y:S01]  /*12a40*/  IMAD.WIDE.U32 R4, R7.reuse, UR4, R4 ;  /* 0x0000000407047c25 */ /* 0x040fe2000f8e0004 */
[----:B------:R2:W-:Y:S03]  /*12a50*/  STL [R1], R9 ;  /* 0x0000000901007387 */ /* 0x0005e60000100800 */
[----:B------:R-:W-:Y:S01]  /*12a60*/  IMAD R0, R7, UR5, R0 ;  /* 0x0000000507007c24 */ /* 0x000fe2000f8e0200 */
[----:B------:R-:W-:-:S03]  /*12a70*/  LEA R2, P0, R4, R2, 0x2 ;  /* 0x0000000204027211 */ /* 0x000fc600078010ff */
[----:B------:R-:W-:-:S05]  /*12a80*/  IMAD.IADD R0, R5, 0x1, R0 ;  /* 0x0000000105007824 */ /* 0x000fca00078e0200 */
[----:B------:R-:W-:-:S05]  /*12a90*/  LEA.HI.X R3, R4, R3, R0, 0x2, P0 ;  /* 0x0000000304037211 */ /* 0x000fca00000f1400 */
[----:B------:R2:W5:Y:S02]  /*12aa0*/  LDG.E R16, desc[UR50][R2.64] ;  /* 0x0000003202107981 */ /* 0x000564000c1e1900 */
.L_x_1216:
[----:B------:R-:W3:Y:S01]  /*12ab0*/  LDL R0, [R1+0x8] ;  /* 0x0000080001007983 */ /* 0x000ee20000100800 */
[----:B--2---:R-:W-:Y:S01]  /*12ac0*/  IMAD R3, R18, 0x8, R17 ;  /* 0x0000000812037824 */ /* 0x004fe200078e0211 */
[----:B---3--:R-:W-:-:S04]  /*12ad0*/  SHF.L.U32 R0, R0, 0x1f, RZ ;  /* 0x0000001f00007819 */ /* 0x008fc800000006ff */
[----:B------:R-:W2:Y:S02]  /*12ae0*/  SYNCS.PHASECHK.TRANS64.TRYWAIT P0, [R3+URZ+0x28840], R0 ;  /* 0x02884000030075a7 */ /* 0x000ea4000800017f */
[----:B--2---:R-:W-:Y:S05]  /*12af0*/  @!P0 BRA `(.L_x_1217) ;  /* 0x0000003800948947 */ /* 0x004fea0003800000 */
.L_x_1308:
        /* <DEDUP_REMOVED lines=11> */
.L_x_1218:
[----:B------:R-:W3:Y:S01]  /*12bb0*/  LDL R2, [R1] ;  /* 0x0000000001027983 */ /* 0x000ee20000100800 */
[----:B--2---:R-:W-:Y:S01]  /*12bc0*/  IMAD R0, R18, 0x8000, R17 ;  /* 0x0000800012007824 */ /* 0x004fe200078e0211 */
[----:B------:R-:W-:Y:S01]  /*12bd0*/  R2UR UR33, R3 ;  /* 0x00000000032172ca */ /* 0x000fe200000e0000 */
[----:B------:R-:W-:Y:S01]  /*12be0*/  UIADD3 UR4, UP0, UR44, 0x370, URZ ;  /* 0x000003702c047890 */ /* 0x000fe2000ff1e03f */
[----:B-----5:R-:W-:Y:S01]  /*12bf0*/  R2UR UR37, R16 ;  /* 0x00000000102572ca */ /* 0x020fe200000e0000 */
[----:B------:R-:W-:Y:S01]  /*12c00*/  UMOV UR6, 0x0 ;  /* 0x0000000000067882 */ /* 0x000fe20000000000 */
[----:B------:R-:W-:Y:S01]  /*12c10*/  R2UR UR8, R0 ;  /* 0x00000000000872ca */ /* 0x000fe200000e0000 */
[----:B------:R-:W-:Y:S01]  /*12c20*/  UIADD3.X UR5, URZ, UR45, URZ, UP0, !UPT ;  /* 0x0000002d3f057290 */ /* 0x000fe200087fe43f */
[----:B------:R-:W-:Y:S01]  /*12c30*/  PLOP3.LUT P0, PT, PT, PT, PT, 0x80, 0x0 ;  /* 0x000000000000781c */ /* 0x000fe20003f0f070 */
[----:B------:R-:W-:Y:S01]  /*12c40*/  UMOV UR7, 0x14f00000 ;  /* 0x14f0000000077882 */ /* 0x000fe20000000000 */
[----:B------:R-:W-:Y:S01]  /*12c50*/  UMOV UR34, URZ ;  /* 0x0000003f00227c82 */ /* 0x000fe20008000000 */
[----:B------:R-:W-:Y:S01]  /*12c60*/  UMOV UR10, 0x40 ;  /* 0x00000040000a7882 */ /* 0x000fe20000000000 */
[----:B------:R-:W-:Y:S01]  /*12c70*/  UMOV UR12, UR36 ;  /* 0x00000024000c7c82 */ /* 0x000fe20008000000 */
[----:B------:R-:W-:-:S02]  /*12c80*/  LOP3.LUT R19, R19, 0xfffffffd, RZ, 0xc0, !PT ;  /* 0xfffffffd13137812 */ /* 0x000fc400078ec0ff */
[----:B------:R-:W-:Y:S02]  /*12c90*/  UIADD3 UR33, UR33, 0x28830, URZ ;  /* 0x0002883021217890 */ /* 0x000fe4000fffe03f */
[----:B------:R-:W-:Y:S02]  /*12ca0*/  UMOV UR13, UR37 ;  /* 0x00000025000d7c82 */ /* 0x000fe40008000000 */
[----:B------:R-:W-:Y:S02]  /*12cb0*/  UIADD3 UR32, UR8, 0x18400, URZ ;  /* 0x0001840008207890 */ /* 0x000fe4000fffe03f */
[----:B------:R-:W-:Y:S01]  /*12cc0*/  UIADD3 UR8, UR8, 0x1c400, URZ ;  /* 0x0001c40008087890 */ /* 0x000fe2000fffe03f */
[----:B------:R-:W-:Y:S01]  /*12cd0*/  @P0 LOP3.LUT R19, R19, 0x2, RZ, 0xfc, !PT ;  /* 0x0000000213130812 */ /* 0x000fe200078efcff */
[----:B------:R-:W-:Y:S01]  /*12ce0*/  UMOV UR9, UR33 ;  /* 0x0000002100097c82 */ /* 0x000fe20008000000 */
[----:B---3--:R-:W-:-:S13]  /*12cf0*/  R2UR UR35, R2 ;  /* 0x00000000022372ca */ /* 0x008fda00000e0000 */
[----:B------:R-:W-:-:S07]  /*12d00*/  USHF.L.U32 UR35, UR35, 0x7, URZ ;  /* 0x0000000723237899 */ /* 0x000fce000800063f */
[----:B------:R-:W-:Y:S02]  /*12d10*/  UMOV UR11, UR35 ;  /* 0x00000023000b7c82 */ /* 0x000fe40008000000 */
[----:B------:R2:W-:Y:S01]  /*12d20*/  UTMALDG.4D [UR32], [UR4], desc[UR6] ;  /* 0x00000620040075b4 */ /* 0x0005e20008019000 */
[----:B------:R2:W-:Y:S02]  /*12d30*/  UTMALDG.4D [UR8], [UR4], desc[UR6] ;  /* 0x00000608040075b4 */ /* 0x0005e40008019000 */
[----:B--2---:R-:W-:Y:S01]  /*12d40*/  NOP ;  /* 0x0000000000007918 */ /* 0x004fe20000000000 */
.L_x_1214:
[----:B------:R-:W-:Y:S01]  /*12d50*/  VIADD R0, R17, 0x10400 ;  /* 0x0001040011007836 */ /* 0x000fe20000000000 */
[----:B------:R-:W-:Y:S05]  /*12d60*/  WARPSYNC.ALL ;  /* 0x0000000000007948 */ /* 0x000fea0003800000 */
[----:B------:R-:W-:Y:S01]  /*12d70*/  BAR.SYNC.DEFER_BLOCKING 0x8, 0x180 ;  /* 0x0206000000007b1d */ /* 0x000fe20000010000 */
[----:B------:R-:W-:-:S05]  /*12d80*/  LOP3.LUT P0, RZ, R0, 0x3ff, RZ, 0xc0, !PT ;  /* 0x000003ff00ff7812 */ /* 0x000fca000780c0ff */
[----:B------:R-:W-:Y:S08]  /*12d90*/  BSSY B6, `(.L_x_1219) ;  /* 0x0000012000067945 */ /* 0x000ff00003800000 */
[----:B------:R-:W-:Y:S05]  /*12da0*/  @!P0 BRA `(.L_x_1220) ;  /* 0x0000000000408947 */ /* 0x000fea0003800000 */
[----:B------:R-:W-:Y:S01]  /*12db0*/  MOV R2, 0x0 ;  /* 0x0000000000027802 */ /* 0x000fe20000000f00 */
[----:B------:R-:W-:Y:S01]  /*12dc0*/  ULDC.64 UR4, c[0x4][0xa0] ;  /* 0x0100280000047ab9 */ /* 0x000fe20000000a00 */
[----:B------:R-:W-:Y:S01]  /*12dd0*/  ULDC.64 UR6, c[0x4][0xa8] ;  /* 0x01002a0000067ab9 */ /* 0x000fe20000000a00 */
[----:B------:R-:W-:Y:S01]  /*12de0*/  ULDC.64 UR8, c[0x4][0x20] ;  /* 0x0100080000087ab9 */ /* 0x000fe20000000a00 */
[----:B-1----:R-:W-:Y:S02]  /*12df0*/  IMAD.U32 R4, RZ, RZ, UR4 ;  /* 0x00000004ff047e24 */ /* 0x002fe4000f8e00ff */
[----:B------:R-:W1:Y:S01]  /*12e00*/  LDC.64 R2, c[0x4][R2] ;  /* 0x0100000002027b82 */ /* 0x000e620000000a00 */
[----:B------:R-:W-:Y:S02]  /*12e10*/  IMAD.U32 R5, RZ, RZ, UR5 ;  /* 0x00000005ff057e24 */ /* 0x000fe4000f8e00ff */
[----:B------:R-:W-:Y:S02]  /*12e20*/  IMAD.U32 R6, RZ, RZ, UR6 ;  /* 0x00000006ff067e24 */ /* 0x000fe4000f8e00ff */
[----:B0-----:R-:W-:-:S02]  /*12e30*/  IMAD.U32 R7, RZ, RZ, UR7 ;  /* 0x00000007ff077e24 */ /* 0x001fc4000f8e00ff */
[----:B------:R-:W-:Y:S02]  /*12e40*/  IMAD.U32 R10, RZ, RZ, UR8 ;  /* 0x00000008ff0a7e24 */ /* 0x000fe4000f8e00ff */
[----:B------:R-:W-:Y:S02]  /*12e50*/  IMAD.U32 R11, RZ, RZ, UR9 ;  /* 0x00000009ff0b7e24 */ /* 0x000fe4000f8e00ff */
[----:B------:R-:W-:Y:S02]  /*12e60*/  IMAD.MOV.U32 R8, RZ, RZ, 0x70 ;  /* 0x00000070ff087424 */ /* 0x000fe400078e00ff */
[----:B------:R-:W-:Y:S02]  /*12e70*/  IMAD.MOV.U32 R12, RZ, RZ, 0x1 ;  /* 0x00000001ff0c7424 */ /* 0x000fe400078e00ff */
[----:B------:R-:W-:-:S07]  /*12e80*/  IMAD.MOV.U32 R13, RZ, RZ, RZ ;  /* 0x000000ffff0d7224 */ /* 0x000fce00078e00ff */
[----:B------:R-:W-:-:S07]  /*12e90*/  LEPC R20, `(.L_x_1220) ;  /* 0x000000001014794e */ /* 0x000fce0000000000 */
[----:B-1----:R-:W-:Y:S05]  /*12ea0*/  CALL.ABS.NOINC R2 ;  /* 0x0000000002007343 */ /* 0x002fea0003c00000 */
.L_x_1220:
[----:B------:R-:W-:Y:S05]  /*12eb0*/  BSYNC B6 ;  /* 0x0000000000067941 */ /* 0x000fea0003800000 */
.L_x_1219:
[----:B------:R-:W2:Y:S01]  /*12ec0*/  S2R R2, SR_TID.X ;  /* 0x0000000000027919 */ /* 0x000ea20000002100 */
[----:B0-----:R-:W0:Y:S01]  /*12ed0*/  LDC R7, c[0x0][0x448] ;  /* 0x00011200ff077b82 */ /* 0x001e220000000800 */
[----:B------:R-:W-:Y:S01]  /*12ee0*/  USHF.R.S32.HI UR4, URZ, 0x1f, UR36 ;  /* 0x0000001f3f047899 */ /* 0x000fe20008011424 */
[----:B------:R-:W-:Y:S01]  /*12ef0*/  ULDC.64 UR8, c[0x0][0x2d8] ;  /* 0x0000b60000087ab9 */ /* 0x000fe20000000a00 */
[----:B------:R-:W3:Y:S02]  /*12f00*/  S2R R9, SR_TID.X ;  /* 0x0000000000097919 */ /* 0x000ee40000002100 */
[----:B------:R-:W-:Y:S02]  /*12f10*/  UIMAD UR6, UR4, UR8, URZ ;  /* 0x00000008040672a4 */ /* 0x000fe4000f8e023f */
[----:B------:R-:W-:Y:S01]  /*12f20*/  UIMAD.WIDE.U32 UR4, UR36, UR8, URZ ;  /* 0x00000008240472a5 */ /* 0x000fe2000f8e003f */
[----:B------:R-:W4:Y:S01]  /*12f30*/  S2R R8, SR_TID.X ;  /* 0x0000000000087919 */ /* 0x000f220000002100 */
[----:B------:R-:W-:-:S02]  /*12f40*/  UIMAD UR6, UR36, UR9, UR6 ;  /* 0x00000009240672a4 */ /* 0x000fc4000f8e0206 */
[----:B------:R-:W-:Y:S02]  /*12f50*/  USHF.R.S32.HI UR7, URZ, 0x1f, UR43 ;  /* 0x0000001f3f077899 */ /* 0x000fe4000801142b */
[----:B------:R-:W-:Y:S01]  /*12f60*/  UIADD3 UR5, UR5, UR6, URZ ;  /* 0x0000000605057290 */ /* 0x000fe2000fffe03f */
[----:B------:R-:W-:-:S03]  /*12f70*/  ULDC.64 UR8, c[0x0][0x2e0] ;  /* 0x0000b80000087ab9 */ /* 0x000fc60000000a00 */
[----:B------:R-:W-:Y:S02]  /*12f80*/  UIMAD.WIDE.U32 UR4, UR43, UR8, UR4 ;  /* 0x000000082b0472a5 */ /* 0x000fe4000f8e0004 */
[----:B------:R-:W-:-:S04]  /*12f90*/  UIMAD UR6, UR7, UR8, URZ ;  /* 0x00000008070672a4 */ /* 0x000fc8000f8e023f */
[----:B------:R-:W-:Y:S01]  /*12fa0*/  UIMAD UR6, UR43, UR9, UR6 ;  /* 0x000000092b0672a4 */ /* 0x000fe2000f8e0206 */
[----:B0-----:R-:W-:Y:S01]  /*12fb0*/  ISETP.NE.AND P0, PT, R7, 0x1, PT ;  /* 0x000000010700780c */ /* 0x001fe20003f05270 */
[----:B-1----:R-:W-:Y:S02]  /*12fc0*/  IMAD.U32 R4, RZ, RZ, UR4 ;  /* 0x00000004ff047e24 */ /* 0x002fe4000f8e00ff */
[----:B------:R-:W-:Y:S02]  /*12fd0*/  UIADD3 UR6, UR5, UR6, URZ ;  /* 0x0000000605067290 */ /* 0x000fe4000fffe03f */
[----:B------:R-:W-:Y:S01]  /*12fe0*/  IMAD.U32 R5, RZ, RZ, UR5 ;  /* 0x00000005ff057e24 */ /* 0x000fe2000f8e00ff */
[----:B------:R-:W-:Y:S01]  /*12ff0*/  ULDC.64 UR4, c[0x0][0x2d0] ;  /* 0x0000b40000047ab9 */ /* 0x000fe20000000a00 */
[C---:B--2---:R-:W-:Y:S01]  /*13000*/  LOP3.LUT R0, R2.reuse, 0x7f, RZ, 0xc0, !PT ;  /* 0x0000007f02007812 */ /* 0x044fe200078ec0ff */
[----:B------:R-:W-:-:S03]  /*13010*/  IMAD.SHL.U32 R2, R2, 0x10, RZ ;  /* 0x0000001002027824 */ /* 0x000fc600078e00ff */
[----:B------:R-:W-:Y:S01]  /*13020*/  SHF.R.U32.HI R0, RZ, 0x3, R0 ;  /* 0x00000003ff007819 */ /* 0x000fe20000011600 */
[----:B---3--:R-:W-:Y:S01]  /*13030*/  IMAD.SHL.U32 R9, R9, 0x8, RZ ;  /* 0x0000000809097824 */ /* 0x008fe200078e00ff */
[----:B------:R-:W0:Y:S02]  /*13040*/  @P0 LDC R3, c[0x0][0x44c] ;  /* 0x00011300ff030b82 */ /* 0x000e240000000800 */
[----:B------:R-:W-:Y:S01]  /*13050*/  LOP3.LUT R2, R0, 0x70, R2, 0xf8, !PT ;  /* 0x0000007000027812 */ /* 0x000fe200078ef802 */
[----:B----4-:R-:W-:Y:S01]  /*13060*/  IMAD.SHL.U32 R10, R8, 0x8, RZ ;  /* 0x00000008080a7824 */ /* 0x010fe200078e00ff */
[----:B------:R-:W-:-:S03]  /*13070*/  LOP3.LUT R9, R9, 0x38, RZ, 0xc0, !PT ;  /* 0x0000003809097812 */ /* 0x000fc600078ec0ff */
[----:B------:R-:W-:Y:S01]  /*13080*/  VIADD R2, R2, UR41 ;  /* 0x0000002902027c36 */ /* 0x000fe20008000000 */
[----:B------:R-:W1:Y:S01]  /*13090*/  @P0 LDC R0, c[0x0][0x450] ;  /* 0x00011400ff000b82 */ /* 0x000e620000000800 */
[----:B------:R-:W-:Y:S02]  /*130a0*/  LOP3.LUT R9, R9, 0x40, RZ, 0xfc, !PT ;  /* 0x0000004009097812 */ /* 0x000fe400078efcff */
[----:B------:R-:W-:Y:S01]  /*130b0*/  IMAD.MOV.U32 R6, RZ, RZ, R2 ;  /* 0x000000ffff067224 */ /* 0x000fe200078e0002 */
[----:B------:R-:W-:Y:S01]  /*130c0*/  LOP3.LUT R10, R10, 0x38, RZ, 0xc0, !PT ;  /* 0x000000380a0a7812 */ /* 0x000fe200078ec0ff */
[----:B0-----:R-:W-:-:S05]  /*130d0*/  @P0 IMAD.HI.U32 R3, R2, R3, RZ ;  /* 0x0000000302030227 */ /* 0x001fca00078e00ff */
[----:B-1----:R-:W-:Y:S01]  /*130e0*/  @P0 SHF.R.U32.HI R6, RZ, R0, R3 ;  /* 0x00000000ff060219 */ /* 0x002fe20000011603 */
[----:B------:R-:W-:Y:S01]  /*130f0*/  IMAD.U32 R3, RZ, RZ, UR6 ;  /* 0x00000006ff037e24 */ /* 0x000fe2000f8e00ff */
[----:B------:R-:W-:-:S03]  /*13100*/  ULDC.64 UR6, c[0x0][0x280] ;  /* 0x0000a00000067ab9 */ /* 0x000fc60000000a00 */
[----:B------:R-:W-:-:S04]  /*13110*/  IMAD.MOV R0, RZ, RZ, -R6 ;  /* 0x000000ffff007224 */ /* 0x000fc800078e0a06 */
[----:B------:R-:W-:Y:S02]  /*13120*/  IMAD R0, R7, R0, R2 ;  /* 0x0000000007007224 */ /* 0x000fe400078e0202 */
[----:B------:R-:W-:Y:S01]  /*13130*/  IMAD.MOV.U32 R2, RZ, RZ, R4 ;  /* 0x000000ffff027224 */ /* 0x000fe200078e0004 */
[----:B------:R-:W-:-:S03]  /*13140*/  SHF.R.S32.HI R4, RZ, 0x1f, R6 ;  /* 0x0000001fff047819 */ /* 0x000fc60000011406 */
[----:B------:R-:W-:-:S04]  /*13150*/  IMAD.WIDE.U32 R2, R6, UR4, R2 ;  /* 0x0000000406027c25 */ /* 0x000fc8000f8e0002 */
        /* <DEDUP_REMOVED lines=18> */
[----:B------:R-:W-:Y:S02]  /*13280*/  ULDC UR4, c[0x0][0x288] ;  /* 0x0000a20000047ab9 */ /* 0x000fe40000000800 */
[----:B------:R-:W-:Y:S01]  /*13290*/  IMAD R3, R7, UR4, RZ ;  /* 0x0000000407037c24 */ /* 0x000fe2000f8e02ff */
[----:B------:R-:W1:Y:S04]  /*132a0*/  SHFL.IDX PT, R6, R0, RZ, 0x181f ;  /* 0x00181fff00067589 */ /* 0x000e6800000e0000 */
[----:B------:R-:W-:Y:S01]  /*132b0*/  SHFL.IDX PT, R8, R0, 0x1, 0x181f ;  /* 0x00381f0000087f89 */ /* 0x000fe200000e0000 */
[----:B0-----:R-:W-:-:S04]  /*132c0*/  LOP3.LUT R5, R5, 0x7f, RZ, 0xc0, !PT ;  /* 0x0000007f05057812 */ /* 0x001fc800078ec0ff */
[----:B------:R-:W-:-:S05]  /*132d0*/  SHF.R.U32.HI R5, RZ, 0x3, R5 ;  /* 0x00000003ff057819 */ /* 0x000fca0000011605 */
[----:B------:R-:W-:-:S04]  /*132e0*/  VIADD R2, R5, UR41 ;  /* 0x0000002905027c36 */ /* 0x000fc80008000000 */
[C---:B------:R-:W-:Y:S01]  /*132f0*/  VIADD R5, R2.reuse, 0x10 ;  /* 0x0000001002057836 */ /* 0x040fe20000000000 */
[----:B------:R-:W-:-:S04]  /*13300*/  ISETP.GE.AND P3, PT, R2, R3, PT ;  /* 0x000000030200720c */ /* 0x000fc80003f66270 */
[----:B------:R-:W-:Y:S02]  /*13310*/  ISETP.GE.AND P2, PT, R5, R3, PT ;  /* 0x000000030500720c */ /* 0x000fe40003f46270 */
[----:B------:R-:W0:Y:S07]  /*13320*/  SHFL.IDX PT, R5, R4, RZ, 0x181f ;  /* 0x00181fff04057589 */ /* 0x000e2e00000e0000 */
[----:B-1----:R-:W-:-:S05]  /*13330*/  @!P3 LEA R6, P4, R10, R6, 0x1 ;  /* 0x000000060a06b211 */ /* 0x002fca00078808ff */
[----:B0-----:R-:W-:Y:S01]  /*13340*/  @!P3 IMAD.X R7, RZ, RZ, R5, P4 ;  /* 0x000000ffff07b224 */ /* 0x001fe200020e0605 */
[----:B------:R-:W-:Y:S01]  /*13350*/  @!P2 LEA R8, P4, R10, R8, 0x1 ;  /* 0x000000080a08a211 */ /* 0x000fe200078808ff */
[----:B------:R-:W0:Y:S04]  /*13360*/  SHFL.IDX PT, R5, R4, 0x1, 0x181f ;  /* 0x00381f0004057f89 */ /* 0x000e2800000e0000 */
[----:B-----5:R-:W-:Y:S04]  /*13370*/  @!P3 LDGSTS.E.BYPASS.LTC128B.128 [R9+0x10400], desc[UR50][R6.64], !P1 ;  /* 0x104000000609bfae */ /* 0x020fe8000c901d72 */
[----:B------:R1:W-:Y:S02]  /*13380*/  @!P3 LDGSTS.E.BYPASS.LTC128B.128 [R9+0x14400], desc[UR50][R6.64+0x80], !P0 ;  /* 0x144000800609bfae */ /* 0x0003e4000c101d72 */
[----:B-1----:R-:W-:-:S02]  /*13390*/  @!P2 IMAD.MOV.U32 R6, RZ, RZ, R8 ;  /* 0x000000ffff06a224 */ /* 0x002fc400078e0008 */
[----:B0-----:R-:W-:-:S04]  /*133a0*/  @!P2 IMAD.X R5, RZ, RZ, R5, P4 ;  /* 0x000000ffff05a224 */ /* 0x001fc800020e0605 */
        /* <DEDUP_REMOVED lines=38> */
[----:B------:R-:W-:Y:S02]  /*13610*/  @!P2 LDGSTS.E.BYPASS.LTC128B.128 [R9+0x12c00], desc[UR50][R6.64], !P1 ;  /* 0x12c000000609afae */ /* 0x000fe4000c901d72 */
[----:B------:R-:W-:Y:S02]  /*13620*/  ISETP.GE.AND P3, PT, R5, R3, PT ;  /* 0x000000030500720c */ /* 0x000fe40003f66270 */
[----:B------:R0:W-:Y:S04]  /*13630*/  @!P2 LDGSTS.E.BYPASS.LTC128B.128 [R9+0x16c00], desc[UR50][R6.64+0x80], !P0 ;  /* 0x16c000800609afae */ /* 0x0001e8000c101d72 */
[----:B------:R-:W-:Y:S04]  /*13640*/  SHFL.IDX PT, R5, R4, 0x6, 0x181f ;  /* 0x00d81f0004057f89 */ /* 0x000fe800000e0000 */
[----:B------:R-:W-:Y:S04]  /*13650*/  SHFL.IDX PT, R4, R4, 0x7, 0x181f ;  /* 0x00f81f0004047f89 */ /* 0x000fe800000e0000 */
[----:B0-----:R-:W0:Y:S04]  /*13660*/  SHFL.IDX PT, R6, R0, 0x6, 0x181f ;  /* 0x00d81f0000067f89 */ /* 0x001e2800000e0000 */
[----:B------:R-:W1:Y:S01]  /*13670*/  SHFL.IDX PT, R0, R0, 0x7, 0x181f ;  /* 0x00f81f0000007f89 */ /* 0x000e6200000e0000 */
[----:B0-----:R-:W-:-:S05]  /*13680*/  @!P3 LEA R6, P2, R10, R6, 0x1 ;  /* 0x000000060a06b211 */ /* 0x001fca00078408ff */
[----:B------:R-:W-:-:S04]  /*13690*/  @!P3 IMAD.X R5, RZ, RZ, R5, P2 ;  /* 0x000000ffff05b224 */ /* 0x000fc800010e0605 */
[----:B------:R-:W-:-:S05]  /*136a0*/  @!P3 IMAD.MOV.U32 R7, RZ, RZ, R5 ;  /* 0x000000ffff07b224 */ /* 0x000fca00078e0005 */
[----:B------:R0:W-:Y:S04]  /*136b0*/  @!P3 LDGSTS.E.BYPASS.LTC128B.128 [R9+0x13400], desc[UR50][R6.64], !P1 ;  /* 0x134000000609bfae */ /* 0x0001e8000c901d72 */
[----:B-1----:R0:W-:Y:S02]  /*136c0*/  @!P3 LDGSTS.E.BYPASS.LTC128B.128 [R9+0x17400], desc[UR50][R6.64+0x80], !P0 ;  /* 0x174000800609bfae */ /* 0x0021e4000c101d72 */
.L_x_1325:
[----:B------:R-:W-:Y:S01]  /*136d0*/  VIADD R2, R2, 0x70 ;  /* 0x0000007002027836 */ /* 0x000fe20000000000 */
[----:B------:R-:W-:Y:S04]  /*136e0*/  BSSY B0, `(.L_x_1222) ;  /* 0x000000a000007945 */ /* 0x000fe80003800000 */
[----:B------:R-:W-:-:S13]  /*136f0*/  ISETP.GE.AND P2, PT, R2, R3, PT ;  /* 0x000000030200720c */ /* 0x000fda0003f46270 */
[----:B------:R-:W-:Y:S05]  /*13700*/  @P2 BRA `(.L_x_1223) ;  /* 0x00000000001c2947 */ /* 0x000fea0003800000 */
[----:B------:R-:W-:-:S05]  /*13710*/  LEA R2, P2, R10, R0, 0x1 ;  /* 0x000000000a027211 */ /* 0x000fca00078408ff */
[----:B------:R-:W-:-:S05]  /*13720*/  IMAD.X R3, RZ, RZ, R4, P2 ;  /* 0x000000ffff037224 */ /* 0x000fca00010e0604 */
[----:B------:R-:W-:Y:S01]  /*13730*/  @!PT LDS RZ, [RZ] ;  /* 0x00000000fffff984 */ /* 0x000fe20000000800 */
[----:B------:R-:W-:Y:S01]  /*13740*/  @!PT LDS RZ, [RZ] ;  /* 0x00000000fffff984 */ /* 0x000fe20000000800 */
[----:B------:R-:W-:Y:S01]  /*13750*/  @!PT LDS RZ, [RZ] ;  /* 0x00000000fffff984 */ /* 0x000fe20000000800 */
[----:B------:R1:W-:Y:S04]  /*13760*/  LDGSTS.E.BYPASS.LTC128B.128 [R9+0x13c00], desc[UR50][R2.64], !P1 ;  /* 0x13c0000002097fae */ /* 0x0003e8000c901d72 */
[----:B------:R1:W-:Y:S02]  /*13770*/  LDGSTS.E.BYPASS.LTC128B.128 [R9+0x17c00], desc[UR50][R2.64+0x80], !P0 ;  /* 0x17c0008002097fae */ /* 0x0003e4000c101d72 */
.L_x_1223:
[----:B------:R-:W-:Y:S05]  /*13780*/  BSYNC B0 ;  /* 0x0000000000007941 */ /* 0x000fea0003800000 */
.L_x_1222:
[----:B------:R-:W-:Y:S01]  /*13790*/  NOP ;  /* 0x0000000000007918 */ /* 0x000fe20000000000 */
[----:B------:R-:W-:Y:S01]  /*137a0*/  PLOP3.LUT P0, PT, PT, PT, PT, 0x80, 0x0 ;  /* 0x000000000000781c */ /* 0x000fe20003f0f070 */
[----:B0-----:R-:W-:-:S12]  /*137b0*/  VIADD R6, R17, 0x28800 ;  /* 0x0002880011067836 */ /* 0x001fd80000000000 */
.L_x_1224:
[----:B------:R-:W-:Y:S02]  /*137c0*/  PLOP3.LUT P1, PT, P1, P0, PT, 0xa2, 0x0 ;  /* 0x000000000000781c */ /* 0x000fe40000f21472 */
[----:B------:R-:W-:-:S08]  /*137d0*/  @P0 R2UR P1, UR4, R17 ;  /* 0x00000000110402ca */ /* 0x000fd00000020000 */
[----:B------:R-:W-:-:S05]  /*137e0*/  @P0 PLOP3.LUT P0, PT, P1, PT, PT, 0x80, 0x0 ;  /* 0x000000000000081c */ /* 0x000fca0000f0f070 */
[----:B------:R-:W-:Y:S01]  /*137f0*/  @!P1 SYNCS.ARRIVE.TRANS64.RED.A0T1 RZ, [UR4+0x28800], RZ ;  /* 0x028800ffffff99a7 */ /* 0x000fe20008200404 */
[----:B------:R-:W-:Y:S07]  /*13800*/  @!P1 ARRIVES.LDGSTSBAR.64.TRANSCNT [UR4+0x28800] ;  /* 0x02880000ff0099b0 */ /* 0x000fee0008000a84 */
[----:B------:R-:W-:Y:S05]  /*13810*/  @P0 BRA.U.ANY `(.L_x_1224) ;  /* 0xfffffffd00e80947 */ /* 0x000fea000393ffff */
[----:B-1----:R-:W2:Y:S02]  /*13820*/  LDL.LU R2, [R1+0x18] ;  /* 0x0000180001027983 */ /* 0x002ea40000300800 */
        /* <DEDUP_REMOVED lines=9> */
[----:B------:R-:W1:Y:S03]  /*138c0*/  SYNCS.PHASECHK.TRANS64.TRYWAIT P0, [R17+URZ+0x28820], R0 ;  /* 0x02882000110075a7 */ /* 0x000e66000800017f */
[----:B01----:R-:W-:Y:S05]  /*138d0*/  @!P0 BRA `(.L_x_1226) ;  /* 0x0000003400c48947 */ /* 0x003fea0003800000 */
.L_x_1326:
[----:B------:R-:W-:Y:S05]  /*138e0*/  BSYNC B0 ;  /* 0x0000000000007941 */ /* 0x000fea0003800000 */
.L_x_1225:
[----:B------:R-:W-:-:S04]  /*138f0*/  UIADD3 UR4, UR40, -0x2, URZ ;  /* 0xfffffffe28047890 */ /* 0x000fc8000fffe03f */
[----:B------:R-:W-:-:S06]  /*13900*/  UISETP.GE.AND UP0, UPT, UR4, UR39, UPT ;  /* 0x000000270400728c */ /* 0x000fcc000bf06270 */
[----:B------:R-:W-:-:S13]  /*13910*/  PLOP3.LUT P0, PT, PT, PT, UP0, 0x80, 0x0 ;  /* 0x000000000000781c */ /* 0x000fda0003f0f008 */
[----:B------:R-:W-:Y:S05]  /*13920*/  @!P0 BRA `(.L_x_1227) ;  /* 0x0000001c00448947 */ /* 0x000fea0003800000 */
[----:B0-----:R-:W-:Y:S01]  /*13930*/  IMAD R0, RZ, RZ, -UR40 ;  /* 0x80000028ff007e24 */ /* 0x001fe2000f8e02ff */
[----:B------:R-:W-:Y:S01]  /*13940*/  LOP3.LUT R5, RZ, UR39, RZ, 0x33, !PT ;  /* 0x00000027ff057c12 */ /* 0x000fe2000f8e33ff */
[----:B------:R-:W-:-:S03]  /*13950*/  IMAD.U32 R4, RZ, RZ, UR4 ;  /* 0x00000004ff047e24 */ /* 0x000fc6000f8e00ff */
[----:B------:R-:W-:-:S05]  /*13960*/  VIADDMNMX R5, R0, 0x1, R5, !PT ;  /* 0x0000000100057846 */ /* 0x000fca0007800105 */
[----:B------:R-:W-:-:S05]  /*13970*/  VIADD R0, R5, UR40 ;  /* 0x0000002805007c36 */ /* 0x000fca0008000000 */
[----:B------:R-:W-:-:S04]  /*13980*/  LOP3.LUT R0, R0, 0x1, RZ, 0xc0, !PT ;  /* 0x0000000100007812 */ /* 0x000fc800078ec0ff */
[----:B------:R-:W-:-:S13]  /*13990*/  ISETP.NE.U32.AND P0, PT, R0, 0x1, PT ;  /* 0x000000010000780c */ /* 0x000fda0003f05070 */
[----:B------:R-:W-:Y:S05]  /*139a0*/  @P0 BRA `(.L_x_1228) ;  /* 0x0000000800640947 */ /* 0x000fea0003800000 */
[----:B------:R-:W2:Y:S01]  /*139b0*/  LDL R2, [R1+0x8] ;  /* 0x0000080001027983 */ /* 0x000ea20000100800 */
        /* <DEDUP_REMOVED lines=12> */
[----:B------:R-:W0:Y:S03]  /*13a80*/  LDC R8, c[0x0][0x43c] ;  /* 0x00010f00ff087b82 */ /* 0x000e260000000800 */
[----:B------:R-:W3:Y:S01]  /*13a90*/  LDL R12, [R1+0x4] ;  /* 0x00000400010c7983 */ /* 0x000ee20000100800 */
[----:B------:R-:W-:Y:S01]  /*13aa0*/  IMAD.MOV.U32 R7, RZ, RZ, R4 ;  /* 0x000000ffff077224 */ /* 0x000fe200078e0004 */
[----:B------:R-:W-:Y:S01]  /*13ab0*/  ULDC.64 UR4, c[0x0][0x428] ;  /* 0x00010a0000047ab9 */ /* 0x000fe20000000a00 */
[----:B0-----:R-:W-:-:S13]  /*13ac0*/  ISETP.NE.AND P0, PT, R8, 0x1, PT ;  /* 0x000000010800780c */ /* 0x001fda0003f05270 */
[----:B------:R-:W0:Y:S02]  /*13ad0*/  @P0 LDC.64 R2, c[0x0][0x440] ;  /* 0x00011000ff020b82 */ /* 0x000e240000000a00 */
[----:B0-----:R-:W-:-:S05]  /*13ae0*/  @P0 IMAD.HI.U32 R2, R4, R2, RZ ;  /* 0x0000000204020227 */ /* 0x001fca00078e00ff */
[----:B------:R-:W-:-:S05]  /*13af0*/  @P0 SHF.R.U32.HI R7, RZ, R3, R2 ;  /* 0x00000003ff070219 */ /* 0x000fca0000011602 */
[----:B------:R-:W-:-:S04]  /*13b00*/  IMAD.MOV R2, RZ, RZ, -R7 ;  /* 0x000000ffff027224 */ /* 0x000fc800078e0a07 */
[----:B------:R-:W-:Y:S02]  /*13b10*/  IMAD R4, R8, R2, R4 ;  /* 0x0000000208047224 */ /* 0x000fe400078e0204 */
[----:B------:R-:W0:Y:S01]  /*13b20*/  LDC.64 R2, c[0x0][0x418] ;  /* 0x00010600ff027b82 */ /* 0x000e220000000a00 */
[----:B--2---:R-:W-:Y:S01]  /*13b30*/  IMAD R8, R9, UR4, RZ ;  /* 0x0000000409087c24 */ /* 0x004fe2000f8e02ff */
[----:B------:R-:W-:-:S03]  /*13b40*/  SHF.R.S32.HI R9, RZ, 0x1f, R7 ;  /* 0x0000001fff097819 */ /* 0x000fc60000011407 */
[----:B---3--:R-:W-:Y:S02]  /*13b50*/  IMAD R11, R12, UR5, R8 ;  /* 0x000000050c0b7c24 */ /* 0x008fe4000f8e0208 */
[----:B------:R-:W-:-:S04]  /*13b60*/  IMAD.MOV.U32 R8, RZ, RZ, R7 ;  /* 0x000000ffff087224 */ /* 0x000fc800078e0007 */
[----:B------:R-:W-:-:S04]  /*13b70*/  IMAD.WIDE.U32 R8, R12, UR4, R8 ;  /* 0x000000040c087c25 */ /* 0x000fc8000f8e0008 */
[----:B------:R-:W-:Y:S01]  /*13b80*/  IMAD.IADD R7, R11, 0x1, R9 ;  /* 0x000000010b077824 */ /* 0x000fe200078e0209 */
[----:B0-----:R-:W-:-:S04]  /*13b90*/  LEA R2, P0, R8, R2, 0x2 ;  /* 0x0000000208027211 */ /* 0x001fc800078010ff */
[----:B------:R-:W-:-:S05]  /*13ba0*/  LEA.HI.X R3, R8, R3, R7, 0x2, P0 ;  /* 0x0000000308037211 */ /* 0x000fca00000f1407 */
[----:B------:R0:W5:Y:S04]  /*13bb0*/  LDG.E R2, desc[UR50][R2.64] ;  /* 0x0000003202027981 */ /* 0x000168000c1e1900 */
.L_x_1231:
[----:B------:R-:W-:Y:S01]  /*13bc0*/  IMAD R7, R0, 0x8, R17 ;  /* 0x0000000800077824 */ /* 0x000fe200078e0211 */
[----:B0-----:R-:W-:Y:S01]  /*13bd0*/  SHF.L.U32 R3, R10, 0x1f, RZ ;  /* 0x0000001f0a037819 */ /* 0x001fe200000006ff */
[----:B------:R-:W-:Y:S03]  /*13be0*/  BSSY B1, `(.L_x_1232) ;  /* 0x0000003000017945 */ /* 0x000fe60003800000 */
[----:B------:R-:W0:Y:S02]  /*13bf0*/  SYNCS.PHASECHK.TRANS64.TRYWAIT P0, [R7+URZ+0x28840], R3 ;  /* 0x02884003070075a7 */ /* 0x000e24000800017f */
[----:B0-----:R-:W-:Y:S05]  /*13c00*/  @!P0 BRA `(.L_x_1233) ;  /* 0x00000034000c8947 */ /* 0x001fea0003800000 */
.L_x_1327:
[----:B------:R-:W-:Y:S05]  /*13c10*/  BSYNC B1 ;  /* 0x0000000000017941 */ /* 0x000fea0003800000 */
.L_x_1232:
[----:B------:R-:W1:Y:S01]  /*13c20*/  S2R R8, SR_TID.X ;  /* 0x0000000000087919 */ /* 0x000e620000002100 */
[----:B------:R-:W-:Y:S01]  /*13c30*/  BSSY B1, `(.L_x_1234) ;  /* 0x000000b000017945 */ /* 0x000fe20003800000 */
[----:B-1----:R-:W-:-:S04]  /*13c40*/  LOP3.LUT R8, R8, 0x7f, RZ, 0xc0, !PT ;  /* 0x0000007f08087812 */ /* 0x002fc800078ec0ff */
[----:B------:R-:W-:-:S13]  /*13c50*/  ISETP.NE.AND P1, PT, R8, RZ, PT ;  /* 0x000000ff0800720c */ /* 0x000fda0003f25270 */
        /* <DEDUP_REMOVED lines=8> */
.L_x_1235:
[----:B------:R-:W-:Y:S05]  /*13ce0*/  BSYNC B1 ;  /* 0x0000000000017941 */ /* 0x000fea0003800000 */
.L_x_1234:
[----:B------:R-:W-:Y:S01]  /*13cf0*/  IMAD.MOV.U32 R11, RZ, RZ, RZ ;  /* 0x000000ffff0b7224 */ /* 0x000fe200078e00ff */
[----:B------:R-:W-:Y:S01]  /*13d00*/  UIADD3 UR4, UP0, UR44, 0x370, URZ ;  /* 0x000003702c047890 */ /* 0x000fe2000ff1e03f */
[----:B0-----:R-:W-:Y:S01]  /*13d10*/  IMAD R3, R0, 0x8000, R17 ;  /* 0x0000800000037824 */ /* 0x001fe200078e0211 */
[----:B------:R-:W-:Y:S01]  /*13d20*/  PLOP3.LUT P0, PT, PT, PT, PT, 0x80, 0x0 ;  /* 0x000000000000781c */ /* 0x000fe20003f0f070 */
[----:B------:R-:W-:Y:S01]  /*13d30*/  VIADD R7, R7, 0x28830 ;  /* 0x0002883007077836 */ /* 0x000fe20000000000 */
[----:B------:R-:W-:Y:S01]  /*13d40*/  R2UR UR10, R11 ;  /* 0x000000000b0a72ca */ /* 0x000fe200000e0000 */
[----:B------:R-:W-:Y:S01]  /*13d50*/  IMAD.SHL.U32 R8, R4, 0x80, RZ ;  /* 0x0000008004087824 */ /* 0x000fe200078e00ff */
[----:B------:R-:W-:Y:S01]  /*13d60*/  UIADD3.X UR5, URZ, UR45, URZ, UP0, !UPT ;  /* 0x0000002d3f057290 */ /* 0x000fe200087fe43f */
[----:B------:R-:W-:Y:S01]  /*13d70*/  VIADD R9, R3, 0x18400 ;  /* 0x0001840003097836 */ /* 0x000fe20000000000 */
[----:B------:R-:W-:Y:S01]  /*13d80*/  UMOV UR6, 0x0 ;  /* 0x0000000000067882 */ /* 0x000fe20000000000 */
[----:B------:R-:W-:-:S10]  /*13d90*/  UMOV UR7, 0x14f00000 ;  /* 0x14f0000000077882 */ /* 0x000fd40000000000 */
.L_x_1236:
[----:B------:R-:W-:-:S13]  /*13da0*/  @P0 ELECT P2, URZ, PT ;  /* 0x00000000003f082f */ /* 0x000fda0003840000 */
[----:B-----5:R-:W-:Y:S01]  /*13db0*/  @P2 R2UR UR13, R2 ;  /* 0x00000000020d22ca */ /* 0x020fe200000e0000 */
[----:B------:R-:W-:Y:S01]  /*13dc0*/  UMOV UR12, UR36 ;  /* 0x00000024000c7c82 */ /* 0x000fe20008000000 */
[----:B------:R-:W-:Y:S02]  /*13dd0*/  @P2 R2UR UR11, R8 ;  /* 0x00000000080b22ca */ /* 0x000fe400000e0000 */
[----:B------:R-:W-:Y:S02]  /*13de0*/  @P2 R2UR UR9, R7 ;  /* 0x00000000070922ca */ /* 0x000fe400000e0000 */
[----:B------:R-:W-:Y:S02]  /*13df0*/  @P2 R2UR UR8, R9 ;  /* 0x00000000090822ca */ /* 0x000fe400000e0000 */
[----:B------:R-:W-:Y:S02]  /*13e00*/  @P2 PLOP3.LUT P0, PT, P2, PT, PT, 0x8, 0x0 ;  /* 0x000000000000281c */ /* 0x000fe4000170e170 */
        /* <DEDUP_REMOVED lines=9> */
.L_x_1237:
[----:B------:R-:W-:-:S13]  /*13ea0*/  @P0 ELECT P2, URZ, PT ;  /* 0x00000000003f082f */ /* 0x000fda0003840000 */
[----:B------:R-:W-:Y:S01]  /*13eb0*/  @P2 R2UR UR13, R2 ;  /* 0x00000000020d22ca */ /* 0x000fe200000e0000 */
        /* <DEDUP_REMOVED lines=8> */
[----:B------:R-:W2:Y:S01]  /*13f40*/  LDL.LU R9, [R1+0x8] ;  /* 0x0000080001097983 */ /* 0x000ea20000300800 */
[----:B------:R-:W-:Y:S01]  /*13f50*/  IMAD R7, R18, 0x8, R6 ;  /* 0x0000000812077824 */ /* 0x000fe200078e0206 */
[----:B------:R-:W-:Y:S01]  /*13f60*/  BSSY B1, `(.L_x_1238) ;  /* 0x0000004000017945 */ /* 0x000fe20003800000 */
[----:B--2---:R-:W-:-:S04]  /*13f70*/  SHF.L.U32 R3, R9, 0x1f, RZ ;  /* 0x0000001f09037819 */ /* 0x004fc800000006ff */
[----:B------:R-:W0:Y:S02]  /*13f80*/  SYNCS.PHASECHK.TRANS64.TRYWAIT P0, [R7+URZ+0x60], R3 ;  /* 0x00006003070075a7 */ /* 0x000e24000800017f */
[----:B0-----:R-:W-:Y:S05]  /*13f90*/  @!P0 BRA `(.L_x_1239) ;  /* 0x00000030003c8947 */ /* 0x001fea0003800000 */
.L_x_1328:
[----:B------:R-:W-:Y:S05]  /*13fa0*/  BSYNC B1 ;  /* 0x0000000000017941 */ /* 0x000fea0003800000 */
.L_x_1238:
[----:B------:R-:W-:Y:S01]  /*13fb0*/  BSSY B1, `(.L_x_1240) ;  /* 0x000000c000017945 */ /* 0x000fe20003800000 */
[----:B------:R-:W-:Y:S02]  /*13fc0*/  IMAD.MOV.U32 R12, RZ, RZ, 0x0 ;  /* 0x00000000ff0c7424 */ /* 0x000fe400078e00ff */
[----:B------:R-:W-:Y:S01]  /*13fd0*/  IMAD.MOV.U32 R13, RZ, RZ, 0x14f00000 ;  /* 0x14f00000ff0d7424 */ /* 0x000fe200078e00ff */
[----:B------:R-:W-:Y:S06]  /*13fe0*/  @P1 BRA `(.L_x_1241) ;  /* 0x0000000000201947 */ /* 0x000fec0003800000 */
[----:B------:R-:W1:Y:S01]  /*13ff0*/  S2R R8, SR_TID.X ;  /* 0x0000000000087919 */ /* 0x000e620000002100 */
[----:B0-----:R-:W-:Y:S02]  /*14000*/  IMAD R3, R18, 0x8, R17 ;  /* 0x0000000812037824 */ /* 0x001fe400078e0211 */
[----:B------:R-:W-:-:S04]  /*14010*/  IMAD.MOV.U32 R7, RZ, RZ, 0x8000 ;  /* 0x00008000ff077424 */ /* 0x000fc800078e00ff */
[----:B------:R2:W-:Y:S01]  /*14020*/  SYNCS.ARRIVE.TRANS64 RZ, [R3+URZ+0x28850], R7 ;  /* 0x0288500703ff79a7 */ /* 0x0005e2000800003f */
[----:B-1----:R-:W-:-:S04]  /*14030*/  LOP3.LUT R8, R8, 0x1f, RZ, 0xc0, !PT ;  /* 0x0000001f08087812 */ /* 0x002fc800078ec0ff */
[----:B------:R-:W-:-:S13]  /*14040*/  ISETP.NE.AND P0, PT, R8, RZ, PT ;  /* 0x000000ff0800720c */ /* 0x000fda0003f05270 */
[----:B--2---:R-:W-:Y:S05]  /*14050*/  @!P0 BRA `(.L_x_1241) ;  /* 0x0000000000048947 */ /* 0x004fea0003800000 */
[----:B------:R-:W-:Y:S01]  /*14060*/  BPT.TRAP 0x1 ;  /* 0x000000040000795c */ /* 0x000fe20000300000 */
.L_x_1241:
[----:B------:R-:W-:Y:S05]  /*14070*/  BSYNC B1 ;  /* 0x0000000000017941 */ /* 0x000fea0003800000 */
.L_x_1240:
[----:B------:R-:W2:Y:S01]  /*14080*/  LDL.LU R8, [R1] ;  /* 0x0000000001087983 */ /* 0x000ea20000300800 */
[----:B------:R-:W-:Y:S01]  /*14090*/  R2UR UR10, R11 ;  /* 0x000000000b0a72ca */ /* 0x000fe200000e0000 */
[--C-:B0-----:R-:W-:Y:S01]  /*140a0*/  IMAD R3, R18, 0x8, R17.reuse ;  /* 0x0000000812037824 */ /* 0x101fe200078e0211 */
[----:B------:R-:W-:Y:S01]  /*140b0*/  R2UR UR6, R12 ;  /* 0x000000000c0672ca */ /* 0x000fe200000e0000 */
[----:B------:R-:W-:Y:S01]  /*140c0*/  IMAD R7, R18, 0x8000, R17 ;  /* 0x0000800012077824 */ /* 0x000fe200078e0211 */
[----:B------:R-:W-:Y:S01]  /*140d0*/  R2UR UR7, R13 ;  /* 0x000000000d0772ca */ /* 0x000fe200000e0000 */
[----:B------:R-:W-:Y:S01]  /*140e0*/  UIADD3 UR4, UP0, UR44, 0x470, URZ ;  /* 0x000004702c047890 */ /* 0x000fe2000ff1e03f */
[----:B------:R-:W-:Y:S01]  /*140f0*/  PLOP3.LUT P0, PT, PT, PT, PT, 0x80, 0x0 ;  /* 0x000000000000781c */ /* 0x000fe20003f0f070 */
[----:B------:R-:W-:Y:S02]  /*14100*/  VIADD R3, R3, 0x28850 ;  /* 0x0002885003037836 */ /* 0x000fe40000000000 */
[----:B------:R-:W-:Y:S01]  /*14110*/  VIADD R9, R7, 0x400 ;  /* 0x0000040007097836 */ /* 0x000fe20000000000 */
[----:B------:R-:W-:Y:S01]  /*14120*/  UIADD3.X UR5, URZ, UR45, URZ, UP0, !UPT ;  /* 0x0000002d3f057290 */ /* 0x000fe200087fe43f */
[----:B--2---:R-:W-:-:S11]  /*14130*/  IMAD.SHL.U32 R8, R8, 0x80, RZ ;  /* 0x0000008008087824 */ /* 0x004fd600078e00ff */
.L_x_1242:
        /* <DEDUP_REMOVED lines=15> */
.L_x_1243:
        /* <DEDUP_REMOVED lines=10> */
[----:B------:R0:W-:Y:S01]  /*142d0*/  STL [R1], R4 ;  /* 0x0000000401007387 */ /* 0x0001e20000100800 */
[----:B------:R-:W-:-:S07]  /*142e0*/  IMAD.MOV.U32 R16, RZ, RZ, R2 ;  /* 0x000000ffff107224 */ /* 0x000fce00078e0002 */
.L_x_1230:
[----:B------:R-:W-:Y:S05]  /*142f0*/  BSYNC B0 ;  /* 0x0000000000007941 */ /* 0x000fea0003800000 */
.L_x_1229:
[----:B------:R1:W-:Y:S01]  /*14300*/  STL [R1+0x8], R10 ;  /* 0x0000080a01007387 */ /* 0x0003e20000100800 */
[----:B------:R-:W-:Y:S01]  /*14310*/  UIADD3 UR4, UR40, -0x3, URZ ;  /* 0xfffffffd28047890 */ /* 0x000fe2000fffe03f */
[----:B------:R-:W-:-:S05]  /*14320*/  IMAD.MOV.U32 R18, RZ, RZ, R0 ;  /* 0x000000ffff127224 */ /* 0x000fca00078e0000 */
[----:B0-----:R-:W-:-:S07]  /*14330*/  IMAD.U32 R4, RZ, RZ, UR4 ;  /* 0x00000004ff047e24 */ /* 0x001fce000f8e00ff */
.L_x_1228:
[----:B------:R-:W-:Y:S01]  /*14340*/  ULOP3.LUT UR4, URZ, UR40, URZ, 0x33, !UPT ;  /* 0x000000283f047292 */ /* 0x000fe2000f8e333f */
[----:B------:R-:W-:Y:S01]  /*14350*/  VIADD R5, R5, 0xfffffffe ;  /* 0xfffffffe05057836 */ /* 0x000fe20000000000 */
[----:B------:R-:W-:Y:S04]  /*14360*/  BSSY B0, `(.L_x_1227) ;  /* 0x000012d000007945 */ /* 0x000fe80003800000 */
[----:B------:R-:W-:-:S13]  /*14370*/  ISETP.NE.AND P0, PT, R5, UR4, PT ;  /* 0x0000000405007c0c */ /* 0x000fda000bf05270 */
[----:B------:R-:W-:Y:S05]  /*14380*/  @!P0 BRA `(.L_x_1244) ;  /* 0x0000001000a88947 */ /* 0x000fea0003800000 */
[----:B------:R-:W-:-:S07]  /*14390*/  IMAD.MOV.U32 R8, RZ, RZ, R16 ;  /* 0x000000ffff087224 */ /* 0x000fce00078e0010 */
.L_x_1275:
[----:B--2---:R-:W2:Y:S01]  /*143a0*/  LDL R2, [R1+0x8] ;  /* 0x0000080001027983 */ /* 0x004ea20000100800 */
[----:B------:R-:W-:Y:S01]  /*143b0*/  LOP3.LUT P1, RZ, R19, 0x2, RZ, 0xc0, !PT ;  /* 0x0000000213ff7812 */ /* 0x000fe2000782c0ff */
[----:B------:R-:W-:Y:S01]  /*143c0*/  VIADD R0, R18, 0x1 ;  /* 0x0000000112007836 */ /* 0x000fe20000000000 */
[----:B------:R-:W-:Y:S05]  /*143d0*/  YIELD ;  /* 0x0000000000007946 */ /* 0x000fea0003800000 */
[----:B------:R-:W-:Y:S01]  /*143e0*/  ISETP.NE.AND P0, PT, R0, 0x2, PT ;  /* 0x000000020000780c */ /* 0x000fe20003f05270 */
[----:B------:R-:W-:Y:S03]  /*143f0*/  BSSY B1, `(.L_x_1245) ;  /* 0x000008d000017945 */ /* 0x000fe60003800000 */
[----:B------:R-:W-:-:S02]  /*14400*/  SEL R5, RZ, 0x1, P0 ;  /* 0x00000001ff057807 */ /* 0x000fc40000000000 */
[----:B------:R-:W-:Y:S02]  /*14410*/  SEL R0, R0, RZ, P0 ;  /* 0x000000ff00007207 */ /* 0x000fe40000000000 */
[----:B--2---:R-:W-:Y:S01]  /*14420*/  LOP3.LUT R5, R2, R5, RZ, 0x3c, !PT ;  /* 0x0000000502057212 */ /* 0x004fe200078e3cff */
[----:B0-----:R-:W-:Y:S06]  /*14430*/  @!P1 BRA `(.L_x_1246) ;  /* 0x0000000800209947 */ /* 0x001fec0003800000 */
[----:B------:R-:W-:Y:S01]  /*14440*/  LOP3.LUT P1, RZ, R19, 0x1, RZ, 0xc0, !PT ;  /* 0x0000000113ff7812 */ /* 0x000fe2000782c0ff */
[----:B------:R-:W-:-:S12]  /*14450*/  IMAD.MOV.U32 R7, RZ, RZ, R4 ;  /* 0x000000ffff077224 */ /* 0x000fd800078e0004 */
[----:B------:R-:W-:Y:S05]  /*14460*/  @!P1 BRA `(.L_x_1247) ;  /* 0x0000000000509947 */ /* 0x000fea0003800000 */
[----:B-1----:R-:W2:Y:S01]  /*14470*/  LDL R10, [R1+0xc] ;  /* 0x00000c00010a7983 */ /* 0x002ea20000100800 */
[----:B------:R-:W0:Y:S01]  /*14480*/  LDC R8, c[0x0][0x43c] ;  /* 0x00010f00ff087b82 */ /* 0x000e220000000800 */
[----:B------:R-:W-:Y:S02]  /*14490*/  ULDC.64 UR4, c[0x0][0x428] ;  /* 0x00010a0000047ab9 */ /* 0x000fe40000000a00 */
[----:B------:R-:W3:Y:S01]  /*144a0*/  LDL R9, [R1+0x4] ;  /* 0x0000040001097983 */ /* 0x000ee20000100800 */
        /* <DEDUP_REMOVED lines=16> */
.L_x_1247:
[----:B------:R-:W-:Y:S01]  /*145b0*/  IMAD R3, R0, 0x8, R17 ;  /* 0x0000000800037824 */ /* 0x000fe200078e0211 */
[----:B------:R-:W-:Y:S01]  /*145c0*/  SHF.L.U32 R2, R5, 0x1f, RZ ;  /* 0x0000001f05027819 */ /* 0x000fe200000006ff */
[----:B------:R-:W-:Y:S03]  /*145d0*/  BSSY B2, `(.L_x_1248) ;  /* 0x0000003000027945 */ /* 0x000fe60003800000 */
[----:B------:R-:W2:Y:S02]  /*145e0*/  SYNCS.PHASECHK.TRANS64.TRYWAIT P0, [R3+URZ+0x28840], R2 ;  /* 0x02884002030075a7 */ /* 0x000ea4000800017f */
[----:B--2---:R-:W-:Y:S05]  /*145f0*/  @!P0 BRA `(.L_x_1249) ;  /* 0x0000002800b88947 */ /* 0x004fea0003800000 */
.L_x_1329:
[----:B------:R-:W-:Y:S05]  /*14600*/  BSYNC B2 ;  /* 0x0000000000027941 */ /* 0x000fea0003800000 */
.L_x_1248:
[----:B0-----:R-:W0:Y:S01]  /*14610*/  S2R R9, SR_TID.X ;  /* 0x0000000000097919 */ /* 0x001e220000002100 */
        /* <DEDUP_REMOVED lines=9> */
[----:B---3--:R-:W-:Y:S05]  /*146b0*/  @!P0 BRA `(.L_x_1251) ;  /* 0x0000000000048947 */ /* 0x008fea0003800000 */
[----:B------:R-:W-:Y:S01]  /*146c0*/  BPT.TRAP 0x1 ;  /* 0x000000040000795c */ /* 0x000fe20000300000 */
.L_x_1251:
[----:B------:R-:W-:Y:S05]  /*146d0*/  BSYNC B2 ;  /* 0x0000000000027941 */ /* 0x000fea0003800000 */
.L_x_1250:
[----:B------:R-:W-:Y:S01]  /*146e0*/  IMAD.MOV.U32 R12, RZ, RZ, RZ ;  /* 0x000000ffff0c7224 */ /* 0x000fe200078e00ff */
[----:B------:R-:W-:Y:S01]  /*146f0*/  UIADD3 UR4, UP0, UR44, 0x370, URZ ;  /* 0x000003702c047890 */ /* 0x000fe2000ff1e03f */
[----:B--2---:R-:W-:Y:S01]  /*14700*/  IMAD R2, R0, 0x8000, R17 ;  /* 0x0000800000027824 */ /* 0x004fe200078e0211 */
[----:B------:R-:W-:Y:S01]  /*14710*/  PLOP3.LUT P0, PT, PT, PT, PT, 0x80, 0x0 ;  /* 0x000000000000781c */ /* 0x000fe20003f0f070 */
[----:B------:R-:W-:Y:S01]  /*14720*/  VIADD R3, R3, 0x28830 ;  /* 0x0002883003037836 */ /* 0x000fe20000000000 */
[----:B------:R-:W-:Y:S01]  /*14730*/  R2UR UR10, R12 ;  /* 0x000000000c0a72ca */ /* 0x000fe200000e0000 */
[----:B------:R-:W-:Y:S01]  /*14740*/  IMAD.SHL.U32 R9, R7, 0x80, RZ ;  /* 0x0000008007097824 */ /* 0x000fe200078e00ff */
[----:B------:R-:W-:Y:S01]  /*14750*/  UIADD3.X UR5, URZ, UR45, URZ, UP0, !UPT ;  /* 0x0000002d3f057290 */ /* 0x000fe200087fe43f */
[----:B-1----:R-:W-:Y:S01]  /*14760*/  VIADD R10, R2, 0x18400 ;  /* 0x00018400020a7836 */ /* 0x002fe20000000000 */
[----:B------:R-:W-:Y:S01]  /*14770*/  UMOV UR6, 0x0 ;  /* 0x0000000000067882 */ /* 0x000fe20000000000 */
[----:B------:R-:W-:-:S10]  /*14780*/  UMOV UR7, 0x14f00000 ;  /* 0x14f0000000077882 */ /* 0x000fd40000000000 */
.L_x_1252:
        /* <DEDUP_REMOVED lines=16> */
.L_x_1253:
        /* <DEDUP_REMOVED lines=16> */
.L_x_1330:
[----:B------:R-:W-:Y:S05]  /*14990*/  BSYNC B2 ;  /* 0x0000000000027941 */ /* 0x000fea0003800000 */
.L_x_1254:
[----:B------:R-:W-:Y:S01]  /*149a0*/  BSSY B2, `(.L_x_1256) ;  /* 0x000000b000027945 */ /* 0x000fe20003800000 */
[----:B------:R-:W-:Y:S02]  /*149b0*/  IMAD.MOV.U32 R10, RZ, RZ, 0x0 ;  /* 0x00000000ff0a7424 */ /* 0x000fe400078e00ff */
[----:B------:R-:W-:Y:S01]  /*149c0*/  IMAD.MOV.U32 R11, RZ, RZ, 0x14f00000 ;  /* 0x14f00000ff0b7424 */ /* 0x000fe200078e00ff */
[----:B------:R-:W-:Y:S06]  /*149d0*/  @P1 BRA `(.L_x_1257) ;  /* 0x00000000001c1947 */ /* 0x000fec0003800000 */
[----:B------:R-:W1:Y:S01]  /*149e0*/  S2R R9, SR_TID.X ;  /* 0x0000000000097919 */ /* 0x000e620000002100 */
[----:B0-----:R-:W-:-:S04]  /*149f0*/  IMAD.MOV.U32 R3, RZ, RZ, 0x8000 ;  /* 0x00008000ff037424 */ /* 0x001fc800078e00ff */
[----:B------:R2:W-:Y:S01]  /*14a00*/  SYNCS.ARRIVE.TRANS64 RZ, [R2+URZ+0x50], R3 ;  /* 0x0000500302ff79a7 */ /* 0x0005e2000800003f */
[----:B-1----:R-:W-:-:S04]  /*14a10*/  LOP3.LUT R9, R9, 0x1f, RZ, 0xc0, !PT ;  /* 0x0000001f09097812 */ /* 0x002fc800078ec0ff */
[----:B------:R-:W-:-:S13]  /*14a20*/  ISETP.NE.AND P0, PT, R9, RZ, PT ;  /* 0x000000ff0900720c */ /* 0x000fda0003f05270 */
[----:B--2---:R-:W-:Y:S05]  /*14a30*/  @!P0 BRA `(.L_x_1257) ;  /* 0x0000000000048947 */ /* 0x004fea0003800000 */
[----:B------:R-:W-:Y:S01]  /*14a40*/  BPT.TRAP 0x1 ;  /* 0x000000040000795c */ /* 0x000fe20000300000 */
.L_x_1257:
[----:B------:R-:W-:Y:S05]  /*14a50*/  BSYNC B2 ;  /* 0x0000000000027941 */ /* 0x000fea0003800000 */
.L_x_1256:
[----:B0-----:R-:W2:Y:S01]  /*14a60*/  LDL.LU R3, [R1] ;  /* 0x0000000001037983 */ /* 0x001ea20000300800 */
        /* <DEDUP_REMOVED lines=9> */
[----:B--2---:R-:W-:-:S11]  /*14b00*/  IMAD.SHL.U32 R3, R3, 0x80, RZ ;  /* 0x0000008003037824 */ /* 0x004fd600078e00ff */
.L_x_1258:
        /* <DEDUP_REMOVED lines=15> */
.L_x_1259:
        /* <DEDUP_REMOVED lines=12> */
.L_x_1246:
[----:B------:R-:W-:Y:S05]  /*14cc0*/  BSYNC B1 ;  /* 0x0000000000017941 */ /* 0x000fea0003800000 */
.L_x_1245:
[----:B------:R-:W-:Y:S01]  /*14cd0*/  VIADD R18, R0, 0x1 ;  /* 0x0000000100127836 */ /* 0x000fe20000000000 */
[----:B------:R-:W-:Y:S01]  /*14ce0*/  LOP3.LUT P1, RZ, R19, 0x2, RZ, 0xc0, !PT ;  /* 0x0000000213ff7812 */ /* 0x000fe2000782c0ff */
[----:B------:R-:W-:Y:S01]  /*14cf0*/  BSSY B1, `(.L_x_1260) ;  /* 0x0000090000017945 */ /* 0x000fe20003800000 */
[----:B0-----:R-:W-:Y:S02]  /*14d00*/  VIADD R7, R4, 0xffffffff ;  /* 0xffffffff04077836 */ /* 0x001fe40000000000 */
[----:B------:R-:W-:-:S04]  /*14d10*/  ISETP.NE.AND P0, PT, R18, 0x2, PT ;  /* 0x000000021200780c */ /* 0x000fc80003f05270 */
[----:B------:R-:W-:Y:S02]  /*14d20*/  SEL R2, RZ, 0x1, P0 ;  /* 0x00000001ff027807 */ /* 0x000fe40000000000 */
[----:B------:R-:W-:Y:S02]  /*14d30*/  SEL R18, R18, RZ, P0 ;  /* 0x000000ff12127207 */ /* 0x000fe40000000000 */
[----:B------:R-:W-:-:S05]  /*14d40*/  LOP3.LUT R11, R5, R2, RZ, 0x3c, !PT ;  /* 0x00000002050b7212 */ /* 0x000fca00078e3cff */
[----:B------:R0:W-:Y:S01]  /*14d50*/  STL [R1+0x8], R11 ;  /* 0x0000080b01007387 */ /* 0x0001e20000100800 */
[----:B------:R-:W-:Y:S05]  /*14d60*/  @!P1 BRA `(.L_x_1261) ;  /* 0x0000000800209947 */ /* 0x000fea0003800000 */
[----:B------:R-:W-:Y:S01]  /*14d70*/  LOP3.LUT P1, RZ, R19, 0x1, RZ, 0xc0, !PT ;  /* 0x0000000113ff7812 */ /* 0x000fe2000782c0ff */
[----:B-1----:R-:W-:-:S12]  /*14d80*/  IMAD.MOV.U32 R10, RZ, RZ, R7 ;  /* 0x000000ffff0a7224 */ /* 0x002fd800078e0007 */
[----:B------:R-:W-:Y:S05]  /*14d90*/  @!P1 BRA `(.L_x_1262) ;  /* 0x0000000000509947 */ /* 0x000fea0003800000 */
[----:B------:R-:W2:Y:S01]  /*14da0*/  LDL R13, [R1+0xc] ;  /* 0x00000c00010d7983 */ /* 0x000ea20000100800 */
[----:B------:R-:W1:Y:S01]  /*14db0*/  LDC R9, c[0x0][0x43c] ;  /* 0x00010f00ff097b82 */ /* 0x000e620000000800 */
[----:B------:R-:W-:Y:S02]  /*14dc0*/  ULDC.64 UR4, c[0x0][0x428] ;  /* 0x00010a0000047ab9 */ /* 0x000fe40000000a00 */
[----:B------:R-:W3:Y:S01]  /*14dd0*/  LDL R12, [R1+0x4] ;  /* 0x00000400010c7983 */ /* 0x000ee20000100800 */
        /* <DEDUP_REMOVED lines=16> */
.L_x_1262:
[----:B------:R-:W-:Y:S01]  /*14ee0*/  IMAD R2, R18, 0x8, R17 ;  /* 0x0000000812027824 */ /* 0x000fe200078e0211 */
[----:B------:R-:W-:Y:S01]  /*14ef0*/  SHF.L.U32 R3, R11, 0x1f, RZ ;  /* 0x0000001f0b037819 */ /* 0x000fe200000006ff */
[----:B------:R-:W-:Y:S03]  /*14f00*/  BSSY B2, `(.L_x_1263) ;  /* 0x0000003000027945 */ /* 0x000fe60003800000 */
[----:B------:R-:W2:Y:S02]  /*14f10*/  SYNCS.PHASECHK.TRANS64.TRYWAIT P0, [R2+URZ+0x28840], R3 ;  /* 0x02884003020075a7 */ /* 0x000ea4000800017f */
[----:B--2---:R-:W-:Y:S05]  /*14f20*/  @!P0 BRA `(.L_x_1264) ;  /* 0x0000002000948947 */ /* 0x004fea0003800000 */
.L_x_1331:
[----:B------:R-:W-:Y:S05]  /*14f30*/  BSYNC B2 ;  /* 0x0000000000027941 */ /* 0x000fea0003800000 */
.L_x_1263:
[----:B-1----:R-:W1:Y:S01]  /*14f40*/  S2R R9, SR_TID.X ;  /* 0x0000000000097919 */ /* 0x002e620000002100 */
[----:B------:R-:W-:Y:S01]  /*14f50*/  BSSY B2, `(.L_x_1265) ;  /* 0x000000b000027945 */ /* 0x000fe20003800000 */
[----:B-1----:R-:W-:-:S04]  /*14f60*/  LOP3.LUT R9, R9, 0x7f, RZ, 0xc0, !PT ;  /* 0x0000007f09097812 */ /* 0x002fc800078ec0ff */
[----:B------:R-:W-:-:S13]  /*14f70*/  ISETP.NE.AND P1, PT, R9, RZ, PT ;  /* 0x000000ff0900720c */ /* 0x000fda0003f25270 */
[----:B------:R-:W-:Y:S05]  /*14f80*/  @P1 BRA `(.L_x_1266) ;  /* 0x00000000001c1947 */ /* 0x000fea0003800000 */
[----:B------:R-:W1:Y:S01]  /*14f90*/  S2R R9, SR_TID.X ;  /* 0x0000000000097919 */ /* 0x000e620000002100 */
[----:B--2---:R-:W-:-:S04]  /*14fa0*/  IMAD.MOV.U32 R3, RZ, RZ, 0x8000 ;  /* 0x00008000ff037424 */ /* 0x004fc800078e00ff */
[----:B------:R3:W-:Y:S01]  /*14fb0*/  SYNCS.ARRIVE.TRANS64 RZ, [R2+URZ+0x28830], R3 ;  /* 0x0288300302ff79a7 */ /* 0x0007e2000800003f */
[----:B-1----:R-:W-:-:S04]  /*14fc0*/  LOP3.LUT R9, R9, 0x1f, RZ, 0xc0, !PT ;  /* 0x0000001f09097812 */ /* 0x002fc800078ec0ff */
[----:B------:R-:W-:-:S13]  /*14fd0*/  ISETP.NE.AND P0, PT, R9, RZ, PT ;  /* 0x000000ff0900720c */ /* 0x000fda0003f05270 */
[----:B---3--:R-:W-:Y:S05]  /*14fe0*/  @!P0 BRA `(.L_x_1266) ;  /* 0x0000000000048947 */ /* 0x008fea0003800000 */
[----:B------:R-:W-:Y:S01]  /*14ff0*/  BPT.TRAP 0x1 ;  /* 0x000000040000795c */ /* 0x000fe20000300000 */
.L_x_1266:
[----:B------:R-:W-:Y:S05]  /*15000*/  BSYNC B2 ;  /* 0x0000000000027941 */ /* 0x000fea0003800000 */
.L_x_1265:
[----:B------:R-:W-:Y:S01]  /*15010*/  IMAD.MOV.U32 R14, RZ, RZ, RZ ;  /* 0x000000ffff0e7224 */ /* 0x000fe200078e00ff */
[----:B------:R-:W-:Y:S01]  /*15020*/  UIADD3 UR4, UP0, UR44, 0x370, URZ ;  /* 0x000003702c047890 */ /* 0x000fe2000ff1e03f */
[C---:B--2---:R-:W-:Y:S01]  /*15030*/  IMAD R3, R18.reuse, 0x8, R6 ;  /* 0x0000000812037824 */ /* 0x044fe200078e0206 */
[----:B------:R-:W-:Y:S01]  /*15040*/  PLOP3.LUT P0, PT, PT, PT, PT, 0x80, 0x0 ;  /* 0x000000000000781c */ /* 0x000fe20003f0f070 */
[----:B------:R-:W-:Y:S01]  /*15050*/  IMAD R2, R18, 0x8000, R17 ;  /* 0x0000800012027824 */ /* 0x000fe200078e0211 */
[----:B------:R-:W-:Y:S01]  /*15060*/  R2UR UR10, R14 ;  /* 0x000000000e0a72ca */ /* 0x000fe200000e0000 */
[----:B------:R-:W-:Y:S01]  /*15070*/  VIADD R3, R3, 0x30 ;  /* 0x0000003003037836 */ /* 0x000fe20000000000 */
[----:B------:R-:W-:Y:S01]  /*15080*/  UIADD3.X UR5, URZ, UR45, URZ, UP0, !UPT ;  /* 0x0000002d3f057290 */ /* 0x000fe200087fe43f */
[----:B------:R-:W-:Y:S01]  /*15090*/  IMAD.SHL.U32 R9, R10, 0x80, RZ ;  /* 0x000000800a097824 */ /* 0x000fe200078e00ff */
[----:B------:R-:W-:Y:S01]  /*150a0*/  UMOV UR6, 0x0 ;  /* 0x0000000000067882 */ /* 0x000fe20000000000 */
[----:B0-----:R-:W-:Y:S01]  /*150b0*/  VIADD R11, R2, 0x18400 ;  /* 0x00018400020b7836 */ /* 0x001fe20000000000 */
[----:B------:R-:W-:-:S09]  /*150c0*/  UMOV UR7, 0x14f00000 ;  /* 0x14f0000000077882 */ /* 0x000fd20000000000 */
.L_x_1267:
        /* <DEDUP_REMOVED lines=16> */
.L_x_1268:
        /* <DEDUP_REMOVED lines=15> */
.L_x_1332:
[----:B------:R-:W-:Y:S05]  /*152c0*/  BSYNC B2 ;  /* 0x0000000000027941 */ /* 0x000fea0003800000 */
.L_x_1269:
[----:B------:R-:W-:Y:S01]  /*152d0*/  BSSY B2, `(.L_x_1271) ;  /* 0x000000b000027945 */ /* 0x000fe20003800000 */
[----:B------:R-:W-:Y:S02]  /*152e0*/  IMAD.MOV.U32 R12, RZ, RZ, 0x0 ;  /* 0x00000000ff0c7424 */ /* 0x000fe400078e00ff */
[----:B------:R-:W-:Y:S01]  /*152f0*/  IMAD.MOV.U32 R13, RZ, RZ, 0x14f00000 ;  /* 0x14f00000ff0d7424 */ /* 0x000fe200078e00ff */
[----:B------:R-:W-:Y:S06]  /*15300*/  @P1 BRA `(.L_x_1272) ;  /* 0x00000000001c1947 */ /* 0x000fec0003800000 */
[----:B------:R-:W1:Y:S02]  /*15310*/  S2R R3, SR_TID.X ;  /* 0x0000000000037919 */ /* 0x000e640000002100 */
[----:B-1----:R-:W-:Y:S01]  /*15320*/  LOP3.LUT R9, R3, 0x1f, RZ, 0xc0, !PT ;  /* 0x0000001f03097812 */ /* 0x002fe200078ec0ff */
[----:B------:R-:W-:-:S03]  /*15330*/  IMAD.MOV.U32 R3, RZ, RZ, 0x8000 ;  /* 0x00008000ff037424 */ /* 0x000fc600078e00ff */
[----:B------:R-:W-:Y:S01]  /*15340*/  ISETP.NE.AND P0, PT, R9, RZ, PT ;  /* 0x000000ff0900720c */ /* 0x000fe20003f05270 */
[----:B------:R1:W-:-:S12]  /*15350*/  SYNCS.ARRIVE.TRANS64 RZ, [R2+URZ+0x50], R3 ;  /* 0x0000500302ff79a7 */ /* 0x0003d8000800003f */
[----:B-1----:R-:W-:Y:S05]  /*15360*/  @!P0 BRA `(.L_x_1272) ;  /* 0x0000000000048947 */ /* 0x002fea0003800000 */
[----:B------:R-:W-:Y:S01]  /*15370*/  BPT.TRAP 0x1 ;  /* 0x000000040000795c */ /* 0x000fe20000300000 */
.L_x_1272:
[----:B------:R-:W-:Y:S05]  /*15380*/  BSYNC B2 ;  /* 0x0000000000027941 */ /* 0x000fea0003800000 */
.L_x_1271:
[----:B------:R-:W2:Y:S01]  /*15390*/  LDL.LU R3, [R1] ;  /* 0x0000000001037983 */ /* 0x000ea20000300800 */
[----:B------:R-:W-:Y:S01]  /*153a0*/  R2UR UR10, R14 ;  /* 0x000000000e0a72ca */ /* 0x000fe200000e0000 */
[----:B------:R-:W-:Y:S01]  /*153b0*/  IMAD R0, R0, 0x8000, R17 ;  /* 0x0000800000007824 */ /* 0x000fe200078e0211 */
[----:B------:R-:W-:Y:S01]  /*153c0*/  R2UR UR6, R12 ;  /* 0x000000000c0672ca */ /* 0x000fe200000e0000 */
[----:B------:R-:W-:Y:S01]  /*153d0*/  UIADD3 UR4, UP0, UR44, 0x470, URZ ;  /* 0x000004702c047890 */ /* 0x000fe2000ff1e03f */
[----:B------:R-:W-:Y:S01]  /*153e0*/  R2UR UR7, R13 ;  /* 0x000000000d0772ca */ /* 0x000fe200000e0000 */
[----:B0-----:R-:W-:Y:S01]  /*153f0*/  VIADD R2, R2, 0x50 ;  /* 0x0000005002027836 */ /* 0x001fe20000000000 */
[----:B------:R-:W-:Y:S01]  /*15400*/  PLOP3.LUT P0, PT, PT, PT, PT, 0x80, 0x0 ;  /* 0x000000000000781c */ /* 0x000fe20003f0f070 */
[----:B------:R-:W-:Y:S01]  /*15410*/  VIADD R5, R0, 0x400 ;  /* 0x0000040000057836 */ /* 0x000fe20000000000 */
[----:B------:R-:W-:Y:S01]  /*15420*/  UIADD3.X UR5, URZ, UR45, URZ, UP0, !UPT ;  /* 0x0000002d3f057290 */ /* 0x000fe200087fe43f */
[----:B--2---:R-:W-:-:S11]  /*15430*/  IMAD.SHL.U32 R3, R3, 0x80, RZ ;  /* 0x0000008003037824 */ /* 0x004fd600078e00ff */
.L_x_1273:
        /* <DEDUP_REMOVED lines=15> */
.L_x_1274:
        /* <DEDUP_REMOVED lines=12> */
.L_x_1261:
[----:B------:R-:W-:Y:S05]  /*155f0*/  BSYNC B1 ;  /* 0x0000000000017941 */ /* 0x000fea0003800000 */
.L_x_1260:
[----:B------:R-:W-:Y:S01]  /*15600*/  ISETP.GT.AND P0, PT, R7, UR39, PT ;  /* 0x0000002707007c0c */ /* 0x000fe2000bf04270 */
[----:B------:R-:W-:-:S12]  /*15610*/  VIADD R4, R4, 0xfffffffe ;  /* 0xfffffffe04047836 */ /* 0x000fd80000000000 */
[----:B------:R-:W-:Y:S05]  /*15620*/  @P0 BRA `(.L_x_1275) ;  /* 0xffffffec005c0947 */ /* 0x000fea000383ffff */
.L_x_1244:
[----:B------:R-:W-:Y:S05]  /*15630*/  BSYNC B0 ;  /* 0x0000000000007941 */ /* 0x000fea0003800000 */
.L_x_1227:
[----:B0-----:R-:W0:Y:S01]  /*15640*/  S2R R0, SR_TID.X ;  /* 0x0000000000007919 */ /* 0x001e220000002100 */
[----:B------:R-:W-:Y:S01]  /*15650*/  BSSY B0, `(.L_x_1276) ;  /* 0x0000011000007945 */ /* 0x000fe20003800000 */
[----:B0-----:R-:W-:-:S04]  /*15660*/  LOP3.LUT R6, R0, 0x7f, RZ, 0xc0, !PT ;  /* 0x0000007f00067812 */ /* 0x001fc800078ec0ff */
[----:B------:R-:W-:-:S13]  /*15670*/  ISETP.NE.AND P1, PT, R6, RZ, PT ;  /* 0x000000ff0600720c */ /* 0x000fda0003f25270 */
[----:B------:R-:W-:Y:S05]  /*15680*/  @P1 BRA `(.L_x_1277) ;  /* 0x0000000000341947 */ /* 0x000fea0003800000 */
[----:B------:R-:W0:Y:S01]  /*15690*/  S2R R5, SR_LANEID ;  /* 0x0000000000057919 */ /* 0x000e220000000000 */
[----:B------:R-:W-:Y:S01]  /*156a0*/  VOTEU.ANY UR4, UPT, PT ;  /* 0x0000000000047886 */ /* 0x000fe200038e0100 */
[----:B------:R-:W3:Y:S01]  /*156b0*/  LDC.64 R2, c[0x0][0xc80] ;  /* 0x00032000ff027b82 */ /* 0x000ee20000000a00 */
[----:B------:R-:W0:Y:S02]  /*156c0*/  FLO.U32 R0, UR4 ;  /* 0x0000000400007d00 */ /* 0x000e2400080e0000 */
[----:B0-----:R-:W-:-:S06]  /*156d0*/  ISETP.EQ.U32.AND P0, PT, R0, R5, PT ;  /* 0x000000050000720c */ /* 0x001fcc0003f02070 */
[----:B------:R-:W3:Y:S07]  /*156e0*/  POPC R5, UR4 ;  /* 0x0000000400057d09 */ /* 0x000eee0008000000 */
[----:B---3--:R-:W3:Y:S01]  /*156f0*/  @P0 ATOMG.E.ADD.STRONG.GPU PT, R3, desc[UR50][R2.64], R5 ;  /* 0x00000005020309a8 */ /* 0x008ee200081ee1f2 */
[----:B------:R-:W0:Y:S02]  /*15700*/  S2R R4, SR_LTMASK ;  /* 0x0000000000047919 */ /* 0x000e240000003900 */
[----:B0-----:R-:W-:-:S04]  /*15710*/  LOP3.LUT R4, R4, UR4, RZ, 0xc0, !PT ;  /* 0x0000000404047c12 */ /* 0x001fc8000f8ec0ff */
[----:B------:R-:W0:Y:S01]  /*15720*/  POPC R7, R4 ;  /* 0x0000000400077309 */ /* 0x000e220000000000 */
[----:B---3--:R-:W0:Y:S02]  /*15730*/  SHFL.IDX PT, R0, R3, R0, 0x1f ;  /* 0x00001f0003007589 */ /* 0x008e2400000e0000 */
[----:B0-----:R-:W-:-:S05]  /*15740*/  IADD3 R0, R0, UR42, R7 ;  /* 0x0000002a00007c10 */ /* 0x001fca000fffe007 */
[----:B------:R0:W-:Y:S02]  /*15750*/  STL [R1+0x14], R0 ;  /* 0x0000140001007387 */ /* 0x0001e40000100800 */
.L_x_1277:
[----:B------:R-:W-:Y:S05]  /*15760*/  BSYNC B0 ;  /* 0x0000000000007941 */ /* 0x000fea0003800000 */
.L_x_1276:
[----:B------:R-:W-:Y:S01]  /*15770*/  LOP3.LUT P0, RZ, R19, 0x2, RZ, 0xc0, !PT ;  /* 0x0000000213ff7812 */ /* 0x000fe2000780c0ff */
[----:B------:R-:W-:-:S12]  /*15780*/  BSSY B0, `(.L_x_1278) ;  /* 0x0000038000007945 */ /* 0x000fd80003800000 */
[----:B------:R-:W-:Y:S05]  /*15790*/  @!P0 BRA `(.L_x_1279) ;  /* 0x0000000000d88947 */ /* 0x000fea0003800000 */
[----:B0-----:R-:W3:Y:S01]  /*157a0*/  LDL R0, [R1+0x8] ;  /* 0x0000080001007983 */ /* 0x001ee20000100800 */
[----:B------:R-:W-:Y:S01]  /*157b0*/  IMAD R3, R18, 0x8, R17 ;  /* 0x0000000812037824 */ /* 0x000fe200078e0211 */
[----:B------:R-:W-:Y:S01]  /*157c0*/  BSSY B1, `(.L_x_1280) ;  /* 0x0000005000017945 */ /* 0x000fe20003800000 */
[----:B------:R-:W-:Y:S02]  /*157d0*/  ISETP.NE.AND P2, PT, R6, RZ, PT ;  /* 0x000000ff0600720c */ /* 0x000fe40003f45270 */
[----:B---3--:R-:W-:-:S04]  /*157e0*/  SHF.L.U32 R0, R0, 0x1f, RZ ;  /* 0x0000001f00007819 */ /* 0x008fc800000006ff */
[----:B------:R-:W0:Y:S02]  /*157f0*/  SYNCS.PHASECHK.TRANS64.TRYWAIT P0, [R3+URZ+0x28860], R0 ;  /* 0x02886000030075a7 */ /* 0x000e24000800017f */
[----:B0-----:R-:W-:Y:S05]  /*15800*/  @!P0 BRA `(.L_x_1281) ;  /* 0x0000001800848947 */ /* 0x001fea0003800000 */
.L_x_1333:
[----:B------:R-:W-:Y:S05]  /*15810*/  BSYNC B1 ;  /* 0x0000000000017941 */ /* 0x000fea0003800000 */
.L_x_1280:
[----:B------:R-:W-:Y:S04]  /*15820*/  BSSY B1, `(.L_x_1282) ;  /* 0x0000009000017945 */ /* 0x000fe80003800000 */
        /* <DEDUP_REMOVED lines=8> */
.L_x_1283:
[----:B------:R-:W-:Y:S05]  /*158b0*/  BSYNC B1 ;  /* 0x0000000000017941 */ /* 0x000fea0003800000 */
.L_x_1282:
[----:B0-----:R-:W3:Y:S01]  /*158c0*/  LDL.LU R0, [R1] ;  /* 0x0000000001007983 */ /* 0x001ee20000300800 */
[----:B------:R-:W-:Y:S01]  /*158d0*/  UIADD3 UR4, UP0, UR44, 0x470, URZ ;  /* 0x000004702c047890 */ /* 0x000fe2000ff1e03f */
[----:B------:R-:W-:Y:S01]  /*158e0*/  PLOP3.LUT P0, PT, PT, PT, PT, 0x80, 0x0 ;  /* 0x000000000000781c */ /* 0x000fe20003f0f070 */
[----:B------:R-:W-:Y:S01]  /*158f0*/  VIADD R3, R3, 0x28850 ;  /* 0x0002885003037836 */ /* 0x000fe20000000000 */
[----:B------:R-:W-:Y:S01]  /*15900*/  UMOV UR6, 0x0 ;  /* 0x0000000000067882 */ /* 0x000fe20000000000 */
[----:B------:R-:W-:Y:S01]  /*15910*/  UIADD3.X UR5, URZ, UR45, URZ, UP0, !UPT ;  /* 0x0000002d3f057290 */ /* 0x000fe200087fe43f */
[----:B------:R-:W-:Y:S01]  /*15920*/  UMOV UR7, 0x14f00000 ;  /* 0x14f0000000077882 */ /* 0x000fe20000000000 */
[----:B------:R-:W-:Y:S01]  /*15930*/  UMOV UR10, URZ ;  /* 0x0000003f000a7c82 */ /* 0x000fe20008000000 */
[----:B---3--:R-:W-:Y:S02]  /*15940*/  IMAD.SHL.U32 R2, R0, 0x80, RZ ;  /* 0x0000008000027824 */ /* 0x008fe400078e00ff */
[----:B------:R-:W-:-:S04]  /*15950*/  IMAD R0, R18, 0x8000, R17 ;  /* 0x0000800012007824 */ /* 0x000fc800078e0211 */
[----:B------:R-:W-:-:S07]  /*15960*/  VIADD R4, R0, 0x400 ;  /* 0x0000040000047836 */ /* 0x000fce0000000000 */
.L_x_1284:
        /* <DEDUP_REMOVED lines=15> */
.L_x_1285:
        /* <DEDUP_REMOVED lines=9> */
[----:B---3--:R-:W-:Y:S05]  /*15af0*/  @P0 BRA.U.ANY `(.L_x_1285) ;  /* 0xfffffffd00d80947 */ /* 0x008fea000393ffff */
.L_x_1279:
[----:B------:R-:W-:Y:S05]  /*15b00*/  BSYNC B0 ;  /* 0x0000000000007941 */ /* 0x000fea0003800000 */
.L_x_1278:
[----:B------:R-:W3:Y:S01]  /*15b10*/  LDL.LU R4, [R1+0x8] ;  /* 0x0000080001047983 */ /* 0x000ee20000300800 */
[----:B------:R-:W-:-:S05]  /*15b20*/  VIADD R18, R18, 0x1 ;  /* 0x0000000112127836 */ /* 0x000fca0000000000 */
[----:B------:R-:W-:-:S04]  /*15b30*/  ISETP.NE.AND P0, PT, R18, 0x2, PT ;  /* 0x000000021200780c */ /* 0x000fc80003f05270 */
[----:B0-----:R-:W-:Y:S02]  /*15b40*/  SEL R0, RZ, 0x1, P0 ;  /* 0x00000001ff007807 */ /* 0x001fe40000000000 */
[----:B------:R-:W-:Y:S02]  /*15b50*/  SEL R18, R18, RZ, P0 ;  /* 0x000000ff12127207 */ /* 0x000fe40000000000 */
[----:B---3--:R-:W-:-:S05]  /*15b60*/  LOP3.LUT R4, R4, R0, RZ, 0x3c, !PT ;  /* 0x0000000004047212 */ /* 0x008fca00078e3cff */
[----:B------:R3:W-:Y:S02]  /*15b70*/  STL [R1+0x8], R4 ;  /* 0x0000080401007387 */ /* 0x0007e40000100800 */
.L_x_1207:
[----:B------:R-:W-:Y:S05]  /*15b80*/  BSYNC B7 ;  /* 0x0000000000077941 */ /* 0x000fea0003800000 */
.L_x_1205:
[----:B0-----:R0:W5:Y:S01]  /*15b90*/  LDL R2, [R1+0x14] ;  /* 0x0000140001027983 */ /* 0x0011620000100800 */
[----:B------:R-:W-:-:S13]  /*15ba0*/  LOP3.LUT P0, RZ, R19, 0x4, RZ, 0xc0, !PT ;  /* 0x0000000413ff7812 */ /* 0x000fda000780c0ff */
[----:B0-----:R-:W-:Y:S05]  /*15bb0*/  @!P0 BRA `(.L_x_1286) ;  /* 0x0000000000288947 */ /* 0x001fea0003800000 */
[----:B------:R-:W-:Y:S05]  /*15bc0*/  WARPSYNC.ALL ;  /* 0x0000000000007948 */ /* 0x000fea0003800000 */
[----:B------:R-:W0:Y:S08]  /*15bd0*/  S2UR UR5, SR_CgaCtaId ;  /* 0x00000000000579c3 */ /* 0x000e300000008800 */
[----:B------:R-:W-:Y:S06]  /*15be0*/  BAR.SYNC.DEFER_BLOCKING 0x5, 0x180 ;  /* 0x0146000000007b1d */ /* 0x000fec0000010000 */
[----:B------:R-:W-:-:S02]  /*15bf0*/  UMOV UR4, 0x400 ;  /* 0x0000040000047882 */ /* 0x000fc40000000000 */
[----:B0-----:R-:W-:-:S06]  /*15c00*/  ULEA UR4, UR5, UR4, 0x18 ;  /* 0x0000000405047291 */ /* 0x001fcc000f8ec03f */
[----:B------:R-:W-:-:S05]  /*15c10*/  IMAD.U32 R17, RZ, RZ, UR4 ;  /* 0x00000004ff117e24 */ /* 0x000fca000f8e00ff */
[----:B-----5:R-:W0:Y:S04]  /*15c20*/  LDS R2, [R17+0x288d0] ;  /* 0x0288d00011027984 */ /* 0x020e280000000800 */
[----:B0-----:R4:W-:Y:S01]  /*15c30*/  STL [R1+0x14], R2 ;  /* 0x0000140201007387 */ /* 0x0019e20000100800 */
[----:B------:R-:W-:Y:S06]  /*15c40*/  BAR.ARV 0x4, 0x180 ;  /* 0x0106000000007b1d */ /* 0x000fec0000002000 */
[----:B------:R-:W-:Y:S05]  /*15c50*/  BRA `(.L_x_1287) ;  /* 0x00000000002c7947 */ /* 0x000fea0003800000 */
.L_x_1286:
[----:B------:R-:W-:-:S03]  /*15c60*/  UMOV UR4, 0xffffffff ;  /* 0xffffffff00047882 */ /* 0x000fc60000000000 */
[----:B------:R-:W-:Y:S05]  /*15c70*/  BRA.DIV UR4, `(.L_x_1288) ;  /* 0x00000016047c7947 */ /* 0x000fea000b800000 */
[----:B-----5:R0:W4:Y:S02]  /*15c80*/  SHFL.IDX PT, R14, R2, RZ, 0x1f ;  /* 0x00001fff020e7589 */ /* 0x02012400000e0000 */
.L_x_1336:
[----:B------:R-:W5:Y:S01]  /*15c90*/  @!P1 S2R R3, SR_CgaCtaId ;  /* 0x0000000000039919 */ /* 0x000f620000008800 */
[----:B------:R-:W-:Y:S05]  /*15ca0*/  WARPSYNC.ALL ;  /* 0x0000000000007948 */ /* 0x000fea0003800000 */
[----:B------:R-:W-:Y:S01]  /*15cb0*/  BAR.SYNC.DEFER_BLOCKING 0x4, 0x180 ;  /* 0x0106000000007b1d */ /* 0x000fe20000010000 */
[----:B-1----:R-:W-:-:S05]  /*15cc0*/  @!P1 MOV R0, 0x400 ;  /* 0x0000040000009802 */ /* 0x002fca0000000f00 */
[----:B----4-:R1:W-:Y:S01]  /*15cd0*/  STL [R1+0x14], R14 ;  /* 0x0000140e01007387 */ /* 0x0103e20000100800 */
[----:B-----5:R-:W-:-:S05]  /*15ce0*/  @!P1 LEA R17, R3, R0, 0x18 ;  /* 0x0000000003119211 */ /* 0x020fca00078ec0ff */
[----:B------:R1:W-:Y:S01]  /*15cf0*/  @!P1 STS [R17+0x288d0], R2 ;  /* 0x0288d00211009388 */ /* 0x0003e20000000800 */
[----:B------:R-:W-:Y:S06]  /*15d00*/  BAR.ARV 0x5, 0x180 ;  /* 0x0146000000007b1d */ /* 0x000fec0000002000 */
.L_x_1287:
[----:B-1----:R-:W5:Y:S01]  /*15d10*/  LDL R0, [R1+0x14] ;  /* 0x0000140001007983 */ /* 0x002f620000100800 */
[----:B------:R-:W-:Y:S02]  /*15d20*/  ULDC UR4, c[0x0][0xc38] ;  /* 0x00030e0000047ab9 */ /* 0x000fe40000000800 */
[----:B-----5:R-:W-:-:S13]  /*15d30*/  ISETP.GE.AND P0, PT, R0, UR4, PT ;  /* 0x0000000400007c0c */ /* 0x020fda000bf06270 */
[----:B------:R-:W-:Y:S05]  /*15d40*/  @!P0 BRA `(.L_x_1289) ;  /* 0xffffffbc00388947 */ /* 0x000fea000383ffff */
.L_x_1196:
[----:B0-----:R-:W5:Y:S01]  /*15d50*/  LDL.LU R0, [R1+0x18] ;  /* 0x0000180001007983 */ /* 0x001f620000300800 */
[----:B------:R-:W-:Y:S01]  /*15d60*/  BSSY B0, `(.L_x_1290) ;  /* 0x000000b000007945 */ /* 0x000fe20003800000 */
[----:B------:R-:W0:Y:S01]  /*15d70*/  S2R R5, SR_CgaCtaId ;  /* 0x0000000000057919 */ /* 0x000e220000008800 */
[----:B-----5:R-:W-:-:S05]  /*15d80*/  VIADD R0, R0, 0x1 ;  /* 0x0000000100007836 */ /* 0x020fca0000000000 */
[----:B----4-:R-:W-:-:S04]  /*15d90*/  LEA.HI R2, R0, R0, RZ, 0x1 ;  /* 0x0000000000027211 */ /* 0x010fc800078f08ff */
[----:B------:R-:W-:-:S05]  /*15da0*/  LOP3.LUT R3, R2, 0xfffffffe, RZ, 0xc0, !PT ;  /* 0xfffffffe02037812 */ /* 0x000fca00078ec0ff */
[----:B------:R-:W-:Y:S01]  /*15db0*/  IMAD.IADD R3, R0, 0x1, -R3 ;  /* 0x0000000100037824 */ /* 0x000fe200078e0a03 */
[----:B------:R-:W-:-:S04]  /*15dc0*/  MOV R0, 0x400 ;  /* 0x0000040000007802 */ /* 0x000fc80000000f00 */
[----:B0-----:R-:W-:Y:S02]  /*15dd0*/  LEA R0, R5, R0, 0x18 ;  /* 0x0000000005007211 */ /* 0x001fe400078ec0ff */
[----:B------:R-:W-:-:S04]  /*15de0*/  SHF.L.U32 R3, R3, 0x1f, RZ ;  /* 0x0000001f03037819 */ /* 0x000fc800000006ff */
[----:B------:R-:W0:Y:S02]  /*15df0*/  SYNCS.PHASECHK.TRANS64.TRYWAIT P0, [R0+URZ+0x28820], R3 ;  /* 0x02882003000075a7 */ /* 0x000e24000800017f */
[----:B0-----:R-:W-:Y:S05]  /*15e00*/  @!P0 BRA `(.L_x_1291) ;  /* 0x0000001400408947 */ /* 0x001fea0003800000 */
.L_x_1337:
[----:B------:R-:W-:Y:S05]  /*15e10*/  BSYNC B0 ;  /* 0x0000000000007941 */ /* 0x000fea0003800000 */
.L_x_1290:
[----:B------:R-:W-:-:S03]  /*15e20*/  UMOV UR4, 0xffffffff ;  /* 0xffffffff00047882 */ /* 0x000fc60000000000 */
[----:B------:R-:W-:Y:S05]  /*15e30*/  BRA.DIV UR4, `(.L_x_1292) ;  /* 0x0000001604487947 */ /* 0x000fea000b800000 */
[----:B------:R-:W1:Y:S02]  /*15e40*/  S2R R2, SR_TID.X ;  /* 0x0000000000027919 */ /* 0x000e640000002100 */
[----:B-1----:R-:W-:-:S04]  /*15e50*/  SHF.R.U32.HI R2, RZ, 0x5, R2 ;  /* 0x00000005ff027819 */ /* 0x002fc80000011602 */
[----:B------:R-:W-:-:S05]  /*15e60*/  LOP3.LUT R2, R2, 0x3, RZ, 0xc0, !PT ;  /* 0x0000000302027812 */ /* 0x000fca00078ec0ff */
[----:B------:R1:W4:Y:S02]  /*15e70*/  SHFL.IDX PT, R14, R2, RZ, 0x1f ;  /* 0x00001fff020e7589 */ /* 0x00032400000e0000 */
.L_x_1340:
[----:B----4-:R-:W-:Y:S01]  /*15e80*/  ISETP.NE.AND P0, PT, R14, RZ, PT ;  /* 0x000000ff0e00720c */ /* 0x010fe20003f05270 */
[----:B------:R-:W-:-:S12]  /*15e90*/  BSSY B0, `(.L_x_1293) ;  /* 0x0000025000007945 */ /* 0x000fd80003800000 */
[----:B------:R-:W-:Y:S05]  /*15ea0*/  @P0 BRA `(.L_x_1294) ;  /* 0x00000000008c0947 */ /* 0x000fea0003800000 */
[----:B------:R-:W-:-:S03]  /*15eb0*/  UMOV UR4, 0xffffffff ;  /* 0xffffffff00047882 */ /* 0x000fc60000000000 */
[----:B------:R-:W-:Y:S05]  /*15ec0*/  BRA.DIV UR4, `(.L_x_1295) ;  /* 0x0000001604587947 */ /* 0x000fea000b800000 */
[----:B------:R-:W-:-:S13]  /*15ed0*/  ELECT P6, URZ, PT ;  /* 0x00000000003f782f */ /* 0x000fda00038c0000 */
.L_x_1343:
[----:B------:R-:W-:Y:S05]  /*15ee0*/  @!P6 BRA `(.L_x_1294) ;  /* 0x00000000007ce947 */ /* 0x000fea0003800000 */
[----:B------:R-:W-:-:S06]  /*15ef0*/  ULOP3.LUT UR4, UR38, 0x2, URZ, 0xfc, !UPT ;  /* 0x0000000226047892 */ /* 0x000fcc000f8efc3f */
[----:B-1----:R-:W-:-:S05]  /*15f00*/  IMAD.U32 R2, RZ, RZ, UR4 ;  /* 0x00000004ff027e24 */ /* 0x002fca000f8e00ff */
[----:B------:R-:W-:-:S13]  /*15f10*/  ISETP.NE.AND P2, PT, R2, 0x3, PT ;  /* 0x000000030200780c */ /* 0x000fda0003f45270 */
[----:B------:R-:W-:Y:S05]  /*15f20*/  @!P2 BRA `(.L_x_1296) ;  /* 0x000000000004a947 */ /* 0x000fea0003800000 */
[----:B------:R-:W-:Y:S01]  /*15f30*/  BPT.TRAP 0x1 ;  /* 0x000000040000795c */ /* 0x000fe20000300000 */
.L_x_1296:
[----:B------:R-:W4:Y:S01]  /*15f40*/  LDL.LU R7, [R1+0x8] ;  /* 0x0000080001077983 */ /* 0x000f220000300800 */
[----:B0-----:R-:W-:Y:S02]  /*15f50*/  VIADD R3, R0, 0x28840 ;  /* 0x0002884000037836 */ /* 0x001fe40000000000 */
[C---:B------:R-:W-:Y:S02]  /*15f60*/  VIADD R2, R18.reuse, 0x1 ;  /* 0x0000000112027836 */ /* 0x040fe40000000000 */
[----:B------:R-:W-:-:S03]  /*15f70*/  IMAD R6, R18, 0x8, R3 ;  /* 0x0000000812067824 */ /* 0x000fc600078e0203 */
[----:B------:R-:W-:-:S04]  /*15f80*/  ISETP.NE.AND P1, PT, R2, 0x2, PT ;  /* 0x000000020200780c */ /* 0x000fc80003f25270 */
[----:B---3--:R-:W-:Y:S02]  /*15f90*/  SEL R4, RZ, 0x1, P1 ;  /* 0x00000001ff047807 */ /* 0x008fe40000800000 */
[C---:B----4-:R-:W-:Y:S02]  /*15fa0*/  SHF.L.U32 R5, R7.reuse, 0x1f, RZ ;  /* 0x0000001f07057819 */ /* 0x050fe400000006ff */
[----:B------:R-:W-:Y:S02]  /*15fb0*/  LOP3.LUT R7, R7, R4, RZ, 0x3c, !PT ;  /* 0x0000000407077212 */ /* 0x000fe400078e3cff */
[----:B------:R-:W0:Y:S01]  /*15fc0*/  SYNCS.PHASECHK.TRANS64.TRYWAIT P0, [R6+URZ], R5 ;  /* 0x00000005060075a7 */ /* 0x000e22000800017f */
[----:B------:R-:W-:Y:S02]  /*15fd0*/  SEL R4, R2, RZ, P1 ;  /* 0x000000ff02047207 */ /* 0x000fe40000800000 */
[----:B------:R-:W-:-:S03]  /*15fe0*/  SHF.L.U32 R2, R7, 0x1f, RZ ;  /* 0x0000001f07027819 */ /* 0x000fc600000006ff */
[----:B------:R-:W-:Y:S01]  /*15ff0*/  IMAD R3, R4, 0x8, R3 ;  /* 0x0000000804037824 */ /* 0x000fe200078e0203 */
[----:B0-----:R-:W-:Y:S06]  /*16000*/  @!P0 BRA `(.L_x_1297) ;  /* 0x0000001400288947 */ /* 0x001fec0003800000 */
.L_x_1344:
[----:B------:R-:W1:Y:S02]  /*16010*/  SYNCS.PHASECHK.TRANS64.TRYWAIT P0, [R3+URZ], R2 ;  /* 0x00000002030075a7 */ /* 0x000e64000800017f */
[----:B-1----:R-:W-:Y:S05]  /*16020*/  @!P0 BRA `(.L_x_1298) ;  /* 0x0000001400348947 */ /* 0x002fea0003800000 */
.L_x_1345:
[----:B------:R-:W-:Y:S05]  /*16030*/  @!P2 BRA `(.L_x_1299) ;  /* 0x000000000004a947 */ /* 0x000fea0003800000 */
[----:B------:R-:W-:Y:S01]  /*16040*/  BPT.TRAP 0x1 ;  /* 0x000000040000795c */ /* 0x000fe20000300000 */
.L_x_1299:
[----:B-1----:R-:W-:-:S04]  /*16050*/  VIADD R3, R0, 0x28860 ;  /* 0x0002886000037836 */ /* 0x002fc80000000000 */
[----:B------:R-:W-:-:S04]  /*16060*/  IMAD R18, R18, 0x8, R3 ;  /* 0x0000000812127824 */ /* 0x000fc800078e0203 */
[----:B------:R-:W1:Y:S02]  /*16070*/  SYNCS.PHASECHK.TRANS64.TRYWAIT P0, [R18+URZ], R5 ;  /* 0x00000005120075a7 */ /* 0x000e64000800017f */
[----:B-1----:R-:W-:Y:S05]  /*16080*/  @!P0 BRA `(.L_x_1300) ;  /* 0x0000001400308947 */ /* 0x002fea0003800000 */
.L_x_1346:
[----:B------:R-:W-:-:S07]  /*16090*/  IMAD R3, R4, 0x8, R3 ;  /* 0x0000000804037824 */ /* 0x000fce00078e0203 */
.L_x_1301:
[----:B---3--:R3:W4:Y:S02]  /*160a0*/  SYNCS.PHASECHK.TRANS64.TRYWAIT P0, [R3+URZ], R2 ;  /* 0x00000002030075a7 */ /* 0x008724000800017f */
[----:B----4-:R-:W-:Y:S05]  /*160b0*/  @!P0 NANOSLEEP.SYNCS 0x989680 ;  /* 0x009896800000895d */ /* 0x010fea0003900000 */
[----:B------:R-:W4:Y:S02]  /*160c0*/  @!P0 SYNCS.PHASECHK.TRANS64 P0, [R3+URZ], R2 ;  /* 0x00000002030085a7 */ /* 0x000f24000800007f */
[----:B----4-:R-:W-:Y:S05]  /*160d0*/  @!P0 BRA `(.L_x_1301) ;  /* 0xfffffffc00f08947 */ /* 0x010fea000383ffff */
.L_x_1294:
[----:B------:R-:W-:Y:S05]  /*160e0*/  BSYNC B0 ;  /* 0x0000000000007941 */ /* 0x000fea0003800000 */
.L_x_1293:
[----:B------:R-:W-:Y:S05]  /*160f0*/  EXIT ;  /* 0x000000000000794d */ /* 0x000fea0003800000 */
.L_x_1109:
[----:B0-----:R-:W-:-:S04]  /*16100*/  IMAD.U32 R3, RZ, RZ, UR41 ;  /* 0x00000029ff037e24 */ /* 0x001fc8000f8e00ff */
[----:B------:R0:W1:Y:S03]  /*16110*/  SYNCS.PHASECHK.TRANS64.TRYWAIT P1, [R3+URZ+0x28800], R0 ;  /* 0x02880000030075a7 */ /* 0x000066000802017f */
[----:B-1----:R-:W-:Y:S05]  /*16120*/  @!P1 NANOSLEEP.SYNCS 0x989680 ;  /* 0x009896800000995d */ /* 0x002fea0003900000 */
[----:B------:R-:W1:Y:S02]  /*16130*/  @!P1 SYNCS.PHASECHK.TRANS64 P1, [R3+URZ+0x28800], R0 ;  /* 0x02880000030095a7 */ /* 0x000e64000802007f */
[----:B-1----:R-:W-:Y:S05]  /*16140*/  @!P1 BRA `(.L_x_1109) ;  /* 0xfffffffc00ec9947 */ /* 0x002fea000383ffff */
[----:B------:R-:W-:Y:S05]  /*16150*/  BRA `(.L_x_1302) ;  /* 0xfffffeb800387947 */ /* 0x000fea000383ffff */
.L_x_1113:
[----:B-1----:R1:W2:Y:S02]  /*16160*/  SYNCS.PHASECHK.TRANS64.TRYWAIT P2, [R11+URZ+0x28830], R0 ;  /* 0x028830000b0075a7 */ /* 0x0022a4000804017f */
[----:B--2---:R-:W-:Y:S05]  /*16170*/  @!P2 NANOSLEEP.SYNCS 0x989680 ;  /* 0x009896800000a95d */ /* 0x004fea0003900000 */
[----:B------:R-:W2:Y:S02]  /*16180*/  @!P2 SYNCS.PHASECHK.TRANS64 P2, [R11+URZ+0x28830], R0 ;  /* 0x028830000b00a5a7 */ /* 0x000ea4000804007f */
[----:B--2---:R-:W-:Y:S05]  /*16190*/  @!P2 BRA `(.L_x_1113) ;  /* 0xfffffffc00f0a947 */ /* 0x004fea000383ffff */
[----:B------:R-:W-:Y:S05]  /*161a0*/  BRA `(.L_x_1112) ;  /* 0xfffffeb8005c7947 */ /* 0x000fea000383ffff */
.L_x_1129:
[----:B-1----:R-:W-:-:S04]  /*161b0*/  IMAD.U32 R7, RZ, RZ, UR6 ;  /* 0x00000006ff077e24 */ /* 0x002fc8000f8e00ff */
[----:B------:R1:W2:Y:S03]  /*161c0*/  SYNCS.PHASECHK.TRANS64.TRYWAIT P2, [R7+URZ+0x28830], R6 ;  /* 0x02883006070075a7 */ /* 0x0002a6000804017f */
[----:B--2---:R-:W-:Y:S05]  /*161d0*/  @!P2 NANOSLEEP.SYNCS 0x989680 ;  /* 0x009896800000a95d */ /* 0x004fea0003900000 */
[----:B------:R-:W2:Y:S02]  /*161e0*/  @!P2 SYNCS.PHASECHK.TRANS64 P2, [R7+URZ+0x28830], R6 ;  /* 0x028830060700a5a7 */ /* 0x000ea4000804007f */
[----:B--2---:R-:W-:Y:S05]  /*161f0*/  @!P2 BRA `(.L_x_1129) ;  /* 0xfffffffc00eca947 */ /* 0x004fea000383ffff */
[----:B------:R-:W-:Y:S05]  /*16200*/  BRA `(.L_x_1126) ;  /* 0xfffffef4000c7947 */ /* 0x000fea000383ffff */
.L_x_1133:
[----:B-1----:R-:W-:-:S04]  /*16210*/  IMAD.U32 R7, RZ, RZ, UR6 ;  /* 0x00000006ff077e24 */ /* 0x002fc8000f8e00ff */
[----:B------:R1:W2:Y:S03]  /*16220*/  SYNCS.PHASECHK.TRANS64.TRYWAIT P2, [R7+URZ+0x28850], R6 ;  /* 0x02885006070075a7 */ /* 0x0002a6000804017f */
[----:B--2---:R-:W-:Y:S05]  /*16230*/  @!P2 NANOSLEEP.SYNCS 0x989680 ;  /* 0x009896800000a95d */ /* 0x004fea0003900000 */
[----:B------:R-:W2:Y:S02]  /*16240*/  @!P2 SYNCS.PHASECHK.TRANS64 P2, [R7+URZ+0x28850], R6 ;  /* 0x028850060700a5a7 */ /* 0x000ea4000804007f */
[----:B--2---:R-:W-:Y:S05]  /*16250*/  @!P2 BRA `(.L_x_1133) ;  /* 0xfffffffc00eca947 */ /* 0x004fea000383ffff */
[----:B------:R-:W-:Y:S05]  /*16260*/  BRA `(.L_x_1130) ;  /* 0xfffffef400cc7947 */ /* 0x000fea000383ffff */
.L_x_1150:
[----:B-1----:R-:W-:-:S04]  /*16270*/  IMAD.U32 R5, RZ, RZ, UR6 ;  /* 0x00000006ff057e24 */ /* 0x002fc8000f8e00ff */
[----:B------:R1:W2:Y:S03]  /*16280*/  SYNCS.PHASECHK.TRANS64.TRYWAIT P3, [R5+URZ+0x28830], R4 ;  /* 0x02883004050075a7 */ /* 0x0002a6000806017f */
[----:B--2---:R-:W-:Y:S05]  /*16290*/  @!P3 NANOSLEEP.SYNCS 0x989680 ;  /* 0x009896800000b95d */ /* 0x004fea0003900000 */
[----:B------:R-:W2:Y:S02]  /*162a0*/  @!P3 SYNCS.PHASECHK.TRANS64 P3, [R5+URZ+0x28830], R4 ;  /* 0x028830040500b5a7 */ /* 0x000ea4000806007f */
[----:B--2---:R-:W-:Y:S05]  /*162b0*/  @!P3 BRA `(.L_x_1150) ;  /* 0xfffffffc00ecb947 */ /* 0x004fea000383ffff */
[----:B------:R-:W-:Y:S05]  /*162c0*/  BRA `(.L_x_1147) ;  /* 0xffffff2c00b87947 */ /* 0x000fea000383ffff */
.L_x_1154:
[----:B-1----:R-:W-:-:S04]  /*162d0*/  IMAD.U32 R5, RZ, RZ, UR6 ;  /* 0x00000006ff057e24 */ /* 0x002fc8000f8e00ff */
[----:B------:R1:W2:Y:S03]  /*162e0*/  SYNCS.PHASECHK.TRANS64.TRYWAIT P2, [R5+URZ+0x28850], R4 ;  /* 0x02885004050075a7 */ /* 0x0002a6000804017f */
[----:B--2---:R-:W-:Y:S05]  /*162f0*/  @!P2 NANOSLEEP.SYNCS 0x989680 ;  /* 0x009896800000a95d */ /* 0x004fea0003900000 */
[----:B------:R-:W2:Y:S02]  /*16300*/  @!P2 SYNCS.PHASECHK.TRANS64 P2, [R5+URZ+0x28850], R4 ;  /* 0x028850040500a5a7 */ /* 0x000ea4000804007f */
[----:B--2---:R-:W-:Y:S05]  /*16310*/  @!P2 BRA `(.L_x_1154) ;  /* 0xfffffffc00eca947 */ /* 0x004fea000383ffff */
[----:B------:R-:W-:Y:S05]  /*16320*/  BRA `(.L_x_1151) ;  /* 0xffffff3000787947 */ /* 0x000fea000383ffff */
.L_x_1160:
[----:B-1----:R-:W-:-:S04]  /*16330*/  IMAD.U32 R5, RZ, RZ, UR6 ;  /* 0x00000006ff057e24 */ /* 0x002fc8000f8e00ff */
[----:B------:R1:W2:Y:S03]  /*16340*/  SYNCS.PHASECHK.TRANS64.TRYWAIT P3, [R5+URZ+0x28830], R4 ;  /* 0x02883004050075a7 */ /* 0x0002a6000806017f */
[----:B--2---:R-:W-:Y:S05]  /*16350*/  @!P3 NANOSLEEP.SYNCS 0x989680 ;  /* 0x009896800000b95d */ /* 0x004fea0003900000 */
[----:B------:R-:W2:Y:S02]  /*16360*/  @!P3 SYNCS.PHASECHK.TRANS64 P3, [R5+URZ+0x28830], R4 ;  /* 0x028830040500b5a7 */ /* 0x000ea4000806007f */
[----:B--2---:R-:W-:Y:S05]  /*16370*/  @!P3 BRA `(.L_x_1160) ;  /* 0xfffffffc00ecb947 */ /* 0x004fea000383ffff */
[----:B------:R-:W-:Y:S05]  /*16380*/  BRA `(.L_x_1157) ;  /* 0xffffff5400947947 */ /* 0x000fea000383ffff */
.L_x_1164:
[----:B-1----:R-:W-:-:S04]  /*16390*/  IMAD.U32 R5, RZ, RZ, UR6 ;  /* 0x00000006ff057e24 */ /* 0x002fc8000f8e00ff */
[----:B------:R1:W2:Y:S03]  /*163a0*/  SYNCS.PHASECHK.TRANS64.TRYWAIT P2, [R5+URZ+0x28850], R4 ;  /* 0x02885004050075a7 */ /* 0x0002a6000804017f */
[----:B--2---:R-:W-:Y:S05]  /*163b0*/  @!P2 NANOSLEEP.SYNCS 0x989680 ;  /* 0x009896800000a95d */ /* 0x004fea0003900000 */
[----:B------:R-:W2:Y:S02]  /*163c0*/  @!P2 SYNCS.PHASECHK.TRANS64 P2, [R5+URZ+0x28850], R4 ;  /* 0x028850040500a5a7 */ /* 0x000ea4000804007f */
[----:B--2---:R-:W-:Y:S05]  /*163d0*/  @!P2 BRA `(.L_x_1164) ;  /* 0xfffffffc00eca947 */ /* 0x004fea000383ffff */
[----:B------:R-:W-:Y:S05]  /*163e0*/  BRA `(.L_x_1161) ;  /* 0xffffff5800547947 */ /* 0x000fea000383ffff */
.L_x_1177:
[----:B-1----:R-:W-:-:S04]  /*163f0*/  IMAD.U32 R8, RZ, RZ, UR5 ;  /* 0x00000005ff087e24 */ /* 0x002fc8000f8e00ff */
[----:B------:R1:W2:Y:S03]  /*16400*/  SYNCS.PHASECHK.TRANS64.TRYWAIT P0, [R8+URZ+0x28850], R3 ;  /* 0x02885003080075a7 */ /* 0x0002a6000800017f */
[----:B--2---:R-:W-:Y:S05]  /*16410*/  @!P0 NANOSLEEP.SYNCS 0x989680 ;  /* 0x009896800000895d */ /* 0x004fea0003900000 */
[----:B------:R-:W2:Y:S02]  /*16420*/  @!P0 SYNCS.PHASECHK.TRANS64 P0, [R8+URZ+0x28850], R3 ;  /* 0x02885003080085a7 */ /* 0x000ea4000800007f */
[----:B--2---:R-:W-:Y:S05]  /*16430*/  @!P0 BRA `(.L_x_1177) ;  /* 0xfffffffc00ec8947 */ /* 0x004fea000383ffff */
[----:B------:R-:W-:Y:S05]  /*16440*/  BRA `(.L_x_1176) ;  /* 0xffffff8c00587947 */ /* 0x000fea000383ffff */
.L_x_1213:
[----:B------:R-:W-:Y:S02]  /*16450*/  IMAD.MOV.U32 R13, RZ, RZ, R4 ;  /* 0x000000ffff0d7224 */ /* 0x000fe400078e0004 */
[----:B------:R-:W-:Y:S02]  /*16460*/  IMAD.MOV.U32 R12, RZ, RZ, RZ ;  /* 0x000000ffff0c7224 */ /* 0x000fe400078e00ff */
[----:B------:R-:W-:Y:S02]  /*16470*/  IMAD.MOV.U32 R11, RZ, RZ, 0x1f ;  /* 0x0000001fff0b7424 */ /* 0x000fe400078e00ff */
[----:B------:R-:W-:-:S07]  /*16480*/  IMAD.MOV.U32 R15, RZ, RZ, -0x1 ;  /* 0xffffffffff0f7424 */ /* 0x000fce00078e00ff */
[----:B0-----:R-:W-:Y:S05]  /*16490*/  WARPSYNC.COLLECTIVE R15, `(.L_x_1303) ;  /* 0x000000000f087348 */ /* 0x001fea0003c00000 */
[----:B------:R1:W2:Y:S02]  /*164a0*/  SHFL.IDX P6, R14, R13, R12, R11 ;  /* 0x0000000c0d0e7389 */ /* 0x0002a400000c000b */
[----:B012---:R-:W-:Y:S01]  /*164b0*/  ENDCOLLECTIVE ;  /* 0x000000000000791b */ /* 0x007fe20003800000 */
.L_x_1303:
[----:B------:R-:W-:Y:S05]  /*164c0*/  BRA `(.L_x_1304) ;  /* 0xffffffc000fc7947 */ /* 0x000fea000383ffff */
.L_x_1215:
[----:B------:R-:W-:Y:S01]  /*164d0*/  BSSY B0, `(.L_x_1305) ;  /* 0x0000006000007945 */ /* 0x000fe20003800000 */
[----:B------:R-:W-:-:S07]  /*164e0*/  IMAD.MOV.U32 R15, RZ, RZ, -0x1 ;  /* 0xffffffffff0f7424 */ /* 0x000fce00078e00ff */
[----:B01----:R-:W-:Y:S05]  /*164f0*/  WARPSYNC.COLLECTIVE R15, `(.L_x_1306) ;  /* 0x000000000f0c7348 */ /* 0x003fea0003c00000 */
[----:B------:R-:W-:Y:S02]  /*16500*/  ELECT P6, UR62, PT ;  /* 0x00000000003e782f */ /* 0x000fe400038c0000 */
[----:B------:R-:W-:Y:S01]  /*16510*/  MOV R14, UR62 ;  /* 0x0000003e000e7c02 */ /* 0x000fe20008000f00 */
[----:B01----:R-:W-:Y:S10]  /*16520*/  ENDCOLLECTIVE ;  /* 0x000000000000791b */ /* 0x003ff40003800000 */
.L_x_1306:
[----:B------:R-:W-:Y:S05]  /*16530*/  BSYNC B0 ;  /* 0x0000000000007941 */ /* 0x000fea0003800000 */
.L_x_1305:
[----:B------:R-:W-:Y:S05]  /*16540*/  BRA `(.L_x_1307) ;  /* 0xffffffc400007947 */ /* 0x000fea000383ffff */
.L_x_1217:
[----:B--2---:R2:W3:Y:S02]  /*16550*/  SYNCS.PHASECHK.TRANS64.TRYWAIT P0, [R3+URZ+0x28840], R0 ;  /* 0x02884000030075a7 */ /* 0x0044e4000800017f */
[----:B---3--:R-:W-:Y:S05]  /*16560*/  @!P0 NANOSLEEP.SYNCS 0x989680 ;  /* 0x009896800000895d */ /* 0x008fea0003900000 */
[----:B------:R-:W3:Y:S02]  /*16570*/  @!P0 SYNCS.PHASECHK.TRANS64 P0, [R3+URZ+0x28840], R0 ;  /* 0x02884000030085a7 */ /* 0x000ee4000800007f */
[----:B---3--:R-:W-:Y:S05]  /*16580*/  @!P0 BRA `(.L_x_1217) ;  /* 0xfffffffc00f08947 */ /* 0x008fea000383ffff */
[----:B------:R-:W-:Y:S05]  /*16590*/  BRA `(.L_x_1308) ;  /* 0xffffffc400587947 */ /* 0x000fea000383ffff */
.L_x_1221:
[----:B------:R-:W-:Y:S01]  /*165a0*/  IMAD.MOV.U32 R13, RZ, RZ, R4 ;  /* 0x000000ffff0d7224 */ /* 0x000fe200078e0004 */
[----:B------:R-:W-:Y:S01]  /*165b0*/  LOP3.LUT R8, R8, 0x7f, RZ, 0xc0, !PT ;  /* 0x0000007f08087812 */ /* 0x000fe200078ec0ff */
[----:B------:R-:W-:Y:S02]  /*165c0*/  IMAD.MOV.U32 R12, RZ, RZ, RZ ;  /* 0x000000ffff0c7224 */ /* 0x000fe400078e00ff */
[----:B------:R-:W-:Y:S01]  /*165d0*/  IMAD.MOV.U32 R11, RZ, RZ, 0x181f ;  /* 0x0000181fff0b7424 */ /* 0x000fe200078e00ff */
[----:B------:R-:W-:Y:S01]  /*165e0*/  SHF.R.U32.HI R8, RZ, 0x3, R8 ;  /* 0x00000003ff087819 */ /* 0x000fe20000011608 */
[----:B------:R-:W-:-:S04]  /*165f0*/  IMAD.MOV.U32 R15, RZ, RZ, -0x1 ;  /* 0xffffffffff0f7424 */ /* 0x000fc800078e00ff */
[----:B------:R-:W-:-:S07]  /*16600*/  VIADD R2, R8, UR41 ;  /* 0x0000002908027c36 */ /* 0x000fce0008000000 */
[----:B-----5:R-:W-:Y:S05]  /*16610*/  WARPSYNC.COLLECTIVE R15, `(.L_x_1309) ;  /* 0x000000000f087348 */ /* 0x020fea0003c00000 */
[----:B------:R0:W1:Y:S02]  /*16620*/  SHFL.IDX P6, R14, R13, R12, R11 ;  /* 0x0000000c0d0e7389 */ /* 0x00006400000c000b */
[----:B01---5:R-:W-:Y:S01]  /*16630*/  ENDCOLLECTIVE ;  /* 0x000000000000791b */ /* 0x023fe20003800000 */
.L_x_1309:
[----:B------:R-:W-:Y:S02]  /*16640*/  IMAD.MOV.U32 R13, RZ, RZ, R0 ;  /* 0x000000ffff0d7224 */ /* 0x000fe400078e0000 */
[----:B------:R-:W-:-:S07]  /*16650*/  IMAD.MOV.U32 R5, RZ, RZ, R14 ;  /* 0x000000ffff057224 */ /* 0x000fce00078e000e */
[----:B------:R-:W-:Y:S05]  /*16660*/  WARPSYNC.COLLECTIVE R15, `(.L_x_1310) ;  /* 0x000000000f087348 */ /* 0x000fea0003c00000 */
[----:B------:R0:W1:Y:S02]  /*16670*/  SHFL.IDX P6, R14, R13, R12, R11 ;  /* 0x0000000c0d0e7389 */ /* 0x00006400000c000b */
[----:B01----:R-:W-:Y:S01]  /*16680*/  ENDCOLLECTIVE ;  /* 0x000000000000791b */ /* 0x003fe20003800000 */
.L_x_1310:
[----:B------:R-:W-:Y:S02]  /*16690*/  ULDC UR4, c[0x0][0x288] ;  /* 0x0000a20000047ab9 */ /* 0x000fe40000000800 */
[----:B------:R-:W-:-:S05]  /*166a0*/  IMAD R3, R7, UR4, RZ ;  /* 0x0000000407037c24 */ /* 0x000fca000f8e02ff */
[----:B------:R-:W-:Y:S01]  /*166b0*/  ISETP.GE.AND P2, PT, R2, R3, PT ;  /* 0x000000030200720c */ /* 0x000fe20003f46270 */
[----:B------:R-:W-:Y:S02]  /*166c0*/  IMAD.MOV.U32 R13, RZ, RZ, R4 ;  /* 0x000000ffff0d7224 */ /* 0x000fe400078e0004 */
[----:B------:R-:W-:Y:S02]  /*166d0*/  IMAD.MOV.U32 R12, RZ, RZ, 0x1 ;  /* 0x00000001ff0c7424 */ /* 0x000fe400078e00ff */
[----:B------:R-:W-:-:S08]  /*166e0*/  IMAD.MOV.U32 R6, RZ, RZ, R14 ;  /* 0x000000ffff067224 */ /* 0x000fd000078e000e */
[----:B------:R-:W-:Y:S05]  /*166f0*/  WARPSYNC.COLLECTIVE R15, `(.L_x_1311) ;  /* 0x000000000f087348 */ /* 0x000fea0003c00000 */
[----:B------:R0:W1:Y:S02]  /*16700*/  SHFL.IDX P6, R14, R13, R12, R11 ;  /* 0x0000000c0d0e7389 */ /* 0x00006400000c000b */
[----:B01----:R-:W-:Y:S01]  /*16710*/  ENDCOLLECTIVE ;  /* 0x000000000000791b */ /* 0x003fe20003800000 */
.L_x_1311:
[----:B------:R-:W-:-:S05]  /*16720*/  @!P2 LEA R6, P4, R10, R6, 0x1 ;  /* 0x000000060a06a211 */ /* 0x000fca00078808ff */
[----:B------:R-:W-:Y:S02]  /*16730*/  @!P2 IMAD.X R7, RZ, RZ, R5, P4 ;  /* 0x000000ffff07a224 */ /* 0x000fe400020e0605 */
[----:B------:R-:W-:-:S03]  /*16740*/  VIADD R5, R2, 0x10 ;  /* 0x0000001002057836 */ /* 0x000fc60000000000 */
[----:B------:R-:W-:Y:S01]  /*16750*/  @!PT LDS RZ, [RZ] ;  /* 0x00000000fffff984 */ /* 0x000fe20000000800 */
[----:B------:R-:W-:Y:S01]  /*16760*/  @!PT LDS RZ, [RZ] ;  /* 0x00000000fffff984 */ /* 0x000fe20000000800 */
[----:B------:R-:W-:Y:S01]  /*16770*/  @!PT LDS RZ, [RZ] ;  /* 0x00000000fffff984 */ /* 0x000fe20000000800 */
[----:B------:R0:W-:Y:S01]  /*16780*/  @!P2 LDGSTS.E.BYPASS.LTC128B.128 [R9+0x10400], desc[UR50][R6.64], !P1 ;  /* 0x104000000609afae */ /* 0x0001e2000c901d72 */
[----:B------:R-:W-:-:S03]  /*16790*/  IMAD.MOV.U32 R13, RZ, RZ, R0 ;  /* 0x000000ffff0d7224 */ /* 0x000fc600078e0000 */
[----:B------:R0:W-:Y:S01]  /*167a0*/  @!P2 LDGSTS.E.BYPASS.LTC128B.128 [R9+0x14400], desc[UR50][R6.64+0x80], !P0 ;  /* 0x144000800609afae */ /* 0x0001e2000c101d72 */
[----:B------:R-:W-:Y:S01]  /*167b0*/  ISETP.GE.AND P2, PT, R5, R3, PT ;  /* 0x000000030500720c */ /* 0x000fe20003f46270 */
[----:B------:R-:W-:-:S12]  /*167c0*/  IMAD.MOV.U32 R5, RZ, RZ, R14 ;  /* 0x000000ffff057224 */ /* 0x000fd800078e000e */
[----:B0-----:R-:W-:Y:S05]  /*167d0*/  WARPSYNC.COLLECTIVE R15, `(.L_x_1312) ;  /* 0x000000000f087348 */ /* 0x001fea0003c00000 */
[----:B------:R1:W2:Y:S02]  /*167e0*/  SHFL.IDX P6, R14, R13, R12, R11 ;  /* 0x0000000c0d0e7389 */ /* 0x0002a400000c000b */
[----:B012---:R-:W-:Y:S01]  /*167f0*/  ENDCOLLECTIVE ;  /* 0x000000000000791b */ /* 0x007fe20003800000 */
.L_x_1312:
[----:B------:R-:W-:Y:S02]  /*16800*/  IMAD.MOV.U32 R13, RZ, RZ, R4 ;  /* 0x000000ffff0d7224 */ /* 0x000fe400078e0004 */
[----:B------:R-:W-:Y:S02]  /*16810*/  IMAD.MOV.U32 R12, RZ, RZ, 0x2 ;  /* 0x00000002ff0c7424 */ /* 0x000fe400078e00ff */
[----:B------:R-:W-:-:S07]  /*16820*/  IMAD.MOV.U32 R8, RZ, RZ, R14 ;  /* 0x000000ffff087224 */ /* 0x000fce00078e000e */
[----:B------:R-:W-:Y:S05]  /*16830*/  WARPSYNC.COLLECTIVE R15, `(.L_x_1313) ;  /* 0x000000000f087348 */ /* 0x000fea0003c00000 */
[----:B------:R0:W1:Y:S02]  /*16840*/  SHFL.IDX P6, R14, R13, R12, R11 ;  /* 0x0000000c0d0e7389 */ /* 0x00006400000c000b */
[----:B01----:R-:W-:Y:S01]  /*16850*/  ENDCOLLECTIVE ;  /* 0x000000000000791b */ /* 0x003fe20003800000 */
.L_x_1313:
[----:B------:R-:W-:-:S05]  /*16860*/  @!P2 LEA R8, P4, R10, R8, 0x1 ;  /* 0x000000080a08a211 */ /* 0x000fca00078808ff */
[----:B------:R-:W-:Y:S02]  /*16870*/  @!P2 IMAD.X R5, RZ, RZ, R5, P4 ;  /* 0x000000ffff05a224 */ /* 0x000fe400020e0605 */
[----:B------:R-:W-:Y:S02]  /*16880*/  @!P2 IMAD.MOV.U32 R6, RZ, RZ, R8 ;  /* 0x000000ffff06a224 */ /* 0x000fe400078e0008 */
[----:B------:R-:W-:Y:S02]  /*16890*/  @!P2 IMAD.MOV.U32 R7, RZ, RZ, R5 ;  /* 0x000000ffff07a224 */ /* 0x000fe400078e0005 */
[C---:B------:R-:W-:Y:S02]  /*168a0*/  VIADD R5, R2.reuse, 0x20 ;  /* 0x0000002002057836 */ /* 0x040fe40000000000 */
[----:B------:R-:W-:Y:S01]  /*168b0*/  IMAD.MOV.U32 R13, RZ, RZ, R0 ;  /* 0x000000ffff0d7224 */ /* 0x000fe200078e0000 */
[----:B------:R-:W-:Y:S01]  /*168c0*/  @!PT LDS RZ, [RZ] ;  /* 0x00000000fffff984 */ /* 0x000fe20000000800 */
[----:B------:R-:W-:Y:S01]  /*168d0*/  @!PT LDS RZ, [RZ] ;  /* 0x00000000fffff984 */ /* 0x000fe20000000800 */
[----:B------:R-:W-:Y:S01]  /*168e0*/  @!PT LDS RZ, [RZ] ;  /* 0x00000000fffff984 */ /* 0x000fe20000000800 */
[----:B------:R0:W-:Y:S01]  /*168f0*/  @!P2 LDGSTS.E.BYPASS.LTC128B.128 [R9+0x10c00], desc[UR50][R6.64], !P1 ;  /* 0x10c000000609afae */ /* 0x0001e2000c901d72 */
[----:B------:R-:W-:-:S03]  /*16900*/  VIADD R8, R2, 0x60 ;  /* 0x0000006002087836 */ /* 0x000fc60000000000 */
[----:B------:R0:W-:Y:S01]  /*16910*/  @!P2 LDGSTS.E.BYPASS.LTC128B.128 [R9+0x14c00], desc[UR50][R6.64+0x80], !P0 ;  /* 0x14c000800609afae */ /* 0x0001e2000c101d72 */
[----:B------:R-:W-:Y:S01]  /*16920*/  ISETP.GE.AND P2, PT, R5, R3, PT ;  /* 0x000000030500720c */ /* 0x000fe20003f46270 */
[----:B------:R-:W-:-:S12]  /*16930*/  IMAD.MOV.U32 R5, RZ, RZ, R14 ;  /* 0x000000ffff057224 */ /* 0x000fd800078e000e */
[----:B0-----:R-:W-:Y:S05]  /*16940*/  WARPSYNC.COLLECTIVE R15, `(.L_x_1314) ;  /* 0x000000000f087348 */ /* 0x001fea0003c00000 */
[----:B------:R1:W2:Y:S02]  /*16950*/  SHFL.IDX P6, R14, R13, R12, R11 ;  /* 0x0000000c0d0e7389 */ /* 0x0002a400000c000b */
[----:B012---:R-:W-:Y:S01]  /*16960*/  ENDCOLLECTIVE ;  /* 0x000000000000791b */ /* 0x007fe20003800000 */
.L_x_1314:
[----:B------:R-:W-:Y:S02]  /*16970*/  IMAD.MOV.U32 R13, RZ, RZ, R4 ;  /* 0x000000ffff0d7224 */ /* 0x000fe400078e0004 */
[----:B------:R-:W-:Y:S02]  /*16980*/  IMAD.MOV.U32 R12, RZ, RZ, 0x3 ;  /* 0x00000003ff0c7424 */ /* 0x000fe400078e00ff */
[----:B------:R-:W-:-:S07]  /*16990*/  IMAD.MOV.U32 R6, RZ, RZ, R14 ;  /* 0x000000ffff067224 */ /* 0x000fce00078e000e */
[----:B------:R-:W-:Y:S05]  /*169a0*/  WARPSYNC.COLLECTIVE R15, `(.L_x_1315) ;  /* 0x000000000f087348 */ /* 0x000fea0003c00000 */
[----:B------:R0:W1:Y:S02]  /*169b0*/  SHFL.IDX P6, R14, R13, R12, R11 ;  /* 0x0000000c0d0e7389 */ /* 0x00006400000c000b */
[----:B01----:R-:W-:Y:S01]  /*169c0*/  ENDCOLLECTIVE ;  /* 0x000000000000791b */ /* 0x003fe20003800000 */
.L_x_1315:
[----:B------:R-:W-:-:S05]  /*169d0*/  @!P2 LEA R6, P3, R10, R6, 0x1 ;  /* 0x000000060a06a211 */ /* 0x000fca00078608ff */
[----:B------:R-:W-:-:S04]  /*169e0*/  @!P2 IMAD.X R5, RZ, RZ, R5, P3 ;  /* 0x000000ffff05a224 */ /* 0x000fc800018e0605 */
[----:B------:R-:W-:Y:S02]  /*169f0*/  @!P2 IMAD.MOV.U32 R7, RZ, RZ, R5 ;  /* 0x000000ffff07a224 */ /* 0x000fe400078e0005 */
[----:B------:R-:W-:Y:S02]  /*16a00*/  VIADD R5, R2, 0x30 ;  /* 0x0000003002057836 */ /* 0x000fe40000000000 */
[----:B------:R-:W-:Y:S01]  /*16a10*/  IMAD.MOV.U32 R13, RZ, RZ, R0 ;  /* 0x000000ffff0d7224 */ /* 0x000fe200078e0000 */
[----:B------:R-:W-:Y:S01]  /*16a20*/  @!PT LDS RZ, [RZ] ;  /* 0x00000000fffff984 */ /* 0x000fe20000000800 */
[----:B------:R-:W-:Y:S01]  /*16a30*/  @!PT LDS RZ, [RZ] ;  /* 0x00000000fffff984 */ /* 0x000fe20000000800 */
[----:B------:R-:W-:Y:S01]  /*16a40*/  @!PT LDS RZ, [RZ] ;  /* 0x00000000fffff984 */ /* 0x000fe20000000800 */
[----:B------:R0:W-:Y:S04]  /*16a50*/  @!P2 LDGSTS.E.BYPASS.LTC128B.128 [R9+0x11400], desc[UR50][R6.64], !P1 ;  /* 0x114000000609afae */ /* 0x0001e8000c901d72 */
[----:B------:R0:W-:Y:S01]  /*16a60*/  @!P2 LDGSTS.E.BYPASS.LTC128B.128 [R9+0x15400], desc[UR50][R6.64+0x80], !P0 ;  /* 0x154000800609afae */ /* 0x0001e2000c101d72 */
[----:B------:R-:W-:Y:S01]  /*16a70*/  ISETP.GE.AND P2, PT, R5, R3, PT ;  /* 0x000000030500720c */ /* 0x000fe20003f46270 */
[----:B------:R-:W-:-:S12]  /*16a80*/  IMAD.MOV.U32 R5, RZ, RZ, R14 ;  /* 0x000000ffff057224 */ /* 0x000fd800078e000e */
[----:B0-----:R-:W-:Y:S05]  /*16a90*/  WARPSYNC.COLLECTIVE R15, `(.L_x_1316) ;  /* 0x000000000f087348 */ /* 0x001fea0003c00000 */
[----:B------:R1:W2:Y:S02]  /*16aa0*/  SHFL.IDX P6, R14, R13, R12, R11 ;  /* 0x0000000c0d0e7389 */ /* 0x0002a400000c000b */
[----:B012---:R-:W-:Y:S01]  /*16ab0*/  ENDCOLLECTIVE ;  /* 0x000000000000791b */ /* 0x007fe20003800000 */
.L_x_1316:
[----:B------:R-:W-:Y:S02]  /*16ac0*/  IMAD.MOV.U32 R13, RZ, RZ, R4 ;  /* 0x000000ffff0d7224 */ /* 0x000fe400078e0004 */
[----:B------:R-:W-:Y:S02]  /*16ad0*/  IMAD.MOV.U32 R12, RZ, RZ, 0x4 ;  /* 0x00000004ff0c7424 */ /* 0x000fe400078e00ff */
[----:B------:R-:W-:-:S07]  /*16ae0*/  IMAD.MOV.U32 R6, RZ, RZ, R14 ;  /* 0x000000ffff067224 */ /* 0x000fce00078e000e */
[----:B------:R-:W-:Y:S05]  /*16af0*/  WARPSYNC.COLLECTIVE R15, `(.L_x_1317) ;  /* 0x000000000f087348 */ /* 0x000fea0003c00000 */
[----:B------:R0:W1:Y:S02]  /*16b00*/  SHFL.IDX P6, R14, R13, R12, R11 ;  /* 0x0000000c0d0e7389 */ /* 0x00006400000c000b */
[----:B01----:R-:W-:Y:S01]  /*16b10*/  ENDCOLLECTIVE ;  /* 0x000000000000791b */ /* 0x003fe20003800000 */
.L_x_1317:
        /* <DEDUP_REMOVED lines=15> */
.L_x_1318:
[----:B------:R-:W-:Y:S02]  /*16c10*/  IMAD.MOV.U32 R13, RZ, RZ, R4 ;  /* 0x000000ffff0d7224 */ /* 0x000fe400078e0004 */
[----:B------:R-:W-:Y:S02]  /*16c20*/  IMAD.MOV.U32 R12, RZ, RZ, 0x5 ;  /* 0x00000005ff0c7424 */ /* 0x000fe400078e00ff */
[----:B------:R-:W-:-:S07]  /*16c30*/  IMAD.MOV.U32 R6, RZ, RZ, R14 ;  /* 0x000000ffff067224 */ /* 0x000fce00078e000e */
[----:B------:R-:W-:Y:S05]  /*16c40*/  WARPSYNC.COLLECTIVE R15, `(.L_x_1319) ;  /* 0x000000000f087348 */ /* 0x000fea0003c00000 */
[----:B------:R0:W1:Y:S02]  /*16c50*/  SHFL.IDX P6, R14, R13, R12, R11 ;  /* 0x0000000c0d0e7389 */ /* 0x00006400000c000b */
[----:B01----:R-:W-:Y:S01]  /*16c60*/  ENDCOLLECTIVE ;  /* 0x000000000000791b */ /* 0x003fe20003800000 */
.L_x_1319:
        /* <DEDUP_REMOVED lines=15> */
.L_x_1320:
[----:B------:R-:W-:Y:S02]  /*16d60*/  IMAD.MOV.U32 R13, RZ, RZ, R4 ;  /* 0x000000ffff0d7224 */ /* 0x000fe400078e0004 */
[----:B------:R-:W-:Y:S02]  /*16d70*/  IMAD.MOV.U32 R12, RZ, RZ, 0x6 ;  /* 0x00000006ff0c7424 */ /* 0x000fe400078e00ff */
[----:B------:R-:W-:-:S07]  /*16d80*/  IMAD.MOV.U32 R6, RZ, RZ, R14 ;  /* 0x000000ffff067224 */ /* 0x000fce00078e000e */
[----:B------:R-:W-:Y:S05]  /*16d90*/  WARPSYNC.COLLECTIVE R15, `(.L_x_1321) ;  /* 0x000000000f087348 */ /* 0x000fea0003c00000 */
[----:B------:R0:W1:Y:S02]  /*16da0*/  SHFL.IDX P6, R14, R13, R12, R11 ;  /* 0x0000000c0d0e7389 */ /* 0x00006400000c000b */
[----:B01----:R-:W-:Y:S01]  /*16db0*/  ENDCOLLECTIVE ;  /* 0x000000000000791b */ /* 0x003fe20003800000 */
.L_x_1321:
[----:B------:R-:W-:-:S05]  /*16dc0*/  @!P2 LEA R6, P3, R10, R6, 0x1 ;  /* 0x000000060a06a211 */ /* 0x000fca00078608ff */
[----:B------:R-:W-:Y:S01]  /*16dd0*/  @!P2 IMAD.X R5, RZ, RZ, R5, P3 ;  /* 0x000000ffff05a224 */ /* 0x000fe200018e0605 */
[----:B------:R-:W-:-:S03]  /*16de0*/  ISETP.GE.AND P3, PT, R8, R3, PT ;  /* 0x000000030800720c */ /* 0x000fc60003f66270 */
[----:B------:R-:W-:Y:S02]  /*16df0*/  @!P2 IMAD.MOV.U32 R7, RZ, RZ, R5 ;  /* 0x000000ffff07a224 */ /* 0x000fe400078e0005 */
[----:B------:R-:W-:-:S03]  /*16e00*/  IMAD.MOV.U32 R13, RZ, RZ, R0 ;  /* 0x000000ffff0d7224 */ /* 0x000fc600078e0000 */
[----:B------:R-:W-:Y:S01]  /*16e10*/  @!PT LDS RZ, [RZ] ;  /* 0x00000000fffff984 */ /* 0x000fe20000000800 */
[----:B------:R-:W-:Y:S01]  /*16e20*/  @!PT LDS RZ, [RZ] ;  /* 0x00000000fffff984 */ /* 0x000fe20000000800 */
[----:B------:R-:W-:Y:S01]  /*16e30*/  @!PT LDS RZ, [RZ] ;  /* 0x00000000fffff984 */ /* 0x000fe20000000800 */
[----:B------:R0:W-:Y:S04]  /*16e40*/  @!P2 LDGSTS.E.BYPASS.LTC128B.128 [R9+0x12c00], desc[UR50][R6.64], !P1 ;  /* 0x12c000000609afae */ /* 0x0001e8000c901d72 */
[----:B------:R0:W-:Y:S01]  /*16e50*/  @!P2 LDGSTS.E.BYPASS.LTC128B.128 [R9+0x16c00], desc[UR50][R6.64+0x80], !P0 ;  /* 0x16c000800609afae */ /* 0x0001e2000c101d72 */
[----:B------:R-:W-:-:S07]  /*16e60*/  IMAD.MOV.U32 R5, RZ, RZ, R14 ;  /* 0x000000ffff057224 */ /* 0x000fce00078e000e */
[----:B0-----:R-:W-:Y:S05]  /*16e70*/  WARPSYNC.COLLECTIVE R15, `(.L_x_1322) ;  /* 0x000000000f087348 */ /* 0x001fea0003c00000 */
[----:B------:R1:W2:Y:S02]  /*16e80*/  SHFL.IDX P6, R14, R13, R12, R11 ;  /* 0x0000000c0d0e7389 */ /* 0x0002a400000c000b */
[----:B012---:R-:W-:Y:S01]  /*16e90*/  ENDCOLLECTIVE ;  /* 0x000000000000791b */ /* 0x007fe20003800000 */
.L_x_1322:
[----:B------:R-:W-:Y:S02]  /*16ea0*/  IMAD.MOV.U32 R13, RZ, RZ, R4 ;  /* 0x000000ffff0d7224 */ /* 0x000fe400078e0004 */
[----:B------:R-:W-:Y:S02]  /*16eb0*/  IMAD.MOV.U32 R12, RZ, RZ, 0x7 ;  /* 0x00000007ff0c7424 */ /* 0x000fe400078e00ff */
[----:B------:R-:W-:-:S07]  /*16ec0*/  IMAD.MOV.U32 R6, RZ, RZ, R14 ;  /* 0x000000ffff067224 */ /* 0x000fce00078e000e */
[----:B------:R-:W-:Y:S05]  /*16ed0*/  WARPSYNC.COLLECTIVE R15, `(.L_x_1323) ;  /* 0x000000000f087348 */ /* 0x000fea0003c00000 */
[----:B------:R0:W1:Y:S02]  /*16ee0*/  SHFL.IDX P6, R14, R13, R12, R11 ;  /* 0x0000000c0d0e7389 */ /* 0x00006400000c000b */
[----:B01----:R-:W-:Y:S01]  /*16ef0*/  ENDCOLLECTIVE ;  /* 0x000000000000791b */ /* 0x003fe20003800000 */
.L_x_1323:
[----:B------:R-:W-:-:S05]  /*16f00*/  @!P3 LEA R6, P2, R10, R6, 0x1 ;  /* 0x000000060a06b211 */ /* 0x000fca00078408ff */
[----:B------:R-:W-:-:S04]  /*16f10*/  @!P3 IMAD.X R5, RZ, RZ, R5, P2 ;  /* 0x000000ffff05b224 */ /* 0x000fc800010e0605 */
        /* <DEDUP_REMOVED lines=11> */
.L_x_1324:
[----:B------:R-:W-:Y:S01]  /*16fd0*/  IMAD.MOV.U32 R0, RZ, RZ, R14 ;  /* 0x000000ffff007224 */ /* 0x000fe200078e000e */
[----:B------:R-:W-:Y:S06]  /*16fe0*/  BRA `(.L_x_1325) ;  /* 0xffffffc400b87947 */ /* 0x000fec000383ffff */
.L_x_1226:
[----:B0-----:R0:W1:Y:S02]  /*16ff0*/  SYNCS.PHASECHK.TRANS64.TRYWAIT P0, [R17+URZ+0x28820], R0 ;  /* 0x02882000110075a7 */ /* 0x001064000800017f */
[----:B-1----:R-:W-:Y:S05]  /*17000*/  @!P0 NANOSLEEP.SYNCS 0x989680 ;  /* 0x009896800000895d */ /* 0x002fea0003900000 */
[----:B------:R-:W1:Y:S02]  /*17010*/  @!P0 SYNCS.PHASECHK.TRANS64 P0, [R17+URZ+0x28820], R0 ;  /* 0x02882000110085a7 */ /* 0x000e64000800007f */
[----:B-1----:R-:W-:Y:S05]  /*17020*/  @!P0 BRA `(.L_x_1226) ;  /* 0xfffffffc00f08947 */ /* 0x002fea000383ffff */
[----:B------:R-:W-:Y:S05]  /*17030*/  BRA `(.L_x_1326) ;  /* 0xffffffc800287947 */ /* 0x000fea000383ffff */
.L_x_1233:
[----:B0-----:R0:W1:Y:S02]  /*17040*/  SYNCS.PHASECHK.TRANS64.TRYWAIT P0, [R7+URZ+0x28840], R3 ;  /* 0x02884003070075a7 */ /* 0x001064000800017f */
[----:B-1----:R-:W-:Y:S05]  /*17050*/  @!P0 NANOSLEEP.SYNCS 0x989680 ;  /* 0x009896800000895d */ /* 0x002fea0003900000 */
[----:B------:R-:W1:Y:S02]  /*17060*/  @!P0 SYNCS.PHASECHK.TRANS64 P0, [R7+URZ+0x28840], R3 ;  /* 0x02884003070085a7 */ /* 0x000e64000800007f */
[----:B-1----:R-:W-:Y:S05]  /*17070*/  @!P0 BRA `(.L_x_1233) ;  /* 0xfffffffc00f08947 */ /* 0x002fea000383ffff */
[----:B------:R-:W-:Y:S05]  /*17080*/  BRA `(.L_x_1327) ;  /* 0xffffffc800e07947 */ /* 0x000fea000383ffff */
.L_x_1239:
[----:B0-----:R0:W1:Y:S02]  /*17090*/  SYNCS.PHASECHK.TRANS64.TRYWAIT P0, [R7+URZ+0x60], R3 ;  /* 0x00006003070075a7 */ /* 0x001064000800017f */
[----:B-1----:R-:W-:Y:S05]  /*170a0*/  @!P0 NANOSLEEP.SYNCS 0x989680 ;  /* 0x009896800000895d */ /* 0x002fea0003900000 */
[----:B------:R-:W1:Y:S02]  /*170b0*/  @!P0 SYNCS.PHASECHK.TRANS64 P0, [R7+URZ+0x60], R3 ;  /* 0x00006003070085a7 */ /* 0x000e64000800007f */
[----:B-1----:R-:W-:Y:S05]  /*170c0*/  @!P0 BRA `(.L_x_1239) ;  /* 0xfffffffc00f08947 */ /* 0x002fea000383ffff */
[----:B------:R-:W-:Y:S05]  /*170d0*/  BRA `(.L_x_1328) ;  /* 0xffffffcc00b07947 */ /* 0x000fea000383ffff */
.L_x_1249:
[----:B--2---:R2:W3:Y:S02]  /*170e0*/  SYNCS.PHASECHK.TRANS64.TRYWAIT P0, [R3+URZ+0x28840], R2 ;  /* 0x02884002030075a7 */ /* 0x0044e4000800017f */
[----:B---3--:R-:W-:Y:S05]  /*170f0*/  @!P0 NANOSLEEP.SYNCS 0x989680 ;  /* 0x009896800000895d */ /* 0x008fea0003900000 */
[----:B------:R-:W3:Y:S02]  /*17100*/  @!P0 SYNCS.PHASECHK.TRANS64 P0, [R3+URZ+0x28840], R2 ;  /* 0x02884002030085a7 */ /* 0x000ee4000800007f */
[----:B---3--:R-:W-:Y:S05]  /*17110*/  @!P0 BRA `(.L_x_1249) ;  /* 0xfffffffc00f08947 */ /* 0x008fea000383ffff */
[----:B------:R-:W-:Y:S05]  /*17120*/  BRA `(.L_x_1329) ;  /* 0xffffffd400347947 */ /* 0x000fea000383ffff */
.L_x_1255:
[----:B0-----:R0:W1:Y:S02]  /*17130*/  SYNCS.PHASECHK.TRANS64.TRYWAIT P0, [R2+URZ+0x60], R3 ;  /* 0x00006003020075a7 */ /* 0x001064000800017f */
[----:B-1----:R-:W-:Y:S05]  /*17140*/  @!P0 NANOSLEEP.SYNCS 0x989680 ;  /* 0x009896800000895d */ /* 0x002fea0003900000 */
[----:B------:R-:W1:Y:S02]  /*17150*/  @!P0 SYNCS.PHASECHK.TRANS64 P0, [R2+URZ+0x60], R3 ;  /* 0x00006003020085a7 */ /* 0x000e64000800007f */
[----:B-1----:R-:W-:Y:S05]  /*17160*/  @!P0 BRA `(.L_x_1255) ;  /* 0xfffffffc00f08947 */ /* 0x002fea000383ffff */
[----:B------:R-:W-:Y:S05]  /*17170*/  BRA `(.L_x_1330) ;  /* 0xffffffd800047947 */ /* 0x000fea000383ffff */
.L_x_1264:
[----:B--2---:R2:W3:Y:S02]  /*17180*/  SYNCS.PHASECHK.TRANS64.TRYWAIT P0, [R2+URZ+0x28840], R3 ;  /* 0x02884003020075a7 */ /* 0x0044e4000800017f */
[----:B---3--:R-:W-:Y:S05]  /*17190*/  @!P0 NANOSLEEP.SYNCS 0x989680 ;  /* 0x009896800000895d */ /* 0x008fea0003900000 */
[----:B------:R-:W3:Y:S02]  /*171a0*/  @!P0 SYNCS.PHASECHK.TRANS64 P0, [R2+URZ+0x28840], R3 ;  /* 0x02884003020085a7 */ /* 0x000ee4000800007f */
[----:B---3--:R-:W-:Y:S05]  /*171b0*/  @!P0 BRA `(.L_x_1264) ;  /* 0xfffffffc00f08947 */ /* 0x008fea000383ffff */
[----:B------:R-:W-:Y:S05]  /*171c0*/  BRA `(.L_x_1331) ;  /* 0xffffffdc00587947 */ /* 0x000fea000383ffff */
.L_x_1270:
[----:B0-----:R0:W1:Y:S02]  /*171d0*/  SYNCS.PHASECHK.TRANS64.TRYWAIT P0, [R2+URZ+0x60], R5 ;  /* 0x00006005020075a7 */ /* 0x001064000800017f */
[----:B-1----:R-:W-:Y:S05]  /*171e0*/  @!P0 NANOSLEEP.SYNCS 0x989680 ;  /* 0x009896800000895d */ /* 0x002fea0003900000 */
[----:B------:R-:W1:Y:S02]  /*171f0*/  @!P0 SYNCS.PHASECHK.TRANS64 P0, [R2+URZ+0x60], R5 ;  /* 0x00006005020085a7 */ /* 0x000e64000800007f */
[----:B-1----:R-:W-:Y:S05]  /*17200*/  @!P0 BRA `(.L_x_1270) ;  /* 0xfffffffc00f08947 */ /* 0x002fea000383ffff */
[----:B------:R-:W-:Y:S05]  /*17210*/  BRA `(.L_x_1332) ;  /* 0xffffffe000287947 */ /* 0x000fea000383ffff */
.L_x_1281:
[----:B0-----:R0:W3:Y:S02]  /*17220*/  SYNCS.PHASECHK.TRANS64.TRYWAIT P0, [R3+URZ+0x28860], R0 ;  /* 0x02886000030075a7 */ /* 0x0010e4000800017f */
[----:B---3--:R-:W-:Y:S05]  /*17230*/  @!P0 NANOSLEEP.SYNCS 0x989680 ;  /* 0x009896800000895d */ /* 0x008fea0003900000 */
[----:B------:R-:W3:Y:S02]  /*17240*/  @!P0 SYNCS.PHASECHK.TRANS64 P0, [R3+URZ+0x28860], R0 ;  /* 0x02886000030085a7 */ /* 0x000ee4000800007f */
[----:B---3--:R-:W-:Y:S05]  /*17250*/  @!P0 BRA `(.L_x_1281) ;  /* 0xfffffffc00f08947 */ /* 0x008fea000383ffff */
[----:B------:R-:W-:Y:S05]  /*17260*/  BRA `(.L_x_1333) ;  /* 0xffffffe400687947 */ /* 0x000fea000383ffff */
.L_x_1288:
[----:B------:R-:W-:Y:S01]  /*17270*/  BSSY B0, `(.L_x_1334) ;  /* 0x0000008000007945 */ /* 0x000fe20003800000 */
[----:B-----5:R-:W-:Y:S02]  /*17280*/  IMAD.MOV.U32 R13, RZ, RZ, R2 ;  /* 0x000000ffff0d7224 */ /* 0x020fe400078e0002 */
[----:B------:R-:W-:Y:S02]  /*17290*/  IMAD.MOV.U32 R12, RZ, RZ, RZ ;  /* 0x000000ffff0c7224 */ /* 0x000fe400078e00ff */
[----:B------:R-:W-:Y:S02]  /*172a0*/  IMAD.MOV.U32 R11, RZ, RZ, 0x1f ;  /* 0x0000001fff0b7424 */ /* 0x000fe400078e00ff */
[----:B------:R-:W-:-:S07]  /*172b0*/  IMAD.MOV.U32 R15, RZ, RZ, -0x1 ;  /* 0xffffffffff0f7424 */ /* 0x000fce00078e00ff */
[----:B-123--:R-:W-:Y:S05]  /*172c0*/  WARPSYNC.COLLECTIVE R15, `(.L_x_1335) ;  /* 0x000000000f087348 */ /* 0x00efea0003c00000 */
[----:B------:R0:W4:Y:S02]  /*172d0*/  SHFL.IDX P6, R14, R13, R12, R11 ;  /* 0x0000000c0d0e7389 */ /* 0x00012400000c000b */
[----:B01234-:R-:W-:Y:S01]  /*172e0*/  ENDCOLLECTIVE ;  /* 0x000000000000791b */ /* 0x01ffe20003800000 */
.L_x_1335:
[----:B------:R-:W-:Y:S05]  /*172f0*/  BSYNC B0 ;  /* 0x0000000000007941 */ /* 0x000fea0003800000 */
.L_x_1334:
[----:B------:R-:W-:Y:S05]  /*17300*/  BRA `(.L_x_1336) ;  /* 0xffffffe800607947 */ /* 0x000fea000383ffff */
.L_x_1291:
[----:B0-----:R0:W1:Y:S02]  /*17310*/  SYNCS.PHASECHK.TRANS64.TRYWAIT P0, [R0+URZ+0x28820], R3 ;  /* 0x02882003000075a7 */ /* 0x001064000800017f */
[----:B-1----:R-:W-:Y:S05]  /*17320*/  @!P0 NANOSLEEP.SYNCS 0x989680 ;  /* 0x009896800000895d */ /* 0x002fea0003900000 */
[----:B------:R-:W1:Y:S02]  /*17330*/  @!P0 SYNCS.PHASECHK.TRANS64 P0, [R0+URZ+0x28820], R3 ;  /* 0x02882003000085a7 */ /* 0x000e64000800007f */
[----:B-1----:R-:W-:Y:S05]  /*17340*/  @!P0 BRA `(.L_x_1291) ;  /* 0xfffffffc00f08947 */ /* 0x002fea000383ffff */
[----:B------:R-:W-:Y:S05]  /*17350*/  BRA `(.L_x_1337) ;  /* 0xffffffe800ac7947 */ /* 0x000fea000383ffff */
.L_x_1292:
        /* <DEDUP_REMOVED lines=8> */
[----:B0-23--:R-:W-:Y:S05]  /*173e0*/  WARPSYNC.COLLECTIVE R15, `(.L_x_1339) ;  /* 0x000000000f087348 */ /* 0x00dfea0003c00000 */
[----:B------:R1:W4:Y:S02]  /*173f0*/  SHFL.IDX P6, R14, R13, R12, R11 ;  /* 0x0000000c0d0e7389 */ /* 0x00032400000c000b */
[----:B01234-:R-:W-:Y:S01]  /*17400*/  ENDCOLLECTIVE ;  /* 0x000000000000791b */ /* 0x01ffe20003800000 */
.L_x_1339:
[----:B------:R-:W-:Y:S05]  /*17410*/  BSYNC B0 ;  /* 0x0000000000007941 */ /* 0x000fea0003800000 */
.L_x_1338:
[----:B------:R-:W-:Y:S05]  /*17420*/  BRA `(.L_x_1340) ;  /* 0xffffffe800947947 */ /* 0x000fea000383ffff */
.L_x_1295:
[----:B------:R-:W-:Y:S01]  /*17430*/  BSSY B1, `(.L_x_1341) ;  /* 0x0000006000017945 */ /* 0x000fe20003800000 */
[----:B------:R-:W-:-:S07]  /*17440*/  IMAD.MOV.U32 R15, RZ, RZ, -0x1 ;  /* 0xffffffffff0f7424 */ /* 0x000fce00078e00ff */
[----:B0123--:R-:W-:Y:S05]  /*17450*/  WARPSYNC.COLLECTIVE R15, `(.L_x_1342) ;  /* 0x000000000f0c7348 */ /* 0x00ffea0003c00000 */
[----:B------:R-:W-:Y:S02]  /*17460*/  ELECT P6, UR62, PT ;  /* 0x00000000003e782f */ /* 0x000fe400038c0000 */
[----:B------:R-:W-:Y:S01]  /*17470*/  MOV R14, UR62 ;  /* 0x0000003e000e7c02 */ /* 0x000fe20008000f00 */
[----:B0123--:R-:W-:Y:S10]  /*17480*/  ENDCOLLECTIVE ;  /* 0x000000000000791b */ /* 0x00fff40003800000 */
.L_x_1342:
[----:B------:R-:W-:Y:S05]  /*17490*/  BSYNC B1 ;  /* 0x0000000000017941 */ /* 0x000fea0003800000 */
.L_x_1341:
[----:B------:R-:W-:Y:S05]  /*174a0*/  BRA `(.L_x_1343) ;  /* 0xffffffe8008c7947 */ /* 0x000fea000383ffff */
.L_x_1297:
[----:B0-----:R0:W1:Y:S02]  /*174b0*/  SYNCS.PHASECHK.TRANS64.TRYWAIT P0, [R6+URZ], R5 ;  /* 0x00000005060075a7 */ /* 0x001064000800017f */
[----:B-1----:R-:W-:Y:S05]  /*174c0*/  @!P0 NANOSLEEP.SYNCS 0x989680 ;  /* 0x009896800000895d */ /* 0x002fea0003900000 */
[----:B------:R-:W1:Y:S02]  /*174d0*/  @!P0 SYNCS.PHASECHK.TRANS64 P0, [R6+URZ], R5 ;  /* 0x00000005060085a7 */ /* 0x000e64000800007f */
[----:B-1----:R-:W-:Y:S05]  /*174e0*/  @!P0 BRA `(.L_x_1297) ;  /* 0xfffffffc00f08947 */ /* 0x002fea000383ffff */
[----:B------:R-:W-:Y:S05]  /*174f0*/  BRA `(.L_x_1344) ;  /* 0xffffffe800c47947 */ /* 0x000fea000383ffff */
.L_x_1298:
[----:B-1----:R1:W3:Y:S02]  /*17500*/  SYNCS.PHASECHK.TRANS64.TRYWAIT P0, [R3+URZ], R2 ;  /* 0x00000002030075a7 */ /* 0x0022e4000800017f */
[----:B---3--:R-:W-:Y:S05]  /*17510*/  @!P0 NANOSLEEP.SYNCS 0x989680 ;  /* 0x009896800000895d */ /* 0x008fea0003900000 */
[----:B------:R-:W3:Y:S02]  /*17520*/  @!P0 SYNCS.PHASECHK.TRANS64 P0, [R3+URZ], R2 ;  /* 0x00000002030085a7 */ /* 0x000ee4000800007f */
[----:B---3--:R-:W-:Y:S05]  /*17530*/  @!P0 BRA `(.L_x_1298) ;  /* 0xfffffffc00f08947 */ /* 0x008fea000383ffff */
[----:B------:R-:W-:Y:S05]  /*17540*/  BRA `(.L_x_1345) ;  /* 0xffffffe800b87947 */ /* 0x000fea000383ffff */
.L_x_1300:
[----:B-1----:R1:W3:Y:S02]  /*17550*/  SYNCS.PHASECHK.TRANS64.TRYWAIT P0, [R18+URZ], R5 ;  /* 0x00000005120075a7 */ /* 0x0022e4000800017f */
[----:B---3--:R-:W-:Y:S05]  /*17560*/  @!P0 NANOSLEEP.SYNCS 0x989680 ;  /* 0x009896800000895d */ /* 0x008fea0003900000 */
[----:B------:R-:W3:Y:S02]  /*17570*/  @!P0 SYNCS.PHASECHK.TRANS64 P0, [R18+URZ], R5 ;  /* 0x00000005120085a7 */ /* 0x000ee4000800007f */
[----:B---3--:R-:W-:Y:S05]  /*17580*/  @!P0 BRA `(.L_x_1300) ;  /* 0xfffffffc00f08947 */ /* 0x008fea000383ffff */
[----:B------:R-:W-:Y:S05]  /*17590*/  BRA `(.L_x_1346) ;  /* 0xffffffe800bc7947 */ /* 0x000fea000383ffff */
.L_x_1347:
        /* <DEDUP_REMOVED lines=14> */
.L_x_3221:


//--------------------- .text._ZN7cutlass13device_kernelIN5flash11enable_sm90INS1_16FlashAttnFwdSm90INS1_25CollectiveMainloopFwdSm90ILi2EN4cute5tupleIJNS5_1CILi1EEES8_S8_EEENS6_IJNS7_ILi128EEESA_SA_EEELi128ENS_10bfloat16_tEfNS_4arch4Sm90ELb0ELb1ELb1ELb1ELb0ELb0ELb0ELb1ELb1ELb1ELb0ELb0EEENS1_21CollectiveEpilogueFwdISB_S9_SC_SE_Li256ELb1ELb1ELb0ELb0EEENS1_36VarlenDynamicPersistentTileSchedulerILi128ELi128ELi256ELi128ELb0ELb1ELb1ELb1ELb0ELb1EEEEEEEEEvNT_6ParamsE --------------------------
	.section	.text._ZN7cutlass13device_kernelIN5flash11enable_sm90INS1_16FlashAttnFwdSm90INS1_25CollectiveMainloopFwdSm90ILi2EN4cute5tupleIJNS5_1CILi1EEES8_S8_EEENS6_IJNS7_ILi128EEESA_SA_EEELi128ENS_10bfloat16_tEfNS_4arch4Sm90ELb0ELb1ELb1ELb1ELb0ELb0ELb0ELb1ELb1ELb1ELb0ELb0EEENS1_21CollectiveEpilogueFwdISB_S9_SC_SE_Li256ELb1ELb1ELb0ELb0EEENS1_36VarlenDynamicPersistentTileSchedulerILi128ELi128ELi256ELi128ELb0ELb1ELb1ELb1ELb0ELb1EEEEEEEEEvNT_6ParamsE,"ax",@progbits
	.align	128
.text._ZN7cutlass13device_kernelIN5flash11enable_sm90INS1_16FlashAttnFwdSm90INS1_25CollectiveMainloopFwdSm90ILi2EN4cute5tupleIJNS5_1CILi1EEES8_S8_EEENS6_IJNS7_ILi128EEESA_SA_EEELi128ENS_10bfloat16_tEfNS_4arch4Sm90ELb0ELb1ELb1ELb1ELb0ELb0ELb0ELb1ELb1ELb1ELb0ELb0EEENS1_21CollectiveEpilogueFwdISB_S9_SC_SE_Li256ELb1ELb1ELb0ELb0EEENS1_36VarlenDynamicPersistentTileSchedulerILi128ELi128ELi256ELi128ELb0ELb1ELb1ELb1ELb0ELb1EEEEEEEEEvNT_6ParamsE:
        .type           _ZN7cutlass13device_kernelIN5flash11enable_sm90INS1_16FlashAttnFwdSm90INS1_25CollectiveMainloopFwdSm90ILi2EN4cute5tupleIJNS5_1CILi1EEES8_S8_EEENS6_IJNS7_ILi128EEESA_SA_EEELi128ENS_10bfloat16_tEfNS_4arch4Sm90ELb0ELb1ELb1ELb1ELb0ELb0ELb0ELb1ELb1ELb1ELb0ELb0EEENS1_21CollectiveEpilogueFwdISB_S9_SC_SE_Li256ELb1ELb1ELb0ELb0EEENS1_36VarlenDynamicPersistentTileSchedulerILi128ELi128ELi256ELi128ELb0ELb1ELb1ELb1ELb0ELb1EEEEEEEEEvNT_6ParamsE,@function
        .size           _ZN7cutlass13device_kernelIN5flash11enable_sm90INS1_16FlashAttnFwdSm90INS1_25CollectiveMainloopFwdSm90ILi2EN4cute5tupleIJNS5_1CILi1EEES8_S8_EEENS6_IJNS7_ILi128EEESA_SA_EEELi128ENS_10bfloat16_tEfNS_4arch4Sm90ELb0ELb1ELb1ELb1ELb0ELb0ELb0ELb1ELb1ELb1ELb0ELb0EEENS1_21CollectiveEpilogueFwdISB_S9_SC_SE_Li256ELb1ELb1ELb0ELb0EEENS1_36VarlenDynamicPersistentTileSchedulerILi128ELi128ELi256ELi128ELb0ELb1ELb1ELb1ELb0ELb1EEEEEEEEEvNT_6ParamsE,(.L_x_3222 - _ZN7cutlass13device_kernelIN5flash11enable_sm90INS1_16FlashAttnFwdSm90INS1_25CollectiveMainloopFwdSm90ILi2EN4cute5tupleIJNS5_1CILi1EEES8_S8_EEENS6_IJNS7_ILi128EEESA_SA_EEELi128ENS_10bfloat16_tEfNS_4arch4Sm90ELb0ELb1ELb1ELb1ELb0ELb0ELb0ELb1ELb1ELb1ELb0ELb0EEENS1_21CollectiveEpilogueFwdISB_S9_SC_SE_Li256ELb1ELb1ELb0ELb0EEENS1_36VarlenDynamicPersistentTileSchedulerILi128ELi128ELi256ELi128ELb0ELb1ELb1ELb1ELb0ELb1EEEEEEEEEvNT_6ParamsE)
        .other          _ZN7cutlass13device_kernelIN5flash11enable_sm90INS1_16FlashAttnFwdSm90INS1_25CollectiveMainloopFwdSm90ILi2EN4cute5tupleIJNS5_1CILi1EEES8_S8_EEENS6_IJNS7_ILi128EEESA_SA_EEELi128ENS_10bfloat16_tEfNS_4arch4Sm90ELb0ELb1ELb1ELb1ELb0ELb0ELb0ELb1ELb1ELb1ELb0ELb0EEENS1_21CollectiveEpilogueFwdISB_S9_SC_SE_Li256ELb1ELb1ELb0ELb0EEENS1_36VarlenDynamicPersistentTileSchedulerILi128ELi128ELi256ELi128ELb0ELb1ELb1ELb1ELb0ELb1EEEEEEEEEvNT_6ParamsE,@"STO_CUDA_ENTRY STV_DEFAULT"
_ZN7cutlass13device_kernelIN5flash11enable_sm90INS1_16FlashAttnFwdSm90INS1_25CollectiveMainloopFwdSm90ILi2EN4cute5tupleIJNS5_1CILi1EEES8_S8_EEENS6_IJNS7_ILi128EEESA_SA_EEELi128ENS_10bfloat16_tEfNS_4arch4Sm90ELb0ELb1ELb1ELb1ELb0ELb0ELb0ELb1ELb1ELb1ELb0ELb0EEENS1_21CollectiveEpilogueFwdISB_S9_SC_SE_Li256ELb1ELb1ELb0ELb0EEENS1_36VarlenDynamicPersistentTileSchedulerILi128ELi128ELi256ELi128ELb0ELb1ELb1ELb1ELb0ELb1EEEEEEEEEvNT_6ParamsE:
        /* <DEDUP_REMOVED lines=18> */
.L_x_1349:
[----:B------:R-:W-:Y:S05]  /*0120*/  BSYNC B0 ;  /* 0x0000000000007941 */ /* 0x000fea0003800000 */
.L_x_1348:
        /* <DEDUP_REMOVED lines=41> */
.L_x_1350:
        /* <DEDUP_REMOVED lines=22> */
.L_x_1351:
        /* <DEDUP_REMOVED lines=18> */
.L_x_1352:
        /* <DEDUP_REMOVED lines=22> */
.L_x_1353:
        /* <DEDUP_REMOVED lines=22> */
.L_x_1354:
[----:B------:R-:W-:Y:S01]  /*0900*/  PLOP3.LUT P0, PT, PT, PT, UP0, 0x80, 0x0 ;  /* 0x000000000000781c */ /* 0x000fe20003f0f008 */
[----:B------:R-:W-:Y:S01]  /*0910*/  UMOV UR36, 0x1 ;  /* 0x0000000100247882 */ /* 0x000fe20000000000 */
[----:B------:R-:W-:Y:S01]  /*0920*/  NOP ;  /* 0x0000000000007918 */ /* 0x000fe20000000000 */
[----:B------:R-:W-:Y:S01]  /*0930*/  USEL UR36, UR36, 0x2, !UP0 ;  /* 0x0000000224247887 */ /* 0x000fe2000c000000 */
[----:B------:R-:W-:Y:S01]  /*0940*/  ULDC.64 UR50, c[0x0][0x208] ;  /* 0x0000820000327ab9 */ /* 0x000fe20000000a00 */
[----:B012-4-:R-:W-:Y:S08]  /*0950*/  BAR.SYNC.DEFER_BLOCKING 0x0 ;  /* 0x0000000000007b1d */ /* 0x017ff00000010000 */
[----:B------:R-:W-:Y:S05]  /*0960*/  @!P0 BRA `(.L_x_1355) ;  /* 0x0000011400088947 */ /* 0x000fea0003800000 */
.L_x_1356:
[----:B------:R-:W-:-:S08]  /*0970*/  NOP ;  /* 0x0000000000007918 */ /* 0x000fd00000000000 */
[----:B------:R-:W0:Y:S02]  /*0980*/  USETMAXREG.TRY_ALLOC.CTAPOOL UP0, 0xf0 ;  /* 0x000000f0000079c8 */ /* 0x000e240008000600 */
[----:B0-----:R-:W-:-:S13]  /*0990*/  PLOP3.LUT P0, PT, PT, PT, UP0, 0x80, 0x0 ;  /* 0x000000000000781c */ /* 0x001fda0003f0f008 */
[----:B------:R-:W-:Y:S05]  /*09a0*/  @!P0 BRA `(.L_x_1356) ;  /* 0xfffffffc00f08947 */ /* 0x000fea000383ffff */
[----:B------:R-:W0:Y:S01]  /*09b0*/  S2R R2, SR_TID.X ;  /* 0x0000000000027919 */ /* 0x000e220000002100 */
        /* <DEDUP_REMOVED lines=13> */
[----:B------:R-:W-:Y:S01]  /*0a90*/  VIADD R191, R2, 0xffffff80 ;  /* 0xffffff8002bf7836 */ /* 0x000fe20000000000 */
[----:B------:R-:W-:Y:S01]  /*0aa0*/  R2UR UR7, R6 ;  /* 0x00000000060772ca */ /* 0x000fe200000e0000 */
[----:B------:R-:W-:Y:S01]  /*0ab0*/  ULOP3.LUT UR48, UR36, 0x1, URZ, 0xfc, !UPT ;  /* 0x0000000124307892 */ /* 0x000fe2000f8efc3f */
[----:B------:R-:W-:Y:S01]  /*0ac0*/  R2UR UR6, R7 ;  /* 0x00000000070672ca */ /* 0x000fe200000e0000 */
[----:B------:R-:W-:Y:S01]  /*0ad0*/  UMOV UR47, URZ ;  /* 0x0000003f002f7c82 */ /* 0x000fe20008000000 */
[----:B------:R-:W-:Y:S01]  /*0ae0*/  SHF.R.S32.HI R0, RZ, 0x1f, R191 ;  /* 0x0000001fff007819 */ /* 0x000fe200000114bf */
[----:B------:R-:W-:Y:S01]  /*0af0*/  UMOV UR46, URZ ;  /* 0x0000003f002e7c82 */ /* 0x000fe20008000000 */
[----:B------:R-:W-:Y:S01]  /*0b00*/  R2UR UR5, R5 ;  /* 0x00000000050572ca */ /* 0x000fe200000e0000 */
[----:B------:R-:W-:Y:S01]  /*0b10*/  UMOV UR45, URZ ;  /* 0x0000003f002d7c82 */ /* 0x000fe20008000000 */
[CC--:B------:R-:W-:Y:S02]  /*0b20*/  LEA.HI R3, R0.reuse, R191.reuse, RZ, 0x7 ;  /* 0x000000bf00037211 */ /* 0x0c0fe400078f38ff */
[----:B------:R-:W-:-:S02]  /*0b30*/  LEA.HI R4, R0, R191, RZ, 0x5 ;  /* 0x000000bf00047211 */ /* 0x000fc400078f28ff */
[----:B------:R-:W-:Y:S02]  /*0b40*/  LOP3.LUT R2, R3, 0xffffff80, RZ, 0xc0, !PT ;  /* 0xffffff8003027812 */ /* 0x000fe400078ec0ff */
[----:B------:R-:W-:Y:S01]  /*0b50*/  SHF.R.S32.HI R186, RZ, 0x7, R3 ;  /* 0x00000007ffba7819 */ /* 0x000fe20000011403 */
[----:B------:R-:W-:Y:S02]  /*0b60*/  IMAD.SHL.U32 R6, R4, 0x20, RZ ;  /* 0x0000002004067824 */ /* 0x000fe400078e00ff */
[----:B------:R-:W-:Y:S01]  /*0b70*/  IMAD.IADD R185, R191, 0x1, -R2 ;  /* 0x00000001bfb97824 */ /* 0x000fe200078e0a02 */
[----:B------:R-:W-:Y:S02]  /*0b80*/  LEA.HI R2, R0, R191, RZ, 0x4 ;  /* 0x000000bf00027211 */ /* 0x000fe400078f20ff */
[----:B------:R-:W-:Y:S02]  /*0b90*/  LOP3.LUT R7, R6, 0xfffffc00, RZ, 0xc0, !PT ;  /* 0xfffffc0006077812 */ /* 0x000fe400078ec0ff */
[----:B------:R-:W-:-:S02]  /*0ba0*/  SHF.R.S32.HI R8, RZ, 0x1f, R185 ;  /* 0x0000001fff087819 */ /* 0x000fc400000114b9 */
[----:B------:R-:W-:Y:S02]  /*0bb0*/  LEA.HI R6, R0, R191, RZ, 0x2 ;  /* 0x000000bf00067211 */ /* 0x000fe400078f10ff */
[----:B------:R-:W-:Y:S02]  /*0bc0*/  LEA.HI R9, R8, R185, RZ, 0x2 ;  /* 0x000000b908097211 */ /* 0x000fe400078f10ff */
[----:B------:R-:W-:Y:S02]  /*0bd0*/  SHF.R.S32.HI R5, RZ, 0x4, R2 ;  /* 0x00000004ff057819 */ /* 0x000fe40000011402 */
[--C-:B------:R-:W-:Y:S02]  /*0be0*/  SHF.R.S32.HI R10, RZ, 0x2, R9.reuse ;  /* 0x00000002ff0a7819 */ /* 0x100fe40000011409 */
[----:B------:R-:W-:Y:S02]  /*0bf0*/  SHF.R.S32.HI R11, RZ, 0x1f, R9 ;  /* 0x0000001fff0b7819 */ /* 0x000fe40000011409 */
[----:B------:R-:W-:-:S02]  /*0c00*/  LOP3.LUT R4, R2, 0x3fffff0, RZ, 0xc0, !PT ;  /* 0x03fffff002047812 */ /* 0x000fc400078ec0ff */
[----:B------:R-:W-:Y:S02]  /*0c10*/  LOP3.LUT R6, R6, 0xfffffffc, RZ, 0xc0, !PT ;  /* 0xfffffffc06067812 */ /* 0x000fe400078ec0ff */
[----:B------:R-:W-:Y:S01]  /*0c20*/  LEA.HI R0, R0, R191, RZ, 0x3 ;  /* 0x000000bf00007211 */ /* 0x000fe200078f18ff */
[----:B------:R-:W-:Y:S01]  /*0c30*/  IMAD.IADD R4, R191, 0x1, -R4 ;  /* 0x00000001bf047824 */ /* 0x000fe200078e0a04 */
[----:B------:R-:W-:Y:S01]  /*0c40*/  LEA.HI R11, R11, R10, RZ, 0x3 ;  /* 0x0000000a0b0b7211 */ /* 0x000fe200078f18ff */
[----:B------:R-:W-:Y:S01]  /*0c50*/  IMAD.IADD R6, R191, 0x1, -R6 ;  /* 0x00000001bf067824 */ /* 0x000fe200078e0a06 */
[----:B------:R-:W-:Y:S01]  /*0c60*/  LEA.HI R2, R2, R5, RZ, 0x1 ;  /* 0x0000000502027211 */ /* 0x000fe200078f08ff */
[----:B------:R-:W-:Y:S01]  /*0c70*/  IMAD R7, R4, 0x40, R7 ;  /* 0x0000004004077824 */ /* 0x000fe200078e0207 */
[----:B------:R-:W-:Y:S02]  /*0c80*/  LOP3.LUT R22, R0, 0xfffffff8, RZ, 0xc0, !PT ;  /* 0xfffffff800167812 */ /* 0x000fe400078ec0ff */
[----:B------:R-:W-:-:S02]  /*0c90*/  LOP3.LUT R11, R11, 0xfffffff8, RZ, 0xc0, !PT ;  /* 0xfffffff80b0b7812 */ /* 0x000fc400078ec0ff */
[----:B------:R-:W-:Y:S01]  /*0ca0*/  LEA.HI R8, R8, R185, RZ, 0x5 ;  /* 0x000000b908087211 */ /* 0x000fe200078f28ff */
[----:B------:R-:W-:Y:S01]  /*0cb0*/  IMAD.IADD R22, R191, 0x1, -R22 ;  /* 0x00000001bf167824 */ /* 0x000fe200078e0a16 */
[----:B------:R-:W-:Y:S01]  /*0cc0*/  LEA.HI R3, R3, R186, RZ, 0x1 ;  /* 0x000000ba03037211 */ /* 0x000fe200078f08ff */
[----:B------:R-:W-:Y:S01]  /*0cd0*/  IMAD.IADD R11, R10, 0x1, -R11 ;  /* 0x000000010a0b7824 */ /* 0x000fe200078e0a0b */
[----:B------:R-:W-:Y:S01]  /*0ce0*/  LOP3.LUT R2, R2, 0x1ffffffe, RZ, 0xc0, !PT ;  /* 0x1ffffffe02027812 */ /* 0x000fe200078ec0ff */
[----:B------:R-:W-:Y:S01]  /*0cf0*/  IMAD.SHL.U32 R18, R22, 0x8, RZ ;  /* 0x0000000816127824 */ /* 0x000fe200078e00ff */
[----:B------:R-:W-:Y:S02]  /*0d00*/  SHF.R.S32.HI R8, RZ, 0x5, R8 ;  /* 0x00000005ff087819 */ /* 0x000fe40000011408 */
[----:B------:R-:W-:Y:S01]  /*0d10*/  LEA.HI R4, R6, R6, RZ, 0x1 ;  /* 0x0000000606047211 */ /* 0x000fe200078f08ff */
[----:B------:R-:W-:Y:S01]  /*0d20*/  IMAD.IADD R2, R5, 0x1, -R2 ;  /* 0x0000000105027824 */ /* 0x000fe200078e0a02 */
[----:B------:R-:W-:Y:S01]  /*0d30*/  LOP3.LUT R3, R3, 0x3fffffe, RZ, 0xc0, !PT ;  /* 0x03fffffe03037812 */ /* 0x000fe200078ec0ff */
[----:B------:R-:W-:Y:S01]  /*0d40*/  IMAD R8, R8, 0x10, R11 ;  /* 0x0000001008087824 */ /* 0x000fe200078e020b */
[----:B------:R-:W-:Y:S01]  /*0d50*/  LOP3.LUT R5, R4, 0x1ffffffe, RZ, 0xc0, !PT ;  /* 0x1ffffffe04057812 */ /* 0x000fe200078ec0ff */
[----:B------:R-:W-:Y:S01]  /*0d60*/  VIADD R19, R18, 0x40 ;  /* 0x0000004012137836 */ /* 0x000fe20000000000 */
[----:B------:R-:W-:Y:S01]  /*0d70*/  LOP3.LUT R16, R9, 0x7ffffffc, RZ, 0xc0, !PT ;  /* 0x7ffffffc09107812 */ /* 0x000fe200078ec0ff */
[----:B------:R-:W-:Y:S01]  /*0d80*/  IMAD.IADD R3, R186, 0x1, -R3 ;  /* 0x00000001ba037824 */ /* 0x000fe200078e0a03 */
[----:B------:R-:W-:Y:S01]  /*0d90*/  SHF.R.S32.HI R184, RZ, 0x3, R0 ;  /* 0x00000003ffb87819 */ /* 0x000fe20000011400 */
[----:B------:R-:W-:Y:S01]  /*0da0*/  IMAD.IADD R6, R6, 0x1, -R5 ;  /* 0x0000000106067824 */ /* 0x000fe200078e0a05 */
[----:B------:R-:W-:Y:S01]  /*0db0*/  SHF.R.S32.HI R190, RZ, 0x1f, R18 ;  /* 0x0000001fffbe7819 */ /* 0x000fe20000011412 */
[----:B------:R-:W-:Y:S01]  /*0dc0*/  IMAD R187, R3, 0x40, R8 ;  /* 0x0000004003bb7824 */ /* 0x000fe200078e0208 */
[----:B------:R-:W-:Y:S01]  /*0dd0*/  SHF.R.S32.HI R189, RZ, 0x1f, R19 ;  /* 0x0000001fffbd7819 */ /* 0x000fe20000011413 */
[----:B------:R-:W-:-:S02]  /*0de0*/  IMAD R188, R2, 0x8, R7 ;  /* 0x0000000802bc7824 */ /* 0x000fc400078e0207 */
[----:B------:R-:W-:Y:S02]  /*0df0*/  IMAD.IADD R16, R185, 0x1, -R16 ;  /* 0x00000001b9107824 */ /* 0x000fe400078e0a10 */
[----:B------:R-:W-:-:S07]  /*0e00*/  IMAD R17, R6, 0x8, R187 ;  /* 0x0000000806117824 */ /* 0x000fce00078e02bb */
.L_x_1456:
[----:B------:R-:W-:Y:S01]  /*0e10*/  ULDC.64 UR8, c[0x0][0xa28] ;  /* 0x00028a0000087ab9 */ /* 0x000fe20000000a00 */
[----:B------:R-:W-:Y:S01]  /*0e20*/  ULDC UR4, c[0x0][0x424] ;  /* 0x0001090000047ab9 */ /* 0x000fe20000000800 */
[----:B------:R-:W-:-:S04]  /*0e30*/  UISETP.NE.U32.AND UP0, UPT, UR8, URZ, UPT ;  /* 0x0000003f0800728c */ /* 0x000fc8000bf05070 */
[----:B------:R-:W-:-:S03]  /*0e40*/  UISETP.NE.AND.EX UP0, UPT, UR9, URZ, UPT, UP0 ;  /* 0x0000003f0900728c */ /* 0x000fc6000bf05300 */
[----:B------:R-:W-:Y:S02]  /*0e50*/  ULDC.64 UR8, c[0x0][0xa18] ;  /* 0x0002860000087ab9 */ /* 0x000fe40000000a00 */
[----:B------:R-:W-:Y:S01]  /*0e60*/  UISETP.NE.U32.AND UP1, UPT, UR8, URZ, UPT ;  /* 0x0000003f0800728c */ /* 0x000fe2000bf25070 */
[----:B------:R-:W-:-:S03]  /*0e70*/  PLOP3.LUT P0, PT, PT, PT, UP0, 0x80, 0x0 ;  /* 0x000000000000781c */ /* 0x000fc60003f0f008 */
[----:B------:R-:W-:-:S03]  /*0e80*/  UISETP.NE.AND.EX UP1, UPT, UR9, URZ, UPT, UP1 ;  /* 0x0000003f0900728c */ /* 0x000fc6000bf25310 */
[----:B------:R-:W-:Y:S02]  /*0e90*/  @UP0 ULDC.64 UR8, c[0x0][0xa28] ;  /* 0x00028a0000080ab9 */ /* 0x000fe40000000a00 */
[----:B------:R-:W-:Y:S01]  /*0ea0*/  @UP0 UIMAD.WIDE UR8, UR6, 0x4, UR8 ;  /* 0x00000004060808a5 */ /* 0x000fe2000f8e0208 */
[----:B------:R-:W-:-:S05]  /*0eb0*/  PLOP3.LUT P2, PT, PT, PT, UP1, 0x80, 0x0 ;  /* 0x000000000000781c */ /* 0x000fca0003f4f018 */
[----:B------:R-:W-:Y:S01]  /*0ec0*/  @UP1 ULDC.64 UR10, c[0x0][0xa18] ;  /* 0x00028600000a1ab9 */ /* 0x000fe20000000a00 */
[----:B0-2-4-:R-:W-:Y:S02]  /*0ed0*/  IMAD.U32 R2, RZ, RZ, UR8 ;  /* 0x00000008ff027e24 */ /* 0x015fe4000f8e00ff */
[----:B------:R-:W-:Y:S01]  /*0ee0*/  IMAD.U32 R3, RZ, RZ, UR9 ;  /* 0x00000009ff037e24 */ /* 0x000fe2000f8e00ff */
[----:B------:R-:W-:-:S04]  /*0ef0*/  @UP1 UIMAD.WIDE UR8, UR6, 0x4, UR10 ;  /* 0x00000004060818a5 */ /* 0x000fc8000f8e020a */
[----:B------:R-:W2:Y:S02]  /*0f00*/  @P0 LDG.E R2, desc[UR50][R2.64] ;  /* 0x0000003202020981 */ /* 0x000ea4000c1e1900 */
[----:B------:R-:W-:Y:S02]  /*0f10*/  IMAD.U32 R4, RZ, RZ, UR8 ;  /* 0x00000008ff047e24 */ /* 0x000fe4000f8e00ff */
[----:B------:R-:W-:Y:S01]  /*0f20*/  IMAD.U32 R5, RZ, RZ, UR9 ;  /* 0x00000009ff057e24 */ /* 0x000fe2000f8e00ff */
[----:B------:R-:W-:-:S04]  /*0f30*/  ULDC.64 UR8, c[0x0][0x418] ;  /* 0x0001060000087ab9 */ /* 0x000fc80000000a00 */
[----:B---3--:R-:W3:Y:S01]  /*0f40*/  @P2 LDG.E R4, desc[UR50][R4.64] ;  /* 0x0000003204042981 */ /* 0x008ee2000c1e1900 */
[----:B------:R-:W-:Y:S01]  /*0f50*/  UISETP.NE.U32.AND UP0, UPT, UR8, URZ, UPT ;  /* 0x0000003f0800728c */ /* 0x000fe2000bf05070 */
[----:B------:R-:W-:Y:S01]  /*0f60*/  UMOV UR39, URZ ;  /* 0x0000003f00277c82 */ /* 0x000fe20008000000 */
[----:B------:R-:W-:Y:S02]  /*0f70*/  ULDC UR44, c[0x0][0x288] ;  /* 0x0000a200002c7ab9 */ /* 0x000fe40000000800 */
[----:B------:R-:W-:Y:S01]  /*0f80*/  UISETP.NE.AND.EX UP0, UPT, UR9, URZ, UPT, UP0 ;  /* 0x0000003f0900728c */ /* 0x000fe2000bf05300 */
[----:B------:R-:W-:Y:S02]  /*0f90*/  UMOV UR42, UR7 ;  /* 0x00000007002a7c82 */ /* 0x000fe40008000000 */
[----:B------:R-:W-:Y:S01]  /*0fa0*/  ULDC.64 UR8, c[0x0][0xa20] ;  /* 0x0002880000087ab9 */ /* 0x000fe20000000a00 */
[----:B------:R-:W-:Y:S01]  /*0fb0*/  USEL UR4, UR4, 0x1, UP0 ;  /* 0x0000000104047887 */ /* 0x000fe20008000000 */
[----:B------:R-:W-:Y:S01]  /*0fc0*/  ISETP.NE.U32.AND P1, PT, RZ, UR8, PT ;  /* 0x00000008ff007c0c */ /* 0x000fe2000bf25070 */
[----:B------:R-:W-:-:S02]  /*0fd0*/  ULDC UR8, c[0x0][0x2f0] ;  /* 0x0000bc0000087ab9 */ /* 0x000fc40000000800 */
[----:B------:R-:W-:Y:S01]  /*0fe0*/  UIMAD UR4, UR4, UR8, URZ ;  /* 0x00000008040472a4 */ /* 0x000fe2000f8e023f */
[----:B------:R-:W-:Y:S02]  /*0ff0*/  ISETP.NE.AND.EX P1, PT, RZ, UR9, PT, P1 ;  /* 0x00000009ff007c0c */ /* 0x000fe4000bf25310 */
[----:B--2---:R-:W-:Y:S02]  /*1000*/  @P0 R2UR UR39, R2 ;  /* 0x00000000022702ca */ /* 0x004fe400000e0000 */
[----:B---3--:R-:W-:Y:S01]  /*1010*/  @P2 R2UR UR44, R4 ;  /* 0x00000000042c22ca */ /* 0x008fe200000e0000 */
[----:B-1----:R-:W-:-:S14]  /*1020*/  @P2 BRA `(.L_x_1357) ;  /* 0x0000000000342947 */ /* 0x002fdc0003800000 */
[----:B------:R-:W-:Y:S02]  /*1030*/  ULDC.64 UR8, c[0x0][0xa00] ;  /* 0x0002800000087ab9 */ /* 0x000fe40000000a00 */
[----:B------:R-:W-:-:S04]  /*1040*/  ISETP.NE.U32.AND P0, PT, RZ, UR8, PT ;  /* 0x00000008ff007c0c */ /* 0x000fc8000bf05070 */
[----:B------:R-:W-:-:S13]  /*1050*/  ISETP.NE.AND.EX P0, PT, RZ, UR9, PT, P0 ;  /* 0x00000009ff007c0c */ /* 0x000fda000bf05300 */
[----:B------:R-:W-:Y:S05]  /*1060*/  @!P0 BRA `(.L_x_1357) ;  /* 0x0000000000248947 */ /* 0x000fea0003800000 */
[----:B------:R-:W-:Y:S02]  /*1070*/  ULDC.64 UR8, c[0x0][0xa00] ;  /* 0x0002800000087ab9 */ /* 0x000fe40000000a00 */
[----:B------:R-:W-:-:S06]  /*1080*/  UIMAD.WIDE UR8, UR6, 0x4, UR8 ;  /* 0x00000004060878a5 */ /* 0x000fcc000f8e0208 */
[----:B------:R-:W-:Y:S02]  /*1090*/  IMAD.U32 R2, RZ, RZ, UR8 ;  /* 0x00000008ff027e24 */ /* 0x000fe4000f8e00ff */
[----:B------:R-:W-:-:S05]  /*10a0*/  IMAD.U32 R3, RZ, RZ, UR9 ;  /* 0x00000009ff037e24 */ /* 0x000fca000f8e00ff */
[----:B------:R-:W2:Y:S04]  /*10b0*/  LDG.E R4, desc[UR50][R2.64] ;  /* 0x0000003202047981 */ /* 0x000ea8000c1e1900 */
[----:B------:R-:W3:Y:S01]  /*10c0*/  LDG.E R0, desc[UR50][R2.64+0x4] ;  /* 0x0000043202007981 */ /* 0x000ee2000c1e1900 */
[----:B--2---:R-:W-:Y:S02]  /*10d0*/  R2UR UR44, R4 ;  /* 0x00000000042c72ca */ /* 0x004fe400000e0000 */
[----:B---3--:R-:W-:-:S13]  /*10e0*/  R2UR UR7, R0 ;  /* 0x00000000000772ca */ /* 0x008fda00000e0000 */
[----:B------:R-:W-:-:S12]  /*10f0*/  UIADD3 UR44, -UR44, UR7, URZ ;  /* 0x000000072c2c7290 */ /* 0x000fd8000fffe13f */
.L_x_1357:
[----:B------:R-:W-:Y:S01]  /*1100*/  UMOV UR37, UR6 ;  /* 0x0000000600257c82 */ /* 0x000fe20008000000 */
[----:B------:R-:W-:Y:S05]  /*1110*/  @!P1 BRA `(.L_x_1358) ;  /* 0x00000000001c9947 */ /* 0x000fea0003800000 */
[----:B------:R-:W-:Y:S02]  /*1120*/  ULDC.64 UR8, c[0x0][0xa20] ;  /* 0x0002880000087ab9 */ /* 0x000fe40000000a00 */
[----:B------:R-:W-:-:S06]  /*1130*/  UIMAD.WIDE UR6, UR6, 0x4, UR8 ;  /* 0x00000004060678a5 */ /* 0x000fcc000f8e0208 */
[----:B------:R-:W-:Y:S02]  /*1140*/  IMAD.U32 R2, RZ, RZ, UR6 ;  /* 0x00000006ff027e24 */ /* 0x000fe4000f8e00ff */
[----:B------:R-:W-:-:S05]  /*1150*/  IMAD.U32 R3, RZ, RZ, UR7 ;  /* 0x00000007ff037e24 */ /* 0x000fca000f8e00ff */
[----:B------:R-:W2:Y:S02]  /*1160*/  LDG.E R2, desc[UR50][R2.64] ;  /* 0x0000003202027981 */ /* 0x000ea4000c1e1900 */
[----:B--2---:R-:W-:Y:S01]  /*1170*/  R2UR UR4, R2 ;  /* 0x00000000020472ca */ /* 0x004fe200000e0000 */
[----:B------:R-:W-:-:S14]  /*1180*/  BRA `(.L_x_1359) ;  /* 0x0000000000347947 */ /* 0x000fdc0003800000 */
.L_x_1358:
        /* <DEDUP_REMOVED lines=13> */
.L_x_1359:
[----:B------:R-:W-:Y:S01]  /*1260*/  ULDC UR6, c[0x0][0x448] ;  /* 0x0001120000067ab9 */ /* 0x000fe20000000800 */
[----:B------:R-:W-:Y:S02]  /*1270*/  USHF.L.U32 UR38, UR5, 0x7, URZ ;  /* 0x0000000705267899 */ /* 0x000fe4000800063f */
[----:B------:R-:W-:Y:S02]  /*1280*/  UISETP.NE.AND UP0, UPT, UR6, 0x1, UPT ;  /* 0x000000010600788c */ /* 0x000fe4000bf05270 */
[----:B------:R-:W-:Y:S02]  /*1290*/  UIADD3 UR8, UR38, 0x7f, URZ ;  /* 0x0000007f26087890 */ /* 0x000fe4000fffe03f */
[----:B------:R-:W-:-:S03]  /*12a0*/  UIADD3 UR39, -UR39, UR4, URZ ;  /* 0x0000000427277290 */ /* 0x000fc6000fffe13f */
[----:B------:R-:W-:Y:S01]  /*12b0*/  ULDC.64 UR4, c[0x0][0x9e0] ;  /* 0x0002780000047ab9 */ /* 0x000fe20000000a00 */
[----:B------:R-:W-:Y:S02]  /*12c0*/  UIADD3 UR9, UR39, 0x1, -UR44 ;  /* 0x0000000127097890 */ /* 0x000fe4000fffe82c */
[----:B------:R-:W-:Y:S01]  /*12d0*/  UISETP.GE.AND UP1, UPT, UR5, 0x1, UPT ;  /* 0x000000010500788c */ /* 0x000fe2000bf26270 */
[----:B------:R-:W-:Y:S01]  /*12e0*/  @UP0 ULDC UR6, c[0x0][0x44c] ;  /* 0x0001130000060ab9 */ /* 0x000fe20000000800 */
[----:B------:R-:W-:Y:S01]  /*12f0*/  @UP0 ULDC UR10, c[0x0][0x450] ;  /* 0x00011400000a0ab9 */ /* 0x000fe20000000800 */
[----:B------:R-:W-:-:S03]  /*1300*/  UIMAD.WIDE.U32 UR6, UR8, UR6, URZ ;  /* 0x00000006080672a5 */ /* 0x000fc6000f8e003f */
[----:B------:R-:W-:Y:S01]  /*1310*/  PLOP3.LUT P1, PT, PT, PT, UP1, 0x80, 0x0 ;  /* 0x000000000000781c */ /* 0x000fe20003f2f018 */
[----:B------:R-:W-:-:S04]  /*1320*/  @UP0 USHF.R.U32.HI UR8, URZ, UR10, UR7 ;  /* 0x0000000a3f080299 */ /* 0x000fc80008011607 */
[----:B------:R-:W-:-:S04]  /*1330*/  UIADD3 UR8, UR9, UR8, URZ ;  /* 0x0000000809087290 */ /* 0x000fc8000fffe03f */
[----:B------:R-:W-:-:S06]  /*1340*/  UIADD3 UR4, UR8, UR4, URZ ;  /* 0x0000000408047290 */ /* 0x000fcc000fffe03f */
[----:B------:R-:W-:Y:S01]  /*1350*/  IMAD.U32 R0, RZ, RZ, UR4 ;  /* 0x00000004ff007e24 */ /* 0x000fe2000f8e00ff */
[----:B------:R-:W-:Y:S06]  /*1360*/  @!P1 BRA `(.L_x_1360) ;  /* 0x0000000000409947 */ /* 0x000fec0003800000 */
        /* <DEDUP_REMOVED lines=10> */
.L_x_1361:
[----:B------:R-:W-:-:S11]  /*1410*/  UISETP.NE.AND UP1, UPT, UR5, 0x1, UPT ;  /* 0x000000010500788c */ /* 0x000fd6000bf25270 */
[----:B------:R-:W-:Y:S02]  /*1420*/  @UP1 ULDC.64 UR8, c[0x0][0x9e8] ;  /* 0x00027a0000081ab9 */ /* 0x000fe40000000a00 */
[----:B------:R-:W-:-:S04]  /*1430*/  UIMAD.WIDE.U32 UR6, UR4, UR8, URZ ;  /* 0x00000008040672a5 */ /* 0x000fc8000f8e003f */
[----:B------:R-:W-:-:S12]  /*1440*/  @UP1 USHF.R.U32.HI UR4, URZ, UR9, UR7 ;  /* 0x000000093f041299 */ /* 0x000fd80008011607 */
.L_x_1362:
[----:B------:R-:W-:-:S06]  /*1450*/  UIMAD UR4, UR4, UR5, UR5 ;  /* 0x00000005040472a4 */ /* 0x000fcc000f8e0205 */
[----:B------:R-:W-:-:S07]  /*1460*/  VIMNMX R0, R0, UR4, PT ;  /* 0x0000000400007c48 */ /* 0x000fce000bfe0100 */
.L_x_1360:
[----:B------:R-:W-:Y:S01]  /*1470*/  UIADD3 UR4, UR39, 0x7f, URZ ;  /* 0x0000007f27047890 */ /* 0x000fe2000fffe03f */
        /* <DEDUP_REMOVED lines=10> */
[----:B------:R-:W-:-:S02]  /*1520*/  UIADD3 UR53, UR39, -UR44, URZ ;  /* 0x8000002c27357290 */ /* 0x000fc4000fffe03f */
        /* <DEDUP_REMOVED lines=17> */
.L_x_1364:
[----:B------:R-:W-:-:S11]  /*1640*/  UISETP.NE.AND UP0, UPT, UR5, 0x1, UPT ;  /* 0x000000010500788c */ /* 0x000fd6000bf05270 */
[----:B------:R-:W-:Y:S02]  /*1650*/  @UP0 ULDC.64 UR10, c[0x0][0x9e8] ;  /* 0x00027a00000a0ab9 */ /* 0x000fe40000000a00 */
[----:B------:R-:W-:-:S04]  /*1660*/  UIMAD.WIDE.U32 UR6, UR4, UR10, URZ ;  /* 0x0000000a040672a5 */ /* 0x000fc8000f8e003f */
[----:B------:R-:W-:-:S12]  /*1670*/  @UP0 USHF.R.U32.HI UR4, URZ, UR11, UR7 ;  /* 0x0000000b3f040299 */ /* 0x000fd80008011607 */
.L_x_1365:
[----:B------:R-:W-:-:S04]  /*1680*/  UIMAD UR4, UR4, UR5, URZ ;  /* 0x00000005040472a4 */ /* 0x000fc8000f8e023f */
[----:B------:R-:W-:-:S04]  /*1690*/  UISETP.LT.AND UP0, UPT, UR9, UR4, UPT ;  /* 0x000000040900728c */ /* 0x000fc8000bf01270 */
[----:B------:R-:W-:-:S12]  /*16a0*/  USEL UR9, UR9, UR4, !UP0 ;  /* 0x0000000409097287 */ /* 0x000fd8000c000000 */
.L_x_1363:
        /* <DEDUP_REMOVED lines=74> */
.L_x_1367:
        /* <DEDUP_REMOVED lines=9> */
.L_x_1586:
[----:B------:R-:W-:Y:S05]  /*1be0*/  @!P0 BRA `(.L_x_1369) ;  /* 0x0000000000048947 */ /* 0x000fea0003800000 */
[----:B------:R-:W-:Y:S01]  /*1bf0*/  BPT.TRAP 0x1 ;  /* 0x000000040000795c */ /* 0x000fe20000300000 */
.L_x_1369:
[----:B------:R-:W-:Y:S02]  /*1c00*/  IMAD.U32 R7, RZ, RZ, UR45 ;  /* 0x0000002dff077e24 */ /* 0x000fe4000f8e00ff */
[----:B0-----:R-:W-:-:S03]  /*1c10*/  IMAD.U32 R0, RZ, RZ, UR46 ;  /* 0x0000002eff007e24 */ /* 0x001fc6000f8e00ff */
[----:B------:R-:W-:Y:S02]  /*1c20*/  LEA R7, R7, UR41, 0x3 ;  /* 0x0000002907077c11 */ /* 0x000fe4000f8e18ff */
[----:B------:R-:W-:-:S04]  /*1c30*/  SHF.L.U32 R0, R0, 0x1f, RZ ;  /* 0x0000001f00007819 */ /* 0x000fc800000006ff */
[----:B------:R0:W1:Y:S01]  /*1c40*/  SYNCS.PHASECHK.TRANS64.TRYWAIT P2, [R7+URZ+0x28830], R0 ;  /* 0x02883000070075a7 */ /* 0x000062000804017f */
[----:B------:R-:W-:Y:S05]  /*1c50*/  @!P0 BRA `(.L_x_1370) ;  /* 0x0000000000048947 */ /* 0x000fea0003800000 */
[----:B------:R-:W-:Y:S01]  /*1c60*/  BPT.TRAP 0x1 ;  /* 0x000000040000795c */ /* 0x000fe20000300000 */
.L_x_1370:
[----:B------:R-:W2:Y:S02]  /*1c70*/  S2R R2, SR_TID.X ;  /* 0x0000000000027919 */ /* 0x000ea40000002100 */
[----:B--2---:R-:W-:Y:S01]  /*1c80*/  LOP3.LUT P1, RZ, R2, 0x7f, RZ, 0xc0, !PT ;  /* 0x0000007f02ff7812 */ /* 0x004fe2000782c0ff */
[----:B-1----:R-:W-:-:S12]  /*1c90*/  @P2 BRA `(.L_x_1371) ;  /* 0x0000000000082947 */ /* 0x002fd80003800000 */
[----:B------:R-:W1:Y:S02]  /*1ca0*/  SYNCS.PHASECHK.TRANS64.TRYWAIT P2, [R7+URZ+0x28830], R0 ;  /* 0x02883000070075a7 */ /* 0x000e64000804017f */
[----:B-1----:R-:W-:Y:S05]  /*1cb0*/  @!P2 BRA `(.L_x_1372) ;  /* 0x000001640048a947 */ /* 0x002fea0003800000 */
.L_x_1371:
[----:B------:R-:W-:Y:S05]  /*1cc0*/  WARPSYNC.ALL ;  /* 0x0000000000007948 */ /* 0x000fea0003800000 */
[----:B------:R-:W-:Y:S01]  /*1cd0*/  UIADD3 UR4, UR41, 0x18400, URZ ;  /* 0x0001840029047890 */ /* 0x000fe2000fffe03f */
[----:B------:R-:W-:Y:S01]  /*1ce0*/  WARPGROUP.ARRIVE ;  /* 0x00000000000079c5 */ /* 0x000fe20000000000 */
[----:B------:R-:W-:Y:S01]  /*1cf0*/  ULOP3.LUT UR32, UR52, 0x10000, URZ, 0xfc, !UPT ;  /* 0x0001000034207892 */ /* 0x000fe2000f8efc3f */
[----:B------:R-:W-:Y:S01]  /*1d00*/  VIADD R3, R17, UR38 ;  /* 0x0000002611037c36 */ /* 0x000fe20008000000 */
[----:B------:R-:W-:Y:S01]  /*1d10*/  USHF.R.U32.HI UR4, URZ, 0x4, UR4 ;  /* 0x000000043f047899 */ /* 0x000fe20008011604 */
[----:B------:R-:W-:Y:S01]  /*1d20*/  IMAD.U32 R20, RZ, RZ, UR44 ;  /* 0x0000002cff147e24 */ /* 0x000fe2000f8e00ff */
[----:B------:R-:W-:Y:S01]  /*1d30*/  UMOV UR33, 0x40000040 ;  /* 0x4000004000217882 */ /* 0x000fe20000000000 */
[----:B------:R-:W-:Y:S01]  /*1d40*/  UMOV UR35, 0x40000040 ;  /* 0x4000004000237882 */ /* 0x000fe20000000000 */
[----:B------:R-:W-:Y:S01]  /*1d50*/  ULOP3.LUT UR4, UR4, 0x3fff, URZ, 0xc0, !UPT ;  /* 0x00003fff04047892 */ /* 0x000fe2000f8ec03f */
[----:B------:R-:W-:Y:S01]  /*1d60*/  IMAD.MOV.U32 R6, RZ, RZ, R3 ;  /* 0x000000ffff067224 */ /* 0x000fe200078e0003 */
[----:B------:R-:W-:Y:S01]  /*1d70*/  UMOV UR5, 0x40000040 ;  /* 0x4000004000057882 */ /* 0x000fe20000000000 */
[----:B------:R-:W-:Y:S01]  /*1d80*/  UMOV UR7, 0x40000040 ;  /* 0x4000004000077882 */ /* 0x000fe20000000000 */
[----:B------:R-:W-:-:S02]  /*1d90*/  ULOP3.LUT UR49, UR4, 0x10000, URZ, 0xfc, !UPT ;  /* 0x0001000004317892 */ /* 0x000fc4000f8efc3f */
[----:B------:R-:W-:Y:S02]  /*1da0*/  UIADD3 UR4, UR32, 0x2, URZ ;  /* 0x0000000220047890 */ /* 0x000fe4000fffe03f */
        /* <DEDUP_REMOVED lines=38> */
[----:B------:R-:W-:-:S03]  /*2010*/  @UP0 ULDC UR6, c[0x0][0x450] ;  /* 0x0001140000060ab9 */ /* 0x000fc60000000800 */
[----:B------:R-:W-:Y:S01]  /*2020*/  @!P1 VIADD R3, R7, 0x28840 ;  /* 0x0002884007039836 */ /* 0x000fe20000000000 */
[----:B------:R-:W-:Y:S01]  /*2030*/  @P3 SHF.R.U32.HI R6, RZ, UR6, R5 ;  /* 0x00000006ff063c19 */ /* 0x000fe20008011605 */
[----:B------:R-:W-:Y:S01]  /*2040*/  IMAD.MOV.U32 R5, RZ, RZ, -0x80 ;  /* 0xffffff80ff057424 */ /* 0x000fe200078e00ff */
[----:B------:R-:W-:Y:S02]  /*2050*/  ULDC.64 UR6, c[0x0][0x9e0] ;  /* 0x0002780000067ab9 */ /* 0x000fe40000000a00 */
[----:B------:R-:W-:Y:S01]  /*2060*/  @!P1 PRMT R3, RZ, 0x654, R3 ;  /* 0x00000654ff039816 */ /* 0x000fe20000000003 */
[----:B------:R-:W-:-:S06]  /*2070*/  UISETP.GE.AND UP1, UPT, UR7, 0x1, UPT ;  /* 0x000000010700788c */ /* 0x000fcc000bf26270 */
[----:B------:R-:W-:Y:S01]  /*2080*/  PLOP3.LUT P2, PT, PT, PT, UP1, 0x40, 0x0 ;  /* 0x000000000000781c */ /* 0x000fe20003f4e818 */
        /* <DEDUP_REMOVED lines=21> */
[----:B------:R-:W-:Y:S01]  /*21e0*/  FMUL.FTZ R75, R75, UR10 ;  /* 0x0000000a4b4b7c20 */ /* 0x000fe20008410000 */
[----:B------:R-:W-:Y:S01]  /*21f0*/  FMUL.FTZ R9, R27, UR10 ;  /* 0x0000000a1b097c20 */ /* 0x000fe20008410000 */
[----:B------:R-:W-:Y:S01]  /*2200*/  FMUL.FTZ R15, R34, UR10 ;  /* 0x0000000a220f7c20 */ /* 0x000fe20008410000 */
[----:B------:R-:W-:Y:S01]  /*2210*/  FMUL.FTZ R74, R74, UR10 ;  /* 0x0000000a4a4a7c20 */ /* 0x000fe20008410000 */
[----:B------:R2:W3:Y:S01]  /*2220*/  MUFU.TANH R34, R37 ;  /* 0x0000002500227308 */ /* 0x0004e20000002400 */
[----:B------:R-:W-:Y:S01]  /*2230*/  FMUL.FTZ R27, R39, UR10 ;  /* 0x0000000a271b7c20 */ /* 0x000fe20008410000 */
[----:B------:R-:W-:Y:S01]  /*2240*/  FMUL.FTZ R39, R51, UR10 ;  /* 0x0000000a33277c20 */ /* 0x000fe20008410000 */
[----:B------:R-:W-:Y:S01]  /*2250*/  FMUL.FTZ R25, R25, UR10 ;  /* 0x0000000a19197c20 */ /* 0x000fe20008410000 */
[----:B------:R-:W-:Y:S01]  /*2260*/  FMUL.FTZ R29, R29, UR10 ;  /* 0x0000000a1d1d7c20 */ /* 0x000fe20008410000 */
[----:B------:R-:W-:Y:S01]  /*2270*/  FMUL.FTZ R33, R33, UR10 ;  /* 0x0000000a21217c20 */ /* 0x000fe20008410000 */
[----:B------:R-:W-:Y:S01]  /*2280*/  FMUL.FTZ R51, R63, UR10 ;  /* 0x0000000a3f337c20 */ /* 0x000fe20008410000 */
[----:B------:R-:W-:Y:S01]  /*2290*/  FMUL.FTZ R41, R41, UR10 ;  /* 0x0000000a29297c20 */ /* 0x000fe20008410000 */
[----:B------:R4:W3:Y:S01]  /*22a0*/  MUFU.TANH R63, R74 ;  /* 0x0000004a003f7308 */ /* 0x0008e20000002400 */
[----:B--2---:R-:W-:Y:S01]  /*22b0*/  FMUL.FTZ R37, R50, UR10 ;  /* 0x0000000a32257c20 */ /* 0x004fe20008410000 */
[----:B------:R-:W-:Y:S01]  /*22c0*/  FMUL.FTZ R45, R45, UR10 ;  /* 0x0000000a2d2d7c20 */ /* 0x000fe20008410000 */
[----:B------:R-:W-:Y:S01]  /*22d0*/  FMUL.FTZ R49, R49, UR10 ;  /* 0x0000000a31317c20 */ /* 0x000fe20008410000 */
[----:B------:R-:W-:Y:S01]  /*22e0*/  FMUL.FTZ R4, R24, UR10 ;  /* 0x0000000a18047c20 */ /* 0x000fe20008410000 */
[----:B01----:R-:W-:Y:S01]  /*22f0*/  FMUL.FTZ R0, R26, UR10 ;  /* 0x0000000a1a007c20 */ /* 0x003fe20008410000 */
[----:B------:R-:W-:Y:S01]  /*2300*/  FMUL.FTZ R11, R30, UR10 ;  /* 0x0000000a1e0b7c20 */ /* 0x000fe20008410000 */
[----:B------:R-:W-:Y:S01]  /*2310*/  FMUL.FTZ R13, R31, UR10 ;  /* 0x0000000a1f0d7c20 */ /* 0x000fe20008410000 */
[----:B------:R0:W1:Y:S01]  /*2320*/  MUFU.TANH R50, R75 ;  /* 0x0000004b00327308 */ /* 0x0000620000002400 */
[----:B----4-:R-:W-:-:S02]  /*2330*/  IMAD R74, R88, R5, 0x80 ;  /* 0x00000080584a7424 */ /* 0x010fc400078e0205 */
[----:B------:R-:W-:Y:S01]  /*2340*/  FMUL.FTZ R21, R35, UR10 ;  /* 0x0000000a23157c20 */ /* 0x000fe20008410000 */
[----:B------:R-:W-:Y:S01]  /*2350*/  FMUL.FTZ R31, R43, UR10 ;  /* 0x0000000a2b1f7c20 */ /* 0x000fe20008410000 */
[----:B------:R2:W-:Y:S01]  /*2360*/  @!P1 SYNCS.ARRIVE.TRANS64.RED.A1T0 RZ, [R3+URZ], RZ ;  /* 0x000000ff03ff99a7 */ /* 0x0005e2000810043f */
[----:B------:R-:W-:Y:S01]  /*2370*/  FMUL.FTZ R35, R47, UR10 ;  /* 0x0000000a2f237c20 */ /* 0x000fe20008410000 */
[----:B------:R-:W-:Y:S01]  /*2380*/  FMUL.FTZ R43, R55, UR10 ;  /* 0x0000000a372b7c20 */ /* 0x000fe20008410000 */
[----:B------:R-:W-:Y:S01]  /*2390*/  FMUL.FTZ R28, R28, UR10 ;  /* 0x0000000a1c1c7c20 */ /* 0x000fe20008410000 */
[----:B------:R4:W1:Y:S01]  /*23a0*/  MUFU.TANH R24, R25 ;  /* 0x0000001900187308 */ /* 0x0008620000002400 */
[----:B0-----:R-:W0:Y:S01]  /*23b0*/  SHFL.IDX PT, R75, R6, RZ, 0x1c1f ;  /* 0x001c1fff064b7589 */ /* 0x001e2200000e0000 */
[----:B------:R-:W-:Y:S01]  /*23c0*/  FMUL.FTZ R32, R32, UR10 ;  /* 0x0000000a20207c20 */ /* 0x000fe20008410000 */
[----:B------:R-:W-:Y:S01]  /*23d0*/  FMUL.FTZ R36, R36, UR10 ;  /* 0x0000000a24247c20 */ /* 0x000fe20008410000 */
[----:B--2---:R-:W-:-:S02]  /*23e0*/  VIADD R3, R74, 0x1 ;  /* 0x000000014a037836 */ /* 0x004fc40000000000 */
        /* <DEDUP_REMOVED lines=12> */
[----:B--2---:R-:W-:Y:S01]  /*24b0*/  FMUL.FTZ R29, R42, UR10 ;  /* 0x0000000a2a1d7c20 */ /* 0x004fe20008410000 */
        /* <DEDUP_REMOVED lines=28> */
[----:B------:R-:W-:-:S02]  /*2680*/  IMAD R5, R16, -0x2, R3 ;  /* 0xfffffffe10057824 */ /* 0x000fc400078e0203 */
[----:B------:R-:W-:Y:S01]  /*2690*/  FMUL.FTZ R78, R78, UR10 ;  /* 0x0000000a4e4e7c20 */ /* 0x000fe20008410000 */
[----:B------:R-:W4:Y:S01]  /*26a0*/  MUFU.TANH R4, R4 ;  /* 0x0000000400047308 */ /* 0x000f220000002400 */
[----:B--2---:R-:W-:Y:S01]  /*26b0*/  FMUL.FTZ R49, R62, UR10 ;  /* 0x0000000a3e317c20 */ /* 0x004fe20008410000 */
[----:B------:R-:W-:Y:S01]  /*26c0*/  VIADD R3, R74, UR39 ;  /* 0x000000274a037c36 */ /* 0x000fe20008000000 */
[----:B------:R-:W-:Y:S02]  /*26d0*/  IADD3 R5, -R20, UR39, R5 ;  /* 0x0000002714057c10 */ /* 0x000fe4000fffe105 */
[----:B------:R-:W-:-:S03]  /*26e0*/  LEA R66, R88, 0xffffff80, 0x7 ;  /* 0xffffff8058427811 */ /* 0x000fc600078e38ff */
[----:B------:R-:W2:Y:S01]  /*26f0*/  MUFU.TANH R0, R0 ;  /* 0x0000000000007308 */ /* 0x000ea20000002400 */
[C---:B------:R-:W-:Y:S02]  /*2700*/  VIADD R117, R5.reuse, UR6 ;  /* 0x0000000605757c36 */ /* 0x040fe40008000000 */
[----:B------:R-:W-:-:S04]  /*2710*/  VIADD R82, R5, UR52 ;  /* 0x0000003405527c36 */ /* 0x000fc80008000000 */
[----:B0-----:R-:W-:Y:S01]  /*2720*/  IMAD.IADD R20, R82, 0x1, R75 ;  /* 0x0000000152147824 */ /* 0x001fe200078e024b */
        /* <DEDUP_REMOVED lines=52> */
[----:B------:R5:W0:Y:S02]  /*2a70*/  MUFU.TANH R59, R78 ;  /* 0x0000004e003b7308 */ /* 0x000a240000002400 */
[----:B-----5:R-:W-:-:S05]  /*2a80*/  IMAD R78, R16, -0x2, R3 ;  /* 0xfffffffe104e7824 */ /* 0x020fca00078e0203 */
[----:B------:R-:W-:Y:S01]  /*2a90*/  VIADDMNMX R7, R75, R117, R78, PT ;  /* 0x000000754b077246 */ /* 0x000fe2000380014e */
[----:B-1234-:R-:W-:Y:S06]  /*2aa0*/  @P2 BRA `(.L_x_1373) ;  /* 0x00000000005c2947 */ /* 0x01efec0003800000 */
[----:B------:R-:W-:Y:S01]  /*2ab0*/  IMAD.U32 R86, RZ, RZ, UR44 ;  /* 0x0000002cff567e24 */ /* 0x000fe2000f8e00ff */
[----:B------:R-:W-:Y:S04]  /*2ac0*/  BSSY B0, `(.L_x_1374) ;  /* 0x0000011000007945 */ /* 0x000fe80003800000 */
[----:B------:R-:W-:-:S04]  /*2ad0*/  IADD3 R3, -R86, UR39, R75 ;  /* 0x0000002756037c10 */ /* 0x000fc8000fffe14b */
        /* <DEDUP_REMOVED lines=10> */
.L_x_1375:
[----:B------:R-:W-:-:S06]  /*2b80*/  UISETP.NE.AND UP2, UPT, UR7, 0x1, UPT ;  /* 0x000000010700788c */ /* 0x000fcc000bf45270 */
[----:B------:R-:W-:-:S05]  /*2b90*/  PLOP3.LUT P2, PT, PT, PT, UP2, 0x80, 0x0 ;  /* 0x000000000000781c */ /* 0x000fca0003f4f028 */
[----:B------:R-:W-:-:S08]  /*2ba0*/  @UP2 ULDC.64 UR10, c[0x0][0x9e8] ;  /* 0x00027a00000a2ab9 */ /* 0x000fd00000000a00 */
[----:B------:R-:W-:-:S05]  /*2bb0*/  @P2 IMAD.HI.U32 R5, R3, UR10, RZ ;  /* 0x0000000a03052c27 */ /* 0x000fca000f8e00ff */
[----:B------:R-:W-:-:S07]  /*2bc0*/  @P2 SHF.R.U32.HI R3, RZ, UR11, R5 ;  /* 0x0000000bff032c19 */ /* 0x000fce0008011605 */
.L_x_1376:
[----:B------:R-:W-:Y:S05]  /*2bd0*/  BSYNC B0 ;  /* 0x0000000000007941 */ /* 0x000fea0003800000 */
.L_x_1374:
[----:B------:R-:W-:-:S04]  /*2be0*/  IMAD R3, R3, UR7, -R66 ;  /* 0x0000000703037c24 */ /* 0x000fc8000f8e0a42 */
[----:B------:R-:W-:-:S05]  /*2bf0*/  IMAD R3, R16, -0x2, R3 ;  /* 0xfffffffe10037824 */ /* 0x000fca00078e0203 */
[----:B------:R-:W-:Y:S02]  /*2c00*/  VIMNMX R20, R20, R3, !PT ;  /* 0x0000000314147248 */ /* 0x000fe40007fe0100 */
[----:B------:R-:W-:-:S07]  /*2c10*/  VIADDMNMX R7, R3, UR7, R7, PT ;  /* 0x0000000703077c46 */ /* 0x000fce000b800107 */
.L_x_1373:
[C---:B------:R-:W-:Y:S02]  /*2c20*/  ISETP.GE.AND P2, PT, R74.reuse, 0x2, PT ;  /* 0x000000024a00780c */ /* 0x040fe40003f46270 */
        /* <DEDUP_REMOVED lines=12> */
[C---:B------:R-:W-:Y:S02]  /*2cf0*/  ISETP.LT.OR P4, PT, R7.reuse, 0x9, P4 ;  /* 0x000000090700780c */ /* 0x040fe40002781670 */
[----:B------:R-:W-:Y:S02]  /*2d00*/  ISETP.GT.AND P3, PT, R20, 0x10, !P5 ;  /* 0x000000101400780c */ /* 0x000fe40006f64270 */
[----:B0-----:R-:W-:Y:S02]  /*2d10*/  FSEL R121, R28, -INF , !P4 ;  /* 0xff8000001c797808 */ /* 0x001fe40006000000 */
        /* <DEDUP_REMOVED lines=58> */
[----:B------:R-:W-:Y:S01]  /*30c0*/  ISETP.GT.AND P3, PT, R20, 0x40, !P4 ;  /* 0x000000401400780c */ /* 0x000fe20006764270 */
[----:B------:R-:W0:Y:S01]  /*30d0*/  SHFL.IDX PT, R53, R6, 0x1, 0x1c1f ;  /* 0x003c1f0006357f89 */ /* 0x000e2200000e0000 */
        /* <DEDUP_REMOVED lines=11> */
[----:B------:R-:W-:Y:S01]  /*3190*/  ISETP.LT.OR P3, PT, R7, 0x49, P3 ;  /* 0x000000490700780c */ /* 0x000fe20001f61670 */
[----:B0-----:R-:W-:Y:S01]  /*31a0*/  IMAD.IADD R24, R82, 0x1, R53 ;  /* 0x0000000152187824 */ /* 0x001fe200078e0235 */
        /* <DEDUP_REMOVED lines=86> */
.L_x_1379:
[----:B------:R-:W-:-:S06]  /*3710*/  UISETP.NE.AND UP2, UPT, UR7, 0x1, UPT ;  /* 0x000000010700788c */ /* 0x000fcc000bf45270 */
[----:B------:R-:W-:-:S05]  /*3720*/  PLOP3.LUT P6, PT, PT, PT, UP2, 0x80, 0x0 ;  /* 0x000000000000781c */ /* 0x000fca0003fcf028 */
[----:B------:R-:W-:-:S08]  /*3730*/  @UP2 ULDC.64 UR10, c[0x0][0x9e8] ;  /* 0x00027a00000a2ab9 */ /* 0x000fd00000000a00 */
[----:B------:R-:W-:Y:S01]  /*3740*/  @P6 IMAD.HI.U32 R6, R4, UR10, RZ ;  /* 0x0000000a04066c27 */ /* 0x000fe2000f8e00ff */
[----:B------:R-:W-:-:S13]  /*3750*/  PLOP3.LUT P6, PT, PT, PT, UP2, 0x80, 0x0 ;  /* 0x000000000000781c */ /* 0x000fda0003fcf028 */
[----:B------:R-:W-:-:S07]  /*3760*/  @P6 SHF.R.U32.HI R4, RZ, UR11, R6 ;  /* 0x0000000bff046c19 */ /* 0x000fce0008011606 */
.L_x_1380:
[----:B------:R-:W-:Y:S05]  /*3770*/  BSYNC B0 ;  /* 0x0000000000007941 */ /* 0x000fea0003800000 */
.L_x_1378:
[----:B------:R-:W-:-:S04]  /*3780*/  IMAD R53, R4, UR7, -R66 ;  /* 0x0000000704357c24 */ /* 0x000fc8000f8e0a42 */
[----:B------:R-:W-:-:S05]  /*3790*/  IMAD R53, R16, -0x2, R53 ;  /* 0xfffffffe10357824 */ /* 0x000fca00078e0235 */
[----:B------:R-:W-:Y:S02]  /*37a0*/  VIMNMX R24, R24, R53, !PT ;  /* 0x0000003518187248 */ /* 0x000fe40007fe0100 */
[----:B------:R-:W-:-:S07]  /*37b0*/  VIADDMNMX R20, R53, UR7, R20, PT ;  /* 0x0000000735147c46 */ /* 0x000fce000b800114 */
.L_x_1377:
[----:B------:R-:W-:Y:S01]  /*37c0*/  ISETP.GT.AND P2, PT, R24, 0x1, !P2 ;  /* 0x000000011800780c */ /* 0x000fe20005744270 */
[----:B------:R-:W-:Y:S01]  /*37d0*/  ULDC UR10, c[0x0][0x988] ;  /* 0x00026200000a7ab9 */ /* 0x000fe20000000800 */
[----:B------:R-:W-:Y:S01]  /*37e0*/  ISETP.NE.AND P6, PT, R28, RZ, PT ;  /* 0x000000ff1c00720c */ /* 0x000fe20003fc5270 */
[----:B------:R-:W-:Y:S01]  /*37f0*/  IMAD.U32 R6, RZ, RZ, UR10 ;  /* 0x0000000aff067e24 */ /* 0x000fe2000f8e00ff */
[----:B------:R-:W-:Y:S01]  /*3800*/  ISETP.LT.OR P2, PT, R20, 0x2, P2 ;  /* 0x000000021400780c */ /* 0x000fe20001741670 */
[----:B------:R-:W-:Y:S01]  /*3810*/  @UP0 ULDC UR10, c[0x0][0x44c] ;  /* 0x00011300000a0ab9 */ /* 0x000fe20000000800 */
[----:B------:R-:W-:Y:S01]  /*3820*/  FMNMX.FTZ R4, R69, R119, !PT ;  /* 0x0000007745047209 */ /* 0x000fe20007810000 */
[----:B------:R-:W-:Y:S01]  /*3830*/  UIMAD.WIDE.U32 UR10, UR38, UR10, URZ ;  /* 0x0000000a260a72a5 */ /* 0x000fe2000f8e003f */
[----:B------:R-:W-:Y:S01]  /*3840*/  FSEL R9, R9, -INF , !P2 ;  /* 0xff80000009097808 */ /* 0x000fe20005000000 */
[----:B------:R-:W-:Y:S01]  /*3850*/  @UP0 ULDC UR15, c[0x0][0x450] ;  /* 0x00011400000f0ab9 */ /* 0x000fe20000000800 */
[----:B------:R-:W-:Y:S01]  /*3860*/  ISETP.NE.AND P2, PT, R86, RZ, PT ;  /* 0x000000ff5600720c */ /* 0x000fe20003f45270 */
[----:B------:R-:W-:Y:S01]  /*3870*/  UMOV UR14, UR38 ;  /* 0x00000026000e7c82 */ /* 0x000fe20008000000 */
[----:B------:R-:W-:Y:S01]  /*3880*/  FMNMX.FTZ R4, R121, R4, !PT ;  /* 0x0000000479047209 */ /* 0x000fe20007810000 */
[----:B------:R-:W-:Y:S01]  /*3890*/  @UP0 USHF.R.U32.HI UR14, URZ, UR15, UR11 ;  /* 0x0000000f3f0e0299 */ /* 0x000fe2000801160b */
[----:B------:R-:W-:-:S02]  /*38a0*/  ISETP.GT.AND P2, PT, R24, 0x8, !P2 ;  /* 0x000000081800780c */ /* 0x000fc40005744270 */
[----:B------:R-:W-:Y:S01]  /*38b0*/  FMNMX.FTZ R4, R123, R4, !PT ;  /* 0x000000047b047209 */ /* 0x000fe20007810000 */
[----:B------:R-:W-:Y:S01]  /*38c0*/  UIADD3 UR53, UR53, UR14, URZ ;  /* 0x0000000e35357290 */ /* 0x000fe2000fffe03f */
[----:B------:R-:W-:Y:S02]  /*38d0*/  ISETP.LT.OR P2, PT, R20, 0x9, P2 ;  /* 0x000000091400780c */ /* 0x000fe40001741670 */
[----:B------:R-:W-:Y:S01]  /*38e0*/  FMNMX.FTZ R4, R125, R4, !PT ;  /* 0x000000047d047209 */ /* 0x000fe20007810000 */
[----:B------:R-:W-:Y:S01]  /*38f0*/  UIADD3 UR6, UR53, UR6, URZ ;  /* 0x0000000635067290 */ /* 0x000fe2000fffe03f */
        /* <DEDUP_REMOVED lines=8> */
[----:B------:R-:W-:-:S02]  /*3980*/  ISETP.GT.AND P2, PT, R24, 0x10, !P6 ;  /* 0x000000101800780c */ /* 0x000fc40007744270 */
[----:B------:R-:W-:Y:S02]  /*3990*/  ISETP.NE.AND P6, PT, R52, RZ, PT ;  /* 0x000000ff3400720c */ /* 0x000fe40003fc5270 */
        /* <DEDUP_REMOVED lines=54> */
[C---:B------:R-:W-:Y:S02]  /*3d00*/  ISETP.GT.AND P2, PT, R24.reuse, 0x30, !P2 ;  /* 0x000000301800780c */ /* 0x040fe40005744270 */
[----:B------:R-:W-:Y:S02]  /*3d10*/  ISETP.GT.AND P3, PT, R24, 0x70, !P3 ;  /* 0x000000701800780c */ /* 0x000fe40005f64270 */
[----:B------:R-:W-:Y:S02]  /*3d20*/  ISETP.LT.OR P2, PT, R20, 0x31, P2 ;  /* 0x000000311400780c */ /* 0x000fe40001741670 */
[----:B------:R-:W-:Y:S02]  /*3d30*/  ISETP.GT.AND P4, PT, R24, 0x71, !P4 ;  /* 0x000000711800780c */ /* 0x000fe40006784270 */
[----:B------:R-:W-:-:S02]  /*3d40*/  FSEL R37, R37, -INF , !P2 ;  /* 0xff80000025257808 */ /* 0x000fc40005000000 */
[----:B------:R-:W-:Y:S02]  /*3d50*/  ISETP.NE.AND P2, PT, R48, RZ, PT ;  /* 0x000000ff3000720c */ /* 0x000fe40003f45270 */
[----:B------:R-:W-:Y:S02]  /*3d60*/  ISETP.LT.OR P3, PT, R20, 0x71, P3 ;  /* 0x000000711400780c */ /* 0x000fe40001f61670 */
[C---:B------:R-:W-:Y:S02]  /*3d70*/  ISETP.GT.AND P2, PT, R24.reuse, 0x31, !P2 ;  /* 0x000000311800780c */ /* 0x040fe40005744270 */
[----:B------:R-:W-:Y:S02]  /*3d80*/  ISETP.GT.AND P5, PT, R24, 0x78, !P5 ;  /* 0x000000781800780c */ /* 0x000fe40006fa4270 */
[C---:B------:R-:W-:Y:S02]  /*3d90*/  ISETP.LT.OR P2, PT, R20.reuse, 0x32, P2 ;  /* 0x000000321400780c */ /* 0x040fe40001741670 */
[----:B------:R-:W-:-:S02]  /*3da0*/  ISETP.LT.OR P4, PT, R20, 0x72, P4 ;  /* 0x000000721400780c */ /* 0x000fc40002781670 */
[----:B------:R-:W-:Y:S02]  /*3db0*/  FSEL R39, R39, -INF , !P2 ;  /* 0xff80000027277808 */ /* 0x000fe40005000000 */
[----:B------:R-:W-:Y:S02]  /*3dc0*/  ISETP.NE.AND P2, PT, R46, RZ, PT ;  /* 0x000000ff2e00720c */ /* 0x000fe40003f45270 */
[----:B------:R-:W-:Y:S02]  /*3dd0*/  ISETP.LT.OR P5, PT, R20, 0x79, P5 ;  /* 0x000000791400780c */ /* 0x000fe40002fa1670 */
[----:B------:R-:W-:-:S04]  /*3de0*/  ISETP.GT.AND P2, PT, R24, 0x38, !P2 ;  /* 0x000000381800780c */ /* 0x000fc80005744270 */
[----:B------:R-:W-:-:S04]  /*3df0*/  ISETP.LT.OR P2, PT, R20, 0x39, P2 ;  /* 0x000000391400780c */ /* 0x000fc80001741670 */
[----:B------:R-:W-:Y:S02]  /*3e00*/  FSEL R41, R41, -INF , !P2 ;  /* 0xff80000029297808 */ /* 0x000fe40005000000 */
[----:B------:R-:W-:Y:S02]  /*3e10*/  ISETP.GT.AND P2, PT, R24, 0x39, !P6 ;  /* 0x000000391800780c */ /* 0x000fe40007744270 */
[----:B------:R-:W-:Y:S02]  /*3e20*/  ISETP.NE.AND P6, PT, R65, RZ, PT ;  /* 0x000000ff4100720c */ /* 0x000fe40003fc5270 */
        /* <DEDUP_REMOVED lines=43> */
[----:B------:R-:W-:Y:S02]  /*40e0*/  ISETP.NE.AND P6, PT, R26, RZ, PT ;  /* 0x000000ff1a00720c */ /* 0x000fe40003fc5270 */
[----:B------:R-:W-:Y:S02]  /*40f0*/  FMNMX.FTZ R26, R7, R4, !PT ;  /* 0x00000004071a7209 */ /* 0x000fe40007810000 */
[----:B------:R-:W-:-:S03]  /*4100*/  ISETP.LT.OR P2, PT, R20, 0x69, P2 ;  /* 0x000000691400780c */ /* 0x000fc60001741670 */
[----:B------:R-:W0:Y:S01]  /*4110*/  SHFL.BFLY PT, R67, R26, 0x2, 0x1f ;  /* 0x0c401f001a437f89 */ /* 0x000e2200000e0000 */
[----:B------:R-:W-:Y:S02]  /*4120*/  FSEL R59, R59, -INF , !P2 ;  /* 0xff8000003b3b7808 */ /* 0x000fe40005000000 */
[----:B0-----:R-:W-:-:S05]  /*4130*/  FMNMX.FTZ R67, R26, R67, !PT ;  /* 0x000000431a437209 */ /* 0x001fca0007810000 */
[----:B------:R-:W0:Y:S02]  /*4140*/  SHFL.BFLY PT, R4, R67, 0x1, 0x1f ;  /* 0x0c201f0043047f89 */ /* 0x000e2400000e0000 */
[----:B0-----:R-:W-:-:S04]  /*4150*/  FMNMX.FTZ R4, R67, R4, !PT ;  /* 0x0000000443047209 */ /* 0x001fc80007810000 */
[C---:B------:R-:W-:Y:S01]  /*4160*/  FSETP.NEU.FTZ.AND P2, PT, R4.reuse, -INF , PT ;  /* 0xff8000000400780b */ /* 0x040fe20003f5d000 */
[----:B------:R-:W-:-:S05]  /*4170*/  FMUL.FTZ R28, R4, R6 ;  /* 0x00000006041c7220 */ /* 0x000fca0000410000 */
        /* <DEDUP_REMOVED lines=105> */
[----:B------:R-:W-:Y:S01]  /*4810*/  MUFU.EX2 R168, R168 ;  /* 0x000000a800a87308 */ /* 0x000fe20000000800 */
[----:B------:R-:W-:Y:S01]  /*4820*/  FMNMX.FTZ R26, R113, R26, !PT ;  /* 0x0000001a711a7209 */ /* 0x000fe20007810000 */
[----:B0-----:R-:W-:-:S04]  /*4830*/  FADD.FTZ R36, R174, R7 ;  /* 0x00000007ae247221 */ /* 0x001fc80000010000 */
[----:B------:R-:W0:Y:S02]  /*4840*/  SHFL.BFLY PT, R101, R26, 0x2, 0x1f ;  /* 0x0c401f001a657f89 */ /* 0x000e2400000e0000 */
[----:B------:R-:W-:Y:S01]  /*4850*/  MUFU.EX2 R79, R79 ;  /* 0x0000004f004f7308 */ /* 0x000fe20000000800 */
[----:B-1----:R-:W-:-:S07]  /*4860*/  F2FP.BF16.F32.PACK_AB R174, R77, R174 ;  /* 0x000000ae4dae723e */ /* 0x002fce00000010ff */
[----:B------:R-:W-:Y:S08]  /*4870*/  MUFU.EX2 R170, R170 ;  /* 0x000000aa00aa7308 */ /* 0x000ff00000000800 */
[----:B------:R-:W-:Y:S01]  /*4880*/  MUFU.EX2 R81, R81 ;  /* 0x0000005100517308 */ /* 0x000fe20000000800 */
[----:B0-----:R-:W-:-:S07]  /*4890*/  FMNMX.FTZ R101, R26, R101, !PT ;  /* 0x000000651a657209 */ /* 0x001fce0007810000 */
[----:B------:R-:W-:Y:S01]  /*48a0*/  MUFU.EX2 R164, R164 ;  /* 0x000000a400a47308 */ /* 0x000fe20000000800 */
[----:B------:R-:W0:Y:S07]  /*48b0*/  SHFL.BFLY PT, R2, R101, 0x1, 0x1f ;  /* 0x0c201f0065027f89 */ /* 0x000e2e00000e0000 */
[----:B------:R-:W-:Y:S08]  /*48c0*/  MUFU.EX2 R103, R103 ;  /* 0x0000006700677308 */ /* 0x000ff00000000800 */
[----:B------:R-:W1:Y:S08]  /*48d0*/  MUFU.EX2 R8, R8 ;  /* 0x0000000800087308 */ /* 0x000e700000000800 */
[----:B------:R-:W-:Y:S01]  /*48e0*/  MUFU.EX2 R99, R99 ;  /* 0x0000006300637308 */ /* 0x000fe20000000800 */
[----:B0-----:R-:W-:-:S04]  /*48f0*/  FMNMX.FTZ R5, R101, R2, !PT ;  /* 0x0000000265057209 */ /* 0x001fc80007810000 */
[C---:B------:R-:W-:Y:S01]  /*4900*/  FSETP.NEU.FTZ.AND P2, PT, R5.reuse, -INF , PT ;  /* 0xff8000000500780b */ /* 0x040fe20003f5d000 */
[----:B------:R-:W-:Y:S02]  /*4910*/  FMUL.FTZ R2, R5, R6 ;  /* 0x0000000605027220 */ /* 0x000fe40000410000 */
[----:B------:R-:W-:Y:S01]  /*4920*/  MUFU.EX2 R160, R97 ;  /* 0x0000006100a07308 */ /* 0x000fe20000000800 */
[----:B-1----:R-:W-:Y:S02]  /*4930*/  F2FP.BF16.F32.PACK_AB R166, R8, R103 ;  /* 0x0000006708a6723e */ /* 0x002fe400000010ff */
[----:B------:R-:W-:Y:S02]  /*4940*/  FSEL R2, R2, RZ, P2 ;  /* 0x000000ff02027208 */ /* 0x000fe40001000000 */
[----:B------:R-:W-:-:S03]  /*4950*/  PLOP3.LUT P2, PT, PT, PT, UP1, 0x40, 0x0 ;  /* 0x000000000000781c */ /* 0x000fc60003f4e818 */
        /* <DEDUP_REMOVED lines=32> */
[----:B------:R2:W3:Y:S01]  /*4b60*/  MUFU.EX2 R12, R13 ;  /* 0x0000000d000c7308 */ /* 0x0004e20000000800 */
[----:B0-----:R-:W-:Y:S01]  /*4b70*/  FADD.FTZ R34, R0, R9 ;  /* 0x0000000900227221 */ /* 0x001fe20000010000 */
[-CC-:B------:R-:W-:Y:S01]  /*4b80*/  FFMA.FTZ R107, R107, R6.reuse, -R2.reuse ;  /* 0x000000066b6b7223 */ /* 0x180fe20000010802 */
[-CC-:B------:R-:W-:Y:S01]  /*4b90*/  FFMA.FTZ R111, R111, R6.reuse, -R2.reuse ;  /* 0x000000066f6f7223 */ /* 0x180fe20000010802 */
[-CC-:B------:R-:W-:Y:S01]  /*4ba0*/  FFMA.FTZ R105, R105, R6.reuse, -R2.reuse ;  /* 0x0000000669697223 */ /* 0x180fe20000010802 */
[----:B------:R-:W-:Y:S01]  /*4bb0*/  FFMA.FTZ R113, R113, R6, -R2 ;  /* 0x0000000671717223 */ /* 0x000fe20000010802 */
[----:B------:R-:W-:-:S02]  /*4bc0*/  F2FP.BF16.F32.PACK_AB R181, R9, R0 ;  /* 0x0000000009b5723e */ /* 0x000fc400000010ff */
[----:B------:R-:W0:Y:S01]  /*4bd0*/  MUFU.EX2 R15, R15 ;  /* 0x0000000f000f7308 */ /* 0x000e220000000800 */
[----:B--2---:R-:W-:Y:S01]  /*4be0*/  FADD.FTZ R13, R77, R36 ;  /* 0x000000244d0d7221 */ /* 0x004fe20000010000 */
[----:B-1----:R-:W-:-:S03]  /*4bf0*/  FADD.FTZ R7, R11, R34 ;  /* 0x000000220b077221 */ /* 0x002fc60000010000 */
[----:B------:R-:W-:Y:S01]  /*4c00*/  FADD.FTZ R38, R168, R13 ;  /* 0x0000000da8267221 */ /* 0x000fe20000010000 */
[C---:B------:R-:W-:Y:S02]  /*4c10*/  F2FP.BF16.F32.PACK_AB R168, R79.reuse, R168 ;  /* 0x000000a84fa8723e */ /* 0x040fe400000010ff */
[----:B------:R-:W1:Y:S01]  /*4c20*/  MUFU.EX2 R14, R21 ;  /* 0x00000015000e7308 */ /* 0x000e620000000800 */
[C---:B---3--:R-:W-:Y:S01]  /*4c30*/  FADD.FTZ R36, R12.reuse, R7 ;  /* 0x000000070c247221 */ /* 0x048fe20000010000 */
[----:B------:R-:W-:Y:S01]  /*4c40*/  FADD.FTZ R13, R79, R38 ;  /* 0x000000264f0d7221 */ /* 0x000fe20000010000 */
[----:B------:R-:W-:-:S03]  /*4c50*/  F2FP.BF16.F32.PACK_AB R183, R12, R11 ;  /* 0x0000000b0cb7723e */ /* 0x000fc600000010ff */
[----:B------:R-:W-:Y:S01]  /*4c60*/  FADD.FTZ R38, R170, R13 ;  /* 0x0000000daa267221 */ /* 0x000fe20000010000 */
[----:B------:R-:W-:Y:S01]  /*4c70*/  F2FP.BF16.F32.PACK_AB R170, R81, R170 ;  /* 0x000000aa51aa723e */ /* 0x000fe200000010ff */
[----:B------:R-:W2:Y:S01]  /*4c80*/  MUFU.EX2 R25, R25 ;  /* 0x0000001900197308 */ /* 0x000ea20000000800 */
[----:B0-----:R-:W-:Y:S01]  /*4c90*/  FADD.FTZ R7, R15, R36 ;  /* 0x000000240f077221 */ /* 0x001fe20000010000 */
[----:B------:R-:W-:-:S04]  /*4ca0*/  FADD.FTZ R13, R81, R38 ;  /* 0x00000026510d7221 */ /* 0x000fc80000010000 */
[----:B------:R-:W-:Y:S01]  /*4cb0*/  FADD.FTZ R40, R164, R13 ;  /* 0x0000000da4287221 */ /* 0x000fe20000010000 */
[C---:B------:R-:W-:Y:S01]  /*4cc0*/  F2FP.BF16.F32.PACK_AB R164, R115.reuse, R164 ;  /* 0x000000a473a4723e */ /* 0x040fe200000010ff */
[----:B------:R-:W0:Y:S01]  /*4cd0*/  MUFU.EX2 R20, R27 ;  /* 0x0000001b00147308 */ /* 0x000e220000000800 */
[C---:B-1----:R-:W-:Y:S01]  /*4ce0*/  FADD.FTZ R36, R14.reuse, R7 ;  /* 0x000000070e247221 */ /* 0x042fe20000010000 */
[----:B------:R-:W-:Y:S01]  /*4cf0*/  FADD.FTZ R40, R115, R40 ;  /* 0x0000002873287221 */ /* 0x000fe20000010000 */
[----:B------:R-:W-:-:S03]  /*4d00*/  F2FP.BF16.F32.PACK_AB R177, R14, R15 ;  /* 0x0000000f0eb1723e */ /* 0x000fc600000010ff */
[----:B------:R-:W-:Y:S02]  /*4d10*/  FADD.FTZ R13, R103, R40 ;  /* 0x00000028670d7221 */ /* 0x000fe40000010000 */
[----:B------:R-:W1:Y:S01]  /*4d20*/  MUFU.EX2 R29, R29 ;  /* 0x0000001d001d7308 */ /* 0x000e620000000800 */
[----:B--2---:R-:W-:Y:S01]  /*4d30*/  FADD.FTZ R7, R25, R36 ;  /* 0x0000002419077221 */ /* 0x004fe20000010000 */
[----:B------:R-:W-:-:S04]  /*4d40*/  FADD.FTZ R40, R8, R13 ;  /* 0x0000000d08287221 */ /* 0x000fc80000010000 */
[----:B------:R-:W-:Y:S02]  /*4d50*/  FADD.FTZ R13, R99, R40 ;  /* 0x00000028630d7221 */ /* 0x000fe40000010000 */
[----:B------:R-:W2:Y:S01]  /*4d60*/  MUFU.EX2 R24, R31 ;  /* 0x0000001f00187308 */ /* 0x000ea20000000800 */
[----:B0-----:R-:W-:Y:S01]  /*4d70*/  FADD.FTZ R38, R20, R7 ;  /* 0x0000000714267221 */ /* 0x001fe20000010000 */
[C---:B------:R-:W-:Y:S01]  /*4d80*/  FADD.FTZ R2, R160.reuse, R13 ;  /* 0x0000000da0027221 */ /* 0x040fe20000010000 */
[----:B------:R-:W-:Y:S02]  /*4d90*/  F2FP.BF16.F32.PACK_AB R160, R160, R99 ;  /* 0x00000063a0a0723e */ /* 0x000fe400000010ff */
[----:B------:R-:W-:Y:S01]  /*4da0*/  F2FP.BF16.F32.PACK_AB R179, R20, R25 ;  /* 0x0000001914b3723e */ /* 0x000fe200000010ff */
[----:B------:R-:W-:Y:S02]  /*4db0*/  FADD.FTZ R13, R95, R2 ;  /* 0x000000025f0d7221 */ /* 0x000fe40000010000 */
        /* <DEDUP_REMOVED lines=76> */
[----:B------:R-:W-:-:S03]  /*5280*/  F2FP.BF16.F32.PACK_AB R153, R0, R107 ;  /* 0x0000006b0099723e */ /* 0x000fc600000010ff */
[----:B-1----:R-:W-:-:S04]  /*5290*/  FADD.FTZ R3, R105, R12 ;  /* 0x0000000c69037221 */ /* 0x002fc80000010000 */
[C---:B--2---:R-:W-:Y:S01]  /*52a0*/  FADD.FTZ R0, R10.reuse, R3 ;  /* 0x000000030a007221 */ /* 0x044fe20000010000 */
        /* <DEDUP_REMOVED lines=13> */
.L_x_1382:
[----:B------:R-:W-:-:S11]  /*5380*/  UISETP.NE.AND UP2, UPT, UR7, 0x1, UPT ;  /* 0x000000010700788c */ /* 0x000fd6000bf45270 */
[----:B------:R-:W-:Y:S02]  /*5390*/  @UP2 ULDC.64 UR10, c[0x0][0x9e8] ;  /* 0x00027a00000a2ab9 */ /* 0x000fe40000000a00 */
[----:B------:R-:W-:-:S04]  /*53a0*/  UIMAD.WIDE.U32 UR14, UR18, UR10, URZ ;  /* 0x0000000a120e72a5 */ /* 0x000fc8000f8e003f */
[----:B------:R-:W-:-:S12]  /*53b0*/  @UP2 USHF.R.U32.HI UR18, URZ, UR11, UR15 ;  /* 0x0000000b3f122299 */ /* 0x000fd8000801160f */
.L_x_1383:
[----:B------:R-:W-:-:S04]  /*53c0*/  UIMAD UR7, UR18, UR7, UR7 ;  /* 0x00000007120772a4 */ /* 0x000fc8000f8e0207 */
[----:B------:R-:W-:-:S04]  /*53d0*/  UISETP.LT.AND UP2, UPT, UR6, UR7, UPT ;  /* 0x000000070600728c */ /* 0x000fc8000bf41270 */
[----:B------:R-:W-:-:S12]  /*53e0*/  USEL UR6, UR6, UR7, UP2 ;  /* 0x0000000706067287 */ /* 0x000fd80009000000 */
.L_x_1381:
        /* <DEDUP_REMOVED lines=43> */
.L_x_1401:
        /* <DEDUP_REMOVED lines=9> */
.L_x_1386:
[----:B------:R-:W-:Y:S01]  /*5730*/  ULEA UR6, UR57, UR41, 0x3 ;  /* 0x0000002939067291 */ /* 0x000fe2000f8e183f */
[----:B------:R-:W-:-:S05]  /*5740*/  IMAD.U32 R6, RZ, RZ, UR56 ;  /* 0x00000038ff067e24 */ /* 0x000fca000f8e00ff */
[----:B------:R-:W-:-:S04]  /*5750*/  SHF.L.U32 R6, R6, 0x1f, RZ ;  /* 0x0000001f06067819 */ /* 0x000fc800000006ff */
[----:B------:R0:W1:Y:S01]  /*5760*/  SYNCS.PHASECHK.TRANS64.TRYWAIT P2, [UR6+0x28830], R6 ;  /* 0x02883006ff0075a7 */ /* 0x0000620008040146 */
[----:B------:R-:W-:Y:S05]  /*5770*/  @!P0 BRA `(.L_x_1387) ;  /* 0x0000000000048947 */ /* 0x000fea0003800000 */
[----:B------:R-:W-:Y:S01]  /*5780*/  BPT.TRAP 0x1 ;  /* 0x000000040000795c */ /* 0x000fe20000300000 */
.L_x_1387:
[----:B-1----:R-:W-:Y:S05]  /*5790*/  @P2 BRA `(.L_x_1385) ;  /* 0x0000000000082947 */ /* 0x002fea0003800000 */
[----:B------:R-:W1:Y:S02]  /*57a0*/  SYNCS.PHASECHK.TRANS64.TRYWAIT P2, [UR6+0x28830], R6 ;  /* 0x02883006ff0075a7 */ /* 0x000e640008040146 */
[----:B-1----:R-:W-:Y:S05]  /*57b0*/  @!P2 BRA `(.L_x_1388) ;  /* 0x00000128009ca947 */ /* 0x002fea0003800000 */
.L_x_1385:
        /* <DEDUP_REMOVED lines=45> */
.L_x_1390:
[----:B------:R-:W-:Y:S01]  /*5a90*/  ULEA UR6, UR45, UR41, 0x3 ;  /* 0x000000292d067291 */ /* 0x000fe2000f8e183f */
[----:B------:R-:W-:-:S05]  /*5aa0*/  IMAD.U32 R6, RZ, RZ, UR46 ;  /* 0x0000002eff067e24 */ /* 0x000fca000f8e00ff */
[----:B------:R-:W-:-:S04]  /*5ab0*/  SHF.L.U32 R6, R6, 0x1f, RZ ;  /* 0x0000001f06067819 */ /* 0x000fc800000006ff */
[----:B------:R0:W1:Y:S01]  /*5ac0*/  SYNCS.PHASECHK.TRANS64.TRYWAIT P2, [UR6+0x28850], R6 ;  /* 0x02885006ff0075a7 */ /* 0x0000620008040146 */
[----:B------:R-:W-:Y:S05]  /*5ad0*/  @!P0 BRA `(.L_x_1391) ;  /* 0x0000000000048947 */ /* 0x000fea0003800000 */
[----:B------:R-:W-:Y:S01]  /*5ae0*/  BPT.TRAP 0x1 ;  /* 0x000000040000795c */ /* 0x000fe20000300000 */
.L_x_1391:
[----:B-1----:R-:W-:Y:S05]  /*5af0*/  @P2 BRA `(.L_x_1389) ;  /* 0x0000000000082947 */ /* 0x002fea0003800000 */
[----:B------:R-:W1:Y:S02]  /*5b00*/  SYNCS.PHASECHK.TRANS64.TRYWAIT P2, [UR6+0x28850], R6 ;  /* 0x02885006ff0075a7 */ /* 0x000e640008040146 */
[----:B-1----:R-:W-:Y:S05]  /*5b10*/  @!P2 BRA `(.L_x_1392) ;  /* 0x0000012400dca947 */ /* 0x002fea0003800000 */
.L_x_1389:
[----:B------:R-:W-:Y:S01]  /*5b20*/  UIADD3 UR6, UR41, 0x400, URZ ;  /* 0x0000040029067890 */ /* 0x000fe2000fffe03f */
[----:B------:R-:W-:Y:S01]  /*5b30*/  WARPGROUP.ARRIVE ;  /* 0x00000000000079c5 */ /* 0x000fe20000000000 */
[----:B------:R-:W-:Y:S01]  /*5b40*/  UMOV UR7, 0x40000040 ;  /* 0x4000004000077882 */ /* 0x000fe20000000000 */
[----:B------:R-:W-:Y:S01]  /*5b50*/  PLOP3.LUT P2, PT, PT, PT, UP0, 0x80, 0x0 ;  /* 0x000000000000781c */ /* 0x000fe20003f4f008 */
[----:B------:R-:W-:Y:S01]  /*5b60*/  USHF.R.U32.HI UR6, URZ, 0x4, UR6 ;  /* 0x000000043f067899 */ /* 0x000fe20008011606 */
[----:B------:R-:W-:Y:S01]  /*5b70*/  PLOP3.LUT P3, PT, PT, PT, UP0, 0x80, 0x0 ;  /* 0x000000000000781c */ /* 0x000fe20003f6f008 */
[----:B------:R-:W-:Y:S01]  /*5b80*/  FMUL.FTZ R8, R27, UR55 ;  /* 0x000000371b087c20 */ /* 0x000fe20008410000 */
[----:B------:R-:W-:Y:S01]  /*5b90*/  FMUL.FTZ R13, R25, UR55 ;  /* 0x00000037190d7c20 */ /* 0x000fe20008410000 */
[----:B------:R-:W-:Y:S01]  /*5ba0*/  ULOP3.LUT UR6, UR6, 0x3fff, URZ, 0xc0, !UPT ;  /* 0x00003fff06067892 */ /* 0x000fe2000f8ec03f */
[----:B------:R-:W-:Y:S01]  /*5bb0*/  FMUL.FTZ R27, R55, UR55 ;  /* 0x00000037371b7c20 */ /* 0x000fe20008410000 */
[----:B------:R-:W-:Y:S01]  /*5bc0*/  FMUL.FTZ R25, R50, UR55 ;  /* 0x0000003732197c20 */ /* 0x000fe20008410000 */
[----:B------:R-:W-:Y:S01]  /*5bd0*/  FMUL.FTZ R55, R61, UR55 ;  /* 0x000000373d377c20 */ /* 0x000fe20008410000 */
[----:B------:R-:W-:Y:S01]  /*5be0*/  ULOP3.LUT UR6, UR6, 0x4000000, URZ, 0xfc, !UPT ;  /* 0x0400000006067892 */ /* 0x000fe2000f8efc3f */
[----:B------:R-:W-:-:S02]  /*5bf0*/  VIADD R61, R17, UR38 ;  /* 0x00000026113d7c36 */ /* 0x000fc40008000000 */
[----:B-1----:R-:W-:Y:S01]  /*5c00*/  FMUL.FTZ R7, R26, UR55 ;  /* 0x000000371a077c20 */ /* 0x002fe20008410000 */
[----:B------:R-:W-:Y:S01]  /*5c10*/  IMAD.U32 R50, RZ, RZ, UR57 ;  /* 0x00000039ff327e24 */ /* 0x000fe2000f8e00ff */
[----:B------:R-:W-:Y:S01]  /*5c20*/  ULEA UR10, UR45, UR6, 0xb ;  /* 0x000000062d0a7291 */ /* 0x000fe2000f8e583f */
[----:B------:R-:W-:Y:S01]  /*5c30*/  FMUL.FTZ R26, R51, UR55 ;  /* 0x00000037331a7c20 */ /* 0x000fe20008410000 */
[----:B0-----:R-:W-:Y:S01]  /*5c40*/  FMUL.FTZ R6, R24, UR55 ;  /* 0x0000003718067c20 */ /* 0x001fe20008410000 */
[----:B------:R-:W-:Y:S01]  /*5c50*/  FMUL.FTZ R10, R30, UR55 ;  /* 0x000000371e0a7c20 */ /* 0x000fe20008410000 */
[----:B------:R-:W-:Y:S01]  /*5c60*/  @!P1 LEA R50, R50, UR41, 0x3 ;  /* 0x0000002932329c11 */ /* 0x000fe2000f8e18ff */
[----:B------:R-:W-:Y:S01]  /*5c70*/  FMUL.FTZ R24, R43, UR55 ;  /* 0x000000372b187c20 */ /* 0x000fe20008410000 */
[----:B------:R-:W-:Y:S01]  /*5c80*/  FMUL.FTZ R30, R63, UR55 ;  /* 0x000000373f1e7c20 */ /* 0x000fe20008410000 */
[----:B------:R-:W-:Y:S01]  /*5c90*/  UMOV UR6, UR10 ;  /* 0x0000000a00067c82 */ /* 0x000fe20008000000 */
[----:B------:R-:W-:Y:S01]  /*5ca0*/  FMUL.FTZ R43, R78, UR55 ;  /* 0x000000374e2b7c20 */ /* 0x000fe20008410000 */
[----:B------:R-:W-:Y:S01]  /*5cb0*/  HGMMA.64x128x16.F32.BF16 R88, R180, gdesc[UR4].tnspB, R88, gsb0 ;  /* 0x41e00004b4587df0 */ /* 0x000fe20008001858 */
[----:B------:R-:W-:Y:S01]  /*5cc0*/  UIADD3 UR6, UR10, 0x80, URZ ;  /* 0x000000800a067890 */ /* 0x000fe2000fffe03f */
[----:B------:R-:W-:Y:S01]  /*5cd0*/  @!P1 VIADD R50, R50, 0x28840 ;  /* 0x0002884032329836 */ /* 0x000fe20000000000 */
[----:B------:R-:W-:Y:S01]  /*5ce0*/  UMOV UR7, 0x40000040 ;  /* 0x4000004000077882 */ /* 0x000fe20000000000 */
[----:B------:R-:W-:-:S02]  /*5cf0*/  IMAD.SHL.U32 R78, R3, 0x80, RZ ;  /* 0x00000080034e7824 */ /* 0x000fc400078e00ff */
        /* <DEDUP_REMOVED lines=12> */
[----:B------:R-:W-:Y:S01]  /*5dc0*/  IADD3 R57, -R78, 0x1, RZ ;  /* 0x000000014e397810 */ /* 0x000fe20007ffe1ff */
        /* <DEDUP_REMOVED lines=17> */
[----:B------:R-:W-:Y:S01]  /*5ee0*/  IMAD R57, R16, -0x2, R57 ;  /* 0xfffffffe10397824 */ /* 0x000fe200078e0239 */
[----:B------:R-:W0:Y:S08]  /*5ef0*/  MUFU.TANH R6, R6 ;  /* 0x0000000600067308 */ /* 0x000e300000002400 */
[----:B------:R-:W1:Y:S08]  /*5f00*/  MUFU.TANH R13, R13 ;  /* 0x0000000d000d7308 */ /* 0x000e700000002400 */
        /* <DEDUP_REMOVED lines=33> */
[----:B------:R0:W0:Y:S08]  /*6120*/  MUFU.TANH R66, R73 ;  /* 0x0000004900427308 */ /* 0x0000300000002400 */
        /* <DEDUP_REMOVED lines=11> */
[----:B------:R0:W0:Y:S08]  /*61e0*/  MUFU.TANH R70, R81 ;  /* 0x0000005100467308 */ /* 0x0000300000002400 */
[----:B------:R-:W0:Y:S01]  /*61f0*/  MUFU.TANH R84, R84 ;  /* 0x0000005400547308 */ /* 0x000e220000002400 */
        /* <DEDUP_REMOVED lines=8> */
[----:B------:R-:W-:-:S05]  /*6280*/  FMUL.FTZ R36, R71, UR55 ;  /* 0x0000003747247c20 */ /* 0x000fca0008410000 */
[----:B------:R-:W-:Y:S01]  /*6290*/  HGMMA.64x128x16.F32.BF16 R88, R164, gdesc[UR4].tnspB, R88, gsb0 ;  /* 0x41e00004a4587df0 */ /* 0x000fe20008001858 */
[----:B------:R-:W-:Y:S01]  /*62a0*/  UIADD3 UR6, UR10, 0x280, URZ ;  /* 0x000002800a067890 */ /* 0x000fe2000fffe03f */
[----:B------:R-:W0:Y:S01]  /*62b0*/  MUFU.TANH R168, R168 ;  /* 0x000000a800a87308 */ /* 0x000e220000002400 */
[----:B------:R-:W-:-:S07]  /*62c0*/  UMOV UR7, 0x40000040 ;  /* 0x4000004000077882 */ /* 0x000fce0000000000 */
[----:B------:R-:W0:Y:S01]  /*62d0*/  MUFU.TANH R36, R36 ;  /* 0x0000002400247308 */ /* 0x000e220000002400 */
[----:B------:R-:W-:Y:S02]  /*62e0*/  WARPGROUP.DEPBAR.LE gsb0, 0x0 ;  /* 0x00008000000079c5 */ /* 0x000fe40000010000 */
        /* <DEDUP_REMOVED lines=8> */
[----:B------:R-:W-:Y:S01]  /*6370*/  IADD3 R56, -R23, 0xb, RZ ;  /* 0x0000000b17387810 */ /* 0x000fe20007ffe1ff */
        /* <DEDUP_REMOVED lines=10> */
[----:B------:R-:W-:Y:S01]  /*6420*/  IMAD.U32 R62, RZ, RZ, UR44 ;  /* 0x0000002cff3e7e24 */ /* 0x000fe2000f8e00ff */
[----:B------:R-:W0:Y:S04]  /*6430*/  MUFU.TANH R164, R164 ;  /* 0x000000a400a47308 */ /* 0x000e280000002400 */
[----:B------:R-:W-:-:S04]  /*6440*/  IADD3 R57, -R62, UR39, R57 ;  /* 0x000000273e397c10 */ /* 0x000fc8000fffe139 */
        /* <DEDUP_REMOVED lines=24> */
[----:B------:R-:W0:Y:S01]  /*65d0*/  MUFU.TANH R160, R160 ;  /* 0x000000a000a07308 */ /* 0x000e220000002400 */
[----:B------:R-:W-:-:S07]  /*65e0*/  VIADD R82, R57, UR54 ;  /* 0x0000003639527c36 */ /* 0x000fce0008000000 */
        /* <DEDUP_REMOVED lines=14> */
[----:B------:R-:W-:Y:S02]  /*66d0*/  @!P1 PRMT R51, RZ, 0x654, R50 ;  /* 0x00000654ff339816 */ /* 0x000fe40000000032 */
[----:B------:R0:W0:Y:S01]  /*66e0*/  MUFU.TANH R50, R86 ;  /* 0x0000005600327308 */ /* 0x0000220000002400 */
[----:B------:R-:W5:Y:S02]  /*66f0*/  SHFL.IDX PT, R63, R61, RZ, 0x1c1f ;  /* 0x001c1fff3d3f7589 */ /* 0x000f6400000e0000 */
[----:B-----5:R-:W-:Y:S01]  /*6700*/  IMAD.IADD R62, R82, 0x1, R63 ;  /* 0x00000001523e7824 */ /* 0x020fe200078e023f */
[----:B------:R-:W-:Y:S02]  /*6710*/  WARPGROUP.DEPBAR.LE gsb0, 0x0 ;  /* 0x00008000000079c5 */ /* 0x000fe40000010000 */
[----:B------:R0:W-:Y:S06]  /*6720*/  BAR.ARV R56, 0x100 ;  /* 0x000400380000751d */ /* 0x0001ec0000002000 */
[----:B------:R5:W-:Y:S01]  /*6730*/  @!P1 SYNCS.ARRIVE.TRANS64.RED.A1T0 RZ, [R51+URZ], RZ ;  /* 0x000000ff33ff99a7 */ /* 0x000be2000810043f */
[----:B------:R-:W-:-:S04]  /*6740*/  VIADD R152, R57, UR52 ;  /* 0x0000003439987c36 */ /* 0x000fc80008000000 */
[----:B------:R-:W-:Y:S02]  /*6750*/  IMAD.IADD R64, R152, 0x1, R63 ;  /* 0x0000000198407824 */ /* 0x000fe400078e023f */
[----:B-----5:R-:W-:-:S06]  /*6760*/  FMUL.FTZ R51, R87, UR55 ;  /* 0x0000003757337c20 */ /* 0x020fcc0008410000 */
[----:B------:R-:W0:Y:S01]  /*6770*/  MUFU.TANH R51, R51 ;  /* 0x0000003300337308 */ /* 0x000e220000002400 */
[----:B-1234-:R-:W-:Y:S05]  /*6780*/  @P2 BRA `(.L_x_1393) ;  /* 0x00000000005c2947 */ /* 0x01efea0003800000 */
[----:B0-----:R-:W-:Y:S01]  /*6790*/  IMAD.U32 R56, RZ, RZ, UR44 ;  /* 0x0000002cff387e24 */ /* 0x001fe2000f8e00ff */
[----:B------:R-:W-:Y:S04]  /*67a0*/  BSSY B0, `(.L_x_1394) ;  /* 0x0000011000007945 */ /* 0x000fe80003800000 */
[----:B------:R-:W-:-:S04]  /*67b0*/  IADD3 R63, -R56, UR39, R63 ;  /* 0x00000027383f7c10 */ /* 0x000fc8000fffe13f */
        /* <DEDUP_REMOVED lines=10> */
.L_x_1395:
[----:B------:R-:W-:-:S05]  /*6860*/  IMAD.U32 R65, RZ, RZ, UR53 ;  /* 0x00000035ff417e24 */ /* 0x000fca000f8e00ff */
[----:B------:R-:W-:-:S13]  /*6870*/  ISETP.NE.AND P2, PT, R65, 0x1, PT ;  /* 0x000000014100780c */ /* 0x000fda0003f45270 */
[----:B------:R-:W0:Y:S02]  /*6880*/  @P2 LDC.64 R56, c[0x0][0x9e8] ;  /* 0x00027a00ff382b82 */ /* 0x000e240000000a00 */
[----:B0-----:R-:W-:-:S05]  /*6890*/  @P2 IMAD.HI.U32 R56, R63, R56, RZ ;  /* 0x000000383f382227 */ /* 0x001fca00078e00ff */
[----:B------:R-:W-:-:S07]  /*68a0*/  @P2 SHF.R.U32.HI R63, RZ, R57, R56 ;  /* 0x00000039ff3f2219 */ /* 0x000fce0000011638 */
.L_x_1396:
[----:B------:R-:W-:Y:S05]  /*68b0*/  BSYNC B0 ;  /* 0x0000000000007941 */ /* 0x000fea0003800000 */
.L_x_1394:
[----:B------:R-:W-:-:S04]  /*68c0*/  IMAD R63, R63, R65, -R78 ;  /* 0x000000413f3f7224 */ /* 0x000fc800078e0a4e */
[----:B------:R-:W-:-:S05]  /*68d0*/  IMAD R63, R16, -0x2, R63 ;  /* 0xfffffffe103f7824 */ /* 0x000fca00078e023f */
[----:B------:R-:W-:Y:S02]  /*68e0*/  VIADDMNMX R62, R63, R65, R62, PT ;  /* 0x000000413f3e7246 */ /* 0x000fe4000380013e */
[----:B------:R-:W-:-:S07]  /*68f0*/  VIMNMX R64, R64, R63, !PT ;  /* 0x0000003f40407248 */ /* 0x000fce0007fe0100 */
.L_x_1393:
[----:B------:R-:W-:Y:S01]  /*6900*/  ISETP.GT.AND P2, PT, R3, -0x1, PT ;  /* 0xffffffff0300780c */ /* 0x000fe20003f44270 */
[----:B------:R-:W1:Y:S03]  /*6910*/  SHFL.IDX PT, R155, R61, 0x1, 0x1c1f ;  /* 0x003c1f003d9b7f89 */ /* 0x000e6600000e0000 */
[C---:B------:R-:W-:Y:S02]  /*6920*/  ISETP.GT.AND P5, PT, R64.reuse, RZ, P2 ;  /* 0x000000ff4000720c */ /* 0x040fe400017a4270 */
[----:B------:R-:W-:Y:S02]  /*6930*/  ISETP.GT.AND P4, PT, R64, 0x1, P2 ;  /* 0x000000014000780c */ /* 0x000fe40001784270 */
[----:B------:R-:W-:Y:S02]  /*6940*/  ISETP.LT.OR P5, PT, R62, 0x1, P5 ;  /* 0x000000013e00780c */ /* 0x000fe40002fa1670 */
[----:B------:R-:W-:-:S02]  /*6950*/  ISETP.GT.AND P6, PT, R64, 0x8, P2 ;  /* 0x000000084000780c */ /* 0x000fc400017c4270 */
[----:B0-----:R-:W-:Y:S02]  /*6960*/  FSEL R163, R6, -INF , !P5 ;  /* 0xff80000006a37808 */ /* 0x001fe40006800000 */
[C---:B------:R-:W-:Y:S02]  /*6970*/  ISETP.GT.AND P5, PT, R64.reuse, 0x10, P2 ;  /* 0x000000104000780c */ /* 0x040fe400017a4270 */
[----:B------:R-:W-:Y:S02]  /*6980*/  ISETP.GT.AND P3, PT, R64, 0x9, P2 ;  /* 0x000000094000780c */ /* 0x000fe40001764270 */
[C---:B------:R-:W-:Y:S02]  /*6990*/  ISETP.LT.OR P5, PT, R62.reuse, 0x11, P5 ;  /* 0x000000113e00780c */ /* 0x040fe40002fa1670 */
[----:B------:R-:W-:Y:S02]  /*69a0*/  ISETP.LT.OR P4, PT, R62, 0x2, P4 ;  /* 0x000000023e00780c */ /* 0x000fe40002781670 */
[----:B------:R-:W-:-:S02]  /*69b0*/  FSEL R183, R166, -INF , !P5 ;  /* 0xff800000a6b77808 */ /* 0x000fc40006800000 */
[----:B------:R-:W-:Y:S02]  /*69c0*/  ISETP.GT.AND P5, PT, R64, 0x20, P2 ;  /* 0x000000204000780c */ /* 0x000fe400017a4270 */
        /* <DEDUP_REMOVED lines=22> */
[----:B-1----:R-:W-:Y:S01]  /*6b30*/  IMAD.IADD R46, R82, 0x1, R155 ;  /* 0x00000001522e7824 */ /* 0x002fe200078e029b */
        /* <DEDUP_REMOVED lines=66> */
[----:B------:R-:W-:Y:S01]  /*6f60*/  IMAD.U32 R6, RZ, RZ, UR44 ;  /* 0x0000002cff067e24 */ /* 0x000fe2000f8e00ff */
        /* <DEDUP_REMOVED lines=12> */
.L_x_1399:
[----:B------:R-:W-:-:S05]  /*7030*/  IMAD.U32 R6, RZ, RZ, UR53 ;  /* 0x00000035ff067e24 */ /* 0x000fca000f8e00ff */
[----:B------:R-:W-:-:S13]  /*7040*/  ISETP.NE.AND P3, PT, R6, 0x1, PT ;  /* 0x000000010600780c */ /* 0x000fda0003f65270 */
[----:B------:R-:W0:Y:S02]  /*7050*/  @P3 LDC.64 R40, c[0x0][0x9e8] ;  /* 0x00027a00ff283b82 */ /* 0x000e240000000a00 */
[----:B0-----:R-:W-:-:S05]  /*7060*/  @P3 IMAD.HI.U32 R40, R13, R40, RZ ;  /* 0x000000280d283227 */ /* 0x001fca00078e00ff */
[----:B------:R-:W-:-:S07]  /*7070*/  @P3 SHF.R.U32.HI R13, RZ, R41, R40 ;  /* 0x00000029ff0d3219 */ /* 0x000fce0000011628 */
.L_x_1400:
[----:B------:R-:W-:Y:S05]  /*7080*/  BSYNC B0 ;  /* 0x0000000000007941 */ /* 0x000fea0003800000 */
.L_x_1398:
[----:B------:R-:W-:-:S04]  /*7090*/  IMAD R13, R13, R6, -R78 ;  /* 0x000000060d0d7224 */ /* 0x000fc800078e0a4e */
[----:B------:R-:W-:-:S05]  /*70a0*/  IMAD R13, R16, -0x2, R13 ;  /* 0xfffffffe100d7824 */ /* 0x000fca00078e020d */
[----:B------:R-:W-:Y:S02]  /*70b0*/  VIADDMNMX R46, R13, R6, R46, PT ;  /* 0x000000060d2e7246 */ /* 0x000fe4000380012e */
[----:B------:R-:W-:-:S07]  /*70c0*/  VIMNMX R48, R48, R13, !PT ;  /* 0x0000000d30307248 */ /* 0x000fce0007fe0100 */
.L_x_1397:
[----:B------:R-:W-:Y:S01]  /*70d0*/  FMNMX.FTZ R6, R163, R4, !PT ;  /* 0x00000004a3067209 */ /* 0x000fe20007810000 */
[----:B------:R-:W-:Y:S01]  /*70e0*/  UMOV UR46, UR56 ;  /* 0x00000038002e7c82 */ /* 0x000fe20008000000 */
[C---:B------:R-:W-:Y:S02]  /*70f0*/  ISETP.GT.AND P4, PT, R48.reuse, 0x1, P2 ;  /* 0x000000013000780c */ /* 0x040fe40001784270 */
        /* <DEDUP_REMOVED lines=9> */
[----:B------:R-:W-:-:S02]  /*7190*/  FSEL R155, R10, -INF , !P6 ;  /* 0xff8000000a9b7808 */ /* 0x000fc40007000000 */
[----:B------:R-:W-:Y:S02]  /*71a0*/  FMNMX.FTZ R6, R181, R6, !PT ;  /* 0x00000006b5067209 */ /* 0x000fe40007810000 */
        /* <DEDUP_REMOVED lines=12> */
[----:B------:R-:W-:Y:S02]  /*7270*/  ISETP.LT.OR P5, PT, R46, 0x11, P5 ;  /* 0x000000112e00780c */ /* 0x000fe40002fa1670 */
[----:B------:R-:W-:Y:S02]  /*7280*/  FMNMX.FTZ R6, R85, R6, !PT ;  /* 0x0000000655067209 */ /* 0x000fe40007810000 */
[----:B------:R-:W-:Y:S02]  /*7290*/  ISETP.GT.AND P3, PT, R48, 0x18, P2 ;  /* 0x000000183000780c */ /* 0x000fe40001764270 */
[----:B------:R-:W-:Y:S02]  /*72a0*/  FMNMX.FTZ R6, R83, R6, !PT ;  /* 0x0000000653067209 */ /* 0x000fe40007810000 */
[----:B------:R-:W-:-:S02]  /*72b0*/  ISETP.LT.OR P3, PT, R46, 0x19, P3 ;  /* 0x000000192e00780c */ /* 0x000fc40001f61670 */
        /* <DEDUP_REMOVED lines=25> */
[----:B------:R-:W-:-:S04]  /*7450*/  ISETP.GT.AND P5, PT, R48, 0x19, P2 ;  /* 0x000000193000780c */ /* 0x000fc800017a4270 */
[----:B------:R-:W-:Y:S02]  /*7460*/  FSEL R8, R8, RZ, P6 ;  /* 0x000000ff08087208 */ /* 0x000fe40003000000 */
[----:B------:R-:W-:-:S03]  /*7470*/  ISETP.LT.OR P5, PT, R46, 0x1a, P5 ;  /* 0x0000001a2e00780c */ /* 0x000fc60002fa1670 */
[-CC-:B------:R-:W-:Y:S01]  /*7480*/  FFMA.FTZ R9, R163, R6.reuse, -R8.reuse ;  /* 0x00000006a3097223 */ /* 0x180fe20000010808 */
[----:B------:R-:W-:Y:S01]  /*7490*/  FSEL R163, R11, -INF , !P4 ;  /* 0xff8000000ba37808 */ /* 0x000fe20006000000 */
[-CC-:B------:R-:W-:Y:S01]  /*74a0*/  FFMA.FTZ R180, R171, R6.reuse, -R8.reuse ;  /* 0x00000006abb47223 */ /* 0x180fe20000010808 */
[----:B------:R-:W-:Y:S01]  /*74b0*/  ISETP.GT.AND P4, PT, R48, 0x20, P2 ;  /* 0x000000203000780c */ /* 0x000fe20001784270 */
[-CC-:B------:R-:W-:Y:S01]  /*74c0*/  FFMA.FTZ R182, R169, R6.reuse, -R8.reuse ;  /* 0x00000006a9b67223 */ /* 0x180fe20000010808 */
[----:B------:R-:W-:Y:S01]  /*74d0*/  FSEL R11, R20, -INF , !P3 ;  /* 0xff800000140b7808 */ /* 0x000fe20005800000 */
[-CC-:B------:R-:W-:Y:S01]  /*74e0*/  FFMA.FTZ R178, R181, R6.reuse, -R8.reuse ;  /* 0x00000006b5b27223 */ /* 0x180fe20000010808 */
[----:B------:R-:W-:Y:S01]  /*74f0*/  ISETP.LT.OR P4, PT, R46, 0x21, P4 ;  /* 0x000000212e00780c */ /* 0x000fe20002781670 */
[-CC-:B------:R-:W-:Y:S01]  /*7500*/  FFMA.FTZ R172, R173, R6.reuse, -R8.reuse ;  /* 0x00000006adac7223 */ /* 0x180fe20000010808 */
[C---:B------:R-:W-:Y:S01]  /*7510*/  ISETP.GT.AND P3, PT, R48.reuse, 0x21, P2 ;  /* 0x000000213000780c */ /* 0x040fe20001764270 */
[-CC-:B------:R-:W-:Y:S01]  /*7520*/  FFMA.FTZ R174, R161, R6.reuse, -R8.reuse ;  /* 0x00000006a1ae7223 */ /* 0x180fe20000010808 */
[----:B------:R-:W-:Y:S01]  /*7530*/  FSEL R21, R21, -INF , !P4 ;  /* 0xff80000015157808 */ /* 0x000fe20006000000 */
[-CC-:B------:R-:W-:Y:S01]  /*7540*/  FFMA.FTZ R168, R87, R6.reuse, -R8.reuse ;  /* 0x0000000657a87223 */ /* 0x180fe20000010808 */
[----:B------:R-:W-:Y:S01]  /*7550*/  ISETP.GT.AND P4, PT, R48, RZ, P2 ;  /* 0x000000ff3000720c */ /* 0x000fe20001784270 */
[-CC-:B------:R-:W-:Y:S01]  /*7560*/  FFMA.FTZ R176, R183, R6.reuse, -R8.reuse ;  /* 0x00000006b7b07223 */ /* 0x180fe20000010808 */
[----:B------:R-:W-:Y:S01]  /*7570*/  FSEL R167, R15, -INF , !P5 ;  /* 0xff8000000fa77808 */ /* 0x000fe20006800000 */
[-CC-:B------:R-:W-:Y:S01]  /*7580*/  FFMA.FTZ R15, R175, R6.reuse, -R8.reuse ;  /* 0x00000006af0f7223 */ /* 0x180fe20000010808 */
[----:B------:R-:W-:Y:S01]  /*7590*/  ISETP.LT.OR P4, PT, R46, 0x1, P4 ;  /* 0x000000012e00780c */ /* 0x000fe20002781670 */
[-CC-:B------:R-:W-:Y:S01]  /*75a0*/  FFMA.FTZ R170, R83, R6.reuse, -R8.reuse ;  /* 0x0000000653aa7223 */ /* 0x180fe20000010808 */
[----:B------:R-:W-:Y:S01]  /*75b0*/  ISETP.GT.AND P5, PT, R48, 0x28, P2 ;  /* 0x000000283000780c */ /* 0x000fe200017a4270 */
[-CC-:B------:R-:W-:Y:S01]  /*75c0*/  FFMA.FTZ R164, R79, R6.reuse, -R8.reuse ;  /* 0x000000064fa47223 */ /* 0x180fe20000010808 */
[----:B------:R-:W-:Y:S01]  /*75d0*/  FSEL R10, R7, -INF , !P4 ;  /* 0xff800000070a7808 */ /* 0x000fe20006000000 */
[-CC-:B------:R-:W-:Y:S01]  /*75e0*/  FFMA.FTZ R166, R75, R6.reuse, -R8.reuse ;  /* 0x000000064ba67223 */ /* 0x180fe20000010808 */
[----:B------:R-:W-:Y:S01]  /*75f0*/  ISETP.LT.OR P3, PT, R46, 0x22, P3 ;  /* 0x000000222e00780c */ /* 0x000fe20001f61670 */
[----:B------:R0:W-:Y:S01]  /*7600*/  MUFU.EX2 R7, R15 ;  /* 0x0000000f00077308 */ /* 0x0001e20000000800 */
[----:B------:R-:W-:Y:S01]  /*7610*/  FMNMX.FTZ R12, R10, R5, !PT ;  /* 0x000000050a0c7209 */ /* 0x000fe20007810000 */
[-CC-:B------:R-:W-:Y:S01]  /*7620*/  FFMA.FTZ R158, R57, R6.reuse, -R8.reuse ;  /* 0x00000006399e7223 */ /* 0x180fe20000010808 */
[----:B------:R-:W-:Y:S01]  /*7630*/  ISETP.LT.OR P5, PT, R46, 0x29, P5 ;  /* 0x000000292e00780c */ /* 0x000fe20002fa1670 */
[--C-:B------:R-:W-:Y:S01]  /*7640*/  FFMA.FTZ R156, R63, R6, -R8.reuse ;  /* 0x000000063f9c7223 */ /* 0x100fe20000010808 */
[----:B------:R-:W-:Y:S01]  /*7650*/  FMNMX.FTZ R12, R159, R12, !PT ;  /* 0x0000000c9f0c7209 */ /* 0x000fe20007810000 */
[--C-:B------:R-:W-:Y:S01]  /*7660*/  FFMA.FTZ R154, R49, R6, -R8.reuse ;  /* 0x00000006319a7223 */ /* 0x100fe20000010808 */
[----:B------:R-:W-:Y:S01]  /*7670*/  FSEL R171, R24, -INF , !P3 ;  /* 0xff80000018ab7808 */ /* 0x000fe20005800000 */
[----:B------:R-:W-:Y:S01]  /*7680*/  MUFU.EX2 R9, R9 ;  /* 0x0000000900097308 */ /* 0x000fe20000000800 */
[----:B------:R-:W-:Y:S01]  /*7690*/  FMNMX.FTZ R12, R155, R12, !PT ;  /* 0x0000000c9b0c7209 */ /* 0x000fe20007810000 */
[-CC-:B0-----:R-:W-:Y:S01]  /*76a0*/  FFMA.FTZ R15, R179, R6.reuse, -R8.reuse ;  /* 0x00000006b30f7223 */ /* 0x181fe20000010808 */
[----:B------:R-:W-:Y:S01]  /*76b0*/  ISETP.GT.AND P3, PT, R48, 0x29, P2 ;  /* 0x000000293000780c */ /* 0x000fe20001764270 */
[--C-:B------:R-:W-:Y:S01]  /*76c0*/  FFMA.FTZ R160, R65, R6, -R8.reuse ;  /* 0x0000000641a07223 */ /* 0x100fe20000010808 */
[----:B------:R-:W-:Y:S01]  /*76d0*/  FMNMX.FTZ R12, R157, R12, !PT ;  /* 0x0000000c9d0c7209 */ /* 0x000fe20007810000 */
[--C-:B------:R-:W-:Y:S01]  /*76e0*/  FFMA.FTZ R162, R67, R6, -R8.reuse ;  /* 0x0000000643a27223 */ /* 0x100fe20000010808 */
[----:B------:R-:W-:Y:S01]  /*76f0*/  FSEL R169, R28, -INF , !P5 ;  /* 0xff8000001ca97808 */ /* 0x000fe20006800000 */
[----:B------:R-:W-:Y:S01]  /*7700*/  MUFU.EX2 R180, R180 ;  /* 0x000000b400b47308 */ /* 0x000fe20000000800 */
[----:B------:R-:W-:Y:S01]  /*7710*/  FMNMX.FTZ R12, R41, R12, !PT ;  /* 0x0000000c290c7209 */ /* 0x000fe20007810000 */
[-CC-:B------:R-:W-:Y:S01]  /*7720*/  FFMA.FTZ R85, R85, R6.reuse, -R8.reuse ;  /* 0x0000000655557223 */ /* 0x180fe20000010808 */
[----:B------:R-:W-:Y:S01]  /*7730*/  ISETP.GT.AND P5, PT, R48, 0x30, P2 ;  /* 0x000000303000780c */ /* 0x000fe200017a4270 */
[--C-:B------:R-:W-:Y:S01]  /*7740*/  FFMA.FTZ R65, R73, R6, -R8.reuse ;  /* 0x0000000649417223 */ /* 0x100fe20000010808 */
[----:B------:R-:W-:Y:S01]  /*7750*/  FMNMX.FTZ R12, R163, R12, !PT ;  /* 0x0000000ca30c7209 */ /* 0x000fe20007810000 */
[--C-:B------:R-:W-:Y:S01]  /*7760*/  FFMA.FTZ R67, R71, R6, -R8.reuse ;  /* 0x0000000647437223 */ /* 0x100fe20000010808 */
[----:B------:R-:W-:Y:S01]  /*7770*/  ISETP.LT.OR P4, PT, R46, 0x2a, P3 ;  /* 0x0000002a2e00780c */ /* 0x000fe20001f81670 */
[----:B------:R-:W-:Y:S01]  /*7780*/  MUFU.EX2 R182, R182 ;  /* 0x000000b600b67308 */ /* 0x000fe20000000800 */
[----:B------:R-:W-:Y:S01]  /*7790*/  FMNMX.FTZ R12, R11, R12, !PT ;  /* 0x0000000c0b0c7209 */ /* 0x000fe20007810000 */
[-CC-:B------:R-:W-:Y:S01]  /*77a0*/  FFMA.FTZ R61, R61, R6.reuse, -R8.reuse ;  /* 0x000000063d3d7223 */ /* 0x180fe20000010808 */
[----:B------:R-:W-:Y:S01]  /*77b0*/  ISETP.GT.AND P3, PT, R48, 0x31, P2 ;  /* 0x000000313000780c */ /* 0x000fe20001764270 */
[--C-:B------:R-:W-:Y:S01]  /*77c0*/  FFMA.FTZ R55, R55, R6, -R8.reuse ;  /* 0x0000000637377223 */ /* 0x100fe20000010808 */
[----:B------:R-:W-:Y:S01]  /*77d0*/  FMNMX.FTZ R12, R167, R12, !PT ;  /* 0x0000000ca70c7209 */ /* 0x000fe20007810000 */
[-CC-:B------:R-:W-:Y:S01]  /*77e0*/  FFMA.FTZ R152, R59, R6.reuse, -R8.reuse ;  /* 0x000000063b987223 */ /* 0x180fe20000010808 */
[----:B------:R-:W-:Y:S01]  /*77f0*/  FSEL R175, R14, -INF , !P4 ;  /* 0xff8000000eaf7808 */ /* 0x000fe20006000000 */
[--C-:B------:R-:W-:Y:S01]  /*7800*/  FFMA.FTZ R14, R153, R6, -R8.reuse ;  /* 0x00000006990e7223 */ /* 0x100fe20000010808 */
[----:B------:R-:W-:Y:S01]  /*7810*/  FMNMX.FTZ R12, R21, R12, !PT ;  /* 0x0000000c150c7209 */ /* 0x000fe20007810000 */
[----:B------:R-:W-:Y:S01]  /*7820*/  MUFU.EX2 R176, R176 ;  /* 0x000000b000b07308 */ /* 0x000fe20000000800 */
[----:B------:R-:W-:Y:S01]  /*7830*/  ISETP.LT.OR P5, PT, R46, 0x31, P5 ;  /* 0x000000312e00780c */ /* 0x000fe20002fa1670 */
[--C-:B------:R-:W-:Y:S01]  /*7840*/  FFMA.FTZ R53, R53, R6, -R8.reuse ;  /* 0x0000000635357223 */ /* 0x100fe20000010808 */
[----:B------:R-:W-:Y:S01]  /*7850*/  FMNMX.FTZ R12, R171, R12, !PT ;  /* 0x0000000cab0c7209 */ /* 0x000fe20007810000 */
[----:B------:R-:W-:Y:S01]  /*7860*/  FFMA.FTZ R47, R47, R6, -R8 ;  /* 0x000000062f2f7223 */ /* 0x000fe20000010808 */
[----:B------:R-:W-:Y:S01]  /*7870*/  ISETP.GT.AND P4, PT, R48, 0x38, P2 ;  /* 0x000000383000780c */ /* 0x000fe20001784270 */
[----:B------:R-:W-:Y:S01]  /*7880*/  IMAD.U32 R28, RZ, RZ, UR45 ;  /* 0x0000002dff1c7e24 */ /* 0x000fe2000f8e00ff */
[----:B------:R-:W-:Y:S01]  /*7890*/  FMNMX.FTZ R12, R169, R12, !PT ;  /* 0x0000000ca90c7209 */ /* 0x000fe20007810000 */
[----:B------:R-:W-:Y:S01]  /*78a0*/  MUFU.EX2 R15, R15 ;  /* 0x0000000f000f7308 */ /* 0x000fe20000000800 */
[----:B------:R-:W-:Y:S01]  /*78b0*/  ISETP.LT.OR P3, PT, R46, 0x32, P3 ;  /* 0x000000322e00780c */ /* 0x000fe20001f61670 */
[----:B------:R-:W-:Y:S01]  /*78c0*/  UMOV UR45, UR57 ;  /* 0x00000039002d7c82 */ /* 0x000fe20008000000 */
[----:B------:R-:W-:-:S02]  /*78d0*/  FSEL R25, R25, -INF , !P5 ;  /* 0xff80000019197808 */ /* 0x000fc40006800000 */
[----:B------:R-:W-:Y:S02]  /*78e0*/  FMNMX.FTZ R12, R175, R12, !PT ;  /* 0x0000000caf0c7209 */ /* 0x000fe40007810000 */
[----:B------:R-:W-:Y:S01]  /*78f0*/  ISETP.GT.AND P5, PT, R48, 0x39, P2 ;  /* 0x000000393000780c */ /* 0x000fe200017a4270 */
[----:B------:R-:W-:Y:S01]  /*7900*/  MUFU.EX2 R178, R178 ;  /* 0x000000b200b27308 */ /* 0x000fe20000000800 */
[----:B------:R-:W-:Y:S02]  /*7910*/  FSEL R179, R26, -INF , !P3 ;  /* 0xff8000001ab37808 */ /* 0x000fe40005800000 */
[----:B------:R-:W-:Y:S02]  /*7920*/  ISETP.LT.OR P4, PT, R46, 0x39, P4 ;  /* 0x000000392e00780c */ /* 0x000fe40002781670 */
[----:B------:R-:W-:Y:S02]  /*7930*/  FMNMX.FTZ R12, R25, R12, !PT ;  /* 0x0000000c190c7209 */ /* 0x000fe40007810000 */
[----:B------:R-:W-:Y:S01]  /*7940*/  ISETP.GT.AND P3, PT, R48, 0x40, P2 ;  /* 0x000000403000780c */ /* 0x000fe20001764270 */
[----:B------:R-:W-:Y:S01]  /*7950*/  MUFU.EX2 R172, R172 ;  /* 0x000000ac00ac7308 */ /* 0x000fe20000000800 */
[----:B------:R-:W-:-:S02]  /*7960*/  ISETP.LT.OR P5, PT, R46, 0x3a, P5 ;  /* 0x0000003a2e00780c */ /* 0x000fc40002fa1670 */
[----:B------:R-:W-:Y:S02]  /*7970*/  FSEL R29, R29, -INF , !P4 ;  /* 0xff8000001d1d7808 */ /* 0x000fe40006000000 */
[----:B------:R-:W-:Y:S02]  /*7980*/  FMNMX.FTZ R12, R179, R12, !PT ;  /* 0x0000000cb30c7209 */ /* 0x000fe40007810000 */
[----:B------:R-:W-:Y:S01]  /*7990*/  ISETP.GT.AND P4, PT, R48, 0x41, P2 ;  /* 0x000000413000780c */ /* 0x000fe20001784270 */
[----:B------:R-:W-:Y:S01]  /*79a0*/  MUFU.EX2 R174, R174 ;  /* 0x000000ae00ae7308 */ /* 0x000fe20000000800 */
[----:B------:R-:W-:Y:S01]  /*79b0*/  FSEL R181, R27, -INF , !P5 ;  /* 0xff8000001bb57808 */ /* 0x000fe20006800000 */
[----:B------:R-:W-:Y:S01]  /*79c0*/  FFMA.FTZ R27, R177, R6, -R8 ;  /* 0x00000006b11b7223 */ /* 0x000fe20000010808 */
[----:B------:R-:W-:Y:S02]  /*79d0*/  ISETP.LT.OR P3, PT, R46, 0x41, P3 ;  /* 0x000000412e00780c */ /* 0x000fe40001f61670 */
[----:B------:R-:W-:-:S02]  /*79e0*/  FMNMX.FTZ R12, R29, R12, !PT ;  /* 0x0000000c1d0c7209 */ /* 0x000fc40007810000 */
[----:B------:R-:W-:Y:S01]  /*79f0*/  ISETP.GT.AND P5, PT, R48, 0x48, P2 ;  /* 0x000000483000780c */ /* 0x000fe200017a4270 */
[----:B------:R-:W-:Y:S01]  /*7a00*/  MUFU.EX2 R27, R27 ;  /* 0x0000001b001b7308 */ /* 0x000fe20000000800 */
[----:B------:R-:W-:Y:S02]  /*7a10*/  ISETP.LT.OR P4, PT, R46, 0x42, P4 ;  /* 0x000000422e00780c */ /* 0x000fe40002781670 */
[----:B------:R-:W-:Y:S02]  /*7a20*/  FSEL R177, R32, -INF , !P3 ;  /* 0xff80000020b17808 */ /* 0x000fe40005800000 */
[----:B------:R-:W-:Y:S02]  /*7a30*/  FMNMX.FTZ R12, R181, R12, !PT ;  /* 0x0000000cb50c7209 */ /* 0x000fe40007810000 */
[----:B------:R-:W-:Y:S01]  /*7a40*/  ISETP.GT.AND P3, PT, R48, 0x49, P2 ;  /* 0x000000493000780c */ /* 0x000fe20001764270 */
[----:B------:R-:W-:Y:S01]  /*7a50*/  MUFU.EX2 R168, R168 ;  /* 0x000000a800a87308 */ /* 0x000fe20000000800 */
[----:B------:R-:W-:Y:S01]  /*7a60*/  FSEL R173, R31, -INF , !P4 ;  /* 0xff8000001fad7808 */ /* 0x000fe20006000000 */
[----:B------:R-:W-:Y:S01]  /*7a70*/  FFMA.FTZ R31, R165, R6, -R8 ;  /* 0x00000006a51f7223 */ /* 0x000fe20000010808 */
[----:B------:R-:W-:-:S02]  /*7a80*/  ISETP.LT.OR P5, PT, R46, 0x49, P5 ;  /* 0x000000492e00780c */ /* 0x000fc40002fa1670 */
[----:B------:R-:W-:Y:S02]  /*7a90*/  FMNMX.FTZ R12, R177, R12, !PT ;  /* 0x0000000cb10c7209 */ /* 0x000fe40007810000 */
[----:B------:R-:W-:Y:S01]  /*7aa0*/  ISETP.GT.AND P4, PT, R48, 0x50, P2 ;  /* 0x000000503000780c */ /* 0x000fe20001784270 */
[----:B------:R-:W-:Y:S01]  /*7ab0*/  MUFU.EX2 R31, R31 ;  /* 0x0000001f001f7308 */ /* 0x000fe20000000800 */
[----:B------:R-:W-:Y:S02]  /*7ac0*/  ISETP.LT.OR P3, PT, R46, 0x4a, P3 ;  /* 0x0000004a2e00780c */ /* 0x000fe40001f61670 */
[----:B------:R-:W-:Y:S02]  /*7ad0*/  FSEL R33, R33, -INF , !P5 ;  /* 0xff80000021217808 */ /* 0x000fe40006800000 */
[----:B------:R-:W-:Y:S02]  /*7ae0*/  FMNMX.FTZ R12, R173, R12, !PT ;  /* 0x0000000cad0c7209 */ /* 0x000fe40007810000 */
[----:B------:R-:W-:Y:S01]  /*7af0*/  ISETP.GT.AND P5, PT, R48, 0x51, P2 ;  /* 0x000000513000780c */ /* 0x000fe200017a4270 */
[----:B------:R-:W-:Y:S01]  /*7b00*/  MUFU.EX2 R85, R85 ;  /* 0x0000005500557308 */ /* 0x000fe20000000800 */
[----:B------:R-:W-:-:S02]  /*7b10*/  FSEL R165, R30, -INF , !P3 ;  /* 0xff8000001ea57808 */ /* 0x000fc40005800000 */
[----:B------:R-:W-:Y:S02]  /*7b20*/  ISETP.LT.OR P4, PT, R46, 0x51, P4 ;  /* 0x000000512e00780c */ /* 0x000fe40002781670 */
[----:B------:R-:W-:Y:S02]  /*7b30*/  FMNMX.FTZ R12, R33, R12, !PT ;  /* 0x0000000c210c7209 */ /* 0x000fe40007810000 */
[----:B------:R-:W-:Y:S01]  /*7b40*/  ISETP.GT.AND P3, PT, R48, 0x58, P2 ;  /* 0x000000583000780c */ /* 0x000fe20001764270 */
[----:B------:R-:W-:Y:S01]  /*7b50*/  MUFU.EX2 R170, R170 ;  /* 0x000000aa00aa7308 */ /* 0x000fe20000000800 */
[----:B------:R-:W-:Y:S02]  /*7b60*/  ISETP.LT.OR P5, PT, R46, 0x52, P5 ;  /* 0x000000522e00780c */ /* 0x000fe40002fa1670 */
[----:B------:R-:W-:Y:S02]  /*7b70*/  FSEL R161, R34, -INF , !P4 ;  /* 0xff80000022a17808 */ /* 0x000fe40006000000 */
[----:B------:R-:W-:-:S02]  /*7b80*/  FMNMX.FTZ R12, R165, R12, !PT ;  /* 0x0000000ca50c7209 */ /* 0x000fc40007810000 */
[----:B------:R-:W-:Y:S01]  /*7b90*/  ISETP.GT.AND P4, PT, R48, 0x59, P2 ;  /* 0x000000593000780c */ /* 0x000fe20001784270 */
[----:B------:R-:W-:Y:S01]  /*7ba0*/  MUFU.EX2 R164, R164 ;  /* 0x000000a400a47308 */ /* 0x000fe20000000800 */
[----:B------:R-:W-:Y:S02]  /*7bb0*/  FSEL R153, R35, -INF , !P5 ;  /* 0xff80000023997808 */ /* 0x000fe40006800000 */
[----:B------:R-:W-:Y:S02]  /*7bc0*/  ISETP.LT.OR P3, PT, R46, 0x59, P3 ;  /* 0x000000592e00780c */ /* 0x000fe40001f61670 */
[----:B------:R-:W-:Y:S02]  /*7bd0*/  FMNMX.FTZ R12, R161, R12, !PT ;  /* 0x0000000ca10c7209 */ /* 0x000fe40007810000 */
[----:B------:R-:W-:Y:S01]  /*7be0*/  ISETP.GT.AND P5, PT, R48, 0x60, P2 ;  /* 0x000000603000780c */ /* 0x000fe200017a4270 */
[----:B------:R0:W-:Y:S01]  /*7bf0*/  MUFU.EX2 R35, R14 ;  /* 0x0000000e00237308 */ /* 0x0001e20000000800 */
[----:B------:R-:W-:-:S02]  /*7c00*/  ISETP.LT.OR P4, PT, R46, 0x5a, P4 ;  /* 0x0000005a2e00780c */ /* 0x000fc40002781670 */
[----:B------:R-:W-:Y:S02]  /*7c10*/  FSEL R87, R38, -INF , !P3 ;  /* 0xff80000026577808 */ /* 0x000fe40005800000 */
[----:B------:R-:W-:Y:S02]  /*7c20*/  FMNMX.FTZ R12, R153, R12, !PT ;  /* 0x0000000c990c7209 */ /* 0x000fe40007810000 */
[----:B------:R-:W-:Y:S01]  /*7c30*/  ISETP.GT.AND P3, PT, R48, 0x61, P2 ;  /* 0x000000613000780c */ /* 0x000fe20001764270 */
[----:B------:R-:W-:Y:S01]  /*7c40*/  MUFU.EX2 R166, R166 ;  /* 0x000000a600a67308 */ /* 0x000fe20000000800 */
[----:B------:R-:W-:Y:S01]  /*7c50*/  FSEL R183, R36, -INF , !P4 ;  /* 0xff80000024b77808 */ /* 0x000fe20006000000 */
[----:B0-----:R-:W-:Y:S01]  /*7c60*/  FFMA.FTZ R14, R77, R6, -R8 ;  /* 0x000000064d0e7223 */ /* 0x001fe20000010808 */
        /* <DEDUP_REMOVED lines=30> */
[C---:B------:R-:W-:Y:S02]  /*7e50*/  ISETP.LT.OR P5, PT, R46.reuse, 0x79, P5 ;  /* 0x000000792e00780c */ /* 0x040fe40002fa1670 */
[----:B------:R-:W-:Y:S02]  /*7e60*/  FSEL R77, R45, -INF , !P4 ;  /* 0xff8000002d4d7808 */ /* 0x000fe40006000000 */
[----:B------:R-:W-:Y:S02]  /*7e70*/  FMNMX.FTZ R12, R79, R12, !PT ;  /* 0x0000000c4f0c7209 */ /* 0x000fe40007810000 */
[----:B------:R-:W-:Y:S01]  /*7e80*/  ISETP.LT.OR P2, PT, R46, 0x7a, P2 ;  /* 0x0000007a2e00780c */ /* 0x000fe20001741670 */
[----:B------:R-:W-:Y:S01]  /*7e90*/  MUFU.EX2 R45, R14 ;  /* 0x0000000e002d7308 */ /* 0x000fe20000000800 */
[----:B------:R-:W-:-:S02]  /*7ea0*/  FSEL R193, R50, -INF , !P5 ;  /* 0xff80000032c17808 */ /* 0x000fc40006800000 */
[----:B------:R-:W-:Y:S02]  /*7eb0*/  FMNMX.FTZ R12, R77, R12, !PT ;  /* 0x0000000c4d0c7209 */ /* 0x000fe40007810000 */
[----:B------:R-:W-:Y:S01]  /*7ec0*/  FSEL R75, R51, -INF , !P2 ;  /* 0xff800000334b7808 */ /* 0x000fe20005000000 */
[----:B------:R-:W-:Y:S01]  /*7ed0*/  FFMA.FTZ R51, R69, R6, -R8 ;  /* 0x0000000645337223 */ /* 0x000fe20000010808 */
[----:B------:R-:W-:Y:S01]  /*7ee0*/  FMNMX.FTZ R12, R193, R12, !PT ;  /* 0x0000000cc10c7209 */ /* 0x000fe20007810000 */
[----:B------:R-:W-:Y:S01]  /*7ef0*/  MUFU.EX2 R61, R61 ;  /* 0x0000003d003d7308 */ /* 0x000fe20000000800 */
[----:B------:R-:W-:Y:S02]  /*7f00*/  FSEL R57, R13, RZ, P6 ;  /* 0x000000ff0d397208 */ /* 0x000fe40003000000 */
[----:B------:R-:W-:-:S03]  /*7f10*/  FMNMX.FTZ R12, R75, R12, !PT ;  /* 0x0000000c4b0c7209 */ /* 0x000fc60007810000 */
        /* <DEDUP_REMOVED lines=20> */
[----:B------:R-:W-:Y:S01]  /*8060*/  FADD.FTZ R63, R7, R2 ;  /* 0x00000002073f7221 */ /* 0x000fe20000010000 */
[-C--:B------:R-:W-:Y:S01]  /*8070*/  FMUL.FTZ R100, R100, R4.reuse ;  /* 0x0000000464647220 */ /* 0x080fe20000410000 */
[-C--:B------:R-:W-:Y:S01]  /*8080*/  FMUL.FTZ R101, R101, R4.reuse ;  /* 0x0000000465657220 */ /* 0x080fe20000410000 */
[----:B------:R-:W-:Y:S01]  /*8090*/  MUFU.EX2 R53, R53 ;  /* 0x0000003500357308 */ /* 0x000fe20000000800 */
[----:B------:R-:W-:Y:S01]  /*80a0*/  FADD.FTZ R2, R176, R63 ;  /* 0x0000003fb0027221 */ /* 0x000fe20000010000 */
        /* <DEDUP_REMOVED lines=23> */
[-C--:B------:R-:W-:Y:S01]  /*8220*/  FMUL.FTZ R137, R137, R4.reuse ;  /* 0x0000000489897220 */ /* 0x080fe20000410000 */
[----:B------:R-:W-:Y:S01]  /*8230*/  FMUL.FTZ R140, R140, R4 ;  /* 0x000000048c8c7220 */ /* 0x000fe20000410000 */
[-CC-:B------:R-:W-:Y:S01]  /*8240*/  FFMA.FTZ R24, R169, R6.reuse, -R34.reuse ;  /* 0x00000006a9187223 */ /* 0x180fe20000010822 */
[-C--:B------:R-:W-:Y:S01]  /*8250*/  FFMA.FTZ R169, R25, R6.reuse, -R34 ;  /* 0x0000000619a97223 */ /* 0x080fe20000010822 */
[----:B------:R-:W-:Y:S01]  /*8260*/  FADD.FTZ R25, R15, R2 ;  /* 0x000000020f197221 */ /* 0x000fe20000010000 */
[-CC-:B------:R-:W-:Y:S01]  /*8270*/  FFMA.FTZ R20, R21, R6.reuse, -R34.reuse ;  /* 0x0000000615147223 */ /* 0x180fe20000010822 */
[-CC-:B------:R-:W-:Y:S01]  /*8280*/  FFMA.FTZ R21, R171, R6.reuse, -R34.reuse ;  /* 0x00000006ab157223 */ /* 0x180fe20000010822 */
[-CC-:B------:R-:W-:Y:S01]  /*8290*/  FFMA.FTZ R171, R29, R6.reuse, -R34.reuse ;  /* 0x000000061dab7223 */ /* 0x180fe20000010822 */
[----:B------:R-:W-:Y:S01]  /*82a0*/  FADD.FTZ R2, R178, R25 ;  /* 0x00000019b2027221 */ /* 0x000fe20000010000 */
[----:B------:R-:W-:Y:S01]  /*82b0*/  @!P1 LEA R29, R28, UR41, 0x3 ;  /* 0x000000291c1d9c11 */ /* 0x000fe2000f8e18ff */
[-CC-:B------:R-:W-:Y:S01]  /*82c0*/  FFMA.FTZ R57, R10, R6.reuse, -R34.reuse ;  /* 0x000000060a397223 */ /* 0x180fe20000010822 */
[-C--:B------:R-:W-:Y:S01]  /*82d0*/  FFMA.FTZ R8, R159, R6.reuse, -R34 ;  /* 0x000000069f087223 */ /* 0x080fe20000010822 */
[----:B------:R-:W-:Y:S01]  /*82e0*/  FADD.FTZ R25, R27, R2 ;  /* 0x000000021b197221 */ /* 0x000fe20000010000 */
[-CC-:B------:R-:W-:Y:S01]  /*82f0*/  FFMA.FTZ R10, R155, R6.reuse, -R34.reuse ;  /* 0x000000069b0a7223 */ /* 0x180fe20000010822 */
[-CC-:B------:R-:W-:Y:S01]  /*8300*/  FFMA.FTZ R59, R157, R6.reuse, -R34.reuse ;  /* 0x000000069d3b7223 */ /* 0x180fe20000010822 */
[-CC-:B------:R-:W-:Y:S01]  /*8310*/  FFMA.FTZ R12, R41, R6.reuse, -R34.reuse ;  /* 0x00000006290c7223 */ /* 0x180fe20000010822 */
[----:B------:R-:W-:Y:S01]  /*8320*/  FADD.FTZ R2, R172, R25 ;  /* 0x00000019ac027221 */ /* 0x000fe20000010000 */
[----:B------:R-:W-:Y:S01]  /*8330*/  MUFU.EX2 R57, R57 ;  /* 0x0000003900397308 */ /* 0x000fe20000000800 */
[-CC-:B------:R-:W-:Y:S01]  /*8340*/  FFMA.FTZ R41, R163, R6.reuse, -R34.reuse ;  /* 0x00000006a3297223 */ /* 0x180fe20000010822 */
[-C--:B------:R-:W-:Y:S01]  /*8350*/  FFMA.FTZ R11, R11, R6.reuse, -R34 ;  /* 0x000000060b0b7223 */ /* 0x080fe20000010822 */
[----:B------:R-:W-:Y:S01]  /*8360*/  FADD.FTZ R25, R31, R2 ;  /* 0x000000021f197221 */ /* 0x000fe20000010000 */
[----:B------:R-:W-:Y:S01]  /*8370*/  FSEL R2, R49, RZ, P2 ;  /* 0x000000ff31027208 */ /* 0x000fe20001000000 */
[-CC-:B------:R-:W-:Y:S01]  /*8380*/  FFMA.FTZ R14, R167, R6.reuse, -R34.reuse ;  /* 0x00000006a70e7223 */ /* 0x180fe20000010822 */
[-CC-:B------:R-:W-:Y:S01]  /*8390*/  FFMA.FTZ R175, R175, R6.reuse, -R34.reuse ;  /* 0x00000006afaf7223 */ /* 0x180fe20000010822 */
[----:B------:R-:W-:Y:S01]  /*83a0*/  FADD.FTZ R28, R174, R25 ;  /* 0x00000019ae1c7221 */ /* 0x000fe20000010000 */
[----:B------:R-:W-:Y:S01]  /*83b0*/  MUFU.EX2 R8, R8 ;  /* 0x0000000800087308 */ /* 0x000fe20000000800 */
[----:B------:R-:W-:Y:S01]  /*83c0*/  FADD.FTZ R5, -R2, R5 ;  /* 0x0000000502057221 */ /* 0x000fe20000010100 */
[----:B------:R-:W-:Y:S01]  /*83d0*/  FFMA.FTZ R26, R179, R6, -R34 ;  /* 0x00000006b31a7223 */ /* 0x000fe20000010822 */
[----:B------:R-:W-:Y:S01]  /*83e0*/  FADD.FTZ R25, R35, R28 ;  /* 0x0000001c23197221 */ /* 0x000fe20000010000 */
[----:B------:R-:W-:-:S02]  /*83f0*/  @!P1 VIADD R28, R29, 0x28860 ;  /* 0x000288601d1c9836 */ /* 0x000fc40000000000 */
[-C--:B------:R-:W-:Y:S01]  /*8400*/  FMUL.FTZ R5, R5, R6.reuse ;  /* 0x0000000605057220 */ /* 0x080fe20000410000 */
[-C--:B------:R-:W-:Y:S01]  /*8410*/  FFMA.FTZ R30, R181, R6.reuse, -R34 ;  /* 0x00000006b51e7223 */ /* 0x080fe20000010822 */
[----:B------:R-:W-:Y:S01]  /*8420*/  FADD.FTZ R2, R168, R25 ;  /* 0x00000019a8027221 */ /* 0x000fe20000010000 */
[----:B------:R-:W-:Y:S01]  /*8430*/  MUFU.EX2 R10, R10 ;  /* 0x0000000a000a7308 */ /* 0x000fe20000000800 */
[----:B------:R-:W-:Y:S01]  /*8440*/  @!P1 PRMT R28, RZ, 0x654, R28 ;  /* 0x00000654ff1c9816 */ /* 0x000fe2000000001c */
[-C--:B------:R-:W-:Y:S01]  /*8450*/  FFMA.FTZ R177, R177, R6.reuse, -R34 ;  /* 0x00000006b1b17223 */ /* 0x080fe20000010822 */
[----:B------:R-:W-:Y:S01]  /*8460*/  FADD.FTZ R25, R85, R2 ;  /* 0x0000000255197221 */ /* 0x000fe20000010000 */
[-CC-:B------:R-:W-:Y:S01]  /*8470*/  FFMA.FTZ R2, R165, R6.reuse, -R34.reuse ;  /* 0x00000006a5027223 */ /* 0x180fe20000010822 */
[----:B------:R0:W-:Y:S01]  /*8480*/  @!P1 SYNCS.ARRIVE.TRANS64.RED.A1T0 RZ, [R28+URZ], RZ ;  /* 0x000000ff1cff99a7 */ /* 0x0001e2000810043f */
[-CC-:B------:R-:W-:Y:S01]  /*8490*/  FFMA.FTZ R32, R173, R6.reuse, -R34.reuse ;  /* 0x00000006ad207223 */ /* 0x180fe20000010822 */
[----:B------:R-:W-:Y:S01]  /*84a0*/  FADD.FTZ R36, R170, R25 ;  /* 0x00000019aa247221 */ /* 0x000fe20000010000 */
[----:B------:R-:W-:Y:S01]  /*84b0*/  MUFU.EX2 R59, R59 ;  /* 0x0000003b003b7308 */ /* 0x000fe20000000800 */
[-CC-:B------:R-:W-:Y:S01]  /*84c0*/  FFMA.FTZ R33, R33, R6.reuse, -R34.reuse ;  /* 0x0000000621217223 */ /* 0x180fe20000010822 */
[-C--:B------:R-:W-:Y:S01]  /*84d0*/  FFMA.FTZ R161, R161, R6.reuse, -R34 ;  /* 0x00000006a1a17223 */ /* 0x080fe20000010822 */
[----:B------:R-:W-:Y:S01]  /*84e0*/  FADD.FTZ R25, R39, R36 ;  /* 0x0000002427197221 */ /* 0x000fe20000010000 */
[-CC-:B------:R-:W-:Y:S01]  /*84f0*/  FFMA.FTZ R153, R153, R6.reuse, -R34.reuse ;  /* 0x0000000699997223 */ /* 0x180fe20000010822 */
[-CC-:B------:R-:W-:Y:S01]  /*8500*/  FFMA.FTZ R87, R87, R6.reuse, -R34.reuse ;  /* 0x0000000657577223 */ /* 0x180fe20000010822 */
[-CC-:B------:R-:W-:Y:S01]  /*8510*/  FFMA.FTZ R183, R183, R6.reuse, -R34.reuse ;  /* 0x00000006b7b77223 */ /* 0x180fe20000010822 */
[----:B------:R-:W-:Y:S01]  /*8520*/  FADD.FTZ R36, R164, R25 ;  /* 0x00000019a4247221 */ /* 0x000fe20000010000 */
[----:B0-----:R0:W1:Y:S01]  /*8530*/  MUFU.EX2 R28, R5 ;  /* 0x00000005001c7308 */ /* 0x0010620000000800 */
[-CC-:B------:R-:W-:Y:S01]  /*8540*/  FFMA.FTZ R37, R37, R6.reuse, -R34.reuse ;  /* 0x0000000625257223 */ /* 0x180fe20000010822 */
[-CC-:B------:R-:W-:Y:S01]  /*8550*/  FFMA.FTZ R83, R83, R6.reuse, -R34.reuse ;  /* 0x0000000653537223 */ /* 0x180fe20000010822 */
[-CC-:B------:R-:W-:Y:S01]  /*8560*/  FFMA.FTZ R43, R43, R6.reuse, -R34.reuse ;  /* 0x000000062b2b7223 */ /* 0x180fe20000010822 */
[-CC-:B------:R-:W-:Y:S01]  /*8570*/  FFMA.FTZ R81, R81, R6.reuse, -R34.reuse ;  /* 0x0000000651517223 */ /* 0x180fe20000010822 */
[-CC-:B------:R-:W-:Y:S01]  /*8580*/  FFMA.FTZ R79, R79, R6.reuse, -R34.reuse ;  /* 0x000000064f4f7223 */ /* 0x180fe20000010822 */
[-CC-:B------:R-:W-:Y:S01]  /*8590*/  FFMA.FTZ R77, R77, R6.reuse, -R34.reuse ;  /* 0x000000064d4d7223 */ /* 0x180fe20000010822 */
[-C--:B------:R-:W-:Y:S01]  /*85a0*/  FFMA.FTZ R193, R193, R6.reuse, -R34 ;  /* 0x00000006c1c17223 */ /* 0x080fe20000010822 */
[----:B------:R-:W2:Y:S01]  /*85b0*/  MUFU.EX2 R12, R12 ;  /* 0x0000000c000c7308 */ /* 0x000ea20000000800 */
[----:B0-----:R-:W-:Y:S01]  /*85c0*/  FADD.FTZ R5, R45, R36 ;  /* 0x000000242d057221 */ /* 0x001fe20000010000 */
[----:B------:R-:W-:Y:S01]  /*85d0*/  FFMA.FTZ R34, R75, R6, -R34 ;  /* 0x000000064b227223 */ /* 0x000fe20000010822 */
[----:B------:R-:W-:Y:S01]  /*85e0*/  ISETP.GT.AND P2, PT, R3, UR58, PT ;  /* 0x0000003a03007c0c */ /* 0x000fe2000bf44270 */
[-C--:B------:R-:W-:Y:S01]  /*85f0*/  FMUL.FTZ R141, R141, R4.reuse ;  /* 0x000000048d8d7220 */ /* 0x080fe20000410000 */
[----:B------:R-:W-:Y:S01]  /*8600*/  FADD.FTZ R36, R166, R5 ;  /* 0x00000005a6247221 */ /* 0x000fe20000010000 */
[-C--:B------:R-:W-:Y:S01]  /*8610*/  FMUL.FTZ R144, R144, R4.reuse ;  /* 0x0000000490907220 */ /* 0x080fe20000410000 */
[----:B------:R-:W-:Y:S01]  /*8620*/  FMUL.FTZ R145, R145, R4 ;  /* 0x0000000491917220 */ /* 0x000fe20000410000 */
[----:B------:R-:W0:Y:S01]  /*8630*/  MUFU.EX2 R41, R41 ;  /* 0x0000002900297308 */ /* 0x000e220000000800 */
[----:B-1----:R-:W-:Y:S01]  /*8640*/  FFMA.FTZ R5, R28, R0, R57 ;  /* 0x000000001c057223 */ /* 0x002fe20000010039 */
[----:B------:R-:W-:Y:S01]  /*8650*/  FADD.FTZ R25, R51, R36 ;  /* 0x0000002433197221 */ /* 0x000fe20000010000 */
[-C--:B------:R-:W-:Y:S01]  /*8660*/  FMUL.FTZ R148, R148, R4.reuse ;  /* 0x0000000494947220 */ /* 0x080fe20000410000 */
        /* <DEDUP_REMOVED lines=8> */
[----:B------:R-:W-:-:S02]  /*86f0*/  VIADD R3, R3, 0xffffffff ;  /* 0xffffffff03037836 */ /* 0x000fc40000000000 */
[----:B------:R-:W-:Y:S01]  /*8700*/  FADD.FTZ R5, R59, R0 ;  /* 0x000000003b057221 */ /* 0x000fe20000010000 */
[----:B------:R-:W-:Y:S01]  /*8710*/  FADD.FTZ R36, R162, R25 ;  /* 0x00000019a2247221 */ /* 0x000fe20000010000 */
[----:B------:R-:W-:Y:S01]  /*8720*/  F2FP.BF16.F32.PACK_AB R178, R27, R178 ;  /* 0x000000b21bb2723e */ /* 0x000fe200000010ff */
[----:B------:R-:W3:Y:S01]  /*8730*/  MUFU.EX2 R14, R14 ;  /* 0x0000000e000e7308 */ /* 0x000ee20000000800 */
[----:B--2---:R-:W-:Y:S01]  /*8740*/  FADD.FTZ R0, R12, R5 ;  /* 0x000000050c007221 */ /* 0x004fe20000010000 */
[----:B------:R-:W-:Y:S01]  /*8750*/  FADD.FTZ R5, R67, R36 ;  /* 0x0000002443057221 */ /* 0x000fe20000010000 */
[----:B------:R-:W-:Y:S01]  /*8760*/  F2FP.BF16.F32.PACK_AB R172, R31, R172 ;  /* 0x000000ac1fac723e */ /* 0x000fe200000010ff */
[----:B------:R-:W-:Y:S01]  /*8770*/  FMUL.FTZ R90, R90, R28 ;  /* 0x0000001c5a5a7220 */ /* 0x000fe20000410000 */
[----:B0-----:R-:W-:Y:S01]  /*8780*/  FADD.FTZ R0, R41, R0 ;  /* 0x0000000029007221 */ /* 0x001fe20000010000 */
[----:B------:R-:W-:Y:S01]  /*8790*/  FADD.FTZ R36, R156, R5 ;  /* 0x000000059c247221 */ /* 0x000fe20000010000 */
[----:B------:R-:W-:Y:S01]  /*87a0*/  F2FP.BF16.F32.PACK_AB R174, R35, R174 ;  /* 0x000000ae23ae723e */ /* 0x000fe200000010ff */
[----:B------:R-:W0:Y:S01]  /*87b0*/  MUFU.EX2 R20, R20 ;  /* 0x0000001400147308 */ /* 0x000e220000000800 */
[----:B-1----:R-:W-:Y:S01]  /*87c0*/  FADD.FTZ R5, R11, R0 ;  /* 0x000000000b057221 */ /* 0x002fe20000010000 */
[----:B------:R-:W-:Y:S01]  /*87d0*/  FADD.FTZ R7, R61, R36 ;  /* 0x000000243d077221 */ /* 0x000fe20000010000 */
[----:B------:R-:W-:Y:S01]  /*87e0*/  F2FP.BF16.F32.PACK_AB R168, R85, R168 ;  /* 0x000000a855a8723e */ /* 0x000fe200000010ff */
[----:B------:R-:W-:Y:S01]  /*87f0*/  FMUL.FTZ R91, R91, R28 ;  /* 0x0000001c5b5b7220 */ /* 0x000fe20000410000 */
[----:B------:R-:W-:Y:S01]  /*8800*/  F2FP.BF16.F32.PACK_AB R170, R39, R170 ;  /* 0x000000aa27aa723e */ /* 0x000fe200000010ff */
[----:B------:R-:W-:Y:S01]  /*8810*/  FMUL.FTZ R94, R94, R28 ;  /* 0x0000001c5e5e7220 */ /* 0x000fe20000410000 */
[----:B------:R-:W-:Y:S01]  /*8820*/  F2FP.BF16.F32.PACK_AB R164, R45, R164 ;  /* 0x000000a42da4723e */ /* 0x000fe200000010ff */
[----:B------:R-:W1:Y:S01]  /*8830*/  MUFU.EX2 R21, R21 ;  /* 0x0000001500157308 */ /* 0x000e620000000800 */
[----:B---3--:R-:W-:Y:S01]  /*8840*/  FADD.FTZ R5, R14, R5 ;  /* 0x000000050e057221 */ /* 0x008fe20000010000 */
[----:B------:R-:W-:Y:S01]  /*8850*/  F2FP.BF16.F32.PACK_AB R166, R51, R166 ;  /* 0x000000a633a6723e */ /* 0x000fe200000010ff */
[----:B------:R-:W-:Y:S01]  /*8860*/  FMUL.FTZ R95, R95, R28 ;  /* 0x0000001c5f5f7220 */ /* 0x000fe20000410000 */
[----:B------:R-:W-:Y:S01]  /*8870*/  F2FP.BF16.F32.PACK_AB R160, R65, R160 ;  /* 0x000000a041a0723e */ /* 0x000fe200000010ff */
[----:B------:R-:W-:Y:S01]  /*8880*/  FMUL.FTZ R98, R98, R28 ;  /* 0x0000001c62627220 */ /* 0x000fe20000410000 */
[----:B------:R-:W-:Y:S01]  /*8890*/  F2FP.BF16.F32.PACK_AB R162, R67, R162 ;  /* 0x000000a243a2723e */ /* 0x000fe200000010ff */
[----:B------:R-:W-:Y:S01]  /*88a0*/  FMUL.FTZ R99, R99, R28 ;  /* 0x0000001c63637220 */ /* 0x000fe20000410000 */
[----:B------:R-:W2:Y:S01]  /*88b0*/  MUFU.EX2 R24, R24 ;  /* 0x0000001800187308 */ /* 0x000ea20000000800 */
[----:B0-----:R-:W-:Y:S01]  /*88c0*/  FADD.FTZ R0, R20, R5 ;  /* 0x0000000514007221 */ /* 0x001fe20000010000 */
[----:B------:R-:W-:Y:S01]  /*88d0*/  F2FP.BF16.F32.PACK_AB R156, R61, R156 ;  /* 0x0000009c3d9c723e */ /* 0x000fe200000010ff */
[-C--:B------:R-:W-:Y:S01]  /*88e0*/  FMUL.FTZ R102, R102, R28.reuse ;  /* 0x0000001c66667220 */ /* 0x080fe20000410000 */
[----:B------:R-:W-:Y:S01]  /*88f0*/  F2FP.BF16.F32.PACK_AB R181, R8, R57 ;  /* 0x0000003908b5723e */ /* 0x000fe200000010ff */
[-C--:B------:R-:W-:Y:S01]  /*8900*/  FMUL.FTZ R103, R103, R28.reuse ;  /* 0x0000001c67677220 */ /* 0x080fe20000410000 */
[----:B------:R-:W-:Y:S01]  /*8910*/  F2FP.BF16.F32.PACK_AB R179, R14, R11 ;  /* 0x0000000b0eb3723e */ /* 0x000fe200000010ff */
[----:B------:R-:W-:Y:S01]  /*8920*/  FMUL.FTZ R106, R106, R28 ;  /* 0x0000001c6a6a7220 */ /* 0x000fe20000410000 */
[----:B------:R-:W0:Y:S01]  /*8930*/  MUFU.EX2 R175, R175 ;  /* 0x000000af00af7308 */ /* 0x000e220000000800 */
[C---:B-1----:R-:W-:Y:S01]  /*8940*/  FADD.FTZ R5, R21.reuse, R0 ;  /* 0x0000000015057221 */ /* 0x042fe20000010000 */
[----:B------:R-:W-:Y:S01]  /*8950*/  F2FP.BF16.F32.PACK_AB R173, R21, R20 ;  /* 0x0000001415ad723e */ /* 0x000fe200000010ff */
[-C--:B------:R-:W-:Y:S01]  /*8960*/  FMUL.FTZ R107, R107, R28.reuse ;  /* 0x0000001c6b6b7220 */ /* 0x080fe20000410000 */
[-C--:B------:R-:W-:Y:S01]  /*8970*/  FMUL.FTZ R110, R110, R28.reuse ;  /* 0x0000001c6e6e7220 */ /* 0x080fe20000410000 */
[-C--:B------:R-:W-:Y:S01]  /*8980*/  FMUL.FTZ R111, R111, R28.reuse ;  /* 0x0000001c6f6f7220 */ /* 0x080fe20000410000 */
[-C--:B------:R-:W-:Y:S01]  /*8990*/  FMUL.FTZ R114, R114, R28.reuse ;  /* 0x0000001c72727220 */ /* 0x080fe20000410000 */
[-C--:B------:R-:W-:Y:S01]  /*89a0*/  FMUL.FTZ R115, R115, R28.reuse ;  /* 0x0000001c73737220 */ /* 0x080fe20000410000 */
[----:B------:R1:W-:Y:S01]  /*89b0*/  MUFU.EX2 R167, R2 ;  /* 0x0000000200a77308 */ /* 0x0003e20000000800 */
[----:B--2---:R-:W-:Y:S01]  /*89c0*/  FADD.FTZ R0, R24, R5 ;  /* 0x0000000518007221 */ /* 0x004fe20000010000 */
[-C--:B------:R-:W-:Y:S01]  /*89d0*/  FMUL.FTZ R118, R118, R28.reuse ;  /* 0x0000001c76767220 */ /* 0x080fe20000410000 */
[-C--:B------:R-:W-:Y:S01]  /*89e0*/  FMUL.FTZ R119, R119, R28.reuse ;  /* 0x0000001c77777220 */ /* 0x080fe20000410000 */
[-C--:B------:R-:W-:Y:S01]  /*89f0*/  FMUL.FTZ R122, R122, R28.reuse ;  /* 0x0000001c7a7a7220 */ /* 0x080fe20000410000 */
[-C--:B------:R-:W-:Y:S01]  /*8a00*/  FMUL.FTZ R123, R123, R28.reuse ;  /* 0x0000001c7b7b7220 */ /* 0x080fe20000410000 */
[-C--:B------:R-:W-:Y:S01]  /*8a10*/  FMUL.FTZ R126, R126, R28.reuse ;  /* 0x0000001c7e7e7220 */ /* 0x080fe20000410000 */
[----:B------:R-:W-:Y:S01]  /*8a20*/  FMUL.FTZ R127, R127, R28 ;  /* 0x0000001c7f7f7220 */ /* 0x000fe20000410000 */
[----:B------:R-:W2:Y:S01]  /*8a30*/  MUFU.EX2 R169, R169 ;  /* 0x000000a900a97308 */ /* 0x000ea20000000800 */
[----:B-1----:R-:W-:Y:S01]  /*8a40*/  FADD.FTZ R2, R158, R7 ;  /* 0x000000079e027221 */ /* 0x002fe20000010000 */
[----:B0-----:R-:W-:Y:S01]  /*8a50*/  FADD.FTZ R0, R175, R0 ;  /* 0x00000000af007221 */ /* 0x001fe20000010000 */
[C---:B------:R-:W-:Y:S01]  /*8a60*/  F2FP.BF16.F32.PACK_AB R158, R55.reuse, R158 ;  /* 0x0000009e379e723e */ /* 0x040fe200000010ff */
[----:B------:R-:W-:Y:S01]  /*8a70*/  FMUL.FTZ R130, R130, R28 ;  /* 0x0000001c82827220 */ /* 0x000fe20000410000 */
[----:B------:R-:W-:Y:S01]  /*8a80*/  FADD.FTZ R7, R55, R2 ;  /* 0x0000000237077221 */ /* 0x000fe20000010000 */
[----:B------:R-:W-:Y:S01]  /*8a90*/  F2FP.BF16.F32.PACK_AB R175, R175, R24 ;  /* 0x00000018afaf723e */ /* 0x000fe200000010ff */
[----:B------:R-:W-:Y:S01]  /*8aa0*/  FMUL.FTZ R131, R131, R28 ;  /* 0x0000001c83837220 */ /* 0x000fe20000410000 */
[----:B------:R-:W0:Y:S01]  /*8ab0*/  MUFU.EX2 R26, R26 ;  /* 0x0000001a001a7308 */ /* 0x000e220000000800 */
[----:B------:R-:W-:Y:S01]  /*8ac0*/  FADD.FTZ R2, R152, R7 ;  /* 0x0000000798027221 */ /* 0x000fe20000010000 */
[----:B------:R-:W-:Y:S01]  /*8ad0*/  F2FP.BF16.F32.PACK_AB R152, R53, R152 ;  /* 0x000000983598723e */ /* 0x000fe200000010ff */
[-C--:B------:R-:W-:Y:S01]  /*8ae0*/  FMUL.FTZ R134, R134, R28.reuse ;  /* 0x0000001c86867220 */ /* 0x080fe20000410000 */
[-C--:B------:R-:W-:Y:S01]  /*8af0*/  FMUL.FTZ R135, R135, R28.reuse ;  /* 0x0000001c87877220 */ /* 0x080fe20000410000 */
[----:B------:R-:W-:Y:S01]  /*8b00*/  FADD.FTZ R5, R53, R2 ;  /* 0x0000000235057221 */ /* 0x000fe20000010000 */
[-C--:B------:R-:W-:Y:S01]  /*8b10*/  FMUL.FTZ R138, R138, R28.reuse ;  /* 0x0000001c8a8a7220 */ /* 0x080fe20000410000 */
[----:B------:R-:W-:Y:S01]  /*8b20*/  FMUL.FTZ R139, R139, R28 ;  /* 0x0000001c8b8b7220 */ /* 0x000fe20000410000 */
[----:B------:R-:W1:Y:S01]  /*8b30*/  MUFU.EX2 R171, R171 ;  /* 0x000000ab00ab7308 */ /* 0x000e620000000800 */
[----:B------:R-:W-:Y:S01]  /*8b40*/  FADD.FTZ R2, R154, R5 ;  /* 0x000000059a027221 */ /* 0x000fe20000010000 */
[----:B--2---:R-:W-:Y:S01]  /*8b50*/  FADD.FTZ R5, R169, R0 ;  /* 0x00000000a9057221 */ /* 0x004fe20000010000 */
[C---:B------:R-:W-:Y:S01]  /*8b60*/  F2FP.BF16.F32.PACK_AB R154, R47.reuse, R154 ;  /* 0x0000009a2f9a723e */ /* 0x040fe200000010ff */
[-C--:B------:R-:W-:Y:S01]  /*8b70*/  FMUL.FTZ R142, R142, R28.reuse ;  /* 0x0000001c8e8e7220 */ /* 0x080fe20000410000 */
[----:B------:R-:W-:Y:S01]  /*8b80*/  FADD.FTZ R2, R47, R2 ;  /* 0x000000022f027221 */ /* 0x000fe20000010000 */
[-C--:B------:R-:W-:Y:S01]  /*8b90*/  FMUL.FTZ R143, R143, R28.reuse ;  /* 0x0000001c8f8f7220 */ /* 0x080fe20000410000 */
[-C--:B------:R-:W-:Y:S01]  /*8ba0*/  FMUL.FTZ R146, R146, R28.reuse ;  /* 0x0000001c92927220 */ /* 0x080fe20000410000 */
[----:B------:R-:W2:Y:S01]  /*8bb0*/  MUFU.EX2 R30, R30 ;  /* 0x0000001e001e7308 */ /* 0x000ea20000000800 */
[C---:B0-----:R-:W-:Y:S01]  /*8bc0*/  FADD.FTZ R0, R26.reuse, R5 ;  /* 0x000000051a007221 */ /* 0x041fe20000010000 */
[----:B------:R-:W-:Y:S01]  /*8bd0*/  F2FP.BF16.F32.PACK_AB R169, R26, R169 ;  /* 0x000000a91aa9723e */ /* 0x000fe200000010ff */
[-C--:B------:R-:W-:Y:S01]  /*8be0*/  FMUL.FTZ R147, R147, R28.reuse ;  /* 0x0000001c93937220 */ /* 0x080fe20000410000 */
[-C--:B------:R-:W-:Y:S01]  /*8bf0*/  FMUL.FTZ R150, R150, R28.reuse ;  /* 0x0000001c96967220 */ /* 0x080fe20000410000 */
[----:B------:R-:W-:Y:S01]  /*8c00*/  FMUL.FTZ R151, R151, R28 ;  /* 0x0000001c97977220 */ /* 0x000fe20000410000 */
[----:B------:R-:W-:-:S02]  /*8c10*/  IMAD.MOV.U32 R4, RZ, RZ, R13 ;  /* 0x000000ffff047224 */ /* 0x000fc400078e000d */
[----:B------:R0:W3:Y:S01]  /*8c20*/  MUFU.EX2 R165, R177 ;  /* 0x000000b100a57308 */ /* 0x0000e20000000800 */
[----:B-1----:R-:W-:-:S07]  /*8c30*/  FADD.FTZ R5, R171, R0 ;  /* 0x00000000ab057221 */ /* 0x002fce0000010000 */
[----:B------:R-:W1:Y:S01]  /*8c40*/  MUFU.EX2 R32, R32 ;  /* 0x0000002000207308 */ /* 0x000e620000000800 */
[C---:B--2---:R-:W-:Y:S01]  /*8c50*/  FADD.FTZ R0, R30.reuse, R5 ;  /* 0x000000051e007221 */ /* 0x044fe20000010000 */
[----:B0-----:R-:W-:Y:S02]  /*8c60*/  F2FP.BF16.F32.PACK_AB R177, R41, R12 ;  /* 0x0000000c29b1723e */ /* 0x001fe400000010ff */
[----:B------:R-:W-:-:S04]  /*8c70*/  F2FP.BF16.F32.PACK_AB R171, R30, R171 ;  /* 0x000000ab1eab723e */ /* 0x000fc800000010ff */
[----:B------:R-:W0:Y:S01]  /*8c80*/  MUFU.EX2 R38, R33 ;  /* 0x0000002100267308 */ /* 0x000e220000000800 */
[----:B---3--:R-:W-:-:S07]  /*8c90*/  FADD.FTZ R5, R165, R0 ;  /* 0x00000000a5057221 */ /* 0x008fce0000010000 */
[----:B------:R-:W2:Y:S01]  /*8ca0*/  MUFU.EX2 R40, R161 ;  /* 0x000000a100287308 */ /* 0x000ea20000000800 */
[C---:B-1----:R-:W-:Y:S01]  /*8cb0*/  FADD.FTZ R5, R32.reuse, R5 ;  /* 0x0000000520057221 */ /* 0x042fe20000010000 */
[----:B------:R-:W-:-:S06]  /*8cc0*/  F2FP.BF16.F32.PACK_AB R165, R32, R165 ;  /* 0x000000a520a5723e */ /* 0x000fcc00000010ff */
[----:B------:R-:W1:Y:S01]  /*8cd0*/  MUFU.EX2 R153, R153 ;  /* 0x0000009900997308 */ /* 0x000e620000000800 */
[----:B0-----:R-:W-:-:S04]  /*8ce0*/  FADD.FTZ R5, R38, R5 ;  /* 0x0000000526057221 */ /* 0x001fc80000010000 */
[C---:B------:R-:W-:Y:S01]  /*8cf0*/  FADD.FTZ R5, R167.reuse, R5 ;  /* 0x00000005a7057221 */ /* 0x040fe20000010000 */
[----:B------:R-:W-:Y:S02]  /*8d00*/  F2FP.BF16.F32.PACK_AB R167, R167, R38 ;  /* 0x00000026a7a7723e */ /* 0x000fe400000010ff */
[----:B------:R-:W0:Y:S01]  /*8d10*/  MUFU.EX2 R36, R87 ;  /* 0x0000005700247308 */ /* 0x000e220000000800 */
[----:B--2---:R-:W-:-:S07]  /*8d20*/  FADD.FTZ R5, R40, R5 ;  /* 0x0000000528057221 */ /* 0x004fce0000010000 */
[----:B------:R2:W3:Y:S01]  /*8d30*/  MUFU.EX2 R163, R183 ;  /* 0x000000b700a37308 */ /* 0x0004e20000000800 */
[C---:B-1----:R-:W-:Y:S01]  /*8d40*/  FADD.FTZ R5, R153.reuse, R5 ;  /* 0x0000000599057221 */ /* 0x042fe20000010000 */
[----:B------:R-:W-:-:S06]  /*8d50*/  F2FP.BF16.F32.PACK_AB R161, R153, R40 ;  /* 0x0000002899a1723e */ /* 0x000fcc00000010ff */
[----:B------:R-:W1:Y:S01]  /*8d60*/  MUFU.EX2 R42, R37 ;  /* 0x00000025002a7308 */ /* 0x000e620000000800 */
[----:B0-----:R-:W-:Y:S01]  /*8d70*/  FADD.FTZ R5, R36, R5 ;  /* 0x0000000524057221 */ /* 0x001fe20000010000 */
[----:B--2---:R-:W-:-:S06]  /*8d80*/  F2FP.BF16.F32.PACK_AB R183, R59, R10 ;  /* 0x0000000a3bb7723e */ /* 0x004fcc00000010ff */
[----:B------:R-:W0:Y:S01]  /*8d90*/  MUFU.EX2 R83, R83 ;  /* 0x0000005300537308 */ /* 0x000e220000000800 */
[C---:B---3--:R-:W-:Y:S01]  /*8da0*/  FADD.FTZ R5, R163.reuse, R5 ;  /* 0x00000005a3057221 */ /* 0x048fe20000010000 */
[----:B------:R-:W-:-:S06]  /*8db0*/  F2FP.BF16.F32.PACK_AB R163, R163, R36 ;  /* 0x00000024a3a3723e */ /* 0x000fcc00000010ff */
[----:B------:R-:W2:Y:S01]  /*8dc0*/  MUFU.EX2 R0, R43 ;  /* 0x0000002b00007308 */ /* 0x000ea20000000800 */
[----:B-1----:R-:W-:-:S07]  /*8dd0*/  FADD.FTZ R5, R42, R5 ;  /* 0x000000052a057221 */ /* 0x002fce0000010000 */
[----:B------:R-:W1:Y:S01]  /*8de0*/  MUFU.EX2 R81, R81 ;  /* 0x0000005100517308 */ /* 0x000e620000000800 */
[C---:B0-----:R-:W-:Y:S01]  /*8df0*/  FADD.FTZ R5, R83.reuse, R5 ;  /* 0x0000000553057221 */ /* 0x041fe20000010000 */
[----:B------:R-:W-:-:S06]  /*8e00*/  F2FP.BF16.F32.PACK_AB R157, R83, R42 ;  /* 0x0000002a539d723e */ /* 0x000fcc00000010ff */
[----:B------:R-:W0:Y:S01]  /*8e10*/  MUFU.EX2 R44, R79 ;  /* 0x0000004f002c7308 */ /* 0x000e220000000800 */
[----:B--2---:R-:W-:-:S07]  /*8e20*/  FADD.FTZ R5, R0, R5 ;  /* 0x0000000500057221 */ /* 0x004fce0000010000 */
[----:B------:R-:W2:Y:S01]  /*8e30*/  MUFU.EX2 R77, R77 ;  /* 0x0000004d004d7308 */ /* 0x000ea20000000800 */
[C---:B-1----:R-:W-:Y:S01]  /*8e40*/  FADD.FTZ R5, R81.reuse, R5 ;  /* 0x0000000551057221 */ /* 0x042fe20000010000 */
[----:B------:R-:W-:-:S06]  /*8e50*/  F2FP.BF16.F32.PACK_AB R159, R81, R0 ;  /* 0x00000000519f723e */ /* 0x000fcc00000010ff */
[----:B------:R-:W1:Y:S01]  /*8e60*/  MUFU.EX2 R46, R193 ;  /* 0x000000c1002e7308 */ /* 0x000e620000000800 */
[----:B0-----:R-:W-:-:S07]  /*8e70*/  FADD.FTZ R5, R44, R5 ;  /* 0x000000052c057221 */ /* 0x001fce0000010000 */
[----:B------:R-:W0:Y:S01]  /*8e80*/  MUFU.EX2 R34, R34 ;  /* 0x0000002200227308 */ /* 0x000e220000000800 */
[C---:B--2---:R-:W-:Y:S01]  /*8e90*/  FADD.FTZ R5, R77.reuse, R5 ;  /* 0x000000054d057221 */ /* 0x044fe20000010000 */
[----:B------:R-:W-:-:S03]  /*8ea0*/  F2FP.BF16.F32.PACK_AB R153, R77, R44 ;  /* 0x0000002c4d99723e */ /* 0x000fc600000010ff */
[----:B-1----:R-:W-:-:S04]  /*8eb0*/  FADD.FTZ R5, R46, R5 ;  /* 0x000000052e057221 */ /* 0x002fc80000010000 */
[C---:B0-----:R-:W-:Y:S01]  /*8ec0*/  FADD.FTZ R0, R34.reuse, R5 ;  /* 0x0000000522007221 */ /* 0x041fe20000010000 */
[----:B------:R-:W-:Y:S01]  /*8ed0*/  F2FP.BF16.F32.PACK_AB R155, R34, R46 ;  /* 0x0000002e229b723e */ /* 0x000fe200000010ff */
[----:B------:R-:W-:Y:S01]  /*8ee0*/  IMAD.MOV.U32 R5, RZ, RZ, R49 ;  /* 0x000000ffff057224 */ /* 0x000fe200078e0031 */
[----:B------:R-:W-:Y:S06]  /*8ef0*/  @P2 BRA `(.L_x_1401) ;  /* 0xffffffc400e82947 */ /* 0x000fec000383ffff */
[----:B------:R-:W-:Y:S01]  /*8f00*/  IMAD.MOV.U32 R5, RZ, RZ, R49 ;  /* 0x000000ffff057224 */ /* 0x000fe200078e0031 */
[----:B------:R-:W-:Y:S01]  /*8f10*/  UMOV UR45, UR57 ;  /* 0x00000039002d7c82 */ /* 0x000fe20008000000 */
[----:B------:R-:W-:Y:S01]  /*8f20*/  IMAD.MOV.U32 R4, RZ, RZ, R13 ;  /* 0x000000ffff047224 */ /* 0x000fe200078e000d */
[----:B------:R-:W-:-:S06]  /*8f30*/  UMOV UR46, UR56 ;  /* 0x00000038002e7c82 */ /* 0x000fcc0008000000 */
.L_x_1384:
[----:B------:R-:W-:Y:S01]  /*8f40*/  ULDC UR6, c[0x0][0x448] ;  /* 0x0001120000067ab9 */ /* 0x000fe20000000800 */
[----:B------:R-:W-:Y:S01]  /*8f50*/  ULDC UR18, c[0x0][0x9e4] ;  /* 0x0002790000127ab9 */ /* 0x000fe20000000800 */
[----:B------:R-:W-:Y:S02]  /*8f60*/  UISETP.NE.AND UP0, UPT, UR6, 0x1, UPT ;  /* 0x000000010600788c */ /* 0x000fe4000bf05270 */
[----:B------:R-:W-:Y:S02]  /*8f70*/  UISETP.GE.AND UP1, UPT, UR18, 0x1, UPT ;  /* 0x000000011200788c */ /* 0x000fe4000bf26270 */
[----:B------:R-:W-:Y:S02]  /*8f80*/  UIADD3 UR10, UR38, 0x7f, URZ ;  /* 0x0000007f260a7890 */ /* 0x000fe4000fffe03f */
[----:B------:R-:W-:Y:S02]  /*8f90*/  UIADD3 UR11, UR39, 0x1, -UR44 ;  /* 0x00000001270b7890 */ /* 0x000fe4000fffe82c */
[----:B------:R-:W-:Y:S01]  /*8fa0*/  PLOP3.LUT P6, PT, PT, PT, UP1, 0x80, 0x0 ;  /* 0x000000000000781c */ /* 0x000fe20003fcf018 */
[----:B------:R-:W-:-:S02]  /*8fb0*/  ULDC UR15, c[0x0][0x9dc] ;  /* 0x00027700000f7ab9 */ /* 0x000fc40000000800 */
[----:B------:R-:W-:Y:S01]  /*8fc0*/  @UP0 ULDC UR6, c[0x0][0x44c] ;  /* 0x0001130000060ab9 */ /* 0x000fe20000000800 */
[----:B------:R-:W-:Y:S01]  /*8fd0*/  @UP0 ULDC UR14, c[0x0][0x450] ;  /* 0x00011400000e0ab9 */ /* 0x000fe20000000800 */
[----:B------:R-:W-:-:S04]  /*8fe0*/  UIMAD.WIDE.U32 UR6, UR10, UR6, URZ ;  /* 0x000000060a0672a5 */ /* 0x000fc8000f8e003f */
[----:B------:R-:W-:-:S04]  /*8ff0*/  @UP0 USHF.R.U32.HI UR10, URZ, UR14, UR7 ;  /* 0x0000000e3f0a0299 */ /* 0x000fc80008011607 */
[----:B------:R-:W-:-:S04]  /*9000*/  UIADD3 UR10, UR11, UR10, URZ ;  /* 0x0000000a0b0a7290 */ /* 0x000fc8000fffe03f */
[----:B------:R-:W-:Y:S01]  /*9010*/  UIADD3 UR15, UR10, -UR15, URZ ;  /* 0x8000000f0a0f7290 */ /* 0x000fe2000fffe03f */
[----:B------:R-:W-:Y:S11]  /*9020*/  @!P6 BRA `(.L_x_1402) ;  /* 0x000000000048e947 */ /* 0x000ff60003800000 */
[----:B------:R-:W-:Y:S02]  /*9030*/  UMOV UR14, UR10 ;  /* 0x0000000a000e7c82 */ /* 0x000fe40008000000 */
        /* <DEDUP_REMOVED lines=10> */
.L_x_1403:
[----:B------:R-:W-:-:S11]  /*90e0*/  UISETP.NE.AND UP1, UPT, UR18, 0x1, UPT ;  /* 0x000000011200788c */ /* 0x000fd6000bf25270 */
[----:B------:R-:W-:Y:S02]  /*90f0*/  @UP1 ULDC.64 UR6, c[0x0][0x9e8] ;  /* 0x00027a0000061ab9 */ /* 0x000fe40000000a00 */
[----:B------:R-:W-:-:S04]  /*9100*/  UIMAD.WIDE.U32 UR10, UR14, UR6, URZ ;  /* 0x000000060e0a72a5 */ /* 0x000fc8000f8e003f */
[----:B------:R-:W-:-:S12]  /*9110*/  @UP1 USHF.R.U32.HI UR14, URZ, UR7, UR11 ;  /* 0x000000073f0e1299 */ /* 0x000fd8000801160b */
.L_x_1404:
[----:B------:R-:W-:-:S04]  /*9120*/  UIMAD UR14, UR14, UR18, URZ ;  /* 0x000000120e0e72a4 */ /* 0x000fc8000f8e023f */
[----:B------:R-:W-:-:S04]  /*9130*/  UISETP.LT.AND UP1, UPT, UR15, UR14, UPT ;  /* 0x0000000e0f00728c */ /* 0x000fc8000bf21270 */
[----:B------:R-:W-:-:S12]  /*9140*/  USEL UR15, UR15, UR14, !UP1 ;  /* 0x0000000e0f0f7287 */ /* 0x000fd8000c800000 */
.L_x_1402:
[----:B------:R-:W-:-:S04]  /*9150*/  UIADD3 UR15, UR15, 0x7f, URZ ;  /* 0x0000007f0f0f7890 */ /* 0x000fc8000fffe03f */
[----:B------:R-:W-:-:S04]  /*9160*/  USHF.R.S32.HI UR6, URZ, 0x1f, UR15 ;  /* 0x0000001f3f067899 */ /* 0x000fc8000801140f */
[----:B------:R-:W-:-:S04]  /*9170*/  ULEA.HI UR6, UR6, UR15, URZ, 0x7 ;  /* 0x0000000f06067291 */ /* 0x000fc8000f8f383f */
[----:B------:R-:W-:-:S04]  /*9180*/  USHF.R.S32.HI UR6, URZ, 0x7, UR6 ;  /* 0x000000073f067899 */ /* 0x000fc80008011406 */
[----:B------:R-:W-:-:S04]  /*9190*/  UISETP.LT.AND UP1, UPT, UR40, UR6, UPT ;  /* 0x000000062800728c */ /* 0x000fc8000bf21270 */
[----:B------:R-:W-:-:S06]  /*91a0*/  USEL UR54, UR40, UR6, !UP1 ;  /* 0x0000000628367287 */ /* 0x000fcc000c800000 */
[----:B------:R-:W-:-:S13]  /*91b0*/  ISETP.GE.AND P2, PT, R3, UR54, PT ;  /* 0x0000003603007c0c */ /* 0x000fda000bf46270 */
[----:B------:R-:W-:Y:S05]  /*91c0*/  @!P2 BRA `(.L_x_1405) ;  /* 0x0000002400f8a947 */ /* 0x000fea0003800000 */
[----:B------:R-:W-:Y:S01]  /*91d0*/  IMAD.MOV.U32 R8, RZ, RZ, R5 ;  /* 0x000000ffff087224 */ /* 0x000fe200078e0005 */
[----:B------:R-:W-:Y:S01]  /*91e0*/  UMOV UR56, UR46 ;  /* 0x0000002e00387c82 */ /* 0x000fe20008000000 */
[----:B------:R-:W-:Y:S01]  /*91f0*/  IMAD.MOV.U32 R7, RZ, RZ, R4 ;  /* 0x000000ffff077224 */ /* 0x000fe200078e0004 */
[----:B------:R-:W-:Y:S01]  /*9200*/  UMOV UR55, UR45 ;  /* 0x0000002d00377c82 */ /* 0x000fe20008000000 */
[----:B------:R-:W-:-:S05]  /*9210*/  ULDC UR53, c[0x0][0x9d8] ;  /* 0x0002760000357ab9 */ /* 0x000fca0000000800 */
.L_x_1414:
        /* <DEDUP_REMOVED lines=9> */
.L_x_1407:
[----:B------:R-:W-:Y:S01]  /*92b0*/  ULEA UR6, UR45, UR41, 0x3 ;  /* 0x000000292d067291 */ /* 0x000fe2000f8e183f */
[----:B------:R-:W-:-:S05]  /*92c0*/  IMAD.U32 R4, RZ, RZ, UR46 ;  /* 0x0000002eff047e24 */ /* 0x000fca000f8e00ff */
[----:B------:R-:W-:-:S04]  /*92d0*/  SHF.L.U32 R4, R4, 0x1f, RZ ;  /* 0x0000001f04047819 */ /* 0x000fc800000006ff */
[----:B------:R0:W1:Y:S01]  /*92e0*/  SYNCS.PHASECHK.TRANS64.TRYWAIT P2, [UR6+0x28830], R4 ;  /* 0x02883004ff0075a7 */ /* 0x0000620008040146 */
[----:B------:R-:W-:Y:S05]  /*92f0*/  @!P0 BRA `(.L_x_1408) ;  /* 0x0000000000048947 */ /* 0x000fea0003800000 */
[----:B------:R-:W-:Y:S01]  /*9300*/  BPT.TRAP 0x1 ;  /* 0x000000040000795c */ /* 0x000fe20000300000 */
.L_x_1408:
[----:B-1----:R-:W-:Y:S05]  /*9310*/  @P2 BRA `(.L_x_1406) ;  /* 0x0000000000082947 */ /* 0x002fea0003800000 */
[----:B------:R-:W1:Y:S02]  /*9320*/  SYNCS.PHASECHK.TRANS64.TRYWAIT P2, [UR6+0x28830], R4 ;  /* 0x02883004ff0075a7 */ /* 0x000e640008040146 */
[----:B-1----:R-:W-:Y:S05]  /*9330*/  @!P2 BRA `(.L_x_1409) ;  /* 0x000000ec00eca947 */ /* 0x002fea0003800000 */
.L_x_1406:
        /* <DEDUP_REMOVED lines=45> */
.L_x_1411:
[----:B------:R-:W-:Y:S01]  /*9610*/  ULEA UR6, UR55, UR41, 0x3 ;  /* 0x0000002937067291 */ /* 0x000fe2000f8e183f */
[----:B------:R-:W-:-:S05]  /*9620*/  IMAD.U32 R4, RZ, RZ, UR56 ;  /* 0x00000038ff047e24 */ /* 0x000fca000f8e00ff */
[----:B------:R-:W-:-:S04]  /*9630*/  SHF.L.U32 R4, R4, 0x1f, RZ ;  /* 0x0000001f04047819 */ /* 0x000fc800000006ff */
[----:B------:R0:W1:Y:S01]  /*9640*/  SYNCS.PHASECHK.TRANS64.TRYWAIT P2, [UR6+0x28850], R4 ;  /* 0x02885004ff0075a7 */ /* 0x0000620008040146 */
[----:B------:R-:W-:Y:S05]  /*9650*/  @!P0 BRA `(.L_x_1412) ;  /* 0x0000000000048947 */ /* 0x000fea0003800000 */
[----:B------:R-:W-:Y:S01]  /*9660*/  BPT.TRAP 0x1 ;  /* 0x000000040000795c */ /* 0x000fe20000300000 */
.L_x_1412:
[----:B-1----:R-:W-:Y:S05]  /*9670*/  @P2 BRA `(.L_x_1410) ;  /* 0x0000000000082947 */ /* 0x002fea0003800000 */
[----:B------:R-:W1:Y:S02]  /*9680*/  SYNCS.PHASECHK.TRANS64.TRYWAIT P2, [UR6+0x28850], R4 ;  /* 0x02885004ff0075a7 */ /* 0x000e640008040146 */
[----:B-1----:R-:W-:Y:S05]  /*9690*/  @!P2 BRA `(.L_x_1413) ;  /* 0x000000ec002ca947 */ /* 0x002fea0003800000 */
.L_x_1410:
        /* <DEDUP_REMOVED lines=77> */
[----:B------:R-:W0:Y:S01]  /*9b70*/  LDC R6, c[0x0][0x988] ;  /* 0x00026200ff067b82 */ /* 0x000e220000000800 */
[----:B------:R-:W-:Y:S01]  /*9b80*/  FMUL.FTZ R87, R87, UR53 ;  /* 0x0000003557577c20 */ /* 0x000fe20008410000 */
[C---:B------:R-:W-:Y:S01]  /*9b90*/  ISETP.GT.AND P2, PT, R3.reuse, UR54, PT ;  /* 0x0000003603007c0c */ /* 0x040fe2000bf44270 */
[----:B------:R-:W-:Y:S01]  /*9ba0*/  UMOV UR56, UR46 ;  /* 0x0000002e00387c82 */ /* 0x000fe20008000000 */
[----:B------:R-:W-:-:S02]  /*9bb0*/  VIADD R3, R3, 0xffffffff ;  /* 0xffffffff03037836 */ /* 0x000fc40000000000 */
        /* <DEDUP_REMOVED lines=110> */
[----:B-1----:R-:W-:-:S04]  /*a2a0*/  FMNMX.FTZ R4, R173, R4, !PT ;  /* 0x00000004ad047209 */ /* 0x002fc80007810000 */
        /* <DEDUP_REMOVED lines=19> */
[----:B------:R-:W-:-:S04]  /*a3e0*/  FMUL.FTZ R77, R78, UR53 ;  /* 0x000000354e4d7c20 */ /* 0x000fc80008410000 */
[----:B------:R-:W1:Y:S02]  /*a3f0*/  SHFL.BFLY PT, R229, R10, 0x1, 0x1f ;  /* 0x0c201f000ae57f89 */ /* 0x000e6400000e0000 */
[----:B------:R-:W2:Y:S02]  /*a400*/  MUFU.TANH R77, R77 ;  /* 0x0000004d004d7308 */ /* 0x000ea40000002400 */
[----:B--2---:R-:W-:-:S04]  /*a410*/  FMNMX.FTZ R12, R77, R12, !PT ;  /* 0x0000000c4d0c7209 */ /* 0x004fc80007810000 */
[----:B------:R-:W-:Y:S02]  /*a420*/  FMNMX.FTZ R12, R79, R12, !PT ;  /* 0x0000000c4f0c7209 */ /* 0x000fe40007810000 */
[----:B-1----:R-:W-:-:S05]  /*a430*/  FMNMX.FTZ R4, R10, R229, !PT ;  /* 0x000000e50a047209 */ /* 0x002fca0007810000 */
[C---:B0-----:R-:W-:Y:S01]  /*a440*/  FMUL.FTZ R10, R4.reuse, R6 ;  /* 0x00000006040a7220 */ /* 0x041fe20000410000 */
[----:B------:R-:W-:-:S03]  /*a450*/  FADD.FTZ R7, -R4, R7 ;  /* 0x0000000704077221 */ /* 0x000fc60000010100 */
[-CC-:B------:R-:W-:Y:S01]  /*a460*/  FFMA.FTZ R180, R5, R6.reuse, -R10.reuse ;  /* 0x0000000605b47223 */ /* 0x180fe2000001080a */
[-C--:B------:R-:W-:Y:S01]  /*a470*/  FMUL.FTZ R7, R7, R6.reuse ;  /* 0x0000000607077220 */ /* 0x080fe20000410000 */
[-CC-:B------:R-:W-:Y:S01]  /*a480*/  FFMA.FTZ R9, R9, R6.reuse, -R10.reuse ;  /* 0x0000000609097223 */ /* 0x180fe2000001080a */
[----:B------:R-:W-:Y:S02]  /*a490*/  WARPGROUP.DEPBAR.LE gsb0, 0x0 ;  /* 0x00008000000079c5 */ /* 0x000fe40000010000 */
[----:B------:R-:W-:Y:S01]  /*a4a0*/  WARPGROUP.ARRIVE ;  /* 0x00000000000079c5 */ /* 0x000fe20000000000 */
[----:B------:R-:W-:Y:S01]  /*a4b0*/  FMUL.FTZ R169, R82, UR53 ;  /* 0x0000003552a97c20 */ /* 0x000fe20008410000 */
[----:B------:R-:W-:Y:S01]  /*a4c0*/  FMUL.FTZ R171, R86, UR53 ;  /* 0x0000003556ab7c20 */ /* 0x000fe20008410000 */
[-CC-:B------:R-:W-:Y:S01]  /*a4d0*/  FFMA.FTZ R176, R29, R6.reuse, -R10.reuse ;  /* 0x000000061db07223 */ /* 0x180fe2000001080a */
[-CC-:B------:R-:W-:Y:S01]  /*a4e0*/  FFMA.FTZ R178, R181, R6.reuse, -R10.reuse ;  /* 0x00000006b5b27223 */ /* 0x180fe2000001080a */
[-CC-:B------:R-:W-:Y:S01]  /*a4f0*/  FFMA.FTZ R29, R183, R6.reuse, -R10.reuse ;  /* 0x00000006b71d7223 */ /* 0x180fe2000001080a */
[----:B------:R-:W-:Y:S01]  /*a500*/  HGMMA.64x128x16.F32.BF16 R88, R164, gdesc[UR4].tnspB, R88, gsb0 ;  /* 0x41e00004a4587df0 */ /* 0x000fe20008001858 */
[----:B------:R-:W-:Y:S01]  /*a510*/  UIADD3 UR6, UR10, 0x280, URZ ;  /* 0x000002800a067890 */ /* 0x000fe2000fffe03f */
[----:B------:R-:W0:Y:S01]  /*a520*/  MUFU.TANH R169, R169 ;  /* 0x000000a900a97308 */ /* 0x000e220000002400 */
[----:B------:R-:W-:Y:S01]  /*a530*/  UMOV UR7, 0x40000040 ;  /* 0x4000004000077882 */ /* 0x000fe20000000000 */
[-CC-:B------:R-:W-:Y:S01]  /*a540*/  FFMA.FTZ R182, R15, R6.reuse, -R10.reuse ;  /* 0x000000060fb67223 */ /* 0x180fe2000001080a */
[-CC-:B------:R-:W-:Y:S01]  /*a550*/  FFMA.FTZ R15, R25, R6.reuse, -R10.reuse ;  /* 0x00000006190f7223 */ /* 0x180fe2000001080a */
[-CC-:B------:R-:W-:Y:S01]  /*a560*/  FFMA.FTZ R25, R33, R6.reuse, -R10.reuse ;  /* 0x0000000621197223 */ /* 0x180fe2000001080a */
[-CC-:B------:R-:W-:Y:S01]  /*a570*/  FFMA.FTZ R168, R179, R6.reuse, -R10.reuse ;  /* 0x00000006b3a87223 */ /* 0x180fe2000001080a */
[-CC-:B------:R-:W-:Y:S01]  /*a580*/  FFMA.FTZ R172, R193, R6.reuse, -R10.reuse ;  /* 0x00000006c1ac7223 */ /* 0x180fe2000001080a */
[-CC-:B------:R-:W-:Y:S01]  /*a590*/  FFMA.FTZ R33, R195, R6.reuse, -R10.reuse ;  /* 0x00000006c3217223 */ /* 0x180fe2000001080a */
[----:B------:R-:W1:Y:S01]  /*a5a0*/  MUFU.TANH R171, R171 ;  /* 0x000000ab00ab7308 */ /* 0x000e620000002400 */
[-CC-:B------:R-:W-:Y:S01]  /*a5b0*/  FFMA.FTZ R174, R197, R6.reuse, -R10.reuse ;  /* 0x00000006c5ae7223 */ /* 0x180fe2000001080a */
[-CC-:B------:R-:W-:Y:S01]  /*a5c0*/  FFMA.FTZ R195, R175, R6.reuse, -R10.reuse ;  /* 0x00000006afc37223 */ /* 0x180fe2000001080a */
[-CC-:B------:R-:W-:Y:S01]  /*a5d0*/  FFMA.FTZ R170, R201, R6.reuse, -R10.reuse ;  /* 0x00000006c9aa7223 */ /* 0x180fe2000001080a */
[-CC-:B------:R-:W-:Y:S01]  /*a5e0*/  FFMA.FTZ R193, R211, R6.reuse, -R10.reuse ;  /* 0x00000006d3c17223 */ /* 0x180fe2000001080a */
[-CC-:B------:R-:W-:Y:S01]  /*a5f0*/  FFMA.FTZ R197, R215, R6.reuse, -R10.reuse ;  /* 0x00000006d7c57223 */ /* 0x180fe2000001080a */
[-CC-:B------:R-:W-:Y:S01]  /*a600*/  FFMA.FTZ R201, R223, R6.reuse, -R10.reuse ;  /* 0x00000006dfc97223 */ /* 0x180fe2000001080a */
[--C-:B------:R-:W-:Y:S01]  /*a610*/  FFMA.FTZ R20, R225, R6, -R10.reuse ;  /* 0x00000006e1147223 */ /* 0x100fe2000001080a */
[----:B------:R-:W-:Y:S01]  /*a620*/  MUFU.EX2 R7, R7 ;  /* 0x0000000700077308 */ /* 0x000fe20000000800 */
[----:B0-----:R-:W-:Y:S01]  /*a630*/  FMNMX.FTZ R12, R169, R12, !PT ;  /* 0x0000000ca90c7209 */ /* 0x001fe20007810000 */
[-CC-:B------:R-:W-:Y:S01]  /*a640*/  FFMA.FTZ R81, R81, R6.reuse, -R10.reuse ;  /* 0x0000000651517223 */ /* 0x180fe2000001080a */
[-CC-:B------:R-:W-:Y:S01]  /*a650*/  FFMA.FTZ R227, R227, R6.reuse, -R10.reuse ;  /* 0x00000006e3e37223 */ /* 0x180fe2000001080a */
[----:B------:R-:W-:Y:S01]  /*a660*/  FFMA.FTZ R85, R85, R6, -R10 ;  /* 0x0000000655557223 */ /* 0x000fe2000001080a */
[----:B------:R-:W-:-:S03]  /*a670*/  FMNMX.FTZ R12, R83, R12, !PT ;  /* 0x0000000c530c7209 */ /* 0x000fc60007810000 */
[----:B------:R-:W0:Y:S01]  /*a680*/  MUFU.EX2 R180, R180 ;  /* 0x000000b400b47308 */ /* 0x000e220000000800 */
[----:B-1----:R-:W-:-:S04]  /*a690*/  FMNMX.FTZ R12, R171, R12, !PT ;  /* 0x0000000cab0c7209 */ /* 0x002fc80007810000 */
[----:B------:R-:W-:Y:S01]  /*a6a0*/  FMNMX.FTZ R5, R87, R12, !PT ;  /* 0x0000000c57057209 */ /* 0x000fe20007810000 */
[----:B------:R-:W-:Y:S02]  /*a6b0*/  FFMA.FTZ R12, R217, R6, -R10 ;  /* 0x00000006d90c7223 */ /* 0x000fe4000001080a */
[----:B------:R-:W1:Y:S02]  /*a6c0*/  MUFU.EX2 R9, R9 ;  /* 0x0000000900097308 */ /* 0x000e640000000800 */
[----:B------:R-:W2:Y:S06]  /*a6d0*/  SHFL.BFLY PT, R14, R5, 0x2, 0x1f ;  /* 0x0c401f00050e7f89 */ /* 0x000eac00000e0000 */
[----:B------:R-:W-:Y:S01]  /*a6e0*/  MUFU.EX2 R182, R182 ;  /* 0x000000b600b67308 */ /* 0x000fe20000000800 */
[----:B0-----:R-:W-:-:S07]  /*a6f0*/  FFMA.FTZ R2, R7, R2, R180 ;  /* 0x0000000207027223 */ /* 0x001fce00000100b4 */
[----:B------:R-:W-:Y:S01]  /*a700*/  MUFU.EX2 R15, R15 ;  /* 0x0000000f000f7308 */ /* 0x000fe20000000800 */
[----:B-1----:R-:W-:-:S07]  /*a710*/  F2FP.BF16.F32.PACK_AB R180, R9, R180 ;  /* 0x000000b409b4723e */ /* 0x002fce00000010ff */
[----:B------:R-:W-:Y:S01]  /*a720*/  MUFU.EX2 R176, R176 ;  /* 0x000000b000b07308 */ /* 0x000fe20000000800 */
[----:B--2---:R-:W-:Y:S01]  /*a730*/  FMNMX.FTZ R24, R5, R14, !PT ;  /* 0x0000000e05187209 */ /* 0x004fe20007810000 */
[----:B------:R-:W-:-:S04]  /*a740*/  FFMA.FTZ R14, R221, R6, -R10 ;  /* 0x00000006dd0e7223 */ /* 0x000fc8000001080a */
[----:B------:R-:W0:Y:S02]  /*a750*/  SHFL.BFLY PT, R5, R24, 0x1, 0x1f ;  /* 0x0c201f0018057f89 */ /* 0x000e2400000e0000 */
[----:B------:R-:W-:Y:S08]  /*a760*/  MUFU.EX2 R25, R25 ;  /* 0x0000001900197308 */ /* 0x000ff00000000800 */
[----:B------:R-:W-:Y:S08]  /*a770*/  MUFU.EX2 R178, R178 ;  /* 0x000000b200b27308 */ /* 0x000ff00000000800 */
[----:B------:R-:W-:Y:S01]  /*a780*/  MUFU.EX2 R29, R29 ;  /* 0x0000001d001d7308 */ /* 0x000fe20000000800 */
[----:B0-----:R-:W-:-:S07]  /*a790*/  FMNMX.FTZ R5, R24, R5, !PT ;  /* 0x0000000518057209 */ /* 0x001fce0007810000 */
[----:B------:R-:W-:Y:S01]  /*a7a0*/  MUFU.EX2 R172, R172 ;  /* 0x000000ac00ac7308 */ /* 0x000fe20000000800 */
[----:B------:R-:W-:-:S04]  /*a7b0*/  FMUL.FTZ R38, R5, R6 ;  /* 0x0000000605267220 */ /* 0x000fc80000410000 */
[-CC-:B------:R-:W-:Y:S01]  /*a7c0*/  FFMA.FTZ R181, R13, R6.reuse, -R38.reuse ;  /* 0x000000060db57223 */ /* 0x180fe20000010826 */
[-CC-:B------:R-:W-:Y:S01]  /*a7d0*/  FFMA.FTZ R183, R21, R6.reuse, -R38.reuse ;  /* 0x0000000615b77223 */ /* 0x180fe20000010826 */
[----:B------:R-:W-:Y:S02]  /*a7e0*/  IMAD.U32 R21, RZ, RZ, UR45 ;  /* 0x0000002dff157e24 */ /* 0x000fe4000f8e00ff */
[-CC-:B------:R-:W-:Y:S01]  /*a7f0*/  FFMA.FTZ R32, R27, R6.reuse, -R38.reuse ;  /* 0x000000061b207223 */ /* 0x180fe20000010826 */
[-CC-:B------:R-:W-:Y:S01]  /*a800*/  FFMA.FTZ R34, R35, R6.reuse, -R38.reuse ;  /* 0x0000000623227223 */ /* 0x180fe20000010826 */
[----:B------:R-:W-:Y:S01]  /*a810*/  IMAD.U32 R35, RZ, RZ, UR55 ;  /* 0x00000037ff237e24 */ /* 0x000fe2000f8e00ff */
[----:B------:R-:W-:Y:S01]  /*a820*/  MUFU.EX2 R181, R181 ;  /* 0x000000b500b57308 */ /* 0x000fe20000000800 */
[----:B------:R-:W-:Y:S01]  /*a830*/  @!P1 LEA R21, R21, UR41, 0x3 ;  /* 0x0000002915159c11 */ /* 0x000fe2000f8e18ff */
[-CC-:B------:R-:W-:Y:S01]  /*a840*/  FFMA.FTZ R179, R37, R6.reuse, -R38.reuse ;  /* 0x0000000625b37223 */ /* 0x180fe20000010826 */
[-CC-:B------:R-:W-:Y:S01]  /*a850*/  FFMA.FTZ R36, R39, R6.reuse, -R38.reuse ;  /* 0x0000000627247223 */ /* 0x180fe20000010826 */
[----:B------:R-:W-:Y:S01]  /*a860*/  @!P1 LEA R35, R35, UR41, 0x3 ;  /* 0x0000002923239c11 */ /* 0x000fe2000f8e18ff */
        /* <DEDUP_REMOVED lines=23> */
[----:B------:R-:W-:-:S04]  /*a9e0*/  UMOV UR55, UR45 ;  /* 0x0000002d00377c82 */ /* 0x000fc80008000000 */
[----:B------:R-:W-:Y:S01]  /*a9f0*/  MUFU.EX2 R179, R179 ;  /* 0x000000b300b37308 */ /* 0x000fe20000000800 */
[----:B------:R-:W-:Y:S02]  /*aa00*/  WARPGROUP.DEPBAR.LE gsb0, 0x0 ;  /* 0x00008000000079c5 */ /* 0x000fe40000010000 */
[----:B------:R-:W-:Y:S01]  /*aa10*/  WARPGROUP.ARRIVE ;  /* 0x00000000000079c5 */ /* 0x000fe20000000000 */
[-C--:B------:R-:W-:Y:S01]  /*aa20*/  FFMA.FTZ R165, R177, R6.reuse, -R10 ;  /* 0x00000006b1a57223 */ /* 0x080fe2000001080a */
[-C--:B------:R-:W-:Y:S01]  /*aa30*/  FFMA.FTZ R177, R31, R6.reuse, -R38 ;  /* 0x000000061fb17223 */ /* 0x080fe20000010826 */
[----:B------:R-:W-:Y:S02]  /*aa40*/  IADD3 R31, -R23, 0xb, RZ ;  /* 0x0000000b171f7810 */ /* 0x000fe40007ffe1ff */
[----:B------:R-:W-:Y:S01]  /*aa50*/  MUFU.EX2 R36, R36 ;  /* 0x0000002400247308 */ /* 0x000fe20000000800 */
[-CC-:B------:R-:W-:Y:S01]  /*aa60*/  FFMA.FTZ R167, R199, R6.reuse, -R10.reuse ;  /* 0x00000006c7a77223 */ /* 0x180fe2000001080a */
[----:B------:R-:W-:Y:S01]  /*aa70*/  HGMMA.64x128x16.F32.BF16 R88, R160, gdesc[UR4].tnspB, R88, gsb0 ;  /* 0x41e00004a0587df0 */ /* 0x000fe20008001858 */
[----:B------:R-:W-:Y:S01]  /*aa80*/  UIADD3 UR6, UR10, 0x300, URZ ;  /* 0x000003000a067890 */ /* 0x000fe2000fffe03f */
[-CC-:B------:R-:W-:Y:S01]  /*aa90*/  FFMA.FTZ R164, R205, R6.reuse, -R10.reuse ;  /* 0x00000006cda47223 */ /* 0x180fe2000001080a */
[----:B------:R-:W-:Y:S01]  /*aaa0*/  UMOV UR7, 0x40000040 ;  /* 0x4000004000077882 */ /* 0x000fe20000000000 */
[-CC-:B------:R-:W-:Y:S01]  /*aab0*/  FFMA.FTZ R166, R209, R6.reuse, -R10.reuse ;  /* 0x00000006d1a67223 */ /* 0x180fe2000001080a */
[----:B------:R-:W-:Y:S01]  /*aac0*/  FFMA.FTZ R199, R219, R6, -R10 ;  /* 0x00000006dbc77223 */ /* 0x000fe2000001080a */
        /* <DEDUP_REMOVED lines=20> */
[-C--:B------:R-:W-:Y:S01]  /*ac10*/  FFMA.FTZ R160, R173, R6.reuse, -R10 ;  /* 0x00000006ada07223 */ /* 0x080fe2000001080a */
[-C--:B------:R-:W-:Y:S01]  /*ac20*/  FFMA.FTZ R173, R41, R6.reuse, -R38 ;  /* 0x0000000629ad7223 */ /* 0x080fe20000010826 */
[-CC-:B------:R-:W-:Y:S01]  /*ac30*/  FFMA.FTZ R163, R207, R6.reuse, -R10.reuse ;  /* 0x00000006cfa37223 */ /* 0x180fe2000001080a */
[-C--:B------:R-:W-:Y:S01]  /*ac40*/  FFMA.FTZ R162, R213, R6.reuse, -R10 ;  /* 0x00000006d5a27223 */ /* 0x080fe2000001080a */
[----:B------:R-:W-:Y:S01]  /*ac50*/  HGMMA.64x128x16.F32.BF16 R88, R156, gdesc[UR4].tnspB, R88, gsb0 ;  /* 0x41e000049c587df0 */ /* 0x000fe20008001858 */
[----:B------:R-:W-:Y:S01]  /*ac60*/  UIADD3 UR6, UR10, 0x380, URZ ;  /* 0x000003800a067890 */ /* 0x000fe2000fffe03f */
[----:B------:R-:W-:Y:S01]  /*ac70*/  FFMA.FTZ R10, R49, R6, -R38 ;  /* 0x00000006310a7223 */ /* 0x000fe20000010826 */
[----:B------:R-:W-:Y:S01]  /*ac80*/  UMOV UR7, 0x40000040 ;  /* 0x4000004000077882 */ /* 0x000fe20000000000 */
        /* <DEDUP_REMOVED lines=16> */
[----:B------:R-:W1:Y:S08]  /*ad90*/  MUFU.EX2 R75, R75 ;  /* 0x0000004b004b7308 */ /* 0x000e700000000800 */
[----:B------:R-:W-:Y:S01]  /*ada0*/  MUFU.EX2 R14, R14 ;  /* 0x0000000e000e7308 */ /* 0x000fe20000000800 */
[----:B------:R-:W-:-:S02]  /*adb0*/  WARPGROUP.DEPBAR.LE gsb0, 0x0 ;  /* 0x00008000000079c5 */ /* 0x000fc40000010000 */
[----:B------:R-:W-:Y:S01]  /*adc0*/  WARPGROUP.ARRIVE ;  /* 0x00000000000079c5 */ /* 0x000fe20000000000 */
[----:B------:R-:W-:Y:S01]  /*add0*/  FADD.FTZ R157, -R5, R8 ;  /* 0x00000008059d7221 */ /* 0x000fe20000010100 */
[-CC-:B------:R-:W-:Y:S01]  /*ade0*/  FFMA.FTZ R8, R11, R6.reuse, -R38.reuse ;  /* 0x000000060b087223 */ /* 0x180fe20000010826 */
[-C--:B------:R-:W-:Y:S02]  /*adf0*/  FFMA.FTZ R11, R53, R6.reuse, -R38 ;  /* 0x00000006350b7223 */ /* 0x080fe40000010826 */
[----:B------:R-:W2:Y:S01]  /*ae00*/  MUFU.EX2 R201, R201 ;  /* 0x000000c900c97308 */ /* 0x000ea20000000800 */
[----:B------:R-:W-:Y:S01]  /*ae10*/  FMUL.FTZ R157, R157, R6 ;  /* 0x000000069d9d7220 */ /* 0x000fe20000410000 */
[----:B------:R-:W-:Y:S01]  /*ae20*/  HGMMA.64x128x16.F32.BF16 R88, R152, gdesc[UR4].tnspB, R88, gsb0 ;  /* 0x41e0000498587df0 */ /* 0x000fe20008001858 */
[----:B0-----:R-:W-:-:S05]  /*ae30*/  F2FP.BF16.F32.PACK_AB R156, R199, R12 ;  /* 0x0000000cc79c723e */ /* 0x001fca00000010ff */
[----:B------:R1:W-:Y:S08]  /*ae40*/  MUFU.EX2 R203, R157 ;  /* 0x0000009d00cb7308 */ /* 0x0003f00000000800 */
[----:B------:R-:W0:Y:S01]  /*ae50*/  MUFU.EX2 R8, R8 ;  /* 0x0000000800087308 */ /* 0x000e220000000800 */
[----:B-1----:R-:W-:Y:S02]  /*ae60*/  F2FP.BF16.F32.PACK_AB R157, R75, R50 ;  /* 0x000000324b9d723e */ /* 0x002fe400000010ff */
[----:B--2---:R-:W-:-:S05]  /*ae70*/  F2FP.BF16.F32.PACK_AB R158, R201, R14 ;  /* 0x0000000ec99e723e */ /* 0x004fca00000010ff */
[----:B------:R-:W1:Y:S08]  /*ae80*/  MUFU.EX2 R11, R11 ;  /* 0x0000000b000b7308 */ /* 0x000e700000000800 */
[----:B------:R-:W-:Y:S01]  /*ae90*/  MUFU.EX2 R79, R79 ;  /* 0x0000004f004f7308 */ /* 0x000fe20000000800 */
[----:B0-----:R-:W-:-:S04]  /*aea0*/  FFMA.FTZ R42, R203, R0, R8 ;  /* 0x00000000cb2a7223 */ /* 0x001fc80000010008 */
[C---:B------:R-:W-:Y:S01]  /*aeb0*/  FADD.FTZ R42, R181.reuse, R42 ;  /* 0x0000002ab52a7221 */ /* 0x040fe20000010000 */
[----:B------:R-:W-:Y:S02]  /*aec0*/  F2FP.BF16.F32.PACK_AB R181, R181, R8 ;  /* 0x00000008b5b5723e */ /* 0x000fe400000010ff */
[----:B------:R-:W0:Y:S08]  /*aed0*/  MUFU.EX2 R0, R61 ;  /* 0x0000003d00007308 */ /* 0x000e300000000800 */
        /* <DEDUP_REMOVED lines=9> */
[----:B--2---:R-:W-:Y:S02]  /*af70*/  @!P1 VIADD R31, R35, 0x28860 ;  /* 0x00028860231f9836 */ /* 0x004fe40000000000 */
[-C--:B------:R-:W-:Y:S01]  /*af80*/  FMUL.FTZ R89, R89, R7.reuse ;  /* 0x0000000759597220 */ /* 0x080fe20000410000 */
[-C--:B------:R-:W-:Y:S01]  /*af90*/  FMUL.FTZ R92, R92, R7.reuse ;  /* 0x000000075c5c7220 */ /* 0x080fe20000410000 */
[-C--:B------:R-:W-:Y:S01]  /*afa0*/  FMUL.FTZ R93, R93, R7.reuse ;  /* 0x000000075d5d7220 */ /* 0x080fe20000410000 */
[-C--:B------:R-:W-:Y:S01]  /*afb0*/  FMUL.FTZ R96, R96, R7.reuse ;  /* 0x0000000760607220 */ /* 0x080fe20000410000 */
[----:B------:R-:W-:Y:S01]  /*afc0*/  @!P1 PRMT R35, RZ, 0x654, R31 ;  /* 0x00000654ff239816 */ /* 0x000fe2000000001f */
[----:B---3--:R-:W-:Y:S01]  /*afd0*/  FADD.FTZ R27, R9, R2 ;  /* 0x00000002091b7221 */ /* 0x008fe20000010000 */
[-C--:B------:R-:W-:Y:S01]  /*afe0*/  FMUL.FTZ R97, R97, R7.reuse ;  /* 0x0000000761617220 */ /* 0x080fe20000410000 */
[-C--:B------:R-:W-:Y:S01]  /*aff0*/  FMUL.FTZ R100, R100, R7.reuse ;  /* 0x0000000764647220 */ /* 0x080fe20000410000 */
[----:B------:R2:W-:Y:S01]  /*b000*/  @!P1 SYNCS.ARRIVE.TRANS64.RED.A1T0 RZ, [R35+URZ], RZ ;  /* 0x000000ff23ff99a7 */ /* 0x0005e2000810043f */
[----:B------:R-:W-:Y:S01]  /*b010*/  FADD.FTZ R2, R182, R27 ;  /* 0x0000001bb6027221 */ /* 0x000fe20000010000 */
[----:B------:R-:W-:Y:S01]  /*b020*/  FADD.FTZ R27, R183, R42 ;  /* 0x0000002ab71b7221 */ /* 0x000fe20000010000 */
[----:B------:R-:W-:Y:S01]  /*b030*/  F2FP.BF16.F32.PACK_AB R182, R15, R182 ;  /* 0x000000b60fb6723e */ /* 0x000fe200000010ff */
[----:B------:R-:W-:Y:S01]  /*b040*/  FMUL.FTZ R101, R101, R7 ;  /* 0x0000000765657220 */ /* 0x000fe20000410000 */
[----:B------:R-:W-:Y:S01]  /*b050*/  FADD.FTZ R31, R15, R2 ;  /* 0x000000020f1f7221 */ /* 0x000fe20000010000 */
[C---:B------:R-:W-:Y:S01]  /*b060*/  FADD.FTZ R2, R32.reuse, R27 ;  /* 0x0000001b20027221 */ /* 0x040fe20000010000 */
        /* <DEDUP_REMOVED lines=20> */
[----:B------:R-:W-:Y:S01]  /*b1b0*/  FFMA.FTZ R2, R169, R6, -R38 ;  /* 0x00000006a9027223 */ /* 0x000fe20000010826 */
[----:B------:R-:W-:Y:S01]  /*b1c0*/  F2FP.BF16.F32.PACK_AB R169, R13, R10 ;  /* 0x0000000a0da9723e */ /* 0x000fe200000010ff */
[----:B------:R-:W-:Y:S01]  /*b1d0*/  FADD.FTZ R31, R33, R42 ;  /* 0x0000002a211f7221 */ /* 0x000fe20000010000 */
[----:B------:R-:W-:Y:S01]  /*b1e0*/  FADD.FTZ R42, R30, R27 ;  /* 0x0000001b1e2a7221 */ /* 0x000fe20000010000 */
[-C--:B------:R-:W-:Y:S01]  /*b1f0*/  FFMA.FTZ R27, R171, R6.reuse, -R38 ;  /* 0x00000006ab1b7223 */ /* 0x080fe20000010826 */
[----:B-1----:R-:W-:Y:S01]  /*b200*/  F2FP.BF16.F32.PACK_AB R171, R26, R11 ;  /* 0x0000000b1aab723e */ /* 0x002fe200000010ff */
[----:B------:R-:W-:Y:S01]  /*b210*/  FADD.FTZ R44, R174, R31 ;  /* 0x0000001fae2c7221 */ /* 0x000fe20000010000 */
[----:B------:R-:W-:Y:S01]  /*b220*/  FADD.FTZ R31, R175, R42 ;  /* 0x0000002aaf1f7221 */ /* 0x000fe20000010000 */
[----:B------:R-:W-:Y:S01]  /*b230*/  FFMA.FTZ R38, R87, R6, -R38 ;  /* 0x0000000657267223 */ /* 0x000fe20000010826 */
[C---:B------:R-:W-:Y:S01]  /*b240*/  F2FP.BF16.F32.PACK_AB R174, R165.reuse, R174 ;  /* 0x000000aea5ae723e */ /* 0x040fe200000010ff */
[----:B--2---:R-:W-:Y:S01]  /*b250*/  FADD.FTZ R35, R165, R44 ;  /* 0x0000002ca5237221 */ /* 0x004fe20000010000 */
[----:B------:R-:W-:Y:S01]  /*b260*/  FADD.FTZ R31, R28, R31 ;  /* 0x0000001f1c1f7221 */ /* 0x000fe20000010000 */
[-C--:B------:R-:W-:Y:S01]  /*b270*/  FMUL.FTZ R121, R121, R7.reuse ;  /* 0x0000000779797220 */ /* 0x080fe20000410000 */
[-C--:B------:R-:W-:Y:S01]  /*b280*/  FMUL.FTZ R124, R124, R7.reuse ;  /* 0x000000077c7c7220 */ /* 0x080fe20000410000 */
[----:B------:R-:W-:Y:S01]  /*b290*/  FADD.FTZ R42, R168, R35 ;  /* 0x00000023a82a7221 */ /* 0x000fe20000010000 */
[----:B------:R-:W-:Y:S01]  /*b2a0*/  FADD.FTZ R44, R10, R31 ;  /* 0x0000001f0a2c7221 */ /* 0x000fe20000010000 */
[C---:B------:R-:W-:Y:S01]  /*b2b0*/  F2FP.BF16.F32.PACK_AB R168, R167.reuse, R168 ;  /* 0x000000a8a7a8723e */ /* 0x040fe200000010ff */
[----:B------:R1:W-:Y:S01]  /*b2c0*/  MUFU.EX2 R10, R2 ;  /* 0x00000002000a7308 */ /* 0x0003e20000000800 */
[----:B------:R-:W-:Y:S01]  /*b2d0*/  FADD.FTZ R9, R167, R42 ;  /* 0x0000002aa7097221 */ /* 0x000fe20000010000 */
[----:B------:R-:W-:Y:S01]  /*b2e0*/  FADD.FTZ R44, R13, R44 ;  /* 0x0000002c0d2c7221 */ /* 0x000fe20000010000 */
[----:B0-----:R-:W-:Y:S01]  /*b2f0*/  F2FP.BF16.F32.PACK_AB R167, R63, R0 ;  /* 0x000000003fa7723e */ /* 0x001fe200000010ff */
[-C--:B------:R-:W-:Y:S01]  /*b300*/  FMUL.FTZ R125, R125, R7.reuse ;  /* 0x000000077d7d7220 */ /* 0x080fe20000410000 */
[----:B------:R-:W-:Y:S01]  /*b310*/  FADD.FTZ R42, R170, R9 ;  /* 0x00000009aa2a7221 */ /* 0x000fe20000010000 */
[----:B------:R-:W-:Y:S01]  /*b320*/  FADD.FTZ R9, R11, R44 ;  /* 0x0000002c0b097221 */ /* 0x000fe20000010000 */
[C---:B------:R-:W-:Y:S01]  /*b330*/  F2FP.BF16.F32.PACK_AB R170, R161.reuse, R170 ;  /* 0x000000aaa1aa723e */ /* 0x040fe200000010ff */
[----:B------:R-:W-:Y:S01]  /*b340*/  MUFU.EX2 R38, R38 ;  /* 0x0000002600267308 */ /* 0x000fe20000000800 */
        /* <DEDUP_REMOVED lines=10> */
[----:B------:R-:W0:Y:S01]  /*b3f0*/  MUFU.EX2 R32, R77 ;  /* 0x0000004d00207308 */ /* 0x000e220000000800 */
        /* <DEDUP_REMOVED lines=19> */
[----:B------:R-:W-:Y:S01]  /*b530*/  F2FP.BF16.F32.PACK_AB R176, R25, R176 ;  /* 0x000000b019b0723e */ /* 0x000fe200000010ff */
[----:B------:R-:W-:Y:S01]  /*b540*/  FMUL.FTZ R90, R90, R203 ;  /* 0x000000cb5a5a7220 */ /* 0x000fe20000410000 */
[----:B------:R-:W-:Y:S01]  /*b550*/  FADD.FTZ R11, R197, R8 ;  /* 0x00000008c50b7221 */ /* 0x000fe20000010000 */
[----:B------:R-:W-:Y:S01]  /*b560*/  FADD.FTZ R9, R71, R9 ;  /* 0x0000000947097221 */ /* 0x000fe20000010000 */
[----:B------:R-:W2:Y:S01]  /*b570*/  MUFU.EX2 R8, R27 ;  /* 0x0000001b00087308 */ /* 0x000ea20000000800 */
[----:B------:R-:W-:Y:S01]  /*b580*/  F2FP.BF16.F32.PACK_AB R177, R34, R177 ;  /* 0x000000b122b1723e */ /* 0x000fe200000010ff */
[----:B-1----:R-:W-:Y:S01]  /*b590*/  FADD.FTZ R2, R12, R11 ;  /* 0x0000000b0c027221 */ /* 0x002fe20000010000 */
        /* <DEDUP_REMOVED lines=8> */
[----:B0-----:R-:W-:Y:S01]  /*b620*/  FADD.FTZ R9, R32, R9 ;  /* 0x0000000920097221 */ /* 0x001fe20000010000 */
        /* <DEDUP_REMOVED lines=18> */
[----:B------:R-:W-:Y:S01]  /*b750*/  F2FP.BF16.F32.PACK_AB R166, R193, R166 ;  /* 0x000000a6c1a6723e */ /* 0x000fe200000010ff */
[----:B------:R-:W-:Y:S01]  /*b760*/  FADD.FTZ R2, R85, R2 ;  /* 0x0000000255027221 */ /* 0x000fe20000010000 */
[----:B------:R-:W-:Y:S01]  /*b770*/  F2FP.BF16.F32.PACK_AB R160, R195, R160 ;  /* 0x000000a0c3a0723e */ /* 0x000fe200000010ff */
[----:B------:R-:W-:Y:S01]  /*b780*/  FADD.FTZ R0, R38, R9 ;  /* 0x0000000926007221 */ /* 0x000fe20000010000 */
        /* <DEDUP_REMOVED lines=33> */
[----:B------:R-:W-:Y:S06]  /*b9a0*/  @P2 BRA `(.L_x_1414) ;  /* 0xffffffd8001c2947 */ /* 0x000fec000383ffff */
.L_x_1405:
        /* <DEDUP_REMOVED lines=8> */
[----:B------:R-:W-:-:S05]  /*ba30*/  ULDC UR54, c[0x0][0x9e0] ;  /* 0x0002780000367ab9 */ /* 0x000fca0000000800 */
.L_x_1432:
        /* <DEDUP_REMOVED lines=9> */
.L_x_1417:
[----:B------:R-:W-:Y:S01]  /*bad0*/  ULEA UR6, UR45, UR41, 0x3 ;  /* 0x000000292d067291 */ /* 0x000fe2000f8e183f */
[----:B------:R-:W-:-:S05]  /*bae0*/  IMAD.U32 R4, RZ, RZ, UR46 ;  /* 0x0000002eff047e24 */ /* 0x000fca000f8e00ff */
[----:B------:R-:W-:-:S04]  /*baf0*/  SHF.L.U32 R4, R4, 0x1f, RZ ;  /* 0x0000001f04047819 */ /* 0x000fc800000006ff */
[----:B------:R0:W1:Y:S01]  /*bb00*/  SYNCS.PHASECHK.TRANS64.TRYWAIT P2, [UR6+0x28830], R4 ;  /* 0x02883004ff0075a7 */ /* 0x0000620008040146 */
[----:B------:R-:W-:Y:S05]  /*bb10*/  @!P0 BRA `(.L_x_1418) ;  /* 0x0000000000048947 */ /* 0x000fea0003800000 */
[----:B------:R-:W-:Y:S01]  /*bb20*/  BPT.TRAP 0x1 ;  /* 0x000000040000795c */ /* 0x000fe20000300000 */
.L_x_1418:
[----:B-1----:R-:W-:Y:S05]  /*bb30*/  @P2 BRA `(.L_x_1416) ;  /* 0x0000000000082947 */ /* 0x002fea0003800000 */
[----:B------:R-:W1:Y:S02]  /*bb40*/  SYNCS.PHASECHK.TRANS64.TRYWAIT P2, [UR6+0x28830], R4 ;  /* 0x02883004ff0075a7 */ /* 0x000e640008040146 */
[----:B-1----:R-:W-:Y:S05]  /*bb50*/  @!P2 BRA `(.L_x_1419) ;  /* 0x000000c80014a947 */ /* 0x002fea0003800000 */
.L_x_1416:
        /* <DEDUP_REMOVED lines=45> */
.L_x_1421:
[----:B------:R-:W-:Y:S01]  /*be30*/  ULEA UR6, UR56, UR41, 0x3 ;  /* 0x0000002938067291 */ /* 0x000fe2000f8e183f */
[----:B------:R-:W-:-:S05]  /*be40*/  IMAD.U32 R4, RZ, RZ, UR57 ;  /* 0x00000039ff047e24 */ /* 0x000fca000f8e00ff */
[----:B------:R-:W-:-:S04]  /*be50*/  SHF.L.U32 R4, R4, 0x1f, RZ ;  /* 0x0000001f04047819 */ /* 0x000fc800000006ff */
[----:B------:R0:W1:Y:S01]  /*be60*/  SYNCS.PHASECHK.TRANS64.TRYWAIT P2, [UR6+0x28850], R4 ;  /* 0x02885004ff0075a7 */ /* 0x0000620008040146 */
[----:B------:R-:W-:Y:S05]  /*be70*/  @!P0 BRA `(.L_x_1422) ;  /* 0x0000000000048947 */ /* 0x000fea0003800000 */
[----:B------:R-:W-:Y:S01]  /*be80*/  BPT.TRAP 0x1 ;  /* 0x000000040000795c */ /* 0x000fe20000300000 */
.L_x_1422:
[----:B-1----:R-:W-:Y:S05]  /*be90*/  @P2 BRA `(.L_x_1420) ;  /* 0x0000000000082947 */ /* 0x002fea0003800000 */
[----:B------:R-:W1:Y:S02]  /*bea0*/  SYNCS.PHASECHK.TRANS64.TRYWAIT P2, [UR6+0x28850], R4 ;  /* 0x02885004ff0075a7 */ /* 0x000e640008040146 */
[----:B-1----:R-:W-:Y:S05]  /*beb0*/  @!P2 BRA `(.L_x_1423) ;  /* 0x000000c40054a947 */ /* 0x002fea0003800000 */
.L_x_1420:
[----:B------:R-:W-:Y:S01]  /*bec0*/  UIADD3 UR6, UR41, 0x400, URZ ;  /* 0x0000040029067890 */ /* 0x000fe2000fffe03f */
[----:B------:R-:W-:Y:S01]  /*bed0*/  WARPGROUP.ARRIVE ;  /* 0x00000000000079c5 */ /* 0x000fe20000000000 */
[----:B------:R-:W-:Y:S01]  /*bee0*/  UMOV UR7, 0x40000040 ;  /* 0x4000004000077882 */ /* 0x000fe20000000000 */
[----:B------:R-:W-:Y:S01]  /*bef0*/  PLOP3.LUT P2, PT, PT, PT, UP0, 0x80, 0x0 ;  /* 0x000000000000781c */ /* 0x000fe20003f4f008 */
[----:B------:R-:W-:Y:S01]  /*bf00*/  USHF.R.U32.HI UR6, URZ, 0x4, UR6 ;  /* 0x000000043f067899 */ /* 0x000fe20008011606 */
[----:B------:R-:W-:Y:S01]  /*bf10*/  FMUL.FTZ R15, R55, UR55 ;  /* 0x00000037370f7c20 */ /* 0x000fe20008410000 */
        /* <DEDUP_REMOVED lines=18> */
[----:B------:R-:W-:Y:S01]  /*c040*/  IADD3 R58, -R23, 0xb, RZ ;  /* 0x0000000b173a7810 */ /* 0x000fe20007ffe1ff */
[----:B------:R-:W-:Y:S01]  /*c050*/  HGMMA.64x128x16.F32.BF16 R88, R180, gdesc[UR4].tnspB, R88, gsb0 ;  /* 0x41e00004b4587df0 */ /* 0x000fe20008001858 */
[----:B------:R-:W-:Y:S01]  /*c060*/  UIADD3 UR6, UR10, 0x80, URZ ;  /* 0x000000800a067890 */ /* 0x000fe2000fffe03f */
[----:B-1----:R-:W-:Y:S01]  /*c070*/  FMUL.FTZ R5, R26, UR55 ;  /* 0x000000371a057c20 */ /* 0x002fe20008410000 */
[----:B------:R-:W-:Y:S01]  /*c080*/  UMOV UR7, 0x40000040 ;  /* 0x4000004000077882 */ /* 0x000fe20000000000 */
[----:B------:R-:W-:Y:S01]  /*c090*/  FMUL.FTZ R10, R31, UR55 ;  /* 0x000000371f0a7c20 */ /* 0x000fe20008410000 */
[----:B------:R-:W-:Y:S01]  /*c0a0*/  FMUL.FTZ R26, R42, UR55 ;  /* 0x000000372a1a7c20 */ /* 0x000fe20008410000 */
[----:B------:R-:W-:Y:S01]  /*c0b0*/  FMUL.FTZ R14, R47, UR55 ;  /* 0x000000372f0e7c20 */ /* 0x000fe20008410000 */
[----:B0-----:R-:W-:Y:S01]  /*c0c0*/  FMUL.FTZ R4, R24, UR55 ;  /* 0x0000003718047c20 */ /* 0x001fe20008410000 */
        /* <DEDUP_REMOVED lines=81> */
[----:B------:R0:W0:Y:S08]  /*c5e0*/  MUFU.TANH R70, R73 ;  /* 0x0000004900467308 */ /* 0x0000300000002400 */
        /* <DEDUP_REMOVED lines=23> */
[----:B------:R-:W-:Y:S02]  /*c760*/  IMAD.U32 R54, RZ, RZ, UR45 ;  /* 0x0000002dff367e24 */ /* 0x000fe4000f8e00ff */
[----:B------:R-:W-:Y:S01]  /*c770*/  FMUL.FTZ R165, R29, UR55 ;  /* 0x000000371da57c20 */ /* 0x000fe20008410000 */
[----:B------:R-:W-:Y:S01]  /*c780*/  FMUL.FTZ R166, R36, UR55 ;  /* 0x0000003724a67c20 */ /* 0x000fe20008410000 */
[----:B------:R-:W-:Y:S01]  /*c790*/  HGMMA.64x128x16.F32.BF16 R88, R160, gdesc[UR4].tnspB, R88, gsb0 ;  /* 0x41e00004a0587df0 */ /* 0x000fe20008001858 */
[----:B------:R-:W-:Y:S01]  /*c7a0*/  UIADD3 UR6, UR10, 0x300, URZ ;  /* 0x000003000a067890 */ /* 0x000fe2000fffe03f */
[----:B------:R-:W-:Y:S01]  /*c7b0*/  @!P1 LEA R54, R54, UR41, 0x3 ;  /* 0x0000002936369c11 */ /* 0x000fe2000f8e18ff */
[----:B------:R-:W-:Y:S01]  /*c7c0*/  UMOV UR7, 0x40000040 ;  /* 0x4000004000077882 */ /* 0x000fe20000000000 */
[----:B------:R-:W-:Y:S01]  /*c7d0*/  FMUL.FTZ R29, R46, UR55 ;  /* 0x000000372e1d7c20 */ /* 0x000fe20008410000 */
[----:B------:R-:W-:Y:S01]  /*c7e0*/  FMUL.FTZ R36, R67, UR55 ;  /* 0x0000003743247c20 */ /* 0x000fe20008410000 */
[----:B------:R-:W-:Y:S01]  /*c7f0*/  FMUL.FTZ R67, R68, UR55 ;  /* 0x0000003744437c20 */ /* 0x000fe20008410000 */
[----:B------:R-:W-:-:S02]  /*c800*/  @!P1 VIADD R54, R54, 0x28840 ;  /* 0x0002884036369836 */ /* 0x000fc40000000000 */
[----:B------:R-:W-:Y:S01]  /*c810*/  FMUL.FTZ R46, R79, UR55 ;  /* 0x000000374f2e7c20 */ /* 0x000fe20008410000 */
[----:B------:R-:W0:Y:S02]  /*c820*/  MUFU.TANH R164, R164 ;  /* 0x000000a400a47308 */ /* 0x000e240000002400 */
[----:B------:R-:W-:-:S06]  /*c830*/  @!P1 PRMT R54, RZ, 0x654, R54 ;  /* 0x00000654ff369816 */ /* 0x000fcc0000000036 */
        /* <DEDUP_REMOVED lines=12> */
[----:B------:R-:W-:Y:S02]  /*c900*/  FMUL.FTZ R40, R74, UR55 ;  /* 0x000000374a287c20 */ /* 0x000fe40008410000 */
[----:B------:R-:W-:Y:S01]  /*c910*/  HGMMA.64x128x16.F32.BF16 R88, R156, gdesc[UR4].tnspB, R88, gsb0 ;  /* 0x41e000049c587df0 */ /* 0x000fe20008001858 */
[----:B------:R-:W-:Y:S01]  /*c920*/  UIADD3 UR6, UR10, 0x380, URZ ;  /* 0x000003800a067890 */ /* 0x000fe2000fffe03f */
[----:B------:R-:W0:Y:S01]  /*c930*/  MUFU.TANH R160, R160 ;  /* 0x000000a000a07308 */ /* 0x000e220000002400 */
[----:B------:R-:W-:-:S07]  /*c940*/  UMOV UR7, 0x40000040 ;  /* 0x4000004000077882 */ /* 0x000fce0000000000 */
        /* <DEDUP_REMOVED lines=9> */
[----:B------:R-:W-:-:S04]  /*c9e0*/  @UP0 ULDC UR6, c[0x0][0x450] ;  /* 0x0001140000060ab9 */ /* 0x000fc80000000800 */
[----:B------:R-:W-:Y:S01]  /*c9f0*/  @P2 SHF.R.U32.HI R64, RZ, UR6, R53 ;  /* 0x00000006ff402c19 */ /* 0x000fe20008011635 */
[----:B------:R-:W-:Y:S01]  /*ca00*/  FMUL.FTZ R53, R86, UR55 ;  /* 0x0000003756357c20 */ /* 0x000fe20008410000 */
[----:B------:R-:W-:-:S03]  /*ca10*/  IMAD.SHL.U32 R86, R3, 0x80, RZ ;  /* 0x0000008003567824 */ /* 0x000fc600078e00ff */
[----:B------:R-:W5:Y:S02]  /*ca20*/  SHFL.IDX PT, R65, R64, RZ, 0x1c1f ;  /* 0x001c1fff40417589 */ /* 0x000f6400000e0000 */
[----:B------:R-:W-:Y:S01]  /*ca30*/  IADD3 R59, -R86, 0x1, RZ ;  /* 0x00000001563b7810 */ /* 0x000fe20007ffe1ff */
[----:B------:R-:W0:Y:S04]  /*ca40*/  MUFU.TANH R53, R53 ;  /* 0x0000003500357308 */ /* 0x000e280000002400 */
[----:B------:R-:W-:-:S05]  /*ca50*/  IMAD R59, R16, -0x2, R59 ;  /* 0xfffffffe103b7824 */ /* 0x000fca00078e023b */
[----:B------:R-:W-:Y:S01]  /*ca60*/  IADD3 R59, -R66, UR39, R59 ;  /* 0x00000027423b7c10 */ /* 0x000fe2000fffe13b */
[----:B------:R-:W-:Y:S02]  /*ca70*/  WARPGROUP.DEPBAR.LE gsb0, 0x0 ;  /* 0x00008000000079c5 */ /* 0x000fe40000010000 */
[----:B------:R0:W-:Y:S06]  /*ca80*/  BAR.ARV R58, 0x100 ;  /* 0x0004003a0000751d */ /* 0x0001ec0000002000 */
[----:B------:R1:W-:Y:S01]  /*ca90*/  @!P1 SYNCS.ARRIVE.TRANS64.RED.A1T0 RZ, [R54+URZ], RZ ;  /* 0x000000ff36ff99a7 */ /* 0x0003e2000810043f */
[----:B------:R-:W-:-:S02]  /*caa0*/  VIADD R152, R59, UR54 ;  /* 0x000000363b987c36 */ /* 0x000fc40008000000 */
[----:B------:R-:W-:Y:S02]  /*cab0*/  VIADD R154, R59, UR52 ;  /* 0x000000343b9a7c36 */ /* 0x000fe40008000000 */
[--C-:B-----5:R-:W-:Y:S02]  /*cac0*/  IMAD.IADD R66, R152, 0x1, R65.reuse ;  /* 0x0000000198427824 */ /* 0x120fe400078e0241 */
[----:B------:R-:W-:Y:S02]  /*cad0*/  IMAD.IADD R68, R154, 0x1, R65 ;  /* 0x000000019a447824 */ /* 0x000fe400078e0241 */
[----:B-1----:R-:W-:-:S06]  /*cae0*/  FMUL.FTZ R54, R87, UR55 ;  /* 0x0000003757367c20 */ /* 0x002fcc0008410000 */
[----:B------:R-:W1:Y:S01]  /*caf0*/  MUFU.TANH R54, R54 ;  /* 0x0000003600367308 */ /* 0x000e620000002400 */
[----:B0-234-:R-:W-:Y:S05]  /*cb00*/  @!P6 BRA `(.L_x_1424) ;  /* 0x00000000005ce947 */ /* 0x01dfea0003800000 */
        /* <DEDUP_REMOVED lines=13> */
.L_x_1426:
[----:B------:R-:W-:-:S05]  /*cbe0*/  IMAD.U32 R69, RZ, RZ, UR53 ;  /* 0x00000035ff457e24 */ /* 0x000fca000f8e00ff */
[----:B------:R-:W-:-:S13]  /*cbf0*/  ISETP.NE.AND P2, PT, R69, 0x1, PT ;  /* 0x000000014500780c */ /* 0x000fda0003f45270 */
[----:B------:R-:W0:Y:S02]  /*cc00*/  @P2 LDC.64 R58, c[0x0][0x9e8] ;  /* 0x00027a00ff3a2b82 */ /* 0x000e240000000a00 */
[----:B0-----:R-:W-:-:S05]  /*cc10*/  @P2 IMAD.HI.U32 R58, R65, R58, RZ ;  /* 0x0000003a413a2227 */ /* 0x001fca00078e00ff */
[----:B------:R-:W-:-:S07]  /*cc20*/  @P2 SHF.R.U32.HI R65, RZ, R59, R58 ;  /* 0x0000003bff412219 */ /* 0x000fce000001163a */
.L_x_1427:
[----:B------:R-:W-:Y:S05]  /*cc30*/  BSYNC B0 ;  /* 0x0000000000007941 */ /* 0x000fea0003800000 */
.L_x_1425:
[----:B------:R-:W-:-:S04]  /*cc40*/  IMAD R65, R65, R69, -R86 ;  /* 0x0000004541417224 */ /* 0x000fc800078e0a56 */
[----:B------:R-:W-:-:S05]  /*cc50*/  IMAD R65, R16, -0x2, R65 ;  /* 0xfffffffe10417824 */ /* 0x000fca00078e0241 */
[----:B------:R-:W-:Y:S02]  /*cc60*/  VIADDMNMX R66, R65, R69, R66, PT ;  /* 0x0000004541427246 */ /* 0x000fe40003800142 */
[----:B------:R-:W-:-:S07]  /*cc70*/  VIMNMX R68, R68, R65, !PT ;  /* 0x0000004144447248 */ /* 0x000fce0007fe0100 */
.L_x_1424:
[----:B------:R-:W-:Y:S01]  /*cc80*/  ISETP.GT.AND P2, PT, R3, -0x1, PT ;  /* 0xffffffff0300780c */ /* 0x000fe20003f44270 */
[----:B------:R-:W0:Y:S03]  /*cc90*/  SHFL.IDX PT, R159, R64, 0x1, 0x1c1f ;  /* 0x003c1f00409f7f89 */ /* 0x000e2600000e0000 */
[C---:B------:R-:W-:Y:S02]  /*cca0*/  ISETP.GT.AND P4, PT, R68.reuse, RZ, P2 ;  /* 0x000000ff4400720c */ /* 0x040fe40001784270 */
[----:B------:R-:W-:Y:S02]  /*ccb0*/  ISETP.GT.AND P5, PT, R68, 0x1, P2 ;  /* 0x000000014400780c */ /* 0x000fe400017a4270 */
[C---:B------:R-:W-:Y:S02]  /*ccc0*/  ISETP.LT.OR P4, PT, R66.reuse, 0x1, P4 ;  /* 0x000000014200780c */ /* 0x040fe40002781670 */
[----:B------:R-:W-:-:S02]  /*ccd0*/  ISETP.LT.OR P5, PT, R66, 0x2, P5 ;  /* 0x000000024200780c */ /* 0x000fc40002fa1670 */
[----:B------:R-:W-:Y:S02]  /*cce0*/  ISETP.GT.AND P3, PT, R68, 0x8, P2 ;  /* 0x000000084400780c */ /* 0x000fe40001764270 */
[----:B------:R-:W-:Y:S02]  /*ccf0*/  FSEL R169, R4, -INF , !P4 ;  /* 0xff80000004a97808 */ /* 0x000fe40006000000 */
[----:B------:R-:W-:Y:S02]  /*cd00*/  FSEL R167, R6, -INF , !P5 ;  /* 0xff80000006a77808 */ /* 0x000fe40006800000 */
[C---:B------:R-:W-:Y:S02]  /*cd10*/  ISETP.GT.AND P4, PT, R68.reuse, 0x9, P2 ;  /* 0x000000094400780c */ /* 0x040fe40001784270 */
[----:B------:R-:W-:Y:S02]  /*cd20*/  ISETP.GT.AND P5, PT, R68, 0x10, P2 ;  /* 0x000000104400780c */ /* 0x000fe400017a4270 */
[----:B------:R-:W-:-:S02]  /*cd30*/  ISETP.LT.OR P3, PT, R66, 0x9, P3 ;  /* 0x000000094200780c */ /* 0x000fc40001f61670 */
[C---:B------:R-:W-:Y:S02]  /*cd40*/  ISETP.LT.OR P4, PT, R66.reuse, 0xa, P4 ;  /* 0x0000000a4200780c */ /* 0x040fe40002781670 */
[----:B------:R-:W-:Y:S02]  /*cd50*/  ISETP.LT.OR P5, PT, R66, 0x11, P5 ;  /* 0x000000114200780c */ /* 0x000fe40002fa1670 */
[----:B------:R-:W-:Y:S02]  /*cd60*/  FSEL R183, R164, -INF , !P3 ;  /* 0xff800000a4b77808 */ /* 0x000fe40005800000 */
[----:B------:R-:W-:Y:S02]  /*cd70*/  ISETP.GT.AND P3, PT, R68, 0x11, P2 ;  /* 0x000000114400780c */ /* 0x000fe40001764270 */
[----:B------:R-:W-:Y:S02]  /*cd80*/  FSEL R173, R165, -INF , !P4 ;  /* 0xff800000a5ad7808 */ /* 0x000fe40006000000 */
[----:B------:R-:W-:-:S02]  /*cd90*/  FSEL R181, R32, -INF , !P5 ;  /* 0xff80000020b57808 */ /* 0x000fc40006800000 */
[C---:B------:R-:W-:Y:S02]  /*cda0*/  ISETP.GT.AND P4, PT, R68.reuse, 0x18, P2 ;  /* 0x000000184400780c */ /* 0x040fe40001784270 */
[----:B------:R-:W-:Y:S02]  /*cdb0*/  ISETP.GT.AND P5, PT, R68, 0x19, P2 ;  /* 0x000000194400780c */ /* 0x000fe400017a4270 */
[C---:B------:R-:W-:Y:S02]  /*cdc0*/  ISETP.LT.OR P3, PT, R66.reuse, 0x12, P3 ;  /* 0x000000124200780c */ /* 0x040fe40001f61670 */
[C---:B------:R-:W-:Y:S02]  /*cdd0*/  ISETP.LT.OR P4, PT, R66.reuse, 0x19, P4 ;  /* 0x000000194200780c */ /* 0x040fe40002781670 */
[----:B------:R-:W-:Y:S02]  /*cde0*/  ISETP.LT.OR P5, PT, R66, 0x1a, P5 ;  /* 0x0000001a4200780c */ /* 0x000fe40002fa1670 */
[----:B------:R-:W-:-:S02]  /*cdf0*/  FSEL R179, R33, -INF , !P3 ;  /* 0xff80000021b37808 */ /* 0x000fc40005800000 */
        /* <DEDUP_REMOVED lines=11> */
[----:B------:R-:W-:Y:S01]  /*ceb0*/  FSEL R155, R42, -INF , !P5 ;  /* 0xff8000002a9b7808 */ /* 0x000fe20006800000 */
[----:B0-----:R-:W-:Y:S01]  /*cec0*/  IMAD.IADD R42, R152, 0x1, R159 ;  /* 0x00000001982a7824 */ /* 0x001fe200078e029f */
[----:B------:R-:W-:-:S02]  /*ced0*/  ISETP.GT.AND P4, PT, R68, 0x30, P2 ;  /* 0x000000304400780c */ /* 0x000fc40001784270 */
[----:B------:R-:W-:Y:S02]  /*cee0*/  ISETP.GT.AND P5, PT, R68, 0x31, P2 ;  /* 0x000000314400780c */ /* 0x000fe400017a4270 */
[C---:B------:R-:W-:Y:S02]  /*cef0*/  ISETP.LT.OR P3, PT, R66.reuse, 0x2a, P3 ;  /* 0x0000002a4200780c */ /* 0x040fe40001f61670 */
[C---:B------:R-:W-:Y:S02]  /*cf00*/  ISETP.LT.OR P4, PT, R66.reuse, 0x31, P4 ;  /* 0x000000314200780c */ /* 0x040fe40002781670 */
[----:B------:R-:W-:Y:S02]  /*cf10*/  ISETP.LT.OR P5, PT, R66, 0x32, P5 ;  /* 0x000000324200780c */ /* 0x000fe40002fa1670 */
[----:B------:R-:W-:Y:S01]  /*cf20*/  FSEL R153, R44, -INF , !P3 ;  /* 0xff8000002c997808 */ /* 0x000fe20005800000 */
[----:B------:R-:W-:Y:S01]  /*cf30*/  IMAD.IADD R44, R154, 0x1, R159 ;  /* 0x000000019a2c7824 */ /* 0x000fe200078e029f */
[----:B------:R-:W-:-:S02]  /*cf40*/  ISETP.GT.AND P3, PT, R68, 0x38, P2 ;  /* 0x000000384400780c */ /* 0x000fc40001764270 */
[----:B------:R-:W-:Y:S02]  /*cf50*/  FSEL R87, R47, -INF , !P4 ;  /* 0xff8000002f577808 */ /* 0x000fe40006000000 */
[----:B------:R-:W-:Y:S02]  /*cf60*/  FSEL R85, R48, -INF , !P5 ;  /* 0xff80000030557808 */ /* 0x000fe40006800000 */
[C---:B------:R-:W-:Y:S02]  /*cf70*/  ISETP.GT.AND P4, PT, R68.reuse, 0x39, P2 ;  /* 0x000000394400780c */ /* 0x040fe40001784270 */
[----:B------:R-:W-:Y:S02]  /*cf80*/  ISETP.GT.AND P5, PT, R68, 0x40, P2 ;  /* 0x000000404400780c */ /* 0x000fe400017a4270 */
[C---:B------:R-:W-:Y:S02]  /*cf90*/  ISETP.LT.OR P3, PT, R66.reuse, 0x39, P3 ;  /* 0x000000394200780c */ /* 0x040fe40001f61670 */
[----:B------:R-:W-:-:S02]  /*cfa0*/  ISETP.LT.OR P4, PT, R66, 0x3a, P4 ;  /* 0x0000003a4200780c */ /* 0x000fc40002781670 */
[----:B------:R-:W-:Y:S02]  /*cfb0*/  ISETP.LT.OR P5, PT, R66, 0x41, P5 ;  /* 0x000000414200780c */ /* 0x000fe40002fa1670 */
[----:B------:R-:W-:Y:S02]  /*cfc0*/  FSEL R83, R51, -INF , !P3 ;  /* 0xff80000033537808 */ /* 0x000fe40005800000 */
[----:B------:R-:W-:Y:S02]  /*cfd0*/  ISETP.GT.AND P3, PT, R68, 0x41, P2 ;  /* 0x000000414400780c */ /* 0x000fe40001764270 */
[----:B------:R-:W-:Y:S02]  /*cfe0*/  FSEL R81, R52, -INF , !P4 ;  /* 0xff80000034517808 */ /* 0x000fe40006000000 */
[----:B------:R-:W-:Y:S02]  /*cff0*/  FSEL R79, R55, -INF , !P5 ;  /* 0xff800000374f7808 */ /* 0x000fe40006800000 */
[----:B------:R-:W-:-:S02]  /*d000*/  ISETP.GT.AND P4, PT, R68, 0x48, P2 ;  /* 0x000000484400780c */ /* 0x000fc40001784270 */
[----:B------:R-:W-:Y:S02]  /*d010*/  ISETP.GT.AND P5, PT, R68, 0x49, P2 ;  /* 0x000000494400780c */ /* 0x000fe400017a4270 */
[C---:B------:R-:W-:Y:S02]  /*d020*/  ISETP.LT.OR P3, PT, R66.reuse, 0x42, P3 ;  /* 0x000000424200780c */ /* 0x040fe40001f61670 */
[C---:B------:R-:W-:Y:S02]  /*d030*/  ISETP.LT.OR P4, PT, R66.reuse, 0x49, P4 ;  /* 0x000000494200780c */ /* 0x040fe40002781670 */
[----:B------:R-:W-:Y:S02]  /*d040*/  ISETP.LT.OR P5, PT, R66, 0x4a, P5 ;  /* 0x0000004a4200780c */ /* 0x000fe40002fa1670 */
[----:B------:R-:W-:Y:S02]  /*d050*/  FSEL R77, R56, -INF , !P3 ;  /* 0xff800000384d7808 */ /* 0x000fe40005800000 */
        /* <DEDUP_REMOVED lines=23> */
[C---:B------:R-:W-:Y:S02]  /*d1d0*/  ISETP.LT.OR P3, PT, R66.reuse, 0x69, P3 ;  /* 0x000000694200780c */ /* 0x040fe40001f61670 */
[----:B------:R-:W-:-:S02]  /*d1e0*/  ISETP.LT.OR P4, PT, R66, 0x6a, P4 ;  /* 0x0000006a4200780c */ /* 0x000fc40002781670 */
[----:B------:R-:W-:Y:S02]  /*d1f0*/  ISETP.LT.OR P5, PT, R66, 0x71, P5 ;  /* 0x000000714200780c */ /* 0x000fe40002fa1670 */
[----:B------:R-:W-:Y:S02]  /*d200*/  FSEL R59, R76, -INF , !P3 ;  /* 0xff8000004c3b7808 */ /* 0x000fe40005800000 */
[----:B------:R-:W-:Y:S02]  /*d210*/  FSEL R57, R74, -INF , !P4 ;  /* 0xff8000004a397808 */ /* 0x000fe40006000000 */
[----:B------:R-:W-:Y:S02]  /*d220*/  FSEL R51, R80, -INF , !P5 ;  /* 0xff80000050337808 */ /* 0x000fe40006800000 */
[C---:B------:R-:W-:Y:S02]  /*d230*/  ISETP.GT.AND P3, PT, R68.reuse, 0x71, P2 ;  /* 0x000000714400780c */ /* 0x040fe40001764270 */
[----:B------:R-:W-:-:S02]  /*d240*/  ISETP.GT.AND P4, PT, R68, 0x78, P2 ;  /* 0x000000784400780c */ /* 0x000fc40001784270 */
[----:B------:R-:W-:Y:S02]  /*d250*/  ISETP.GT.AND P5, PT, R68, 0x79, P2 ;  /* 0x000000794400780c */ /* 0x000fe400017a4270 */
[C---:B------:R-:W-:Y:S02]  /*d260*/  ISETP.LT.OR P3, PT, R66.reuse, 0x72, P3 ;  /* 0x000000724200780c */ /* 0x040fe40001f61670 */
[C---:B------:R-:W-:Y:S02]  /*d270*/  ISETP.LT.OR P4, PT, R66.reuse, 0x79, P4 ;  /* 0x000000794200780c */ /* 0x040fe40002781670 */
[----:B------:R-:W-:Y:S02]  /*d280*/  ISETP.LT.OR P5, PT, R66, 0x7a, P5 ;  /* 0x0000007a4200780c */ /* 0x000fe40002fa1670 */
[----:B------:R-:W-:Y:S02]  /*d290*/  FSEL R55, R78, -INF , !P3 ;  /* 0xff8000004e377808 */ /* 0x000fe40005800000 */
[----:B------:R-:W-:-:S02]  /*d2a0*/  FSEL R47, R84, -INF , !P4 ;  /* 0xff800000542f7808 */ /* 0x000fc40006000000 */
[----:B------:R-:W-:Y:S01]  /*d2b0*/  FSEL R41, R82, -INF , !P5 ;  /* 0xff80000052297808 */ /* 0x000fe20006800000 */
[----:B------:R-:W-:Y:S06]  /*d2c0*/  @!P6 BRA `(.L_x_1428) ;  /* 0x00000000005ce947 */ /* 0x000fec0003800000 */
        /* <DEDUP_REMOVED lines=13> */
.L_x_1430:
[----:B------:R-:W-:-:S05]  /*d3a0*/  IMAD.U32 R4, RZ, RZ, UR53 ;  /* 0x00000035ff047e24 */ /* 0x000fca000f8e00ff */
[----:B------:R-:W-:-:S13]  /*d3b0*/  ISETP.NE.AND P3, PT, R4, 0x1, PT ;  /* 0x000000010400780c */ /* 0x000fda0003f65270 */
[----:B------:R-:W0:Y:S02]  /*d3c0*/  @P3 LDC.64 R32, c[0x0][0x9e8] ;  /* 0x00027a00ff203b82 */ /* 0x000e240000000a00 */
[----:B0-----:R-:W-:-:S05]  /*d3d0*/  @P3 IMAD.HI.U32 R32, R159, R32, RZ ;  /* 0x000000209f203227 */ /* 0x001fca00078e00ff */
[----:B------:R-:W-:-:S07]  /*d3e0*/  @P3 SHF.R.U32.HI R159, RZ, R33, R32 ;  /* 0x00000021ff9f3219 */ /* 0x000fce0000011620 */
.L_x_1431:
[----:B------:R-:W-:Y:S05]  /*d3f0*/  BSYNC B0 ;  /* 0x0000000000007941 */ /* 0x000fea0003800000 */
.L_x_1429:
[----:B------:R-:W-:-:S04]  /*d400*/  IMAD R159, R159, R4, -R86 ;  /* 0x000000049f9f7224 */ /* 0x000fc800078e0a56 */
[----:B------:R-:W-:-:S05]  /*d410*/  IMAD R159, R16, -0x2, R159 ;  /* 0xfffffffe109f7824 */ /* 0x000fca00078e029f */
[----:B------:R-:W-:Y:S02]  /*d420*/  VIADDMNMX R42, R159, R4, R42, PT ;  /* 0x000000049f2a7246 */ /* 0x000fe4000380012a */
[----:B------:R-:W-:-:S07]  /*d430*/  VIMNMX R44, R44, R159, !PT ;  /* 0x0000009f2c2c7248 */ /* 0x000fce0007fe0100 */
.L_x_1428:
[----:B------:R-:W-:Y:S01]  /*d440*/  FMNMX.FTZ R4, R169, R7, !PT ;  /* 0x00000007a9047209 */ /* 0x000fe20007810000 */
[----:B------:R-:W0:Y:S01]  /*d450*/  LDC R6, c[0x0][0x988] ;  /* 0x00026200ff067b82 */ /* 0x000e220000000800 */
[----:B------:R-:W-:Y:S01]  /*d460*/  ISETP.GT.AND P4, PT, R44, 0x8, P2 ;  /* 0x000000082c00780c */ /* 0x000fe20001784270 */
[----:B------:R-:W-:Y:S01]  /*d470*/  UMOV UR57, UR46 ;  /* 0x0000002e00397c82 */ /* 0x000fe20008000000 */
[----:B------:R-:W-:Y:S02]  /*d480*/  FMNMX.FTZ R4, R167, R4, !PT ;  /* 0x00000004a7047209 */ /* 0x000fe40007810000 */
[----:B------:R-:W-:Y:S02]  /*d490*/  ISETP.LT.OR P4, PT, R42, 0x9, P4 ;  /* 0x000000092a00780c */ /* 0x000fe40002781670 */
[----:B------:R-:W-:Y:S02]  /*d4a0*/  FMNMX.FTZ R4, R183, R4, !PT ;  /* 0x00000004b7047209 */ /* 0x000fe40007810000 */
[----:B------:R-:W-:-:S02]  /*d4b0*/  ISETP.GT.AND P5, PT, R44, 0x1, P2 ;  /* 0x000000012c00780c */ /* 0x000fc400017a4270 */
[----:B------:R-:W-:Y:S02]  /*d4c0*/  FMNMX.FTZ R4, R173, R4, !PT ;  /* 0x00000004ad047209 */ /* 0x000fe40007810000 */
[----:B------:R-:W-:Y:S02]  /*d4d0*/  ISETP.LT.OR P5, PT, R42, 0x2, P5 ;  /* 0x000000022a00780c */ /* 0x000fe40002fa1670 */
[----:B------:R-:W-:Y:S02]  /*d4e0*/  FMNMX.FTZ R4, R181, R4, !PT ;  /* 0x00000004b5047209 */ /* 0x000fe40007810000 */
[----:B------:R-:W-:Y:S02]  /*d4f0*/  ISETP.GT.AND P3, PT, R44, 0x9, P2 ;  /* 0x000000092c00780c */ /* 0x000fe40001764270 */
[----:B------:R-:W-:Y:S02]  /*d500*/  FMNMX.FTZ R4, R179, R4, !PT ;  /* 0x00000004b3047209 */ /* 0x000fe40007810000 */
[----:B------:R-:W-:-:S02]  /*d510*/  FSEL R163, R9, -INF , !P5 ;  /* 0xff80000009a37808 */ /* 0x000fc40006800000 */
[----:B------:R-:W-:Y:S02]  /*d520*/  FMNMX.FTZ R4, R177, R4, !PT ;  /* 0x00000004b1047209 */ /* 0x000fe40007810000 */
[----:B------:R-:W-:Y:S02]  /*d530*/  ISETP.GT.AND P5, PT, R44, 0x10, P2 ;  /* 0x000000102c00780c */ /* 0x000fe400017a4270 */
[----:B------:R-:W-:Y:S02]  /*d540*/  FMNMX.FTZ R4, R175, R4, !PT ;  /* 0x00000004af047209 */ /* 0x000fe40007810000 */
[C---:B------:R-:W-:Y:S02]  /*d550*/  ISETP.LT.OR P3, PT, R42.reuse, 0xa, P3 ;  /* 0x0000000a2a00780c */ /* 0x040fe40001f61670 */
[----:B------:R-:W-:Y:S02]  /*d560*/  FMNMX.FTZ R4, R171, R4, !PT ;  /* 0x00000004ab047209 */ /* 0x000fe40007810000 */
[----:B------:R-:W-:-:S02]  /*d570*/  ISETP.LT.OR P5, PT, R42, 0x11, P5 ;  /* 0x000000112a00780c */ /* 0x000fc40002fa1670 */
[----:B------:R-:W-:Y:S02]  /*d580*/  FMNMX.FTZ R4, R157, R4, !PT ;  /* 0x000000049d047209 */ /* 0x000fe40007810000 */
[----:B------:R-:W-:Y:S02]  /*d590*/  FSEL R161, R10, -INF , !P3 ;  /* 0xff8000000aa17808 */ /* 0x000fe40005800000 */
[----:B------:R-:W-:Y:S02]  /*d5a0*/  FMNMX.FTZ R4, R155, R4, !PT ;  /* 0x000000049b047209 */ /* 0x000fe40007810000 */
[----:B------:R-:W-:Y:S02]  /*d5b0*/  FSEL R13, R13, -INF , !P5 ;  /* 0xff8000000d0d7808 */ /* 0x000fe40006800000 */
[----:B------:R-:W-:Y:S02]  /*d5c0*/  FMNMX.FTZ R4, R153, R4, !PT ;  /* 0x0000000499047209 */ /* 0x000fe40007810000 */
[----:B------:R-:W-:-:S02]  /*d5d0*/  ISETP.GT.AND P3, PT, R44, 0x18, P2 ;  /* 0x000000182c00780c */ /* 0x000fc40001764270 */
        /* <DEDUP_REMOVED lines=23> */
[----:B------:R-:W-:-:S05]  /*d750*/  FMNMX.FTZ R32, R41, R4, !PT ;  /* 0x0000000429207209 */ /* 0x000fca0007810000 */
[----:B------:R-:W2:Y:S02]  /*d760*/  SHFL.BFLY PT, R33, R32, 0x2, 0x1f ;  /* 0x0c401f0020217f89 */ /* 0x000ea400000e0000 */
[----:B--2---:R-:W-:-:S05]  /*d770*/  FMNMX.FTZ R48, R32, R33, !PT ;  /* 0x0000002120307209 */ /* 0x004fca0007810000 */
[----:B------:R-:W2:Y:S02]  /*d780*/  SHFL.BFLY PT, R33, R48, 0x1, 0x1f ;  /* 0x0c201f0030217f89 */ /* 0x000ea400000e0000 */
[----:B--2---:R-:W-:Y:S02]  /*d790*/  FMNMX.FTZ R4, R48, R33, !PT ;  /* 0x0000002130047209 */ /* 0x004fe40007810000 */
[----:B------:R-:W-:Y:S02]  /*d7a0*/  FSEL R33, R11, -INF , !P4 ;  /* 0xff8000000b217808 */ /* 0x000fe40006000000 */
[----:B------:R-:W-:Y:S01]  /*d7b0*/  ISETP.GT.AND P4, PT, R44, 0x11, P2 ;  /* 0x000000112c00780c */ /* 0x000fe20001784270 */
[C---:B0-----:R-:W-:Y:S01]  /*d7c0*/  FMUL.FTZ R10, R4.reuse, R6 ;  /* 0x00000006040a7220 */ /* 0x041fe20000410000 */
[----:B------:R-:W-:Y:S02]  /*d7d0*/  FSETP.NEU.FTZ.AND P5, PT, R4, -INF , PT ;  /* 0xff8000000400780b */ /* 0x000fe40003fbd000 */
[----:B------:R-:W-:-:S02]  /*d7e0*/  ISETP.LT.OR P4, PT, R42, 0x12, P4 ;  /* 0x000000122a00780c */ /* 0x000fc40002781670 */
[----:B------:R-:W-:Y:S02]  /*d7f0*/  FSEL R10, R10, RZ, P5 ;  /* 0x000000ff0a0a7208 */ /* 0x000fe40002800000 */
[----:B------:R-:W-:Y:S02]  /*d800*/  FSEL R159, R12, -INF , !P4 ;  /* 0xff8000000c9f7808 */ /* 0x000fe40006000000 */
[----:B------:R-:W-:Y:S01]  /*d810*/  ISETP.GT.AND P4, PT, R44, 0x19, P2 ;  /* 0x000000192c00780c */ /* 0x000fe20001784270 */
[-CC-:B------:R-:W-:Y:S01]  /*d820*/  FFMA.FTZ R9, R169, R6.reuse, -R10.reuse ;  /* 0x00000006a9097223 */ /* 0x180fe2000001080a */
[-CC-:B------:R-:W-:Y:S01]  /*d830*/  FFMA.FTZ R182, R183, R6.reuse, -R10.reuse ;  /* 0x00000006b7b67223 */ /* 0x180fe2000001080a */
[-CC-:B------:R-:W-:Y:S01]  /*d840*/  FFMA.FTZ R180, R167, R6.reuse, -R10.reuse ;  /* 0x00000006a7b47223 */ /* 0x180fe2000001080a */
[----:B------:R-:W-:Y:S01]  /*d850*/  ISETP.LT.OR P4, PT, R42, 0x1a, P4 ;  /* 0x0000001a2a00780c */ /* 0x000fe20002781670 */
[-CC-:B------:R-:W-:Y:S01]  /*d860*/  FFMA.FTZ R11, R173, R6.reuse, -R10.reuse ;  /* 0x00000006ad0b7223 */ /* 0x180fe2000001080a */
[----:B------:R-:W-:Y:S01]  /*d870*/  FSEL R167, R26, -INF , !P3 ;  /* 0xff8000001aa77808 */ /* 0x000fe20005800000 */
[-CC-:B------:R-:W-:Y:S01]  /*d880*/  FFMA.FTZ R176, R181, R6.reuse, -R10.reuse ;  /* 0x00000006b5b07223 */ /* 0x180fe2000001080a */
[----:B------:R-:W-:Y:S01]  /*d890*/  FSEL R165, R24, -INF , !P4 ;  /* 0xff80000018a57808 */ /* 0x000fe20006000000 */
[-CC-:B------:R-:W-:Y:S01]  /*d8a0*/  FFMA.FTZ R178, R177, R6.reuse, -R10.reuse ;  /* 0x00000006b1b27223 */ /* 0x180fe2000001080a */
[C---:B------:R-:W-:Y:S01]  /*d8b0*/  ISETP.GT.AND P4, PT, R44.reuse, 0x21, P2 ;  /* 0x000000212c00780c */ /* 0x040fe20001784270 */
[-CC-:B------:R-:W-:Y:S01]  /*d8c0*/  FFMA.FTZ R172, R171, R6.reuse, -R10.reuse ;  /* 0x00000006abac7223 */ /* 0x180fe2000001080a */
[----:B------:R-:W-:Y:S01]  /*d8d0*/  ISETP.GT.AND P3, PT, R44, 0x28, P2 ;  /* 0x000000282c00780c */ /* 0x000fe20001764270 */
[-CC-:B------:R-:W-:Y:S01]  /*d8e0*/  FFMA.FTZ R174, R155, R6.reuse, -R10.reuse ;  /* 0x000000069bae7223 */ /* 0x180fe2000001080a */
[C---:B------:R-:W-:Y:S01]  /*d8f0*/  ISETP.LT.OR P4, PT, R42.reuse, 0x22, P4 ;  /* 0x000000222a00780c */ /* 0x040fe20002781670 */
[-CC-:B------:R-:W-:Y:S01]  /*d900*/  FFMA.FTZ R168, R87, R6.reuse, -R10.reuse ;  /* 0x0000000657a87223 */ /* 0x180fe2000001080a */
[----:B------:R-:W-:Y:S01]  /*d910*/  ISETP.LT.OR P3, PT, R42, 0x29, P3 ;  /* 0x000000292a00780c */ /* 0x000fe20001f61670 */
        /* <DEDUP_REMOVED lines=13> */
[----:B------:R-:W-:Y:S01]  /*d9f0*/  ISETP.GT.AND P4, PT, R44, 0x30, P2 ;  /* 0x000000302c00780c */ /* 0x000fe20001784270 */
[--C-:B------:R-:W-:Y:S01]  /*da00*/  FFMA.FTZ R152, R51, R6, -R10.reuse ;  /* 0x0000000633987223 */ /* 0x100fe2000001080a */
[----:B------:R-:W-:Y:S01]  /*da10*/  FMNMX.FTZ R12, R183, R8, !PT ;  /* 0x00000008b70c7209 */ /* 0x000fe20007810000 */
[-CC-:B------:R-:W-:Y:S01]  /*da20*/  FFMA.FTZ R153, R153, R6.reuse, -R10.reuse ;  /* 0x0000000699997223 */ /* 0x180fe2000001080a */
[C---:B------:R-:W-:Y:S01]  /*da30*/  ISETP.LT.OR P3, PT, R42.reuse, 0x2a, P3 ;  /* 0x0000002a2a00780c */ /* 0x040fe20001f61670 */
        /* <DEDUP_REMOVED lines=20> */
[C---:B------:R-:W-:Y:S02]  /*db80*/  ISETP.LT.OR P3, PT, R42.reuse, 0x32, P3 ;  /* 0x000000322a00780c */ /* 0x040fe40001f61670 */
[----:B------:R-:W-:Y:S02]  /*db90*/  FMNMX.FTZ R12, R165, R12, !PT ;  /* 0x0000000ca50c7209 */ /* 0x000fe40007810000 */
[----:B------:R-:W-:-:S02]  /*dba0*/  ISETP.LT.OR P4, PT, R42, 0x39, P4 ;  /* 0x000000392a00780c */ /* 0x000fc40002781670 */
[----:B------:R-:W-:Y:S01]  /*dbb0*/  FMNMX.FTZ R12, R167, R12, !PT ;  /* 0x0000000ca70c7209 */ /* 0x000fe20007810000 */
[----:B------:R-:W-:Y:S01]  /*dbc0*/  MUFU.EX2 R182, R182 ;  /* 0x000000b600b67308 */ /* 0x000fe20000000800 */
[----:B------:R-:W-:Y:S02]  /*dbd0*/  FSEL R179, R20, -INF , !P3 ;  /* 0xff80000014b37808 */ /* 0x000fe40005800000 */
[----:B------:R-:W-:Y:S02]  /*dbe0*/  FMNMX.FTZ R12, R169, R12, !PT ;  /* 0x0000000ca90c7209 */ /* 0x000fe40007810000 */
[----:B------:R-:W-:Y:S02]  /*dbf0*/  ISETP.GT.AND P3, PT, R44, 0x39, P2 ;  /* 0x000000392c00780c */ /* 0x000fe40001764270 */
[----:B------:R-:W-:Y:S01]  /*dc00*/  FMNMX.FTZ R12, R29, R12, !PT ;  /* 0x0000000c1d0c7209 */ /* 0x000fe20007810000 */
[----:B------:R-:W-:Y:S01]  /*dc10*/  MUFU.EX2 R11, R11 ;  /* 0x0000000b000b7308 */ /* 0x000fe20000000800 */
[----:B------:R-:W-:-:S02]  /*dc20*/  FSEL R181, R28, -INF , !P4 ;  /* 0xff8000001cb57808 */ /* 0x000fc40006000000 */
[----:B------:R-:W-:Y:S02]  /*dc30*/  FMNMX.FTZ R12, R173, R12, !PT ;  /* 0x0000000cad0c7209 */ /* 0x000fe40007810000 */
[----:B------:R-:W-:Y:S02]  /*dc40*/  ISETP.GT.AND P4, PT, R44, 0x40, P2 ;  /* 0x000000402c00780c */ /* 0x000fe40001784270 */
[C---:B------:R-:W-:Y:S01]  /*dc50*/  ISETP.LT.OR P3, PT, R42.reuse, 0x3a, P3 ;  /* 0x0000003a2a00780c */ /* 0x040fe20001f61670 */
[----:B------:R-:W-:Y:S01]  /*dc60*/  MUFU.EX2 R176, R176 ;  /* 0x000000b000b07308 */ /* 0x000fe20000000800 */
[----:B------:R-:W-:Y:S02]  /*dc70*/  FMNMX.FTZ R12, R27, R12, !PT ;  /* 0x0000000c1b0c7209 */ /* 0x000fe40007810000 */
[----:B------:R-:W-:Y:S02]  /*dc80*/  ISETP.LT.OR P4, PT, R42, 0x41, P4 ;  /* 0x000000412a00780c */ /* 0x000fe40002781670 */
[----:B------:R-:W-:Y:S01]  /*dc90*/  FSEL R177, R15, -INF , !P3 ;  /* 0xff8000000fb17808 */ /* 0x000fe20005800000 */
[----:B------:R-:W-:Y:S01]  /*dca0*/  FFMA.FTZ R15, R175, R6, -R10 ;  /* 0x00000006af0f7223 */ /* 0x000fe2000001080a */
[----:B------:R-:W-:Y:S01]  /*dcb0*/  ISETP.GT.AND P3, PT, R44, 0x41, P2 ;  /* 0x000000412c00780c */ /* 0x000fe20001764270 */
[----:B------:R-:W-:Y:S01]  /*dcc0*/  MUFU.EX2 R21, R21 ;  /* 0x0000001500157308 */ /* 0x000fe20000000800 */
[----:B------:R-:W-:-:S02]  /*dcd0*/  FMNMX.FTZ R12, R179, R12, !PT ;  /* 0x0000000cb30c7209 */ /* 0x000fc40007810000 */
[----:B------:R-:W-:Y:S02]  /*dce0*/  FSEL R35, R35, -INF , !P4 ;  /* 0xff80000023237808 */ /* 0x000fe40006000000 */
        /* <DEDUP_REMOVED lines=10> */
[----:B------:R-:W-:Y:S01]  /*dd90*/  FSEL R175, R34, -INF , !P4 ;  /* 0xff80000022af7808 */ /* 0x000fe20006000000 */
[----:B------:R-:W-:Y:S01]  /*dda0*/  IMAD.U32 R34, RZ, RZ, UR56 ;  /* 0x00000038ff227e24 */ /* 0x000fe2000f8e00ff */
[----:B------:R-:W-:Y:S01]  /*ddb0*/  ISETP.GT.AND P4, PT, R44, 0x50, P2 ;  /* 0x000000502c00780c */ /* 0x000fe20001784270 */
[----:B------:R-:W-:Y:S01]  /*ddc0*/  UMOV UR56, UR45 ;  /* 0x0000002d00387c82 */ /* 0x000fe20008000000 */
[C---:B------:R-:W-:Y:S01]  /*ddd0*/  ISETP.LT.OR P3, PT, R42.reuse, 0x4a, P3 ;  /* 0x0000004a2a00780c */ /* 0x040fe20001f61670 */
[----:B------:R-:W-:Y:S01]  /*dde0*/  MUFU.EX2 R172, R172 ;  /* 0x000000ac00ac7308 */ /* 0x000fe20000000800 */
[----:B------:R-:W-:Y:S02]  /*ddf0*/  FMNMX.FTZ R12, R35, R12, !PT ;  /* 0x0000000c230c7209 */ /* 0x000fe40007810000 */
[----:B------:R-:W-:Y:S02]  /*de00*/  ISETP.LT.OR P4, PT, R42, 0x51, P4 ;  /* 0x000000512a00780c */ /* 0x000fe40002781670 */
[----:B------:R-:W-:-:S02]  /*de10*/  FSEL R157, R30, -INF , !P3 ;  /* 0xff8000001e9d7808 */ /* 0x000fc40005800000 */
[----:B------:R-:W-:Y:S01]  /*de20*/  ISETP.GT.AND P3, PT, R44, 0x51, P2 ;  /* 0x000000512c00780c */ /* 0x000fe20001764270 */
[----:B------:R-:W-:Y:S01]  /*de30*/  MUFU.EX2 R31, R31 ;  /* 0x0000001f001f7308 */ /* 0x000fe20000000800 */
[----:B------:R-:W-:Y:S02]  /*de40*/  FMNMX.FTZ R12, R171, R12, !PT ;  /* 0x0000000cab0c7209 */ /* 0x000fe40007810000 */
[----:B------:R-:W-:Y:S02]  /*de50*/  FSEL R155, R38, -INF , !P4 ;  /* 0xff800000269b7808 */ /* 0x000fe40006000000 */
[----:B------:R-:W-:Y:S02]  /*de60*/  ISETP.GT.AND P4, PT, R44, 0x58, P2 ;  /* 0x000000582c00780c */ /* 0x000fe40001784270 */
[----:B------:R-:W-:Y:S01]  /*de70*/  ISETP.LT.OR P3, PT, R42, 0x52, P3 ;  /* 0x000000522a00780c */ /* 0x000fe20001f61670 */
[----:B------:R-:W-:Y:S01]  /*de80*/  MUFU.EX2 R174, R174 ;  /* 0x000000ae00ae7308 */ /* 0x000fe20000000800 */
[----:B------:R-:W-:-:S02]  /*de90*/  FMNMX.FTZ R12, R175, R12, !PT ;  /* 0x0000000caf0c7209 */ /* 0x000fc40007810000 */
[----:B------:R-:W-:Y:S02]  /*dea0*/  ISETP.LT.OR P4, PT, R42, 0x59, P4 ;  /* 0x000000592a00780c */ /* 0x000fe40002781670 */
[----:B------:R-:W-:Y:S02]  /*deb0*/  FSEL R193, R36, -INF , !P3 ;  /* 0xff80000024c17808 */ /* 0x000fe40005800000 */
[----:B------:R-:W-:Y:S01]  /*dec0*/  FMNMX.FTZ R12, R157, R12, !PT ;  /* 0x0000000c9d0c7209 */ /* 0x000fe20007810000 */
[----:B------:R-:W-:Y:S01]  /*ded0*/  MUFU.EX2 R153, R153 ;  /* 0x0000009900997308 */ /* 0x000fe20000000800 */
[----:B------:R-:W-:Y:S02]  /*dee0*/  ISETP.GT.AND P3, PT, R44, 0x59, P2 ;  /* 0x000000592c00780c */ /* 0x000fe40001764270 */
[----:B------:R-:W-:Y:S02]  /*def0*/  FSEL R39, R39, -INF , !P4 ;  /* 0xff80000027277808 */ /* 0x000fe40006000000 */
[----:B------:R-:W-:-:S02]  /*df00*/  FMNMX.FTZ R12, R155, R12, !PT ;  /* 0x0000000c9b0c7209 */ /* 0x000fc40007810000 */
[----:B------:R-:W-:Y:S01]  /*df10*/  ISETP.GT.AND P4, PT, R44, 0x60, P2 ;  /* 0x000000602c00780c */ /* 0x000fe20001784270 */
[----:B------:R-:W-:Y:S01]  /*df20*/  MUFU.EX2 R168, R168 ;  /* 0x000000a800a87308 */ /* 0x000fe20000000800 */
[C---:B------:R-:W-:Y:S02]  /*df30*/  ISETP.LT.OR P3, PT, R42.reuse, 0x5a, P3 ;  /* 0x0000005a2a00780c */ /* 0x040fe40001f61670 */
        /* <DEDUP_REMOVED lines=24> */
[----:B------:R-:W-:-:S02]  /*e0c0*/  FSEL R81, R46, -INF , !P3 ;  /* 0xff8000002e517808 */ /* 0x000fc40005800000 */
[C---:B------:R-:W-:Y:S01]  /*e0d0*/  ISETP.GT.AND P3, PT, R44.reuse, 0x71, P2 ;  /* 0x000000712c00780c */ /* 0x040fe20001764270 */
[----:B------:R-:W-:Y:S01]  /*e0e0*/  MUFU.EX2 R166, R166 ;  /* 0x000000a600a67308 */ /* 0x000fe20000000800 */
[----:B------:R-:W-:Y:S02]  /*e0f0*/  FMNMX.FTZ R12, R45, R12, !PT ;  /* 0x0000000c2d0c7209 */ /* 0x000fe40007810000 */
[----:B------:R-:W-:Y:S01]  /*e100*/  FSEL R79, R49, -INF , !P4 ;  /* 0xff800000314f7808 */ /* 0x000fe20006000000 */
[----:B------:R-:W-:Y:S01]  /*e110*/  FFMA.FTZ R49, R77, R6, -R10 ;  /* 0x000000064d317223 */ /* 0x000fe2000001080a */
[----:B------:R-:W-:Y:S02]  /*e120*/  ISETP.GT.AND P4, PT, R44, 0x78, P2 ;  /* 0x000000782c00780c */ /* 0x000fe40001784270 */
[----:B------:R-:W-:Y:S01]  /*e130*/  ISETP.LT.OR P3, PT, R42, 0x72, P3 ;  /* 0x000000722a00780c */ /* 0x000fe20001f61670 */
[----:B------:R-:W-:Y:S01]  /*e140*/  MUFU.EX2 R160, R160 ;  /* 0x000000a000a07308 */ /* 0x000fe20000000800 */
[----:B------:R-:W-:-:S02]  /*e150*/  FMNMX.FTZ R12, R81, R12, !PT ;  /* 0x0000000c510c7209 */ /* 0x000fc40007810000 */
[----:B------:R-:W-:Y:S02]  /*e160*/  ISETP.GT.AND P2, PT, R44, 0x79, P2 ;  /* 0x000000792c00780c */ /* 0x000fe40001744270 */
[----:B------:R-:W-:Y:S02]  /*e170*/  ISETP.LT.OR P4, PT, R42, 0x79, P4 ;  /* 0x000000792a00780c */ /* 0x000fe40002781670 */
[----:B------:R-:W-:Y:S01]  /*e180*/  FSEL R77, R50, -INF , !P3 ;  /* 0xff800000324d7808 */ /* 0x000fe20005800000 */
[----:B------:R-:W-:Y:S01]  /*e190*/  MUFU.EX2 R49, R49 ;  /* 0x0000003100317308 */ /* 0x000fe20000000800 */
[----:B------:R-:W-:Y:S02]  /*e1a0*/  FMNMX.FTZ R12, R79, R12, !PT ;  /* 0x0000000c4f0c7209 */ /* 0x000fe40007810000 */
[----:B------:R-:W-:Y:S02]  /*e1b0*/  ISETP.LT.OR P2, PT, R42, 0x7a, P2 ;  /* 0x0000007a2a00780c */ /* 0x000fe40001741670 */
[----:B------:R-:W-:Y:S01]  /*e1c0*/  FSEL R195, R53, -INF , !P4 ;  /* 0xff80000035c37808 */ /* 0x000fe20006000000 */
[----:B------:R-:W-:Y:S01]  /*e1d0*/  FFMA.FTZ R53, R69, R6, -R10 ;  /* 0x0000000645357223 */ /* 0x000fe2000001080a */
[----:B------:R-:W-:Y:S01]  /*e1e0*/  FMNMX.FTZ R12, R77, R12, !PT ;  /* 0x0000000c4d0c7209 */ /* 0x000fe20007810000 */
[----:B------:R-:W-:Y:S01]  /*e1f0*/  MUFU.EX2 R65, R65 ;  /* 0x0000004100417308 */ /* 0x000fe20000000800 */
[----:B-1----:R-:W-:-:S02]  /*e200*/  FSEL R73, R54, -INF , !P2 ;  /* 0xff80000036497808 */ /* 0x002fc40005000000 */
[----:B------:R-:W-:Y:S02]  /*e210*/  FMNMX.FTZ R12, R195, R12, !PT ;  /* 0x0000000cc30c7209 */ /* 0x000fe40007810000 */
[----:B------:R-:W-:Y:S02]  /*e220*/  FSEL R14, R4, RZ, P5 ;  /* 0x000000ff040e7208 */ /* 0x000fe40002800000 */
[----:B------:R-:W-:Y:S01]  /*e230*/  FMNMX.FTZ R12, R73, R12, !PT ;  /* 0x0000000c490c7209 */ /* 0x000fe20007810000 */
[----:B------:R-:W-:Y:S01]  /*e240*/  MUFU.EX2 R53, R53 ;  /* 0x0000003500357308 */ /* 0x000fe20000000800 */
[----:B------:R-:W-:Y:S01]  /*e250*/  @!P1 LEA R34, R34, UR41, 0x3 ;  /* 0x0000002922229c11 */ /* 0x000fe2000f8e18ff */
[----:B------:R-:W-:Y:S01]  /*e260*/  FADD.FTZ R47, -R14, R7 ;  /* 0x000000070e2f7221 */ /* 0x000fe20000010100 */
[-C--:B------:R-:W-:Y:S01]  /*e270*/  FFMA.FTZ R7, R41, R6.reuse, -R10 ;  /* 0x0000000629077223 */ /* 0x080fe2000001080a */
[----:B------:R-:W0:Y:S02]  /*e280*/  SHFL.BFLY PT, R5, R12, 0x2, 0x1f ;  /* 0x0c401f000c057f89 */ /* 0x000e2400000e0000 */
[----:B------:R-:W-:Y:S01]  /*e290*/  FMUL.FTZ R10, R47, R6 ;  /* 0x000000062f0a7220 */ /* 0x000fe20000410000 */
[----:B------:R-:W-:Y:S01]  /*e2a0*/  @!P1 VIADD R34, R34, 0x28860 ;  /* 0x0002886022229836 */ /* 0x000fe20000000000 */
[----:B------:R-:W-:Y:S04]  /*e2b0*/  MUFU.EX2 R162, R162 ;  /* 0x000000a200a27308 */ /* 0x000fe80000000800 */
[----:B------:R-:W-:-:S04]  /*e2c0*/  @!P1 PRMT R34, RZ, 0x654, R34 ;  /* 0x00000654ff229816 */ /* 0x000fc80000000022 */
[----:B------:R-:W1:Y:S01]  /*e2d0*/  MUFU.EX2 R10, R10 ;  /* 0x0000000a000a7308 */ /* 0x000e620000000800 */
[----:B------:R2:W-:Y:S07]  /*e2e0*/  @!P1 SYNCS.ARRIVE.TRANS64.RED.A1T0 RZ, [R34+URZ], RZ ;  /* 0x000000ff22ff99a7 */ /* 0x0005ee000810043f */
[----:B------:R-:W-:Y:S01]  /*e2f0*/  MUFU.EX2 R67, R67 ;  /* 0x0000004300437308 */ /* 0x000fe20000000800 */
[----:B0-----:R-:W-:-:S07]  /*e300*/  FMNMX.FTZ R5, R12, R5, !PT ;  /* 0x000000050c057209 */ /* 0x001fce0007810000 */
[----:B------:R-:W-:Y:S01]  /*e310*/  MUFU.EX2 R156, R156 ;  /* 0x0000009c009c7308 */ /* 0x000fe20000000800 */
[----:B------:R-:W0:Y:S01]  /*e320*/  SHFL.BFLY PT, R12, R5, 0x1, 0x1f ;  /* 0x0c201f00050c7f89 */ /* 0x000e2200000e0000 */
[----:B-1----:R-:W-:Y:S01]  /*e330*/  FFMA.FTZ R47, R10, R2, R9 ;  /* 0x000000020a2f7223 */ /* 0x002fe20000010009 */
[-C--:B------:R-:W-:Y:S01]  /*e340*/  FMUL.FTZ R88, R88, R10.reuse ;  /* 0x0000000a58587220 */ /* 0x080fe20000410000 */
[-C--:B------:R-:W-:Y:S01]  /*e350*/  FMUL.FTZ R89, R89, R10.reuse ;  /* 0x0000000a59597220 */ /* 0x080fe20000410000 */
[-C--:B------:R-:W-:Y:S01]  /*e360*/  FMUL.FTZ R92, R92, R10.reuse ;  /* 0x0000000a5c5c7220 */ /* 0x080fe20000410000 */
[C---:B------:R-:W-:Y:S01]  /*e370*/  FADD.FTZ R47, R180.reuse, R47 ;  /* 0x0000002fb42f7221 */ /* 0x040fe20000010000 */
[----:B------:R-:W-:Y:S01]  /*e380*/  F2FP.BF16.F32.PACK_AB R180, R180, R9 ;  /* 0x00000009b4b4723e */ /* 0x000fe200000010ff */
[----:B------:R-:W-:Y:S01]  /*e390*/  MUFU.EX2 R61, R61 ;  /* 0x0000003d003d7308 */ /* 0x000fe20000000800 */
[----:B------:R-:W-:Y:S01]  /*e3a0*/  FMUL.FTZ R93, R93, R10 ;  /* 0x0000000a5d5d7220 */ /* 0x000fe20000410000 */
[----:B------:R-:W-:Y:S01]  /*e3b0*/  FADD.FTZ R2, R182, R47 ;  /* 0x0000002fb6027221 */ /* 0x000fe20000010000 */
[----:B------:R-:W-:Y:S01]  /*e3c0*/  F2FP.BF16.F32.PACK_AB R182, R11, R182 ;  /* 0x000000b60bb6723e */ /* 0x000fe200000010ff */
[-C--:B------:R-:W-:Y:S01]  /*e3d0*/  FMUL.FTZ R96, R96, R10.reuse ;  /* 0x0000000a60607220 */ /* 0x080fe20000410000 */
[-C--:B------:R-:W-:Y:S01]  /*e3e0*/  FMUL.FTZ R97, R97, R10.reuse ;  /* 0x0000000a61617220 */ /* 0x080fe20000410000 */
[----:B------:R-:W-:Y:S01]  /*e3f0*/  FADD.FTZ R47, R11, R2 ;  /* 0x000000020b2f7221 */ /* 0x000fe20000010000 */
[-C--:B------:R-:W-:Y:S01]  /*e400*/  FMUL.FTZ R100, R100, R10.reuse ;  /* 0x0000000a64647220 */ /* 0x080fe20000410000 */
[----:B------:R-:W-:Y:S01]  /*e410*/  MUFU.EX2 R158, R158 ;  /* 0x0000009e009e7308 */ /* 0x000fe20000000800 */
[----:B------:R-:W-:Y:S01]  /*e420*/  FMUL.FTZ R101, R101, R10 ;  /* 0x0000000a65657220 */ /* 0x000fe20000410000 */
[----:B------:R-:W-:Y:S01]  /*e430*/  FADD.FTZ R2, R176, R47 ;  /* 0x0000002fb0027221 */ /* 0x000fe20000010000 */
[----:B------:R-:W-:Y:S01]  /*e440*/  F2FP.BF16.F32.PACK_AB R176, R21, R176 ;  /* 0x000000b015b0723e */ /* 0x000fe200000010ff */
[-C--:B------:R-:W-:Y:S01]  /*e450*/  FMUL.FTZ R104, R104, R10.reuse ;  /* 0x0000000a68687220 */ /* 0x080fe20000410000 */
[-C--:B------:R-:W-:Y:S01]  /*e460*/  FMUL.FTZ R105, R105, R10.reuse ;  /* 0x0000000a69697220 */ /* 0x080fe20000410000 */
[-C--:B------:R-:W-:Y:S01]  /*e470*/  FMUL.FTZ R108, R108, R10.reuse ;  /* 0x0000000a6c6c7220 */ /* 0x080fe20000410000 */
[----:B------:R-:W-:Y:S01]  /*e480*/  FMUL.FTZ R109, R109, R10 ;  /* 0x0000000a6d6d7220 */ /* 0x000fe20000410000 */
[----:B------:R-:W-:Y:S01]  /*e490*/  MUFU.EX2 R57, R57 ;  /* 0x0000003900397308 */ /* 0x000fe20000000800 */
[----:B0-----:R-:W-:Y:S01]  /*e4a0*/  FMNMX.FTZ R5, R5, R12, !PT ;  /* 0x0000000c05057209 */ /* 0x001fe20007810000 */
[-C--:B------:R-:W-:Y:S01]  /*e4b0*/  FMUL.FTZ R112, R112, R10.reuse ;  /* 0x0000000a70707220 */ /* 0x080fe20000410000 */
[-C--:B------:R-:W-:Y:S01]  /*e4c0*/  FMUL.FTZ R113, R113, R10.reuse ;  /* 0x0000000a71717220 */ /* 0x080fe20000410000 */
[----:B------:R-:W-:Y:S01]  /*e4d0*/  FMUL.FTZ R116, R116, R10 ;  /* 0x0000000a74747220 */ /* 0x000fe20000410000 */
[C---:B------:R-:W-:Y:S01]  /*e4e0*/  FSETP.NEU.FTZ.AND P2, PT, R5.reuse, -INF , PT ;  /* 0xff8000000500780b */ /* 0x040fe20003f5d000 */
[----:B------:R-:W-:Y:S01]  /*e4f0*/  FMUL.FTZ R12, R5, R6 ;  /* 0x00000006050c7220 */ /* 0x000fe20000410000 */
[-C--:B------:R-:W-:Y:S01]  /*e500*/  FMUL.FTZ R117, R117, R10.reuse ;  /* 0x0000000a75757220 */ /* 0x080fe20000410000 */
[----:B------:R-:W-:Y:S01]  /*e510*/  MUFU.EX2 R152, R152 ;  /* 0x0000009800987308 */ /* 0x000fe20000000800 */
        /* <DEDUP_REMOVED lines=8> */
[-CC-:B------:R-:W-:Y:S01]  /*e5a0*/  FFMA.FTZ R183, R33, R6.reuse, -R36.reuse ;  /* 0x0000000621b77223 */ /* 0x180fe20000010824 */
[-CC-:B------:R-:W-:Y:S01]  /*e5b0*/  FFMA.FTZ R33, R169, R6.reuse, -R36.reuse ;  /* 0x00000006a9217223 */ /* 0x180fe20000010824 */
[-C--:B------:R-:W-:Y:S01]  /*e5c0*/  FFMA.FTZ R169, R27, R6.reuse, -R36 ;  /* 0x000000061ba97223 */ /* 0x080fe20000010824 */
[----:B------:R-:W-:Y:S01]  /*e5d0*/  FADD.FTZ R27, R21, R2 ;  /* 0x00000002151b7221 */ /* 0x000fe20000010000 */
[-CC-:B------:R-:W-:Y:S01]  /*e5e0*/  FFMA.FTZ R12, R163, R6.reuse, -R36.reuse ;  /* 0x00000006a30c7223 */ /* 0x180fe20000010824 */
[----:B------:R-:W-:Y:S01]  /*e5f0*/  MUFU.EX2 R41, R41 ;  /* 0x0000002900297308 */ /* 0x000fe20000000800 */
[-CC-:B------:R-:W-:Y:S01]  /*e600*/  FFMA.FTZ R24, R25, R6.reuse, -R36.reuse ;  /* 0x0000000619187223 */ /* 0x180fe20000010824 */
[----:B------:R-:W-:Y:S01]  /*e610*/  FADD.FTZ R2, R178, R27 ;  /* 0x0000001bb2027221 */ /* 0x000fe20000010000 */
        /* <DEDUP_REMOVED lines=16> */
[----:B------:R-:W-:Y:S01]  /*e720*/  FSEL R47, R5, RZ, P2 ;  /* 0x000000ff052f7208 */ /* 0x000fe20001000000 */
[-CC-:B------:R-:W-:Y:S01]  /*e730*/  FFMA.FTZ R32, R177, R6.reuse, -R36.reuse ;  /* 0x00000006b1207223 */ /* 0x180fe20000010824 */
[-C--:B--2---:R-:W-:Y:S01]  /*e740*/  FFMA.FTZ R34, R171, R6.reuse, -R36 ;  /* 0x00000006ab227223 */ /* 0x084fe20000010824 */
[----:B------:R-:W-:Y:S01]  /*e750*/  FADD.FTZ R55, R153, R2 ;  /* 0x0000000299377221 */ /* 0x000fe20000010000 */
[-C--:B------:R-:W-:Y:S01]  /*e760*/  FFMA.FTZ R175, R175, R6.reuse, -R36 ;  /* 0x00000006afaf7223 */ /* 0x080fe20000010824 */
[----:B------:R-:W-:Y:S01]  /*e770*/  FADD.FTZ R47, -R47, R8 ;  /* 0x000000082f2f7221 */ /* 0x000fe20000010100 */
[----:B------:R-:W-:Y:S01]  /*e780*/  MUFU.EX2 R14, R14 ;  /* 0x0000000e000e7308 */ /* 0x000fe20000000800 */
[----:B------:R-:W-:Y:S01]  /*e790*/  FADD.FTZ R2, R168, R55 ;  /* 0x00000037a8027221 */ /* 0x000fe20000010000 */
[-CC-:B------:R-:W-:Y:S01]  /*e7a0*/  FFMA.FTZ R157, R157, R6.reuse, -R36.reuse ;  /* 0x000000069d9d7223 */ /* 0x180fe20000010824 */
[-C--:B------:R-:W-:Y:S01]  /*e7b0*/  FMUL.FTZ R8, R47, R6.reuse ;  /* 0x000000062f087220 */ /* 0x080fe20000410000 */
[-C--:B------:R-:W-:Y:S01]  /*e7c0*/  FFMA.FTZ R155, R155, R6.reuse, -R36 ;  /* 0x000000069b9b7223 */ /* 0x080fe20000010824 */
[----:B------:R-:W-:Y:S01]  /*e7d0*/  FADD.FTZ R47, R37, R2 ;  /* 0x00000002252f7221 */ /* 0x000fe20000010000 */
[-CC-:B------:R-:W-:Y:S01]  /*e7e0*/  FFMA.FTZ R193, R193, R6.reuse, -R36.reuse ;  /* 0x00000006c1c17223 */ /* 0x180fe20000010824 */
[-CC-:B------:R-:W-:Y:S01]  /*e7f0*/  FFMA.FTZ R39, R39, R6.reuse, -R36.reuse ;  /* 0x0000000627277223 */ /* 0x180fe20000010824 */
        /* <DEDUP_REMOVED lines=8> */
[----:B------:R-:W0:Y:S01]  /*e880*/  MUFU.EX2 R8, R8 ;  /* 0x0000000800087308 */ /* 0x000e220000000800 */
[----:B------:R-:W-:Y:S01]  /*e890*/  FADD.FTZ R2, R164, R35 ;  /* 0x00000023a4027221 */ /* 0x000fe20000010000 */
[-CC-:B------:R-:W-:Y:S01]  /*e8a0*/  FFMA.FTZ R79, R79, R6.reuse, -R36.reuse ;  /* 0x000000064f4f7223 */ /* 0x180fe20000010824 */
[-CC-:B------:R-:W-:Y:S01]  /*e8b0*/  FFMA.FTZ R77, R77, R6.reuse, -R36.reuse ;  /* 0x000000064d4d7223 */ /* 0x180fe20000010824 */
[-C--:B------:R-:W-:Y:S01]  /*e8c0*/  FFMA.FTZ R195, R195, R6.reuse, -R36 ;  /* 0x00000006c3c37223 */ /* 0x080fe20000010824 */
[----:B------:R-:W-:Y:S01]  /*e8d0*/  FADD.FTZ R35, R49, R2 ;  /* 0x0000000231237221 */ /* 0x000fe20000010000 */
[----:B------:R-:W-:Y:S01]  /*e8e0*/  FFMA.FTZ R36, R73, R6, -R36 ;  /* 0x0000000649247223 */ /* 0x000fe20000010824 */
[----:B------:R-:W-:Y:S01]  /*e8f0*/  ISETP.GT.AND P2, PT, R3, UR40, PT ;  /* 0x0000002803007c0c */ /* 0x000fe2000bf44270 */
[----:B------:R-:W1:Y:S01]  /*e900*/  MUFU.EX2 R20, R20 ;  /* 0x0000001400147308 */ /* 0x000e620000000800 */
[----:B------:R-:W-:Y:S01]  /*e910*/  FADD.FTZ R2, R166, R35 ;  /* 0x00000023a6027221 */ /* 0x000fe20000010000 */
[----:B------:R-:W-:Y:S01]  /*e920*/  F2FP.BF16.F32.PACK_AB R174, R153, R174 ;  /* 0x000000ae99ae723e */ /* 0x000fe200000010ff */
[----:B------:R-:W-:Y:S01]  /*e930*/  FMUL.FTZ R132, R132, R10 ;  /* 0x0000000a84847220 */ /* 0x000fe20000410000 */
[----:B------:R-:W-:Y:S01]  /*e940*/  F2FP.BF16.F32.PACK_AB R178, R15, R178 ;  /* 0x000000b20fb2723e */ /* 0x000fe200000010ff */
[----:B------:R-:W-:Y:S01]  /*e950*/  FADD.FTZ R47, R53, R2 ;  /* 0x00000002352f7221 */ /* 0x000fe20000010000 */
[----:B------:R-:W-:Y:S01]  /*e960*/  F2FP.BF16.F32.PACK_AB R172, R31, R172 ;  /* 0x000000ac1fac723e */ /* 0x000fe200000010ff */
[----:B------:R-:W-:Y:S01]  /*e970*/  FMUL.FTZ R133, R133, R10 ;  /* 0x0000000a85857220 */ /* 0x000fe20000410000 */
[----:B------:R-:W2:Y:S01]  /*e980*/  MUFU.EX2 R24, R24 ;  /* 0x0000001800187308 */ /* 0x000ea20000000800 */
[----:B0-----:R-:W-:Y:S01]  /*e990*/  FFMA.FTZ R35, R8, R0, R41 ;  /* 0x0000000008237223 */ /* 0x001fe20000010029 */
[----:B------:R-:W-:Y:S01]  /*e9a0*/  FADD.FTZ R2, R160, R47 ;  /* 0x0000002fa0027221 */ /* 0x000fe20000010000 */
[-C--:B------:R-:W-:Y:S01]  /*e9b0*/  FMUL.FTZ R90, R90, R8.reuse ;  /* 0x000000085a5a7220 */ /* 0x080fe20000410000 */
[-C--:B------:R-:W-:Y:S01]  /*e9c0*/  FMUL.FTZ R91, R91, R8.reuse ;  /* 0x000000085b5b7220 */ /* 0x080fe20000410000 */
[----:B------:R-:W-:Y:S01]  /*e9d0*/  FADD.FTZ R0, R12, R35 ;  /* 0x000000230c007221 */ /* 0x000fe20000010000 */
[----:B------:R-:W-:Y:S01]  /*e9e0*/  FADD.FTZ R47, R65, R2 ;  /* 0x00000002412f7221 */ /* 0x000fe20000010000 */
[-C--:B------:R-:W-:Y:S01]  /*e9f0*/  FMUL.FTZ R94, R94, R8.reuse ;  /* 0x000000085e5e7220 */ /* 0x080fe20000410000 */
[----:B------:R-:W0:Y:S01]  /*ea00*/  MUFU.EX2 R25, R25 ;  /* 0x0000001900197308 */ /* 0x000e220000000800 */
[----:B------:R-:W-:Y:S01]  /*ea10*/  FADD.FTZ R35, R183, R0 ;  /* 0x00000000b7237221 */ /* 0x000fe20000010000 */
[----:B------:R-:W-:Y:S01]  /*ea20*/  FADD.FTZ R2, R162, R47 ;  /* 0x0000002fa2027221 */ /* 0x000fe20000010000 */
[-C--:B------:R-:W-:Y:S01]  /*ea30*/  FMUL.FTZ R95, R95, R8.reuse ;  /* 0x000000085f5f7220 */ /* 0x080fe20000410000 */
[-C--:B------:R-:W-:Y:S01]  /*ea40*/  FMUL.FTZ R98, R98, R8.reuse ;  /* 0x0000000862627220 */ /* 0x080fe20000410000 */
[----:B------:R-:W-:Y:S01]  /*ea50*/  FADD.FTZ R0, R14, R35 ;  /* 0x000000230e007221 */ /* 0x000fe20000010000 */
[----:B------:R-:W-:Y:S01]  /*ea60*/  FADD.FTZ R11, R67, R2 ;  /* 0x00000002430b7221 */ /* 0x000fe20000010000 */
[-C--:B------:R-:W-:Y:S01]  /*ea70*/  FMUL.FTZ R99, R99, R8.reuse ;  /* 0x0000000863637220 */ /* 0x080fe20000410000 */
[----:B------:R-:W3:Y:S01]  /*ea80*/  MUFU.EX2 R26, R26 ;  /* 0x0000001a001a7308 */ /* 0x000ee20000000800 */
[----:B------:R-:W-:Y:S01]  /*ea90*/  FADD.FTZ R9, R13, R0 ;  /* 0x000000000d097221 */ /* 0x000fe20000010000 */
[----:B------:R-:W-:Y:S01]  /*eaa0*/  FADD.FTZ R2, R156, R11 ;  /* 0x0000000b9c027221 */ /* 0x000fe20000010000 */
[-C--:B------:R-:W-:Y:S01]  /*eab0*/  FMUL.FTZ R102, R102, R8.reuse ;  /* 0x0000000866667220 */ /* 0x080fe20000410000 */
[-C--:B------:R-:W-:Y:S01]  /*eac0*/  FMUL.FTZ R103, R103, R8.reuse ;  /* 0x0000000867677220 */ /* 0x080fe20000410000 */
[----:B-1----:R-:W-:Y:S01]  /*ead0*/  FADD.FTZ R9, R20, R9 ;  /* 0x0000000914097221 */ /* 0x002fe20000010000 */
[----:B------:R-:W-:Y:S01]  /*eae0*/  FADD.FTZ R11, R61, R2 ;  /* 0x000000023d0b7221 */ /* 0x000fe20000010000 */
[-C--:B------:R-:W-:Y:S01]  /*eaf0*/  FMUL.FTZ R106, R106, R8.reuse ;  /* 0x000000086a6a7220 */ /* 0x080fe20000410000 */
[----:B------:R-:W1:Y:S01]  /*eb00*/  MUFU.EX2 R33, R33 ;  /* 0x0000002100217308 */ /* 0x000e620000000800 */
[----:B--2---:R-:W-:Y:S01]  /*eb10*/  FADD.FTZ R0, R24, R9 ;  /* 0x0000000918007221 */ /* 0x004fe20000010000 */
[----:B------:R-:W-:Y:S01]  /*eb20*/  FADD.FTZ R2, R158, R11 ;  /* 0x0000000b9e027221 */ /* 0x000fe20000010000 */
[-C--:B------:R-:W-:Y:S01]  /*eb30*/  FMUL.FTZ R107, R107, R8.reuse ;  /* 0x000000086b6b7220 */ /* 0x080fe20000410000 */
[-C--:B------:R-:W-:Y:S01]  /*eb40*/  FMUL.FTZ R110, R110, R8.reuse ;  /* 0x000000086e6e7220 */ /* 0x080fe20000410000 */
[----:B0-----:R-:W-:Y:S01]  /*eb50*/  FADD.FTZ R9, R25, R0 ;  /* 0x0000000019097221 */ /* 0x001fe20000010000 */
[----:B------:R-:W-:Y:S01]  /*eb60*/  FADD.FTZ R11, R57, R2 ;  /* 0x00000002390b7221 */ /* 0x000fe20000010000 */
[-C--:B------:R-:W-:Y:S01]  /*eb70*/  FMUL.FTZ R111, R111, R8.reuse ;  /* 0x000000086f6f7220 */ /* 0x080fe20000410000 */
[----:B------:R-:W0:Y:S01]  /*eb80*/  MUFU.EX2 R28, R28 ;  /* 0x0000001c001c7308 */ /* 0x000e220000000800 */
[----:B---3--:R-:W-:Y:S01]  /*eb90*/  FADD.FTZ R0, R26, R9 ;  /* 0x000000091a007221 */ /* 0x008fe20000010000 */
[----:B------:R-:W-:Y:S01]  /*eba0*/  FADD.FTZ R2, R152, R11 ;  /* 0x0000000b98027221 */ /* 0x000fe20000010000 */
[-C--:B------:R-:W-:Y:S01]  /*ebb0*/  FMUL.FTZ R114, R114, R8.reuse ;  /* 0x0000000872727220 */ /* 0x080fe20000410000 */
[-C--:B------:R-:W-:Y:S01]  /*ebc0*/  FMUL.FTZ R115, R115, R8.reuse ;  /* 0x0000000873737220 */ /* 0x080fe20000410000 */
[-C--:B------:R-:W-:Y:S01]  /*ebd0*/  FMUL.FTZ R118, R118, R8.reuse ;  /* 0x0000000876767220 */ /* 0x080fe20000410000 */
[-C--:B------:R-:W-:Y:S01]  /*ebe0*/  FMUL.FTZ R119, R119, R8.reuse ;  /* 0x0000000877777220 */ /* 0x080fe20000410000 */
[-C--:B------:R-:W-:Y:S01]  /*ebf0*/  FMUL.FTZ R122, R122, R8.reuse ;  /* 0x000000087a7a7220 */ /* 0x080fe20000410000 */
[----:B------:R-:W2:Y:S01]  /*ec00*/  MUFU.EX2 R51, R51 ;  /* 0x0000003300337308 */ /* 0x000ea20000000800 */
        /* <DEDUP_REMOVED lines=16> */
[----:B--2---:R-:W-:Y:S01]  /*ed10*/  FADD.FTZ R9, R51, R2 ;  /* 0x0000000233097221 */ /* 0x004fe20000010000 */
[-C--:B------:R-:W-:Y:S01]  /*ed20*/  FMUL.FTZ R147, R147, R8.reuse ;  /* 0x0000000893937220 */ /* 0x080fe20000410000 */
[-C--:B------:R-:W-:Y:S01]  /*ed30*/  FMUL.FTZ R150, R150, R8.reuse ;  /* 0x0000000896967220 */ /* 0x080fe20000410000 */
[----:B------:R-:W-:Y:S01]  /*ed40*/  FMUL.FTZ R151, R151, R8 ;  /* 0x0000000897977220 */ /* 0x000fe20000410000 */
[----:B------:R-:W-:Y:S01]  /*ed50*/  F2FP.BF16.F32.PACK_AB R168, R37, R168 ;  /* 0x000000a825a8723e */ /* 0x000fe200000010ff */
[----:B------:R-:W-:Y:S01]  /*ed60*/  FMUL.FTZ R136, R136, R10 ;  /* 0x0000000a88887220 */ /* 0x000fe20000410000 */
[----:B------:R-:W-:Y:S01]  /*ed70*/  F2FP.BF16.F32.PACK_AB R170, R43, R170 ;  /* 0x000000aa2baa723e */ /* 0x000fe200000010ff */
[----:B------:R-:W2:Y:S01]  /*ed80*/  MUFU.EX2 R169, R169 ;  /* 0x000000a900a97308 */ /* 0x000ea20000000800 */
[----:B-1----:R-:W-:Y:S01]  /*ed90*/  FADD.FTZ R0, R29, R0 ;  /* 0x000000001d007221 */ /* 0x002fe20000010000 */
[----:B------:R-:W-:Y:S01]  /*eda0*/  F2FP.BF16.F32.PACK_AB R164, R49, R164 ;  /* 0x000000a431a4723e */ /* 0x000fe200000010ff */
[----:B------:R-:W-:Y:S01]  /*edb0*/  FMUL.FTZ R137, R137, R10 ;  /* 0x0000000a89897220 */ /* 0x000fe20000410000 */
[----:B------:R-:W-:Y:S01]  /*edc0*/  F2FP.BF16.F32.PACK_AB R166, R53, R166 ;  /* 0x000000a635a6723e */ /* 0x000fe200000010ff */
[----:B------:R-:W-:Y:S01]  /*edd0*/  FMUL.FTZ R140, R140, R10 ;  /* 0x0000000a8c8c7220 */ /* 0x000fe20000410000 */
[----:B------:R-:W-:Y:S01]  /*ede0*/  F2FP.BF16.F32.PACK_AB R160, R65, R160 ;  /* 0x000000a041a0723e */ /* 0x000fe200000010ff */
[----:B------:R-:W-:Y:S01]  /*edf0*/  FMUL.FTZ R141, R141, R10 ;  /* 0x0000000a8d8d7220 */ /* 0x000fe20000410000 */
[----:B------:R-:W1:Y:S01]  /*ee00*/  MUFU.EX2 R30, R30 ;  /* 0x0000001e001e7308 */ /* 0x000e620000000800 */
[----:B0-----:R-:W-:Y:S01]  /*ee10*/  FADD.FTZ R2, R154, R9 ;  /* 0x000000099a027221 */ /* 0x001fe20000010000 */
[----:B------:R-:W-:Y:S01]  /*ee20*/  F2FP.BF16.F32.PACK_AB R162, R67, R162 ;  /* 0x000000a243a2723e */ /* 0x000fe200000010ff */
[----:B------:R-:W-:Y:S01]  /*ee30*/  FMUL.FTZ R144, R144, R10 ;  /* 0x0000000a90907220 */ /* 0x000fe20000410000 */
[----:B------:R-:W-:Y:S01]  /*ee40*/  F2FP.BF16.F32.PACK_AB R156, R61, R156 ;  /* 0x0000009c3d9c723e */ /* 0x000fe200000010ff */
[----:B------:R-:W-:Y:S01]  /*ee50*/  FMUL.FTZ R145, R145, R10 ;  /* 0x0000000a91917220 */ /* 0x000fe20000410000 */
[----:B------:R-:W-:Y:S01]  /*ee60*/  F2FP.BF16.F32.PACK_AB R158, R57, R158 ;  /* 0x0000009e399e723e */ /* 0x000fe200000010ff */
[----:B------:R-:W-:Y:S01]  /*ee70*/  FMUL.FTZ R148, R148, R10 ;  /* 0x0000000a94947220 */ /* 0x000fe20000410000 */
[----:B------:R-:W0:Y:S01]  /*ee80*/  MUFU.EX2 R7, R7 ;  /* 0x0000000700077308 */ /* 0x000e220000000800 */
[----:B--2---:R-:W-:Y:S01]  /*ee90*/  FADD.FTZ R9, R169, R0 ;  /* 0x00000000a9097221 */ /* 0x004fe20000010000 */
[----:B------:R-:W-:Y:S01]  /*eea0*/  F2FP.BF16.F32.PACK_AB R152, R51, R152 ;  /* 0x000000983398723e */ /* 0x000fe200000010ff */
[----:B------:R-:W-:Y:S01]  /*eeb0*/  FMUL.FTZ R149, R149, R10 ;  /* 0x0000000a95957220 */ /* 0x000fe20000410000 */
[----:B------:R-:W-:Y:S01]  /*eec0*/  F2FP.BF16.F32.PACK_AB R181, R12, R41 ;  /* 0x000000290cb5723e */ /* 0x000fe200000010ff */
[----:B------:R-:W-:Y:S01]  /*eed0*/  VIADD R3, R3, 0xffffffff ;  /* 0xffffffff03037836 */ /* 0x000fe20000000000 */
[----:B------:R-:W-:Y:S01]  /*eee0*/  F2FP.BF16.F32.PACK_AB R183, R14, R183 ;  /* 0x000000b70eb7723e */ /* 0x000fe200000010ff */
[----:B------:R-:W-:Y:S01]  /*eef0*/  IMAD.MOV.U32 R8, RZ, RZ, R5 ;  /* 0x000000ffff087224 */ /* 0x000fe200078e0005 */
[----:B------:R-:W2:Y:S01]  /*ef00*/  MUFU.EX2 R27, R27 ;  /* 0x0000001b001b7308 */ /* 0x000ea20000000800 */
[----:B-1----:R-:W-:Y:S01]  /*ef10*/  FADD.FTZ R0, R30, R9 ;  /* 0x000000091e007221 */ /* 0x002fe20000010000 */
[----:B------:R-:W-:-:S02]  /*ef20*/  F2FP.BF16.F32.PACK_AB R177, R20, R13 ;  /* 0x0000000d14b1723e */ /* 0x000fc400000010ff */
[----:B------:R-:W-:Y:S02]  /*ef30*/  F2FP.BF16.F32.PACK_AB R179, R25, R24 ;  /* 0x0000001819b3723e */ /* 0x000fe400000010ff */
[----:B------:R-:W-:Y:S02]  /*ef40*/  F2FP.BF16.F32.PACK_AB R173, R33, R26 ;  /* 0x0000001a21ad723e */ /* 0x000fe400000010ff */
[----:B------:R-:W1:Y:S01]  /*ef50*/  MUFU.EX2 R32, R32 ;  /* 0x0000002000207308 */ /* 0x000e620000000800 */
[C---:B0-----:R-:W-:Y:S01]  /*ef60*/  FADD.FTZ R2, R7.reuse, R2 ;  /* 0x0000000207027221 */ /* 0x041fe20000010000 */
[----:B------:R-:W-:Y:S02]  /*ef70*/  F2FP.BF16.F32.PACK_AB R154, R7, R154 ;  /* 0x0000009a079a723e */ /* 0x000fe400000010ff */
[----:B------:R-:W-:-:S04]  /*ef80*/  F2FP.BF16.F32.PACK_AB R169, R30, R169 ;  /* 0x000000a91ea9723e */ /* 0x000fc800000010ff */
[----:B------:R-:W0:Y:S01]  /*ef90*/  MUFU.EX2 R165, R165 ;  /* 0x000000a500a57308 */ /* 0x000e220000000800 */
[----:B--2---:R-:W-:-:S07]  /*efa0*/  FADD.FTZ R7, R27, R0 ;  /* 0x000000001b077221 */ /* 0x004fce0000010000 */
[----:B------:R-:W2:Y:S01]  /*efb0*/  MUFU.EX2 R34, R34 ;  /* 0x0000002200227308 */ /* 0x000ea20000000800 */
[C---:B-1----:R-:W-:Y:S01]  /*efc0*/  FADD.FTZ R0, R32.reuse, R7 ;  /* 0x0000000720007221 */ /* 0x042fe20000010000 */
[----:B------:R-:W-:-:S06]  /*efd0*/  F2FP.BF16.F32.PACK_AB R171, R32, R27 ;  /* 0x0000001b20ab723e */ /* 0x000fcc00000010ff */
[----:B------:R1:W3:Y:S01]  /*efe0*/  MUFU.EX2 R38, R175 ;  /* 0x000000af00267308 */ /* 0x0002e20000000800 */
[----:B0-----:R-:W-:-:S07]  /*eff0*/  FADD.FTZ R7, R165, R0 ;  /* 0x00000000a5077221 */ /* 0x001fce0000010000 */
[----:B------:R-:W0:Y:S01]  /*f000*/  MUFU.EX2 R157, R157 ;  /* 0x0000009d009d7308 */ /* 0x000e220000000800 */
[C---:B--2---:R-:W-:Y:S01]  /*f010*/  FADD.FTZ R7, R34.reuse, R7 ;  /* 0x0000000722077221 */ /* 0x044fe20000010000 */
[----:B-1----:R-:W-:Y:S02]  /*f020*/  F2FP.BF16.F32.PACK_AB R175, R29, R28 ;  /* 0x0000001c1daf723e */ /* 0x002fe400000010ff */
        /* <DEDUP_REMOVED lines=34> */
[----:B------:R-:W-:Y:S01]  /*f250*/  IMAD.MOV.U32 R7, RZ, RZ, R4 ;  /* 0x000000ffff077224 */ /* 0x000fe200078e0004 */
[----:B------:R-:W-:Y:S06]  /*f260*/  @P2 BRA `(.L_x_1432) ;  /* 0xffffffc400f42947 */ /* 0x000fec000383ffff */
.L_x_1415:
[----:B------:R-:W-:Y:S06]  /*f270*/  BAR.ARV 0x8, 0x180 ;  /* 0x0206000000007b1d */ /* 0x000fec0000002000 */
[----:B------:R-:W-:Y:S05]  /*f280*/  @!P0 BRA `(.L_x_1433) ;  /* 0x0000000000048947 */ /* 0x000fea0003800000 */
[----:B------:R-:W-:Y:S01]  /*f290*/  BPT.TRAP 0x1 ;  /* 0x000000040000795c */ /* 0x000fe20000300000 */
.L_x_1433:
[----:B------:R-:W-:Y:S01]  /*f2a0*/  ULEA UR5, UR45, UR41, 0x3 ;  /* 0x000000292d057291 */ /* 0x000fe2000f8e183f */
[----:B------:R-:W-:-:S05]  /*f2b0*/  IMAD.U32 R3, RZ, RZ, UR46 ;  /* 0x0000002eff037e24 */ /* 0x000fca000f8e00ff */
[----:B------:R-:W-:-:S04]  /*f2c0*/  SHF.L.U32 R3, R3, 0x1f, RZ ;  /* 0x0000001f03037819 */ /* 0x000fc800000006ff */
[----:B------:R0:W1:Y:S01]  /*f2d0*/  SYNCS.PHASECHK.TRANS64.TRYWAIT P2, [UR5+0x28850], R3 ;  /* 0x02885003ff0075a7 */ /* 0x0000620008040145 */
[----:B------:R-:W-:Y:S05]  /*f2e0*/  @!P0 BRA `(.L_x_1434) ;  /* 0x0000000000048947 */ /* 0x000fea0003800000 */
[----:B------:R-:W-:Y:S01]  /*f2f0*/  BPT.TRAP 0x1 ;  /* 0x000000040000795c */ /* 0x000fe20000300000 */
.L_x_1434:
[----:B-1----:R-:W-:Y:S05]  /*f300*/  @P2 BRA `(.L_x_1435) ;  /* 0x0000000000082947 */ /* 0x002fea0003800000 */
[----:B------:R-:W1:Y:S02]  /*f310*/  SYNCS.PHASECHK.TRANS64.TRYWAIT P0, [UR5+0x28850], R3 ;  /* 0x02885003ff0075a7 */ /* 0x000e640008000145 */
[----:B-1----:R-:W-:Y:S05]  /*f320*/  @!P0 BRA `(.L_x_1436) ;  /* 0x0000009000508947 */ /* 0x002fea0003800000 */
.L_x_1435:
[----:B------:R-:W-:Y:S01]  /*f330*/  UIADD3 UR41, UR41, 0x400, URZ ;  /* 0x0000040029297890 */ /* 0x000fe2000fffe03f */
[----:B------:R-:W-:Y:S01]  /*f340*/  WARPGROUP.ARRIVE ;  /* 0x00000000000079c5 */ /* 0x000fe20000000000 */
[----:B------:R-:W-:Y:S01]  /*f350*/  UMOV UR7, 0x40000040 ;  /* 0x4000004000077882 */ /* 0x000fe20000000000 */
[----:B01----:R-:W0:Y:S01]  /*f360*/  SHFL.BFLY PT, R3, R2, 0x2, 0x1f ;  /* 0x0c401f0002037f89 */ /* 0x003e2200000e0000 */
[----:B------:R-:W-:Y:S01]  /*f370*/  USHF.R.U32.HI UR41, URZ, 0x4, UR41 ;  /* 0x000000043f297899 */ /* 0x000fe20008011629 */
[----:B------:R-:W-:Y:S01]  /*f380*/  IMAD.MOV.U32 R9, RZ, RZ, RZ ;  /* 0x000000ffff097224 */ /* 0x000fe200078e00ff */
[----:B------:R-:W-:Y:S01]  /*f390*/  UIADD3 UR47, UR47, 0x1, URZ ;  /* 0x000000012f2f7890 */ /* 0x000fe2000fffe03f */
[----:B------:R-:W1:Y:S01]  /*f3a0*/  SHFL.BFLY PT, R7, R0, 0x2, 0x1f ;  /* 0x0c401f0000077f89 */ /* 0x000e6200000e0000 */
[----:B------:R-:W-:-:S04]  /*f3b0*/  ULOP3.LUT UR41, UR41, 0x3fff, URZ, 0xc0, !UPT ;  /* 0x00003fff29297892 */ /* 0x000fc8000f8ec03f */
        /* <DEDUP_REMOVED lines=9> */
[----:B------:R-:W-:Y:S02]  /*f450*/  IMAD.MOV.U32 R2, RZ, RZ, -0x800000 ;  /* 0xff800000ff027424 */ /* 0x000fe400078e00ff */
[----:B-1----:R-:W-:Y:S01]  /*f460*/  FADD.FTZ R7, R7, R0 ;  /* 0x0000000007077221 */ /* 0x002fe20000010000 */
[----:B------:R-:W-:Y:S01]  /*f470*/  IMAD.MOV.U32 R0, RZ, RZ, -0x800000 ;  /* 0xff800000ff007424 */ /* 0x000fe200078e00ff */
[----:B------:R-:W0:Y:S01]  /*f480*/  SHFL.BFLY PT, R8, R3, 0x1, 0x1f ;  /* 0x0c201f0003087f89 */ /* 0x000e2200000e0000 */
[----:B------:R-:W-:-:S03]  /*f490*/  USEL UR45, UR45, URZ, UP0 ;  /* 0x0000003f2d2d7287 */ /* 0x000fc60008000000 */
[----:B------:R-:W1:Y:S01]  /*f4a0*/  SHFL.BFLY PT, R10, R7, 0x1, 0x1f ;  /* 0x0c201f00070a7f89 */ /* 0x000e6200000e0000 */
[----:B0-----:R-:W-:Y:S01]  /*f4b0*/  FADD.FTZ R12, R3, R8 ;  /* 0x00000008030c7221 */ /* 0x001fe20000010000 */
[----:B-1----:R-:W-:-:S04]  /*f4c0*/  FADD.FTZ R13, R7, R10 ;  /* 0x0000000a070d7221 */ /* 0x002fc80000010000 */
[----:B------:R-:W-:Y:S01]  /*f4d0*/  FSETP.NE.FTZ.AND P0, PT, R12, RZ, PT ;  /* 0x000000ff0c00720b */ /* 0x000fe20003f15000 */
[----:B------:R-:W-:Y:S02]  /*f4e0*/  IMAD.U32 R7, RZ, RZ, UR5 ;  /* 0x00000005ff077e24 */ /* 0x000fe4000f8e00ff */
[----:B------:R-:W-:Y:S01]  /*f4f0*/  IMAD.MOV.U32 R10, RZ, RZ, RZ ;  /* 0x000000ffff0a7224 */ /* 0x000fe200078e00ff */
[----:B------:R-:W-:Y:S01]  /*f500*/  FSETP.NE.FTZ.AND P2, PT, R13, RZ, PT ;  /* 0x000000ff0d00720b */ /* 0x000fe20003f55000 */
[----:B------:R-:W-:-:S05]  /*f510*/  @!P1 VIADD R7, R7, 0x28860 ;  /* 0x0002886007079836 */ /* 0x000fca0000000000 */
[----:B------:R-:W-:-:S03]  /*f520*/  @!P1 PRMT R7, RZ, 0x654, R7 ;  /* 0x00000654ff079816 */ /* 0x000fc60000000007 */
        /* <DEDUP_REMOVED lines=113> */
.L_x_1366:
[----:B------:R-:W0:Y:S01]  /*fc40*/  S2R R4, SR_CgaCtaId ;  /* 0x0000000000047919 */ /* 0x000e220000008800 */
[----:B------:R-:W-:Y:S01]  /*fc50*/  MOV R3, 0x400 ;  /* 0x0000040000037802 */ /* 0x000fe20000000f00 */
[----:B------:R-:W-:Y:S01]  /*fc60*/  BSSY B0, `(.L_x_1437) ;  /* 0x000020d000007945 */ /* 0x000fe20003800000 */
[----:B------:R-:W-:Y:S02]  /*fc70*/  BAR.SYNC.DEFER_BLOCKING 0x5, 0x180 ;  /* 0x0146000000007b1d */ /* 0x000fe40000010000 */
[----:B0-----:R-:W-:-:S05]  /*fc80*/  LEA R3, R4, R3, 0x18 ;  /* 0x0000000304037211 */ /* 0x001fca00078ec0ff */
[----:B------:R-:W0:Y:S02]  /*fc90*/  LDS.128 R4, [R3+0x288d0] ;  /* 0x0288d00003047984 */ /* 0x000e240000000c00 */
[----:B0-----:R-:W-:Y:S02]  /*fca0*/  R2UR UR5, R5 ;  /* 0x00000000050572ca */ /* 0x001fe400000e0000 */
[----:B------:R-:W-:Y:S02]  /*fcb0*/  R2UR UR7, R6 ;  /* 0x00000000060772ca */ /* 0x000fe400000e0000 */
[----:B------:R-:W-:Y:S01]  /*fcc0*/  R2UR UR6, R7 ;  /* 0x00000000070672ca */ /* 0x000fe200000e0000 */
[----:B------:R-:W-:Y:S06]  /*fcd0*/  BAR.ARV 0x4, 0x180 ;  /* 0x0106000000007b1d */ /* 0x000fec0000002000 */
[----:B------:R-:W-:Y:S08]  /*fce0*/  @P0 BRA `(.L_x_1438) ;  /* 0x0000001400300947 */ /* 0x000ff00003800000 */
[----:B------:R-:W0:Y:S01]  /*fcf0*/  S2R R4, SR_SWINHI ;  /* 0x0000000000047919 */ /* 0x000e220000002f00 */
[----:B------:R-:W-:Y:S01]  /*fd00*/  F2FP.BF16.F32.PACK_AB R120, R121, R120 ;  /* 0x000000787978723e */ /* 0x000fe200000010ff */
[----:B------:R-:W-:Y:S01]  /*fd10*/  ULDC.64 UR8, c[0x0][0xc00] ;  /* 0x0003000000087ab9 */ /* 0x000fe20000000a00 */
[----:B------:R-:W-:Y:S01]  /*fd20*/  F2FP.BF16.F32.PACK_AB R121, R123, R122 ;  /* 0x0000007a7b79723e */ /* 0x000fe200000010ff */
[----:B------:R-:W-:Y:S01]  /*fd30*/  UISETP.NE.U32.AND UP0, UPT, UR8, URZ, UPT ;  /* 0x0000003f0800728c */ /* 0x000fe2000bf05070 */
[----:B------:R-:W-:Y:S01]  /*fd40*/  F2FP.BF16.F32.PACK_AB R128, R129, R128 ;  /* 0x000000808180723e */ /* 0x000fe200000010ff */
[----:B------:R-:W1:Y:S01]  /*fd50*/  LDC R49, c[0x0][0xbe8] ;  /* 0x0002fa00ff317b82 */ /* 0x000e620000000800 */
[----:B------:R-:W-:Y:S01]  /*fd60*/  F2FP.BF16.F32.PACK_AB R122, R125, R124 ;  /* 0x0000007c7d7a723e */ /* 0x000fe200000010ff */
[----:B------:R-:W-:Y:S01]  /*fd70*/  UISETP.NE.AND.EX UP0, UPT, UR9, URZ, UPT, UP0 ;  /* 0x0000003f0900728c */ /* 0x000fe2000bf05300 */
[----:B------:R-:W-:Y:S02]  /*fd80*/  F2FP.BF16.F32.PACK_AB R123, R127, R126 ;  /* 0x0000007e7f7b723e */ /* 0x000fe400000010ff */
[----:B------:R-:W-:Y:S01]  /*fd90*/  F2FP.BF16.F32.PACK_AB R129, R131, R130 ;  /* 0x000000828381723e */ /* 0x000fe200000010ff */
[----:B------:R-:W-:Y:S01]  /*fda0*/  ULDC.64 UR8, c[0x0][0xc00] ;  /* 0x0003000000087ab9 */ /* 0x000fe20000000a00 */
[----:B------:R-:W-:Y:S01]  /*fdb0*/  F2FP.BF16.F32.PACK_AB R136, R137, R136 ;  /* 0x000000888988723e */ /* 0x000fe200000010ff */
[----:B------:R-:W-:Y:S01]  /*fdc0*/  UIMAD.WIDE UR8, UR37, 0x4, UR8 ;  /* 0x00000004250878a5 */ /* 0x000fe2000f8e0208 */
        /* <DEDUP_REMOVED lines=9> */
[----:B------:R-:W-:Y:S02]  /*fe60*/  MOV R20, R3 ;  /* 0x0000000300147202 */ /* 0x000fe40000000f00 */
[----:B0-----:R-:W-:-:S03]  /*fe70*/  MOV R21, R4 ;  /* 0x0000000400157202 */ /* 0x001fc60000000f00 */
[----:B------:R-:W-:-:S03]  /*fe80*/  IMAD.WIDE R4, R188, 0x2, R20 ;  /* 0x00000002bc047825 */ /* 0x000fc600078e0214 */
[C---:B------:R-:W-:Y:S02]  /*fe90*/  LOP3.LUT R7, R4.reuse, 0x380, RZ, 0xc0, !PT ;  /* 0x0000038004077812 */ /* 0x040fe400078ec0ff */
[C---:B------:R-:W-:Y:S02]  /*fea0*/  IADD3 R31, P6, R4.reuse, 0x20, RZ ;  /* 0x00000020041f7810 */ /* 0x040fe40007fde0ff */
[----:B------:R-:W-:Y:S02]  /*feb0*/  SHF.R.U64 R7, R7, 0x3, RZ ;  /* 0x0000000307077819 */ /* 0x000fe400000012ff */
[C---:B------:R-:W-:Y:S01]  /*fec0*/  IADD3 R10, P5, R4.reuse, 0x40, RZ ;  /* 0x00000040040a7810 */ /* 0x040fe20007fbe0ff */
[--C-:B------:R-:W-:Y:S01]  /*fed0*/  IMAD.X R29, RZ, RZ, R5.reuse, P6 ;  /* 0x000000ffff1d7224 */ /* 0x100fe200030e0605 */
[C---:B------:R-:W-:Y:S02]  /*fee0*/  IADD3 R33, P4, R4.reuse, 0x60, RZ ;  /* 0x0000006004217810 */ /* 0x040fe40007f9e0ff */
[C---:B------:R-:W-:Y:S01]  /*fef0*/  IADD3 R35, P3, R4.reuse, 0x4000, RZ ;  /* 0x0000400004237810 */ /* 0x040fe20007f7e0ff */
[--C-:B------:R-:W-:Y:S01]  /*ff00*/  IMAD.X R27, RZ, RZ, R5.reuse, P5 ;  /* 0x000000ffff1b7224 */ /* 0x100fe200028e0605 */
[C---:B------:R-:W-:Y:S01]  /*ff10*/  IADD3 R37, P2, R4.reuse, 0x4020, RZ ;  /* 0x0000402004257810 */ /* 0x040fe20007f5e0ff */
[--C-:B------:R-:W-:Y:S01]  /*ff20*/  IMAD.X R13, RZ, RZ, R5.reuse, P4 ;  /* 0x000000ffff0d7224 */ /* 0x100fe200020e0605 */
[C---:B------:R-:W-:Y:S01]  /*ff30*/  IADD3 R39, P1, R4.reuse, 0x4040, RZ ;  /* 0x0000404004277810 */ /* 0x040fe20007f3e0ff */
[--C-:B------:R-:W-:Y:S01]  /*ff40*/  IMAD.X R15, RZ, RZ, R5.reuse, P3 ;  /* 0x000000ffff0f7224 */ /* 0x100fe200018e0605 */
[----:B------:R-:W-:Y:S01]  /*ff50*/  IADD3 R41, P0, R4, 0x4060, RZ ;  /* 0x0000406004297810 */ /* 0x000fe20007f1e0ff */
[--C-:B------:R-:W-:Y:S01]  /*ff60*/  IMAD.X R11, RZ, RZ, R5.reuse, P2 ;  /* 0x000000ffff0b7224 */ /* 0x100fe200010e0605 */
[----:B------:R-:W-:Y:S01]  /*ff70*/  LOP3.LUT R4, R7, R4, RZ, 0x3c, !PT ;  /* 0x0000000407047212 */ /* 0x000fe200078e3cff */
[--C-:B------:R-:W-:Y:S01]  /*ff80*/  IMAD.X R9, RZ, RZ, R5.reuse, P1 ;  /* 0x000000ffff097224 */ /* 0x100fe200008e0605 */
[----:B------:R-:W-:Y:S01]  /*ff90*/  LOP3.LUT R7, R10, 0x380, RZ, 0xc0, !PT ;  /* 0x000003800a077812 */ /* 0x000fe200078ec0ff */
[----:B------:R-:W-:Y:S01]  /*ffa0*/  IMAD.X R25, RZ, RZ, R5, P0 ;  /* 0x000000ffff197224 */ /* 0x000fe200000e0605 */
[----:B------:R-:W-:-:S02]  /*ffb0*/  MOV R32, R4 ;  /* 0x0000000400207202 */ /* 0x000fc40000000f00 */
[----:B------:R-:W-:Y:S02]  /*ffc0*/  F2FP.BF16.F32.PACK_AB R4, R89, R8 ;  /* 0x000000085904723e */ /* 0x000fe400000010ff */
[----:B------:R-:W-:Y:S02]  /*ffd0*/  LOP3.LUT R6, R31, 0x380, RZ, 0xc0, !PT ;  /* 0x000003801f067812 */ /* 0x000fe400078ec0ff */
[----:B------:R-:W-:Y:S02]  /*ffe0*/  LOP3.LUT R8, R37, 0x380, RZ, 0xc0, !PT ;  /* 0x0000038025087812 */ /* 0x000fe400078ec0ff */
[----:B------:R-:W-:Y:S02]  /*fff0*/  LOP3.LUT R24, R39, 0x380, RZ, 0xc0, !PT ;  /* 0x0000038027187812 */ /* 0x000fe400078ec0ff */
[----:B------:R-:W-:Y:S02]  /*10000*/  LOP3.LUT R12, R33, 0x380, RZ, 0xc0, !PT ;  /* 0x00000380210c7812 */ /* 0x000fe400078ec0ff */
[----:B------:R-:W-:-:S02]  /*10010*/  LOP3.LUT R14, R35, 0x380, RZ, 0xc0, !PT ;  /* 0x00000380230e7812 */ /* 0x000fc400078ec0ff */
[----:B------:R-:W-:Y:S02]  /*10020*/  SHF.R.U64 R7, R7, 0x3, RZ ;  /* 0x0000000307077819 */ /* 0x000fe400000012ff */
[----:B------:R-:W-:Y:S02]  /*10030*/  LOP3.LUT R30, R41, 0x380, RZ, 0xc0, !PT ;  /* 0x00000380291e7812 */ /* 0x000fe400078ec0ff */
[----:B------:R-:W-:Y:S02]  /*10040*/  SHF.R.U64 R6, R6, 0x3, RZ ;  /* 0x0000000306067819 */ /* 0x000fe400000012ff */
[----:B------:R-:W-:Y:S02]  /*10050*/  SHF.R.U64 R8, R8, 0x3, RZ ;  /* 0x0000000308087819 */ /* 0x000fe400000012ff */
[----:B------:R-:W-:Y:S02]  /*10060*/  SHF.R.U64 R24, R24, 0x3, RZ ;  /* 0x0000000318187819 */ /* 0x000fe400000012ff */
[----:B------:R-:W-:-:S02]  /*10070*/  SHF.R.U64 R12, R12, 0x3, RZ ;  /* 0x000000030c0c7819 */ /* 0x000fc400000012ff */
[----:B------:R-:W-:Y:S02]  /*10080*/  SHF.R.U64 R14, R14, 0x3, RZ ;  /* 0x000000030e0e7819 */ /* 0x000fe400000012ff */
[----:B------:R-:W-:Y:S02]  /*10090*/  LOP3.LUT R26, R7, R10, RZ, 0x3c, !PT ;  /* 0x0000000a071a7212 */ /* 0x000fe400078e3cff */
[----:B------:R-:W-:Y:S02]  /*100a0*/  SHF.R.U64 R30, R30, 0x3, RZ ;  /* 0x000000031e1e7819 */ /* 0x000fe400000012ff */
[----:B------:R-:W-:Y:S02]  /*100b0*/  LOP3.LUT R28, R6, R31, RZ, 0x3c, !PT ;  /* 0x0000001f061c7212 */ /* 0x000fe400078e3cff */
[----:B------:R-:W-:Y:S02]  /*100c0*/  LOP3.LUT R10, R8, R37, RZ, 0x3c, !PT ;  /* 0x00000025080a7212 */ /* 0x000fe400078e3cff */
[----:B------:R-:W-:-:S02]  /*100d0*/  F2FP.BF16.F32.PACK_AB R5, R91, R90 ;  /* 0x0000005a5b05723e */ /* 0x000fc400000010ff */
[----:B------:R-:W-:Y:S02]  /*100e0*/  F2FP.BF16.F32.PACK_AB R6, R93, R92 ;  /* 0x0000005c5d06723e */ /* 0x000fe400000010ff */
[----:B------:R-:W-:Y:S01]  /*100f0*/  F2FP.BF16.F32.PACK_AB R7, R95, R94 ;  /* 0x0000005e5f07723e */ /* 0x000fe200000010ff */
[----:B------:R-:W-:Y:S01]  /*10100*/  BAR.SYNC.DEFER_BLOCKING 0x1, 0x100 ;  /* 0x0044000000007b1d */ /* 0x000fe20000010000 */
[----:B------:R-:W-:Y:S02]  /*10110*/  LOP3.LUT R8, R24, R39, RZ, 0x3c, !PT ;  /* 0x0000002718087212 */ /* 0x000fe400078e3cff */
[----:B------:R-:W-:Y:S02]  /*10120*/  LOP3.LUT R12, R12, R33, RZ, 0x3c, !PT ;  /* 0x000000210c0c7212 */ /* 0x000fe400078e3cff */
[----:B------:R-:W-:Y:S02]  /*10130*/  LOP3.LUT R14, R14, R35, RZ, 0x3c, !PT ;  /* 0x000000230e0e7212 */ /* 0x000fe400078e3cff */
[----:B------:R-:W-:-:S02]  /*10140*/  LOP3.LUT R24, R30, R41, RZ, 0x3c, !PT ;  /* 0x000000291e187212 */ /* 0x000fc400078e3cff */
[----:B------:R-:W-:Y:S02]  /*10150*/  MOV R30, R26 ;  /* 0x0000001a001e7202 */ /* 0x000fe40000000f00 */
[----:B------:R-:W-:Y:S02]  /*10160*/  MOV R27, R10 ;  /* 0x0000000a001b7202 */ /* 0x000fe40000000f00 */
[----:B------:R-:W-:Y:S02]  /*10170*/  MOV R26, R8 ;  /* 0x00000008001a7202 */ /* 0x000fe40000000f00 */
[----:B------:R-:W-:Y:S02]  /*10180*/  MOV R31, R28 ;  /* 0x0000001c001f7202 */ /* 0x000fe40000000f00 */
[----:B------:R-:W-:Y:S02]  /*10190*/  F2FP.BF16.F32.PACK_AB R8, R97, R96 ;  /* 0x000000606108723e */ /* 0x000fe400000010ff */
[----:B------:R-:W-:-:S02]  /*101a0*/  F2FP.BF16.F32.PACK_AB R9, R99, R98 ;  /* 0x000000626309723e */ /* 0x000fc400000010ff */
[----:B------:R-:W-:Y:S02]  /*101b0*/  F2FP.BF16.F32.PACK_AB R10, R101, R100 ;  /* 0x00000064650a723e */ /* 0x000fe400000010ff */
[----:B------:R-:W-:Y:S01]  /*101c0*/  F2FP.BF16.F32.PACK_AB R11, R103, R102 ;  /* 0x00000066670b723e */ /* 0x000fe200000010ff */
[----:B------:R0:W-:Y:S01]  /*101d0*/  STSM.16.M88.4 [R32], R4 ;  /* 0x0000000420007844 */ /* 0x0001e20000000200 */
[----:B------:R-:W-:Y:S02]  /*101e0*/  MOV R29, R12 ;  /* 0x0000000c001d7202 */ /* 0x000fe40000000f00 */
[----:B------:R-:W-:Y:S01]  /*101f0*/  MOV R28, R14 ;  /* 0x0000000e001c7202 */ /* 0x000fe20000000f00 */
[----:B------:R-:W-:Y:S01]  /*10200*/  STSM.16.M88.4 [R31], R8 ;  /* 0x000000081f007844 */ /* 0x000fe20000000200 */
[----:B------:R-:W-:Y:S02]  /*10210*/  F2FP.BF16.F32.PACK_AB R12, R113, R112 ;  /* 0x00000070710c723e */ /* 0x000fe400000010ff */
[----:B------:R-:W-:-:S02]  /*10220*/  F2FP.BF16.F32.PACK_AB R13, R115, R114 ;  /* 0x00000072730d723e */ /* 0x000fc400000010ff */
[----:B------:R-:W-:Y:S02]  /*10230*/  F2FP.BF16.F32.PACK_AB R14, R117, R116 ;  /* 0x00000074750e723e */ /* 0x000fe400000010ff */
[----:B------:R-:W-:Y:S02]  /*10240*/  F2FP.BF16.F32.PACK_AB R15, R119, R118 ;  /* 0x00000076770f723e */ /* 0x000fe400000010ff */
[----:B------:R-:W-:Y:S02]  /*10250*/  MOV R24, R24 ;  /* 0x0000001800187202 */ /* 0x000fe40000000f00 */
[----:B------:R-:W-:Y:S02]  /*10260*/  PLOP3.LUT P0, PT, PT, PT, UP0, 0x80, 0x0 ;  /* 0x000000000000781c */ /* 0x000fe40003f0f008 */
[----:B0-----:R-:W-:Y:S02]  /*10270*/  F2FP.BF16.F32.PACK_AB R4, R105, R104 ;  /* 0x000000686904723e */ /* 0x001fe400000010ff */
[----:B------:R-:W-:-:S02]  /*10280*/  F2FP.BF16.F32.PACK_AB R5, R107, R106 ;  /* 0x0000006a6b05723e */ /* 0x000fc400000010ff */
[----:B------:R-:W-:Y:S02]  /*10290*/  F2FP.BF16.F32.PACK_AB R6, R109, R108 ;  /* 0x0000006c6d06723e */ /* 0x000fe400000010ff */
[----:B------:R-:W-:-:S05]  /*102a0*/  F2FP.BF16.F32.PACK_AB R7, R111, R110 ;  /* 0x0000006e6f07723e */ /* 0x000fca00000010ff */
[----:B------:R0:W-:Y:S04]  /*102b0*/  STSM.16.M88.4 [R30], R4 ;  /* 0x000000041e007844 */ /* 0x0001e80000000200 */
[----:B------:R2:W-:Y:S04]  /*102c0*/  STSM.16.M88.4 [R29], R12 ;  /* 0x0000000c1d007844 */ /* 0x0005e80000000200 */
[----:B------:R2:W-:Y:S04]  /*102d0*/  STSM.16.M88.4 [R28], R120 ;  /* 0x000000781c007844 */ /* 0x0005e80000000200 */
[----:B------:R2:W-:Y:S04]  /*102e0*/  STSM.16.M88.4 [R27], R128 ;  /* 0x000000801b007844 */ /* 0x0005e80000000200 */
[----:B------:R2:W-:Y:S01]  /*102f0*/  STSM.16.M88.4 [R26], R136 ;  /* 0x000000881a007844 */ /* 0x0005e20000000200 */
[----:B0-----:R-:W-:-:S02]  /*10300*/  IMAD.U32 R4, RZ, RZ, UR8 ;  /* 0x00000008ff047e24 */ /* 0x001fc4000f8e00ff */
[----:B------:R-:W-:Y:S01]  /*10310*/  IMAD.U32 R5, RZ, RZ, UR9 ;  /* 0x00000009ff057e24 */ /* 0x000fe2000f8e00ff */
[----:B------:R2:W-:Y:S01]  /*10320*/  STSM.16.M88.4 [R24], R144 ;  /* 0x0000009018007844 */ /* 0x0005e20000000200 */
[----:B------:R-:W-:Y:S01]  /*10330*/  ULDC.64 UR8, c[0x0][0xc08] ;  /* 0x0003020000087ab9 */ /* 0x000fe20000000a00 */
[----:B------:R-:W-:Y:S06]  /*10340*/  BAR.SYNC.DEFER_BLOCKING 0x1, 0x100 ;  /* 0x0044000000007b1d */ /* 0x000fec0000010000 */
[----:B------:R-:W3:Y:S01]  /*10350*/  @P0 LDG.E R6, desc[UR50][R4.64] ;  /* 0x0000003204060981 */ /* 0x000ee2000c1e1900 */
[----:B------:R-:W-:Y:S01]  /*10360*/  UISETP.NE.U32.AND UP1, UPT, UR8, URZ, UPT ;  /* 0x0000003f0800728c */ /* 0x000fe2000bf25070 */
[----:B-1----:R-:W-:Y:S01]  /*10370*/  ISETP.NE.AND P1, PT, R49, 0x1, PT ;  /* 0x000000013100780c */ /* 0x002fe20003f25270 */
[----:B------:R-:W-:Y:S01]  /*10380*/  ULDC UR10, c[0x0][0xa88] ;  /* 0x0002a200000a7ab9 */ /* 0x000fe20000000800 */
[----:B------:R-:W-:Y:S01]  /*10390*/  UMOV UR4, URZ ;  /* 0x0000003f00047c82 */ /* 0x000fe20008000000 */
[----:B------:R-:W-:-:S06]  /*103a0*/  UISETP.NE.AND.EX UP1, UPT, UR9, URZ, UPT, UP1 ;  /* 0x0000003f0900728c */ /* 0x000fcc000bf25310 */
[----:B------:R-:W-:-:S04]  /*103b0*/  PLOP3.LUT P2, PT, PT, PT, UP1, 0x80, 0x0 ;  /* 0x000000000000781c */ /* 0x000fc80003f4f018 */
[----:B------:R-:W0:Y:S01]  /*103c0*/  @P1 LDC R7, c[0x0][0xbec] ;  /* 0x0002fb00ff071b82 */ /* 0x000e220000000800 */
[----:B------:R-:W-:Y:S02]  /*103d0*/  @UP1 ULDC.64 UR8, c[0x0][0xc08] ;  /* 0x0003020000081ab9 */ /* 0x000fe40000000a00 */
[----:B------:R-:W-:-:S05]  /*103e0*/  @UP1 UIMAD.WIDE UR8, UR37, 0x4, UR8 ;  /* 0x00000004250818a5 */ /* 0x000fca000f8e0208 */
[----:B------:R-:W1:Y:S01]  /*103f0*/  @P1 LDC R8, c[0x0][0xbf0] ;  /* 0x0002fc00ff081b82 */ /* 0x000e620000000800 */
[----:B------:R-:W-:Y:S02]  /*10400*/  IMAD.U32 R10, RZ, RZ, UR8 ;  /* 0x00000008ff0a7e24 */ /* 0x000fe4000f8e00ff */
[----:B------:R-:W-:Y:S01]  /*10410*/  IMAD.U32 R11, RZ, RZ, UR9 ;  /* 0x00000009ff0b7e24 */ /* 0x000fe2000f8e00ff */
[----:B---3--:R-:W-:Y:S01]  /*10420*/  @P0 R2UR UR4, R6 ;  /* 0x00000000060402ca */ /* 0x008fe200000e0000 */
[----:B------:R-:W-:-:S06]  /*10430*/  IMAD.U32 R6, RZ, RZ, UR10 ;  /* 0x0000000aff067e24 */ /* 0x000fcc000f8e00ff */
[----:B------:R2:W5:Y:S01]  /*10440*/  @P2 LDG.E R6, desc[UR50][R10.64] ;  /* 0x000000320a062981 */ /* 0x000562000c1e1900 */
[----:B01----:R-:W-:Y:S07]  /*10450*/  @P2 BRA `(.L_x_1439) ;  /* 0x0000000000102947 */ /* 0x003fee0003800000 */
[----:B------:R-:W-:Y:S05]  /*10460*/  @!P0 BRA `(.L_x_1439) ;  /* 0x00000000000c8947 */ /* 0x000fea0003800000 */
[----:B------:R-:W3:Y:S04]  /*10470*/  LDG.E R9, desc[UR50][R4.64] ;  /* 0x0000003204097981 */ /* 0x000ee8000c1e1900 */
[----:B-----5:R-:W3:Y:S02]  /*10480*/  LDG.E R6, desc[UR50][R4.64+0x4] ;  /* 0x0000043204067981 */ /* 0x020ee4000c1e1900 */
[----:B---3--:R-:W-:-:S07]  /*10490*/  IMAD.IADD R6, R6, 0x1, -R9 ;  /* 0x0000000106067824 */ /* 0x008fce00078e0a09 */
.L_x_1439:
[----:B------:R-:W-:Y:S01]  /*104a0*/  USHF.R.S32.HI UR9, URZ, 0x1f, UR4 ;  /* 0x0000001f3f097899 */ /* 0x000fe20008011404 */
[----:B--2---:R-:W-:Y:S01]  /*104b0*/  VIADD R10, R17, UR38 ;  /* 0x00000026110a7c36 */ /* 0x004fe20008000000 */
[----:B------:R-:W-:Y:S01]  /*104c0*/  USHF.R.S32.HI UR16, URZ, 0x1f, UR42 ;  /* 0x0000001f3f107899 */ /* 0x000fe2000801142a */
[----:B------:R-:W-:Y:S01]  /*104d0*/  VIADD R24, R187, UR38 ;  /* 0x00000026bb187c36 */ /* 0x000fe20008000000 */
[----:B------:R-:W-:Y:S01]  /*104e0*/  ULDC.64 UR14, c[0x0][0xb90] ;  /* 0x0002e400000e7ab9 */ /* 0x000fe20000000a00 */
[----:B------:R-:W-:Y:S01]  /*104f0*/  UMOV UR8, UR4 ;  /* 0x0000000400087c82 */ /* 0x000fe20008000000 */
[----:B------:R-:W-:Y:S01]  /*10500*/  UIMAD UR12, UR16, UR14, URZ ;  /* 0x0000000e100c72a4 */ /* 0x000fe2000f8e023f */
[----:B------:R-:W-:Y:S01]  /*10510*/  @P1 IMAD.HI.U32 R5, R10, R7, RZ ;  /* 0x000000070a051227 */ /* 0x000fe200078e00ff */
[----:B------:R-:W-:Y:S01]  /*10520*/  UIMAD.WIDE.U32 UR10, UR42, UR14, UR8 ;  /* 0x0000000e2a0a72a5 */ /* 0x000fe2000f8e0008 */
[----:B------:R-:W0:Y:S01]  /*10530*/  @P1 LDC R53, c[0x0][0xbec] ;  /* 0x0002fb00ff351b82 */ /* 0x000e220000000800 */
[----:B------:R-:W-:Y:S01]  /*10540*/  USHF.R.S32.HI UR8, URZ, 0x1f, UR37 ;  /* 0x0000001f3f087899 */ /* 0x000fe20008011425 */
[----:B------:R-:W-:Y:S01]  /*10550*/  IMAD.MOV.U32 R4, RZ, RZ, R10 ;  /* 0x000000ffff047224 */ /* 0x000fe200078e000a */
[----:B------:R-:W-:Y:S01]  /*10560*/  UIMAD UR12, UR42, UR15, UR12 ;  /* 0x0000000f2a0c72a4 */ /* 0x000fe2000f8e020c */
[----:B------:R-:W-:Y:S01]  /*10570*/  @P1 SHF.R.U32.HI R4, RZ, R8, R5 ;  /* 0x00000008ff041219 */ /* 0x000fe20000011605 */
[----:B------:R-:W-:Y:S01]  /*10580*/  USEL UR18, UR8, URZ, !UP0 ;  /* 0x0000003f08127287 */ /* 0x000fe2000c000000 */
[----:B------:R-:W-:Y:S01]  /*10590*/  IMAD R5, R184, 0x40, R18 ;  /* 0x00000040b8057824 */ /* 0x000fe200078e0212 */
[----:B------:R-:W-:Y:S01]  /*105a0*/  ULDC.64 UR14, c[0x0][0xb98] ;  /* 0x0002e600000e7ab9 */ /* 0x000fe20000000a00 */
[----:B------:R-:W-:Y:S01]  /*105b0*/  USEL UR17, UR37, URZ, !UP0 ;  /* 0x0000003f25117287 */ /* 0x000fe2000c000000 */
[----:B------:R-:W-:Y:S01]  /*105c0*/  IMAD.MOV R8, RZ, RZ, -R4 ;  /* 0x000000ffff087224 */ /* 0x000fe200078e0a04 */
[----:B------:R-:W-:Y:S01]  /*105d0*/  UIMAD UR8, UR18, UR14, URZ ;  /* 0x0000000e120872a4 */ /* 0x000fe2000f8e023f */
[----:B------:R-:W-:Y:S01]  /*105e0*/  IMAD.WIDE R20, R5, 0x2, R20 ;  /* 0x0000000205147825 */ /* 0x000fe200078e0214 */
[----:B------:R-:W-:Y:S01]  /*105f0*/  UIADD3 UR11, UR11, UR12, URZ ;  /* 0x0000000c0b0b7290 */ /* 0x000fe2000fffe03f */
[----:B------:R-:W-:Y:S01]  /*10600*/  SHF.R.S32.HI R5, RZ, 0x1f, R4 ;  /* 0x0000001fff057819 */ /* 0x000fe20000011404 */
[----:B------:R-:W-:Y:S01]  /*10610*/  UIMAD UR8, UR17, UR15, UR8 ;  /* 0x0000000f110872a4 */ /* 0x000fe2000f8e0208 */
[----:B------:R-:W-:Y:S01]  /*10620*/  IMAD R7, R49, R8, R10 ;  /* 0x0000000831077224 */ /* 0x000fe200078e020a */
[----:B------:R-:W-:Y:S01]  /*10630*/  UIMAD.WIDE.U32 UR10, UR17, UR14, UR10 ;  /* 0x0000000e110a72a5 */ /* 0x000fe2000f8e000a */
[----:B------:R-:W-:Y:S01]  /*10640*/  IADD3 R11, P3, R20, 0x2000, RZ ;  /* 0x00002000140b7810 */ /* 0x000fe20007f7e0ff */
[----:B-----5:R-:W-:Y:S01]  /*10650*/  IMAD R51, R6, R49, RZ ;  /* 0x0000003106337224 */ /* 0x020fe200078e02ff */
[----:B------:R-:W-:Y:S01]  /*10660*/  IADD3 R13, P0, R20, 0x1000, RZ ;  /* 0x00001000140d7810 */ /* 0x000fe20007f1e0ff */
[----:B------:R-:W-:Y:S01]  /*10670*/  IMAD.U32 R10, RZ, RZ, UR8 ;  /* 0x00000008ff0a7e24 */ /* 0x000fe2000f8e00ff */
[----:B------:R-:W-:Y:S01]  /*10680*/  SHF.R.S32.HI R8, RZ, 0x1f, R7 ;  /* 0x0000001fff087819 */ /* 0x000fe20000011407 */
[----:B------:R-:W-:Y:S01]  /*10690*/  ULDC.64 UR12, c[0x0][0xaa0] ;  /* 0x0002a800000c7ab9 */ /* 0x000fe20000000a00 */
[----:B------:R-:W-:-:S02]  /*106a0*/  IADD3 R4, P2, R4, UR10, RZ ;  /* 0x0000000a04047c10 */ /* 0x000fc4000ff5e0ff */
[----:B------:R-:W-:Y:S02]  /*106b0*/  LOP3.LUT R9, R11, 0x380, RZ, 0xc0, !PT ;  /* 0x000003800b097812 */ /* 0x000fe400078ec0ff */
[----:B------:R-:W-:Y:S01]  /*106c0*/  IADD3.X R5, R5, UR11, R10, P2, !PT ;  /* 0x0000000b05057c10 */ /* 0x000fe200097fe40a */
[----:B------:R-:W-:Y:S01]  /*106d0*/  ULDC.64 UR10, c[0x0][0xb88] ;  /* 0x0002e200000a7ab9 */ /* 0x000fe20000000a00 */
[----:B------:R-:W-:Y:S01]  /*106e0*/  LOP3.LUT R12, R13, 0x380, RZ, 0xc0, !PT ;  /* 0x000003800d0c7812 */ /* 0x000fe200078ec0ff */
[----:B------:R-:W-:Y:S01]  /*106f0*/  IMAD R10, R8, UR10, RZ ;  /* 0x0000000a080a7c24 */ /* 0x000fe2000f8e02ff */
[----:B------:R-:W-:Y:S01]  /*10700*/  SHF.R.U64 R8, R9, 0x3, RZ ;  /* 0x0000000309087819 */ /* 0x000fe200000012ff */
[C---:B------:R-:W-:Y:S01]  /*10710*/  IMAD.WIDE.U32 R4, R7.reuse, UR10, R4 ;  /* 0x0000000a07047c25 */ /* 0x040fe2000f8e0004 */
[----:B------:R-:W-:Y:S02]  /*10720*/  SHF.R.U64 R12, R12, 0x3, RZ ;  /* 0x000000030c0c7819 */ /* 0x000fe400000012ff */
[C---:B------:R-:W-:Y:S01]  /*10730*/  IADD3 R41, P6, R20.reuse, 0x4000, RZ ;  /* 0x0000400014297810 */ /* 0x040fe20007fde0ff */
[----:B------:R-:W-:Y:S01]  /*10740*/  IMAD R9, R7, UR11, R10 ;  /* 0x0000000b07097c24 */ /* 0x000fe2000f8e020a */
[----:B------:R-:W-:Y:S01]  /*10750*/  ULDC.64 UR10, c[0x0][0xb50] ;  /* 0x0002d400000a7ab9 */ /* 0x000fe20000000a00 */
[----:B------:R-:W-:-:S02]  /*10760*/  IADD3 R7, P2, R20, 0x3000, RZ ;  /* 0x0000300014077810 */ /* 0x000fc40007f5e0ff */
[----:B------:R-:W-:Y:S01]  /*10770*/  IMAD.IADD R9, R5, 0x1, R9 ;  /* 0x0000000105097824 */ /* 0x000fe200078e0209 */
[C---:B------:R-:W-:Y:S02]  /*10780*/  LEA R10, P4, R4.reuse, UR10, 0x2 ;  /* 0x0000000a040a7c11 */ /* 0x040fe4000f8810ff */
[----:B------:R-:W-:Y:S02]  /*10790*/  LOP3.LUT R5, R7, 0x380, RZ, 0xc0, !PT ;  /* 0x0000038007057812 */ /* 0x000fe400078ec0ff */
[----:B------:R-:W-:Y:S01]  /*107a0*/  LEA.HI.X R14, R4, UR11, R9, 0x2, P4 ;  /* 0x0000000b040e7c11 */ /* 0x000fe2000a0f1409 */
[----:B------:R-:W-:Y:S01]  /*107b0*/  SHFL.IDX PT, R44, R10, RZ, 0x1c1f ;  /* 0x001c1fff0a2c7589 */ /* 0x000fe200000e0000 */
[----:B------:R-:W-:Y:S01]  /*107c0*/  SHF.R.U64 R4, R5, 0x3, RZ ;  /* 0x0000000305047819 */ /* 0x000fe200000012ff */
[--C-:B------:R-:W-:Y:S01]  /*107d0*/  IMAD.X R5, RZ, RZ, R21.reuse, P2 ;  /* 0x000000ffff057224 */ /* 0x100fe200010e0615 */
[----:B------:R-:W-:Y:S01]  /*107e0*/  LOP3.LUT R12, R12, R13, RZ, 0x3c, !PT ;  /* 0x0000000d0c0c7212 */ /* 0x000fe200078e3cff */
[----:B------:R-:W1:Y:S01]  /*107f0*/  SHFL.IDX PT, R45, R14, RZ, 0x1c1f ;  /* 0x001c1fff0e2d7589 */ /* 0x000e6200000e0000 */
[----:B------:R-:W-:Y:S01]  /*10800*/  LOP3.LUT R4, R4, R7, RZ, 0x3c, !PT ;  /* 0x0000000704047212 */ /* 0x000fe200078e3cff */
[--C-:B------:R-:W-:Y:S01]  /*10810*/  IMAD.X R13, RZ, RZ, R21.reuse, P0 ;  /* 0x000000ffff0d7224 */ /* 0x100fe200000e0615 */
[----:B------:R-:W-:Y:S01]  /*10820*/  LOP3.LUT P0, RZ, R185, 0x3, RZ, 0xc0, !PT ;  /* 0x00000003b9ff7812 */ /* 0x000fe2000780c0ff */
[----:B------:R-:W-:Y:S01]  /*10830*/  SHFL.IDX PT, R46, R10, 0x1, 0x1c1f ;  /* 0x003c1f000a2e7f89 */ /* 0x000fe200000e0000 */
[----:B------:R-:W-:Y:S01]  /*10840*/  VIADD R7, R24, 0x8 ;  /* 0x0000000818077836 */ /* 0x000fe20000000000 */
[----:B------:R-:W-:Y:S01]  /*10850*/  IADD3 R37, P5, R20, 0x5000, RZ ;  /* 0x0000500014257810 */ /* 0x000fe20007fbe0ff */
[----:B------:R-:W-:Y:S01]  /*10860*/  IMAD.X R9, RZ, RZ, R21, P3 ;  /* 0x000000ffff097224 */ /* 0x000fe200018e0615 */
[----:B------:R-:W2:Y:S01]  /*10870*/  SHFL.IDX PT, R47, R14, 0x1, 0x1c1f ;  /* 0x003c1f000e2f7f89 */ /* 0x000ea200000e0000 */
[----:B------:R-:W-:-:S02]  /*10880*/  ISETP.GE.OR P2, PT, R24, R51, P0 ;  /* 0x000000331800720c */ /* 0x000fc40000746670 */
[----:B------:R-:W-:Y:S02]  /*10890*/  ISETP.GE.OR P0, PT, R7, R51, P0 ;  /* 0x000000330700720c */ /* 0x000fe40000706670 */
[C---:B------:R-:W-:Y:S02]  /*108a0*/  IADD3 R33, P4, R20.reuse, 0x6000, RZ ;  /* 0x0000600014217810 */ /* 0x040fe40007f9e0ff */
[----:B------:R-:W-:Y:S02]  /*108b0*/  LOP3.LUT R15, R20, 0x380, RZ, 0xc0, !PT ;  /* 0x00000380140f7812 */ /* 0x000fe400078ec0ff */
[----:B------:R-:W-:Y:S02]  /*108c0*/  LOP3.LUT R40, R41, 0x380, RZ, 0xc0, !PT ;  /* 0x0000038029287812 */ /* 0x000fe400078ec0ff */
[----:B------:R-:W-:Y:S02]  /*108d0*/  LOP3.LUT R36, R37, 0x380, RZ, 0xc0, !PT ;  /* 0x0000038025247812 */ /* 0x000fe400078ec0ff */
[----:B------:R-:W-:-:S02]  /*108e0*/  LOP3.LUT R32, R33, 0x380, RZ, 0xc0, !PT ;  /* 0x0000038021207812 */ /* 0x000fc400078ec0ff */
[----:B------:R-:W-:Y:S01]  /*108f0*/  SHF.R.U64 R15, R15, 0x3, RZ ;  /* 0x000000030f0f7819 */ /* 0x000fe200000012ff */
[----:B-1----:R-:W-:Y:S01]  /*10900*/  @!P2 ST.E desc[UR50][R44.64], R2 ;  /* 0x000000022c00a985 */ /* 0x002fe2000c101932 */
[----:B------:R-:W-:Y:S02]  /*10910*/  LOP3.LUT R8, R8, R11, RZ, 0x3c, !PT ;  /* 0x0000000b08087212 */ /* 0x000fe400078e3cff */
[----:B------:R-:W-:Y:S02]  /*10920*/  IADD3 R11, P3, R20, 0x7000, RZ ;  /* 0x00007000140b7810 */ /* 0x000fe40007f7e0ff */
[----:B------:R-:W-:Y:S02]  /*10930*/  SHF.R.U64 R40, R40, 0x3, RZ ;  /* 0x0000000328287819 */ /* 0x000fe400000012ff */
[----:B------:R-:W-:Y:S01]  /*10940*/  SHF.R.U64 R36, R36, 0x3, RZ ;  /* 0x0000000324247819 */ /* 0x000fe200000012ff */
[----:B--2---:R1:W-:Y:S01]  /*10950*/  @!P0 ST.E desc[UR50][R46.64], R0 ;  /* 0x000000002e008985 */ /* 0x0043e2000c101932 */
[----:B------:R-:W-:Y:S01]  /*10960*/  SHF.R.U64 R32, R32, 0x3, RZ ;  /* 0x0000000320207819 */ /* 0x000fe200000012ff */
[----:B------:R-:W-:Y:S01]  /*10970*/  IMAD.X R25, RZ, RZ, R21, P3 ;  /* 0x000000ffff197224 */ /* 0x000fe200018e0615 */
[----:B------:R-:W-:-:S02]  /*10980*/  LOP3.LUT R20, R15, R20, RZ, 0x3c, !PT ;  /* 0x000000140f147212 */ /* 0x000fc400078e3cff */
[----:B------:R-:W-:Y:S01]  /*10990*/  LOP3.LUT R40, R40, R41, RZ, 0x3c, !PT ;  /* 0x0000002928287212 */ /* 0x000fe200078e3cff */
[--C-:B------:R-:W-:Y:S01]  /*109a0*/  IMAD.X R41, RZ, RZ, R21.reuse, P6 ;  /* 0x000000ffff297224 */ /* 0x100fe200030e0615 */
[----:B------:R-:W-:Y:S01]  /*109b0*/  LOP3.LUT R36, R36, R37, RZ, 0x3c, !PT ;  /* 0x0000002524247212 */ /* 0x000fe200078e3cff */
[--C-:B------:R-:W-:Y:S01]  /*109c0*/  IMAD.X R37, RZ, RZ, R21.reuse, P5 ;  /* 0x000000ffff257224 */ /* 0x100fe200028e0615 */
[----:B------:R-:W-:Y:S01]  /*109d0*/  LOP3.LUT R32, R32, R33, RZ, 0x3c, !PT ;  /* 0x0000002120207212 */ /* 0x000fe200078e3cff */
[----:B------:R-:W-:Y:S01]  /*109e0*/  IMAD.X R33, RZ, RZ, R21, P4 ;  /* 0x000000ffff217224 */ /* 0x000fe200020e0615 */
[----:B------:R2:W5:Y:S01]  /*109f0*/  LD.E.128 R28, desc[UR50][R20.64] ;  /* 0x00000032141c7980 */ /* 0x000562000c101d00 */
[----:B------:R-:W-:Y:S01]  /*10a00*/  UIMAD UR10, UR9, UR12, URZ ;  /* 0x0000000c090a72a4 */ /* 0x000fe2000f8e023f */
[----:B-1----:R-:W-:Y:S01]  /*10a10*/  IMAD R0, R22, 0x20, R184 ;  /* 0x0000002016007824 */ /* 0x002fe200078e02b8 */
[----:B------:R-:W-:Y:S01]  /*10a20*/  LOP3.LUT R6, R11, 0x380, RZ, 0xc0, !PT ;  /* 0x000003800b067812 */ /* 0x000fe200078ec0ff */
[----:B------:R-:W5:Y:S04]  /*10a30*/  LD.E.128 R12, desc[UR50][R12.64] ;  /* 0x000000320c0c7980 */ /* 0x000f68000c101d00 */
[----:B------:R-:W5:Y:S01]  /*10a40*/  LD.E.128 R40, desc[UR50][R40.64] ;  /* 0x0000003228287980 */ /* 0x000f62000c101d00 */
[----:B--2---:R-:W1:Y:S01]  /*10a50*/  @P1 LDC R21, c[0x0][0xbf0] ;  /* 0x0002fc00ff151b82 */ /* 0x004e620000000800 */
[----:B------:R-:W-:-:S02]  /*10a60*/  UIMAD.WIDE.U32 UR8, UR4, UR12, URZ ;  /* 0x0000000c040872a5 */ /* 0x000fc4000f8e003f */
[----:B------:R-:W5:Y:S01]  /*10a70*/  LD.E.128 R36, desc[UR50][R36.64] ;  /* 0x0000003224247980 */ /* 0x000f62000c101d00 */
[----:B------:R-:W-:Y:S01]  /*10a80*/  UIMAD UR10, UR4, UR13, UR10 ;  /* 0x0000000d040a72a4 */ /* 0x000fe2000f8e020a */
[----:B------:R-:W-:Y:S01]  /*10a90*/  VIADD R44, R0, UR38 ;  /* 0x00000026002c7c36 */ /* 0x000fe20008000000 */
[----:B------:R-:W-:Y:S01]  /*10aa0*/  SHF.R.U64 R6, R6, 0x3, RZ ;  /* 0x0000000306067819 */ /* 0x000fe200000012ff */
[----:B------:R-:W-:Y:S01]  /*10ab0*/  ULDC.64 UR12, c[0x0][0xae8] ;  /* 0x0002ba00000c7ab9 */ /* 0x000fe20000000a00 */
[----:B------:R-:W-:Y:S01]  /*10ac0*/  UIADD3 UR9, UR9, UR10, URZ ;  /* 0x0000000a09097290 */ /* 0x000fe2000fffe03f */
[----:B------:R-:W5:Y:S01]  /*10ad0*/  LD.E.128 R32, desc[UR50][R32.64] ;  /* 0x0000003220207980 */ /* 0x000f62000c101d00 */
[----:B------:R-:W-:Y:S01]  /*10ae0*/  UIMAD UR4, UR16, UR12, URZ ;  /* 0x0000000c100472a4 */ /* 0x000fe2000f8e023f */
[----:B0-----:R-:W-:Y:S01]  /*10af0*/  @P1 IMAD.HI.U32 R0, R44, R53, RZ ;  /* 0x000000352c001227 */ /* 0x001fe200078e00ff */
[----:B------:R-:W-:Y:S01]  /*10b00*/  UIMAD.WIDE.U32 UR8, UR42, UR12, UR8 ;  /* 0x0000000c2a0872a5 */ /* 0x000fe2000f8e0008 */
[----:B------:R-:W-:Y:S01]  /*10b10*/  LOP3.LUT R24, R6, R11, RZ, 0x3c, !PT ;  /* 0x0000000b06187212 */ /* 0x000fe200078e3cff */
[----:B------:R-:W-:Y:S01]  /*10b20*/  UIMAD UR4, UR42, UR13, UR4 ;  /* 0x0000000d2a0472a4 */ /* 0x000fe2000f8e0204 */
[----:B------:R-:W-:Y:S01]  /*10b30*/  IMAD.MOV.U32 R45, RZ, RZ, R44 ;  /* 0x000000ffff2d7224 */ /* 0x000fe200078e002c */
[----:B------:R-:W-:Y:S01]  /*10b40*/  ULDC.64 UR10, c[0x0][0xaf0] ;  /* 0x0002bc00000a7ab9 */ /* 0x000fe20000000a00 */
[----:B------:R-:W5:Y:S01]  /*10b50*/  LD.E.128 R8, desc[UR50][R8.64] ;  /* 0x0000003208087980 */ /* 0x000f62000c101d00 */
[----:B------:R-:W-:-:S02]  /*10b60*/  UIADD3 UR9, UR9, UR4, URZ ;  /* 0x0000000409097290 */ /* 0x000fc4000fffe03f */
[----:B------:R-:W-:Y:S01]  /*10b70*/  UIMAD UR4, UR18, UR10, URZ ;  /* 0x0000000a120472a4 */ /* 0x000fe2000f8e023f */
[----:B------:R-:W5:Y:S01]  /*10b80*/  LD.E.128 R4, desc[UR50][R4.64] ;  /* 0x0000003204047980 */ /* 0x000f62000c101d00 */
[----:B------:R-:W-:Y:S02]  /*10b90*/  UIMAD.WIDE.U32 UR8, UR17, UR10, UR8 ;  /* 0x0000000a110872a5 */ /* 0x000fe4000f8e0008 */
[----:B------:R-:W-:Y:S01]  /*10ba0*/  UIMAD UR4, UR17, UR11, UR4 ;  /* 0x0000000b110472a4 */ /* 0x000fe2000f8e0204 */
[----:B-1----:R-:W-:Y:S01]  /*10bb0*/  @P1 SHF.R.U32.HI R45, RZ, R21, R0 ;  /* 0x00000015ff2d1219 */ /* 0x002fe20000011600 */
[----:B------:R-:W5:Y:S01]  /*10bc0*/  LD.E.128 R24, desc[UR50][R24.64] ;  /* 0x0000003218187980 */ /* 0x000f62000c101d00 */
[----:B------:R-:W-:Y:S01]  /*10bd0*/  ULDC.64 UR10, c[0x0][0xae0] ;  /* 0x0002b800000a7ab9 */ /* 0x000fe20000000a00 */
[----:B------:R-:W-:Y:S01]  /*10be0*/  UIADD3 UR4, UR9, UR4, URZ ;  /* 0x0000000409047290 */ /* 0x000fe2000fffe03f */
[--C-:B------:R-:W-:Y:S01]  /*10bf0*/  SHF.R.S32.HI R0, RZ, 0x1f, R45.reuse ;  /* 0x0000001fff007819 */ /* 0x100fe2000001142d */
[----:B------:R-:W-:Y:S01]  /*10c00*/  IMAD.MOV R2, RZ, RZ, -R45 ;  /* 0x000000ffff027224 */ /* 0x000fe200078e0a2d */
[----:B------:R-:W-:Y:S01]  /*10c10*/  @!PT LDS RZ, [RZ] ;  /* 0x00000000fffff984 */ /* 0x000fe20000000800 */
[----:B------:R-:W-:Y:S01]  /*10c20*/  @!PT LDS RZ, [RZ] ;  /* 0x00000000fffff984 */ /* 0x000fe20000000800 */
[----:B------:R-:W-:Y:S01]  /*10c30*/  @!PT LDS RZ, [RZ] ;  /* 0x00000000fffff984 */ /* 0x000fe20000000800 */
[----:B------:R-:W-:Y:S01]  /*10c40*/  @!PT LDS RZ, [RZ] ;  /* 0x00000000fffff984 */ /* 0x000fe20000000800 */
[----:B------:R0:W-:Y:S06]  /*10c50*/  MEMBAR.ALL.CTA ;  /* 0x0000000000007992 */ /* 0x0001ec0000008000 */
[----:B0-----:R-:W0:Y:S01]  /*10c60*/  FENCE.VIEW.ASYNC.S ;  /* 0x00000000000073c6 */ /* 0x001e220000000000 */
[----:B------:R-:W-:-:S02]  /*10c70*/  IMAD.U32 R21, RZ, RZ, UR9 ;  /* 0x00000009ff157e24 */ /* 0x000fc4000f8e00ff */
[----:B------:R-:W-:Y:S02]  /*10c80*/  IMAD R0, R0, UR10, RZ ;  /* 0x0000000a00007c24 */ /* 0x000fe4000f8e02ff */
[----:B------:R-:W-:Y:S02]  /*10c90*/  IMAD R47, R49, R2, R44 ;  /* 0x00000002312f7224 */ /* 0x000fe400078e022c */
[----:B------:R-:W-:Y:S01]  /*10ca0*/  IMAD.U32 R20, RZ, RZ, UR8 ;  /* 0x00000008ff147e24 */ /* 0x000fe2000f8e00ff */
[----:B------:R-:W-:Y:S01]  /*10cb0*/  ULDC.64 UR8, c[0x0][0xad8] ;  /* 0x0002b60000087ab9 */ /* 0x000fe20000000a00 */
[----:B------:R-:W-:Y:S02]  /*10cc0*/  IMAD.U32 R21, RZ, RZ, UR4 ;  /* 0x00000004ff157e24 */ /* 0x000fe4000f8e00ff */
[C---:B------:R-:W-:Y:S01]  /*10cd0*/  IMAD R49, R45.reuse, UR11, R0 ;  /* 0x0000000b2d317c24 */ /* 0x040fe2000f8e0200 */
        /* <DEDUP_REMOVED lines=17> */
[----:B0-----:R0:W1:Y:S01]  /*10df0*/  SHFL.IDX PT, R20, R44, RZ, 0x181f ;  /* 0x00181fff2c147589 */ /* 0x00106200000e0000 */
        /* <DEDUP_REMOVED lines=10> */
[-C--:B0-2---:R-:W-:Y:S02]  /*10ea0*/  @!P2 LEA.HI.X R3, R18, R0.reuse, R190, 0x1, P4 ;  /* 0x000000001203a211 */ /* 0x085fe400020f0cbe */
[----:B------:R-:W-:-:S03]  /*10eb0*/  @!P3 LEA.HI.X R21, R19, R0, R189, 0x1, P5 ;  /* 0x000000001315b211 */ /* 0x000fc600028f0cbd */
[----:B-----5:R3:W-:Y:S04]  /*10ec0*/  @!P2 ST.E.128 desc[UR50][R2.64], R28 ;  /* 0x0000001c0200a985 */ /* 0x0207e8000c101d32 */
[----:B------:R3:W-:Y:S02]  /*10ed0*/  @!P3 ST.E.128 desc[UR50][R20.64], R40 ;  /* 0x000000281400b985 */ /* 0x0007e4000c101d32 */
.L_x_1441:
[----:B------:R-:W-:Y:S05]  /*10ee0*/  BSYNC B1 ;  /* 0x0000000000017941 */ /* 0x000fea0003800000 */
.L_x_1440:
        /* <DEDUP_REMOVED lines=9> */
[-C--:B0---4-:R-:W-:Y:S02]  /*10f80*/  @!P3 LEA.HI.X R3, R18, R0.reuse, R190, 0x1, P0 ;  /* 0x000000001203b211 */ /* 0x091fe400000f0cbe */
[----:B------:R-:W-:-:S03]  /*10f90*/  @!P4 LEA.HI.X R21, R19, R0, R189, 0x1, P2 ;  /* 0x000000001315c211 */ /* 0x000fc600010f0cbd */
[----:B-----5:R3:W-:Y:S04]  /*10fa0*/  @!P3 ST.E.128 desc[UR50][R2.64], R12 ;  /* 0x0000000c0200b985 */ /* 0x0207e8000c101d32 */
[----:B------:R3:W-:Y:S02]  /*10fb0*/  @!P4 ST.E.128 desc[UR50][R20.64], R36 ;  /* 0x000000241400c985 */ /* 0x0007e4000c101d32 */
.L_x_1443:
[----:B------:R-:W-:Y:S05]  /*10fc0*/  BSYNC B1 ;  /* 0x0000000000017941 */ /* 0x000fea0003800000 */
.L_x_1442:
[----:B----4-:R4:W0:Y:S01]  /*10fd0*/  SHFL.IDX PT, R0, R45, 0x2, 0x181f ;  /* 0x00581f002d007f89 */ /* 0x01082200000e0000 */
[----:B------:R-:W-:Y:S03]  /*10fe0*/  BSSY B1, `(.L_x_1444) ;  /* 0x000000c000017945 */ /* 0x000fe60003800000 */
[----:B---3-5:R4:W3:Y:S01]  /*10ff0*/  SHFL.IDX PT, R12, R44, 0x2, 0x181f ;  /* 0x00581f002c0c7f89 */ /* 0x0288e200000e0000 */
[----:B------:R-:W-:Y:S05]  /*11000*/  @P1 BRA `(.L_x_1445) ;  /* 0x0000000000241947 */ /* 0x000fea0003800000 */
[----:B------:R-:W-:Y:S02]  /*11010*/  ULDC UR4, c[0x0][0xac8] ;  /* 0x0002b20000047ab9 */ /* 0x000fe40000000800 */
[----:B------:R-:W-:Y:S02]  /*11020*/  ISETP.GE.AND P2, PT, R18, UR4, PT ;  /* 0x0000000412007c0c */ /* 0x000fe4000bf46270 */
[----:B------:R-:W-:-:S11]  /*11030*/  ISETP.GE.AND P3, PT, R19, UR4, PT ;  /* 0x0000000413007c0c */ /* 0x000fd6000bf66270 */
[CC--:B---3--:R-:W-:Y:S02]  /*11040*/  @!P2 LEA R2, P0, R18.reuse, R12.reuse, 0x1 ;  /* 0x0000000c1202a211 */ /* 0x0c8fe400078008ff */
[C---:B------:R-:W-:Y:S02]  /*11050*/  @!P3 LEA R12, P1, R19.reuse, R12, 0x1 ;  /* 0x0000000c130cb211 */ /* 0x040fe400078208ff */
[-C--:B0-----:R-:W-:Y:S02]  /*11060*/  @!P2 LEA.HI.X R3, R18, R0.reuse, R190, 0x1, P0 ;  /* 0x000000001203a211 */ /* 0x081fe400000f0cbe */
[----:B------:R-:W-:-:S03]  /*11070*/  @!P3 LEA.HI.X R13, R19, R0, R189, 0x1, P1 ;  /* 0x00000000130db211 */ /* 0x000fc600008f0cbd */
[----:B------:R0:W-:Y:S04]  /*11080*/  @!P2 ST.E.128 desc[UR50][R2.64], R8 ;  /* 0x000000080200a985 */ /* 0x0001e8000c101d32 */
[----:B------:R0:W-:Y:S02]  /*11090*/  @!P3 ST.E.128 desc[UR50][R12.64], R32 ;  /* 0x000000200c00b985 */ /* 0x0001e4000c101d32 */
.L_x_1445:
[----:B------:R-:W-:Y:S05]  /*110a0*/  BSYNC B1 ;  /* 0x0000000000017941 */ /* 0x000fea0003800000 */
.L_x_1444:
[----:B0-----:R-:W-:Y:S01]  /*110b0*/  VIADD R0, R46, 0x60 ;  /* 0x000000602e007836 */ /* 0x001fe20000000000 */
[----:B--2-4-:R-:W0:Y:S04]  /*110c0*/  SHFL.IDX PT, R45, R45, 0x3, 0x181f ;  /* 0x00781f002d2d7f89 */ /* 0x014e2800000e0000 */
[----:B------:R-:W-:Y:S01]  /*110d0*/  ISETP.GE.AND P0, PT, R0, R51, PT ;  /* 0x000000330000720c */ /* 0x000fe20003f06270 */
[----:B------:R-:W2:-:S12]  /*110e0*/  SHFL.IDX PT, R44, R44, 0x3, 0x181f ;  /* 0x00781f002c2c7f89 */ /* 0x000e9800000e0000 */
[----:B------:R-:W-:Y:S05]  /*110f0*/  @P0 BRA `(.L_x_1446) ;  /* 0x0000000c000c0947 */ /* 0x000fea0003800000 */
[----:B------:R-:W-:Y:S02]  /*11100*/  ULDC UR4, c[0x0][0xac8] ;  /* 0x0002b20000047ab9 */ /* 0x000fe40000000800 */
[----:B------:R-:W-:-:S13]  /*11110*/  ISETP.GE.AND P1, PT, R18, UR4, PT ;  /* 0x0000000412007c0c */ /* 0x000fda000bf26270 */
[----:B--2---:R-:W-:-:S04]  /*11120*/  @!P1 LEA R2, P0, R18, R44, 0x1 ;  /* 0x0000002c12029211 */ /* 0x004fc800078008ff */
[----:B0-----:R-:W-:Y:S02]  /*11130*/  @!P1 LEA.HI.X R3, R18, R45, R190, 0x1, P0 ;  /* 0x0000002d12039211 */ /* 0x001fe400000f0cbe */
[----:B------:R-:W-:-:S03]  /*11140*/  ISETP.GE.AND P0, PT, R19, UR4, PT ;  /* 0x0000000413007c0c */ /* 0x000fc6000bf06270 */
[----:B------:R4:W-:Y:S10]  /*11150*/  @!P1 ST.E.128 desc[UR50][R2.64], R4 ;  /* 0x0000000402009985 */ /* 0x0009f4000c101d32 */
[----:B------:R-:W-:Y:S05]  /*11160*/  @P0 BRA `(.L_x_1446) ;  /* 0x0000000800f00947 */ /* 0x000fea0003800000 */
[----:B----4-:R-:W-:-:S04]  /*11170*/  LEA R2, P0, R19, R44, 0x1 ;  /* 0x0000002c13027211 */ /* 0x010fc800078008ff */
[----:B------:R-:W-:-:S05]  /*11180*/  LEA.HI.X R3, R19, R45, R189, 0x1, P0 ;  /* 0x0000002d13037211 */ /* 0x000fca00000f0cbd */
[----:B------:R0:W-:Y:S01]  /*11190*/  ST.E.128 desc[UR50][R2.64], R24 ;  /* 0x0000001802007985 */ /* 0x0001e2000c101d32 */
[----:B------:R-:W-:Y:S05]  /*111a0*/  BRA `(.L_x_1446) ;  /* 0x0000000800e07947 */ /* 0x000fea0003800000 */
.L_x_1438:
[----:B------:R-:W-:Y:S01]  /*111b0*/  ULDC.64 UR8, c[0x0][0xc00] ;  /* 0x0003000000087ab9 */ /* 0x000fe20000000a00 */
[----:B------:R-:W-:Y:S01]  /*111c0*/  ULDC UR4, c[0x0][0xa88] ;  /* 0x0002a20000047ab9 */ /* 0x000fe20000000800 */
[----:B------:R-:W-:Y:S01]  /*111d0*/  UISETP.NE.U32.AND UP0, UPT, UR8, URZ, UPT ;  /* 0x0000003f0800728c */ /* 0x000fe2000bf05070 */
[----:B------:R-:W0:Y:S03]  /*111e0*/  LDC R11, c[0x0][0xbe8] ;  /* 0x0002fa00ff0b7b82 */ /* 0x000e260000000800 */
[----:B------:R-:W-:-:S03]  /*111f0*/  UISETP.NE.AND.EX UP0, UPT, UR9, URZ, UPT, UP0 ;  /* 0x0000003f0900728c */ /* 0x000fc6000bf05300 */
[----:B------:R-:W-:Y:S02]  /*11200*/  ULDC.64 UR8, c[0x0][0xc00] ;  /* 0x0003000000087ab9 */ /* 0x000fe40000000a00 */
[----:B------:R-:W-:Y:S01]  /*11210*/  UIMAD.WIDE UR8, UR37, 0x4, UR8 ;  /* 0x00000004250878a5 */ /* 0x000fe2000f8e0208 */
[----:B------:R-:W-:-:S05]  /*11220*/  PLOP3.LUT P2, PT, PT, PT, UP0, 0x80, 0x0 ;  /* 0x000000000000781c */ /* 0x000fca0003f4f008 */
[----:B------:R-:W-:Y:S02]  /*11230*/  IMAD.U32 R2, RZ, RZ, UR8 ;  /* 0x00000008ff027e24 */ /* 0x000fe4000f8e00ff */
[----:B------:R-:W-:Y:S01]  /*11240*/  IMAD.U32 R3, RZ, RZ, UR9 ;  /* 0x00000009ff037e24 */ /* 0x000fe2000f8e00ff */
[----:B------:R-:W-:Y:S02]  /*11250*/  ULDC.64 UR8, c[0x0][0xc08] ;  /* 0x0003020000087ab9 */ /* 0x000fe40000000a00 */
[----:B------:R-:W-:Y:S01]  /*11260*/  UISETP.NE.U32.AND UP1, UPT, UR8, URZ, UPT ;  /* 0x0000003f0800728c */ /* 0x000fe2000bf25070 */
[----:B------:R-:W-:Y:S02]  /*11270*/  IMAD.U32 R0, RZ, RZ, UR4 ;  /* 0x00000004ff007e24 */ /* 0x000fe4000f8e00ff */
[----:B------:R-:W2:Y:S01]  /*11280*/  @P2 LDG.E R6, desc[UR50][R2.64] ;  /* 0x0000003202062981 */ /* 0x000ea2000c1e1900 */
[----:B------:R-:W-:-:S06]  /*11290*/  UISETP.NE.AND.EX UP1, UPT, UR9, URZ, UPT, UP1 ;  /* 0x0000003f0900728c */ /* 0x000fcc000bf25310 */
[----:B------:R-:W-:-:S05]  /*112a0*/  PLOP3.LUT P3, PT, PT, PT, UP1, 0x80, 0x0 ;  /* 0x000000000000781c */ /* 0x000fca0003f6f018 */
[----:B------:R-:W-:Y:S02]  /*112b0*/  @UP1 ULDC.64 UR8, c[0x0][0xc08] ;  /* 0x0003020000081ab9 */ /* 0x000fe40000000a00 */
[----:B------:R-:W-:-:S06]  /*112c0*/  @UP1 UIMAD.WIDE UR8, UR37, 0x4, UR8 ;  /* 0x00000004250818a5 */ /* 0x000fcc000f8e0208 */
[----:B------:R-:W-:Y:S02]  /*112d0*/  IMAD.U32 R4, RZ, RZ, UR8 ;  /* 0x00000008ff047e24 */ /* 0x000fe4000f8e00ff */
[----:B------:R-:W-:-:S05]  /*112e0*/  IMAD.U32 R5, RZ, RZ, UR9 ;  /* 0x00000009ff057e24 */ /* 0x000fca000f8e00ff */
[----:B------:R1:W5:Y:S01]  /*112f0*/  @P3 LDG.E R0, desc[UR50][R4.64] ;  /* 0x0000003204003981 */ /* 0x000362000c1e1900 */
[----:B0-----:R-:W-:Y:S01]  /*11300*/  ISETP.NE.AND P0, PT, R11, 0x1, PT ;  /* 0x000000010b00780c */ /* 0x001fe20003f05270 */
[----:B------:R-:W-:Y:S01]  /*11310*/  UMOV UR4, URZ ;  /* 0x0000003f00047c82 */ /* 0x000fe20008000000 */
[----:B------:R-:W-:Y:S01]  /*11320*/  USHF.R.S32.HI UR12, URZ, 0x1f, UR42 ;  /* 0x0000001f3f0c7899 */ /* 0x000fe2000801142a */
[----:B------:R-:W-:-:S10]  /*11330*/  ISETP.GE.AND P1, PT, R191, 0x80, PT ;  /* 0x00000080bf00780c */ /* 0x000fd40003f26270 */
[----:B------:R-:W0:Y:S01]  /*11340*/  @P0 LDC R9, c[0x0][0xbec] ;  /* 0x0002fb00ff090b82 */ /* 0x000e220000000800 */
[----:B--2---:R-:W-:Y:S01]  /*11350*/  @P2 R2UR UR4, R6 ;  /* 0x00000000060422ca */ /* 0x004fe200000e0000 */
[----:B01----:R-:W-:-:S14]  /*11360*/  @P3 BRA `(.L_x_1447) ;  /* 0x0000000000103947 */ /* 0x003fdc0003800000 */
[----:B------:R-:W-:Y:S05]  /*11370*/  @!P2 BRA `(.L_x_1447) ;  /* 0x00000000000ca947 */ /* 0x000fea0003800000 */
[----:B------:R-:W2:Y:S04]  /*11380*/  LDG.E R5, desc[UR50][R2.64] ;  /* 0x0000003202057981 */ /* 0x000ea8000c1e1900 */
[----:B-----5:R-:W2:Y:S02]  /*11390*/  LDG.E R0, desc[UR50][R2.64+0x4] ;  /* 0x0000043202007981 */ /* 0x020ea4000c1e1900 */
[----:B--2---:R-:W-:-:S07]  /*113a0*/  IMAD.IADD R0, R0, 0x1, -R5 ;  /* 0x0000000100007824 */ /* 0x004fce00078e0a05 */
.L_x_1447:
[----:B------:R-:W-:Y:S01]  /*113b0*/  USHF.R.S32.HI UR8, URZ, 0x1f, UR37 ;  /* 0x0000001f3f087899 */ /* 0x000fe20008011425 */
[----:B------:R-:W-:Y:S01]  /*113c0*/  BSSY B1, `(.L_x_1448) ;  /* 0x000002e000017945 */ /* 0x000fe20003800000 */
[----:B------:R-:W-:Y:S02]  /*113d0*/  USHF.R.S32.HI UR11, URZ, 0x1f, UR4 ;  /* 0x0000001f3f0b7899 */ /* 0x000fe40008011404 */
[----:B------:R-:W-:Y:S02]  /*113e0*/  USEL UR13, UR37, URZ, !UP0 ;  /* 0x0000003f250d7287 */ /* 0x000fe4000c000000 */
[----:B------:R-:W-:Y:S01]  /*113f0*/  USEL UR14, UR8, URZ, !UP0 ;  /* 0x0000003f080e7287 */ /* 0x000fe2000c000000 */
[----:B------:R-:W-:Y:S11]  /*11400*/  @P1 BRA `(.L_x_1449) ;  /* 0x0000000000a41947 */ /* 0x000ff60003800000 */
[----:B------:R-:W0:Y:S01]  /*11410*/  S2R R3, SR_TID.X ;  /* 0x0000000000037919 */ /* 0x000e220000002100 */
[----:B------:R-:W1:Y:S01]  /*11420*/  LDC R7, c[0x0][0xbe8] ;  /* 0x0002fa00ff077b82 */ /* 0x000e620000000800 */
[----:B------:R-:W-:Y:S02]  /*11430*/  IMAD.U32 R4, RZ, RZ, UR38 ;  /* 0x00000026ff047e24 */ /* 0x000fe4000f8e00ff */
[----:B-1---5:R-:W-:-:S03]  /*11440*/  IMAD R2, R0, R7, RZ ;  /* 0x0000000700027224 */ /* 0x022fc600078e02ff */
[----:B0-----:R-:W-:-:S04]  /*11450*/  IADD3 R4, R4, -0x80, R3 ;  /* 0xffffff8004047810 */ /* 0x001fc80007ffe003 */
[----:B------:R-:W-:-:S13]  /*11460*/  ISETP.GE.AND P1, PT, R4, R2, PT ;  /* 0x000000020400720c */ /* 0x000fda0003f26270 */
[----:B------:R-:W-:Y:S05]  /*11470*/  @P1 BRA `(.L_x_1449) ;  /* 0x0000000000881947 */ /* 0x000fea0003800000 */
[----:B------:R-:W-:Y:S01]  /*11480*/  ISETP.NE.AND P1, PT, R7, 0x1, PT ;  /* 0x000000010700780c */ /* 0x000fe20003f25270 */
[----:B------:R-:W-:Y:S01]  /*11490*/  ULDC.64 UR16, c[0x0][0xb90] ;  /* 0x0002e40000107ab9 */ /* 0x000fe20000000a00 */
[----:B------:R-:W-:Y:S01]  /*114a0*/  UMOV UR8, UR4 ;  /* 0x0000000400087c82 */ /* 0x000fe20008000000 */
[----:B------:R-:W-:Y:S01]  /*114b0*/  UIMAD UR10, UR12, UR16, URZ ;  /* 0x000000100c0a72a4 */ /* 0x000fe2000f8e023f */
[----:B------:R-:W-:Y:S01]  /*114c0*/  IMAD.MOV.U32 R2, RZ, RZ, R4 ;  /* 0x000000ffff027224 */ /* 0x000fe200078e0004 */
[----:B------:R-:W-:Y:S02]  /*114d0*/  UMOV UR9, UR11 ;  /* 0x0000000b00097c82 */ /* 0x000fe40008000000 */
[----:B------:R-:W-:Y:S02]  /*114e0*/  UIMAD.WIDE.U32 UR8, UR42, UR16, UR8 ;  /* 0x000000102a0872a5 */ /* 0x000fe4000f8e0008 */
[----:B------:R-:W-:-:S03]  /*114f0*/  UIMAD UR10, UR42, UR17, UR10 ;  /* 0x000000112a0a72a4 */ /* 0x000fc6000f8e020a */
[----:B------:R-:W-:Y:S01]  /*11500*/  ULDC.64 UR16, c[0x0][0xb98] ;  /* 0x0002e60000107ab9 */ /* 0x000fe20000000a00 */
[----:B------:R-:W0:Y:S01]  /*11510*/  @P1 LDC R3, c[0x0][0xbec] ;  /* 0x0002fb00ff031b82 */ /* 0x000e220000000800 */
[----:B------:R-:W-:Y:S02]  /*11520*/  UIADD3 UR9, UR9, UR10, URZ ;  /* 0x0000000a09097290 */ /* 0x000fe4000fffe03f */
[----:B------:R-:W-:Y:S02]  /*11530*/  UIMAD UR10, UR14, UR16, URZ ;  /* 0x000000100e0a72a4 */ /* 0x000fe4000f8e023f */
[----:B------:R-:W-:Y:S02]  /*11540*/  UIMAD.WIDE.U32 UR8, UR13, UR16, UR8 ;  /* 0x000000100d0872a5 */ /* 0x000fe4000f8e0008 */
[----:B------:R-:W-:Y:S01]  /*11550*/  UIMAD UR10, UR13, UR17, UR10 ;  /* 0x000000110d0a72a4 */ /* 0x000fe2000f8e020a */
[----:B------:R-:W1:Y:S02]  /*11560*/  @P1 LDC R6, c[0x0][0xbf0] ;  /* 0x0002fc00ff061b82 */ /* 0x000e640000000800 */
[----:B------:R-:W-:Y:S01]  /*11570*/  ULDC.64 UR16, c[0x0][0xb88] ;  /* 0x0002e20000107ab9 */ /* 0x000fe20000000a00 */
[----:B0-----:R-:W-:-:S05]  /*11580*/  @P1 IMAD.HI.U32 R3, R4, R3, RZ ;  /* 0x0000000304031227 */ /* 0x001fca00078e00ff */
[----:B-1----:R-:W-:Y:S01]  /*11590*/  @P1 SHF.R.U32.HI R2, RZ, R6, R3 ;  /* 0x00000006ff021219 */ /* 0x002fe20000011603 */
[----:B------:R-:W-:-:S03]  /*115a0*/  IMAD.U32 R6, RZ, RZ, UR10 ;  /* 0x0000000aff067e24 */ /* 0x000fc6000f8e00ff */
[--C-:B------:R-:W-:Y:S01]  /*115b0*/  SHF.R.S32.HI R3, RZ, 0x1f, R2.reuse ;  /* 0x0000001fff037819 */ /* 0x100fe20000011402 */
[----:B------:R-:W-:Y:S01]  /*115c0*/  IMAD.MOV R5, RZ, RZ, -R2 ;  /* 0x000000ffff057224 */ /* 0x000fe200078e0a02 */
[----:B------:R-:W-:-:S03]  /*115d0*/  IADD3 R2, P1, R2, UR8, RZ ;  /* 0x0000000802027c10 */ /* 0x000fc6000ff3e0ff */
[----:B------:R-:W-:Y:S01]  /*115e0*/  IMAD R5, R7, R5, R4 ;  /* 0x0000000507057224 */ /* 0x000fe200078e0204 */
[----:B------:R-:W-:Y:S01]  /*115f0*/  IADD3.X R3, R3, UR9, R6, P1, !PT ;  /* 0x0000000903037c10 */ /* 0x000fe20008ffe406 */
[----:B------:R-:W-:-:S03]  /*11600*/  ULDC.64 UR8, c[0x0][0xb50] ;  /* 0x0002d40000087ab9 */ /* 0x000fc60000000a00 */
[----:B------:R-:W-:Y:S01]  /*11610*/  SHF.R.S32.HI R4, RZ, 0x1f, R5 ;  /* 0x0000001fff047819 */ /* 0x000fe20000011405 */
[----:B------:R-:W-:-:S04]  /*11620*/  IMAD.WIDE.U32 R2, R5, UR16, R2 ;  /* 0x0000001005027c25 */ /* 0x000fc8000f8e0002 */
[----:B------:R-:W-:-:S04]  /*11630*/  IMAD R4, R4, UR16, RZ ;  /* 0x0000001004047c24 */ /* 0x000fc8000f8e02ff */
[----:B------:R-:W-:Y:S01]  /*11640*/  IMAD R7, R5, UR17, R4 ;  /* 0x0000001105077c24 */ /* 0x000fe2000f8e0204 */
[----:B------:R-:W-:-:S03]  /*11650*/  LEA R4, P1, R2, UR8, 0x2 ;  /* 0x0000000802047c11 */ /* 0x000fc6000f8210ff */
[----:B------:R-:W-:-:S05]  /*11660*/  IMAD.IADD R3, R3, 0x1, R7 ;  /* 0x0000000103037824 */ /* 0x000fca00078e0207 */
[----:B------:R-:W-:Y:S01]  /*11670*/  LEA.HI.X R5, R2, UR9, R3, 0x2, P1 ;  /* 0x0000000902057c11 */ /* 0x000fe200088f1403 */
[----:B------:R-:W-:-:S05]  /*11680*/  IMAD.MOV.U32 R3, RZ, RZ, -0x800000 ;  /* 0xff800000ff037424 */ /* 0x000fca00078e00ff */
[----:B------:R0:W-:Y:S02]  /*11690*/  STG.E desc[UR50][R4.64], R3 ;  /* 0x0000000304007986 */ /* 0x0001e4000c101932 */
.L_x_1449:
[----:B------:R-:W-:Y:S05]  /*116a0*/  BSYNC B1 ;  /* 0x0000000000017941 */ /* 0x000fea0003800000 */
.L_x_1448:
[----:B0-----:R-:W0:Y:S01]  /*116b0*/  @P0 LDC R3, c[0x0][0xbf0] ;  /* 0x0002fc00ff030b82 */ /* 0x001e220000000800 */
[----:B------:R-:W-:Y:S01]  /*116c0*/  ULDC.64 UR16, c[0x0][0xaa0] ;  /* 0x0002a80000107ab9 */ /* 0x000fe20000000a00 */
[----:B------:R-:W-:Y:S01]  /*116d0*/  IMAD R2, R22, 0x20, R184 ;  /* 0x0000002016027824 */ /* 0x000fe200078e02b8 */
[----:B------:R-:W-:Y:S01]  /*116e0*/  UIMAD UR10, UR11, UR16, URZ ;  /* 0x000000100b0a72a4 */ /* 0x000fe2000f8e023f */
[----:B------:R-:W-:Y:S01]  /*116f0*/  BSSY B1, `(.L_x_1450) ;  /* 0x0000039000017945 */ /* 0x000fe20003800000 */
[----:B------:R-:W-:Y:S01]  /*11700*/  UIMAD.WIDE.U32 UR8, UR4, UR16, URZ ;  /* 0x00000010040872a5 */ /* 0x000fe2000f8e003f */
[----:B------:R-:W-:Y:S01]  /*11710*/  VIADD R6, R2, UR38 ;  /* 0x0000002602067c36 */ /* 0x000fe20008000000 */
[----:B------:R-:W-:-:S03]  /*11720*/  UIMAD UR10, UR4, UR17, UR10 ;  /* 0x00000011040a72a4 */ /* 0x000fc6000f8e020a */
[----:B------:R-:W-:Y:S01]  /*11730*/  ULDC.64 UR16, c[0x0][0xae8] ;  /* 0x0002ba0000107ab9 */ /* 0x000fe20000000a00 */
[----:B------:R-:W-:Y:S01]  /*11740*/  UIADD3 UR9, UR9, UR10, URZ ;  /* 0x0000000a09097290 */ /* 0x000fe2000fffe03f */
[----:B------:R-:W-:Y:S01]  /*11750*/  @P0 IMAD.HI.U32 R2, R6, R9, RZ ;  /* 0x0000000906020227 */ /* 0x000fe200078e00ff */
[----:B------:R-:W-:Y:S02]  /*11760*/  UIMAD UR4, UR12, UR16, URZ ;  /* 0x000000100c0472a4 */ /* 0x000fe4000f8e023f */
[----:B------:R-:W-:Y:S01]  /*11770*/  UIMAD.WIDE.U32 UR8, UR42, UR16, UR8 ;  /* 0x000000102a0872a5 */ /* 0x000fe2000f8e0008 */
[----:B------:R-:W-:Y:S01]  /*11780*/  IMAD.MOV.U32 R5, RZ, RZ, R6 ;  /* 0x000000ffff057224 */ /* 0x000fe200078e0006 */
[----:B------:R-:W-:Y:S01]  /*11790*/  UIMAD UR4, UR42, UR17, UR4 ;  /* 0x000000112a0472a4 */ /* 0x000fe2000f8e0204 */
[----:B------:R-:W-:-:S03]  /*117a0*/  ULDC.64 UR10, c[0x0][0xaf0] ;  /* 0x0002bc00000a7ab9 */ /* 0x000fc60000000a00 */
[----:B------:R-:W-:Y:S02]  /*117b0*/  UIADD3 UR9, UR9, UR4, URZ ;  /* 0x0000000409097290 */ /* 0x000fe4000fffe03f */
[----:B------:R-:W-:Y:S01]  /*117c0*/  UIMAD UR4, UR14, UR10, URZ ;  /* 0x0000000a0e0472a4 */ /* 0x000fe2000f8e023f */
[----:B0-----:R-:W-:Y:S01]  /*117d0*/  @P0 SHF.R.U32.HI R5, RZ, R3, R2 ;  /* 0x00000003ff050219 */ /* 0x001fe20000011602 */
        /* <DEDUP_REMOVED lines=18> */
[----:B-----5:R-:W-:Y:S02]  /*11900*/  IMAD R11, R0, R11, RZ ;  /* 0x0000000b000b7224 */ /* 0x020fe400078e02ff */
        /* <DEDUP_REMOVED lines=23> */
.L_x_1451:
[----:B------:R-:W-:Y:S05]  /*11a80*/  BSYNC B1 ;  /* 0x0000000000017941 */ /* 0x000fea0003800000 */
.L_x_1450:
        /* <DEDUP_REMOVED lines=13> */
.L_x_1453:
[----:B------:R-:W-:Y:S05]  /*11b60*/  BSYNC B1 ;  /* 0x0000000000017941 */ /* 0x000fea0003800000 */
.L_x_1452:
        /* <DEDUP_REMOVED lines=13> */
.L_x_1455:
[----:B------:R-:W-:Y:S05]  /*11c40*/  BSYNC B1 ;  /* 0x0000000000017941 */ /* 0x000fea0003800000 */
.L_x_1454:
[----:B0-----:R-:W-:Y:S01]  /*11c50*/  VIADD R0, R6, 0x60 ;  /* 0x0000006006007836 */ /* 0x001fe20000000000 */
[----:B--2-4-:R-:W0:Y:S04]  /*11c60*/  SHFL.IDX PT, R5, R5, 0x3, 0x181f ;  /* 0x00781f0005057f89 */ /* 0x014e2800000e0000 */
[----:B------:R-:W-:Y:S01]  /*11c70*/  ISETP.GE.AND P0, PT, R0, R11, PT ;  /* 0x0000000b0000720c */ /* 0x000fe20003f06270 */
[----:B-1-3--:R1:W2:-:S12]  /*11c80*/  SHFL.IDX PT, R2, R4, 0x3, 0x181f ;  /* 0x00781f0004027f89 */ /* 0x00a29800000e0000 */
[----:B-1----:R-:W-:Y:S05]  /*11c90*/  @P0 BRA `(.L_x_1446) ;  /* 0x0000000000240947 */ /* 0x002fea0003800000 */
[----:B------:R-:W-:Y:S02]  /*11ca0*/  ULDC UR4, c[0x0][0xac8] ;  /* 0x0002b20000047ab9 */ /* 0x000fe40000000800 */
        /* <DEDUP_REMOVED lines=8> */
.L_x_1446:
[----:B------:R-:W-:Y:S05]  /*11d30*/  BSYNC B0 ;  /* 0x0000000000007941 */ /* 0x000fea0003800000 */
.L_x_1437:
[----:B------:R-:W-:Y:S02]  /*11d40*/  ULDC UR4, c[0x0][0xc3c] ;  /* 0x00030f0000047ab9 */ /* 0x000fe40000000800 */
[----:B------:R-:W-:-:S06]  /*11d50*/  UISETP.GE.AND UP0, UPT, UR6, UR4, UPT ;  /* 0x000000040600728c */ /* 0x000fcc000bf06270 */
[----:B------:R-:W-:-:S13]  /*11d60*/  PLOP3.LUT P0, PT, PT, PT, UP0, 0x80, 0x0 ;  /* 0x000000000000781c */ /* 0x000fda0003f0f008 */
[----:B------:R-:W-:Y:S05]  /*11d70*/  @!P0 BRA `(.L_x_1456) ;  /* 0xfffffef000248947 */ /* 0x000fea000383ffff */
[----:B------:R-:W-:Y:S05]  /*11d80*/  EXIT ;  /* 0x000000000000794d */ /* 0x000fea0003800000 */
.L_x_1355:
[----:B------:R-:W-:-:S08]  /*11d90*/  NOP ;  /* 0x0000000000007918 */ /* 0x000fd00000000000 */
[----:B------:R-:W0:-:S00]  /*11da0*/  USETMAXREG.DEALLOC.CTAPOOL 0x18 ;  /* 0x00000018000079c8 */ /* 0x000e0000080e0500 */
        /* <DEDUP_REMOVED lines=13> */
[----:B------:R-:W2:Y:S01]  /*11e80*/  LDS.128 R16, [UR4+0x288d0] ;  /* 0x0288d004ff107984 */ /* 0x000ea20008000c00 */
[----:B------:R-:W-:Y:S06]  /*11e90*/  BAR.ARV 0x4, 0x180 ;  /* 0x0106000000007b1d */ /* 0x000fec0000002000 */
[----:B------:R-:W-:Y:S05]  /*11ea0*/  BRA `(.L_x_1458) ;  /* 0x0000000800847947 */ /* 0x000fea0003800000 */
.L_x_1457:
[----:B------:R-:W1:Y:S01]  /*11eb0*/  S2R R0, SR_TID.X ;  /* 0x0000000000007919 */ /* 0x000e620000002100 */
[----:B------:R-:W-:Y:S01]  /*11ec0*/  ULDC UR4, c[0x0][0xc3c] ;  /* 0x00030f0000047ab9 */ /* 0x000fe20000000800 */
[----:B------:R-:W2:Y:S01]  /*11ed0*/  S2UR UR6, SR_CTAID.X ;  /* 0x00000000000679c3 */ /* 0x000ea20000002500 */
[----:B------:R-:W-:Y:S01]  /*11ee0*/  ULDC UR5, c[0x0][0xc38] ;  /* 0x00030e0000057ab9 */ /* 0x000fe20000000800 */
[----:B-1----:R-:W-:-:S04]  /*11ef0*/  LOP3.LUT R0, R0, 0x1f, RZ, 0xc0, !PT ;  /* 0x0000001f00007812 */ /* 0x002fc800078ec0ff */
[----:B------:R-:W-:-:S04]  /*11f00*/  ISETP.NE.AND P0, PT, R0, 0x1f, PT ;  /* 0x0000001f0000780c */ /* 0x000fc80003f05270 */
[----:B------:R-:W-:-:S13]  /*11f10*/  ISETP.GE.OR P1, PT, R0, UR4, !P0 ;  /* 0x0000000400007c0c */ /* 0x000fda000c726670 */
[----:B0-----:R-:W0:Y:S02]  /*11f20*/  @!P1 LDC.64 R2, c[0x0][0xc80] ;  /* 0x00032000ff029b82 */ /* 0x001e240000000a00 */
[----:B0-----:R-:W-:-:S05]  /*11f30*/  @!P1 IMAD.WIDE.U32 R2, R0, 0x4, R2 ;  /* 0x0000000400029825 */ /* 0x001fca00078e0002 */
[----:B------:R-:W3:Y:S01]  /*11f40*/  @!P1 LDG.E R4, desc[UR50][R2.64] ;  /* 0x0000003202049981 */ /* 0x000ee2000c1e1900 */
[C---:B------:R-:W-:Y:S01]  /*11f50*/  ISETP.NE.AND P1, PT, R0.reuse, RZ, PT ;  /* 0x000000ff0000720c */ /* 0x040fe20003f25270 */
[----:B------:R-:W-:Y:S01]  /*11f60*/  UMOV UR4, URZ ;  /* 0x0000003f00047c82 */ /* 0x000fe20008000000 */
[C---:B------:R-:W-:Y:S01]  /*11f70*/  ISETP.GE.U32.AND P2, PT, R0.reuse, 0x2, PT ;  /* 0x000000020000780c */ /* 0x040fe20003f46070 */
[----:B------:R-:W-:Y:S01]  /*11f80*/  IMAD.MOV.U32 R16, RZ, RZ, RZ ;  /* 0x000000ffff107224 */ /* 0x000fe200078e00ff */
[C---:B------:R-:W-:Y:S02]  /*11f90*/  ISETP.GE.U32.AND P3, PT, R0.reuse, 0x4, PT ;  /* 0x000000040000780c */ /* 0x040fe40003f66070 */
[C---:B------:R-:W-:Y:S02]  /*11fa0*/  ISETP.GE.U32.AND P4, PT, R0.reuse, 0x8, PT ;  /* 0x000000080000780c */ /* 0x040fe40003f86070 */
[----:B------:R-:W-:Y:S01]  /*11fb0*/  ISETP.GE.U32.AND P5, PT, R0, 0x10, PT ;  /* 0x000000100000780c */ /* 0x000fe20003fa6070 */
[----:B---3--:R-:W0:Y:S02]  /*11fc0*/  SHFL.UP PT, R5, R4, 0x1, RZ ;  /* 0x0420000004057989 */ /* 0x008e2400000e00ff */
        /* <DEDUP_REMOVED lines=16> */
[----:B------:R-:W-:Y:S01]  /*120d0*/  IMAD.MOV.U32 R3, RZ, RZ, R6 ;  /* 0x000000ffff037224 */ /* 0x000fe200078e0006 */
[----:B--2---:R-:W-:-:S13]  /*120e0*/  ISETP.GT.AND P6, PT, R6, UR6, PT ;  /* 0x0000000606007c0c */ /* 0x004fda000bfc4270 */
[----:B------:R-:W-:Y:S05]  /*120f0*/  @P6 BRA `(.L_x_1459) ;  /* 0x00000000009c6947 */ /* 0x000fea0003800000 */
[----:B------:R-:W0:Y:S01]  /*12100*/  LDC R5, c[0x0][0xc3c] ;  /* 0x00030f00ff057b82 */ /* 0x000e220000000800 */
[----:B------:R-:W-:Y:S01]  /*12110*/  IMAD.MOV.U32 R6, RZ, RZ, R3 ;  /* 0x000000ffff067224 */ /* 0x000fe200078e0003 */
[----:B------:R-:W-:Y:S01]  /*12120*/  UMOV UR4, URZ ;  /* 0x0000003f00047c82 */ /* 0x000fe20008000000 */
[----:B------:R-:W-:Y:S01]  /*12130*/  ULDC UR7, c[0x0][0xc3c] ;  /* 0x00030f0000077ab9 */ /* 0x000fe20000000800 */
[----:B------:R-:W-:-:S05]  /*12140*/  ULDC UR5, c[0x0][0xc38] ;  /* 0x00030e0000057ab9 */ /* 0x000fca0000000800 */
.L_x_1463:
        /* <DEDUP_REMOVED lines=9> */
[----:B------:R-:W0:Y:S02]  /*121e0*/  LDC.64 R2, c[0x0][0xc80] ;  /* 0x00032000ff027b82 */ /* 0x000e240000000a00 */
[----:B0-----:R-:W-:-:S05]  /*121f0*/  IMAD.WIDE R2, R7, 0x4, R2 ;  /* 0x0000000407027825 */ /* 0x001fca00078e0202 */
[----:B------:R0:W5:Y:S02]  /*12200*/  LDG.E R4, desc[UR50][R2.64] ;  /* 0x0000003202047981 */ /* 0x000164000c1e1900 */
.L_x_1462:
[----:B------:R-:W-:Y:S05]  /*12210*/  BSYNC B0 ;  /* 0x0000000000007941 */ /* 0x000fea0003800000 */
.L_x_1461:
        /* <DEDUP_REMOVED lines=21> */
.L_x_1459:
[----:B------:R-:W-:-:S04]  /*12370*/  IMAD.IADD R6, R6, 0x1, -R3 ;  /* 0x0000000106067824 */ /* 0x000fc800078e0a03 */
[----:B------:R-:W-:-:S05]  /*12380*/  IMAD R2, R5, UR5, R6 ;  /* 0x0000000505027c24 */ /* 0x000fca000f8e0206 */
[----:B------:R-:W-:Y:S02]  /*12390*/  ISETP.GT.AND P0, PT, R2, UR6, PT ;  /* 0x0000000602007c0c */ /* 0x000fe4000bf04270 */
[----:B------:R-:W0:Y:S11]  /*123a0*/  LDC.64 R2, c[0x0][0xc90] ;  /* 0x00032400ff027b82 */ /* 0x000e360000000a00 */
[----:B------:R-:W-:-:S04]  /*123b0*/  VOTE.ANY R11, PT, !P0 ;  /* 0x00000000000b7806 */ /* 0x000fc800040e0100 */
[----:B------:R-:W1:Y:S02]  /*123c0*/  POPC R7, R11 ;  /* 0x0000000b00077309 */ /* 0x000e640000000000 */
[----:B-1----:R-:W-:-:S04]  /*123d0*/  VIADD R19, R7, UR4 ;  /* 0x0000000407137c36 */ /* 0x002fc80008000000 */
[----:B0-----:R-:W-:-:S05]  /*123e0*/  IMAD.WIDE R2, R19, 0x4, R2 ;  /* 0x0000000413027825 */ /* 0x001fca00078e0202 */
[----:B------:R-:W2:Y:S01]  /*123f0*/  LDG.E R9, desc[UR50][R2.64] ;  /* 0x0000003202097981 */ /* 0x000ea2000c1e1900 */
[----:B------:R-:W-:-:S03]  /*12400*/  ISETP.NE.AND P0, PT, R11, RZ, PT ;  /* 0x000000ff0b00720c */ /* 0x000fc60003f05270 */
[----:B------:R-:W2:Y:S02]  /*12410*/  SHFL.IDX PT, R4, R4, R7, 0x1f ;  /* 0x00001f0704047589 */ /* 0x000ea400000e0000 */
[----:B--2---:R-:W-:-:S05]  /*12420*/  IMAD R8, R4, R9, RZ ;  /* 0x0000000904087224 */ /* 0x004fca00078e02ff */
[----:B------:R-:W-:-:S04]  /*12430*/  IABS R10, R8 ;  /* 0x00000008000a7213 */ /* 0x000fc80000000000 */
[----:B------:R-:W0:Y:S08]  /*12440*/  I2F.RP R12, R10 ;  /* 0x0000000a000c7306 */ /* 0x000e300000209400 */
[----:B0-----:R-:W0:Y:S02]  /*12450*/  MUFU.RCP R12, R12 ;  /* 0x0000000c000c7308 */ /* 0x001e240000001000 */
[----:B0-----:R-:W-:-:S06]  /*12460*/  VIADD R13, R12, 0xffffffe ;  /* 0x0ffffffe0c0d7836 */ /* 0x001fcc0000000000 */
[----:B------:R0:W1:Y:S01]  /*12470*/  F2I.FTZ.U32.TRUNC.NTZ R3, R13 ;  /* 0x0000000d00037305 */ /* 0x000062000021f000 */
[----:B------:R-:W-:Y:S05]  /*12480*/  @!P0 BRA `(.L_x_1464) ;  /* 0x0000000000088947 */ /* 0x000fea0003800000 */
[----:B------:R-:W-:-:S06]  /*12490*/  VIADD R16, R7, 0xffffffff ;  /* 0xffffffff07107836 */ /* 0x000fcc0000000000 */
[----:B------:R2:W3:Y:S02]  /*124a0*/  SHFL.IDX PT, R16, R5, R16, 0x1f ;  /* 0x00001f1005107589 */ /* 0x0004e400000e0000 */
.L_x_1464:
[--C-:B-12---:R-:W-:Y:S02]  /*124b0*/  IMAD.MOV R5, RZ, RZ, -R3.reuse ;  /* 0x000000ffff057224 */ /* 0x106fe400078e0a03 */
[----:B---3--:R-:W-:Y:S01]  /*124c0*/  IMAD R16, R16, UR5, R6 ;  /* 0x0000000510107c24 */ /* 0x008fe2000f8e0206 */
[----:B------:R-:W-:Y:S01]  /*124d0*/  IABS R6, R8 ;  /* 0x0000000800067213 */ /* 0x000fe20000000000 */
[----:B------:R-:W-:Y:S02]  /*124e0*/  IMAD R5, R5, R10, RZ ;  /* 0x0000000a05057224 */ /* 0x000fe400078e02ff */
[----:B------:R-:W-:Y:S02]  /*124f0*/  IMAD.MOV.U32 R2, RZ, RZ, RZ ;  /* 0x000000ffff027224 */ /* 0x000fe400078e00ff */
[----:B------:R-:W-:Y:S02]  /*12500*/  IMAD.MOV R6, RZ, RZ, -R6 ;  /* 0x000000ffff067224 */ /* 0x000fe400078e0a06 */
[----:B------:R-:W-:Y:S01]  /*12510*/  IMAD.HI.U32 R2, R3, R5, R2 ;  /* 0x0000000503027227 */ /* 0x000fe200078e0002 */
[----:B------:R-:W-:-:S04]  /*12520*/  IADD3 R5, -R16, UR6, RZ ;  /* 0x0000000610057c10 */ /* 0x000fc8000fffe1ff */
[----:B------:R-:W-:-:S05]  /*12530*/  IABS R3, R5 ;  /* 0x0000000500037213 */ /* 0x000fca0000000000 */
        /* <DEDUP_REMOVED lines=12> */
[----:B------:R-:W-:Y:S02]  /*12600*/  IMAD R6, R9, R2, RZ ;  /* 0x0000000209067224 */ /* 0x000fe400078e02ff */
[----:B------:R-:W-:Y:S02]  /*12610*/  IMAD.MOV R2, RZ, RZ, -R2 ;  /* 0x000000ffff027224 */ /* 0x000fe400078e0a02 */
[----:B------:R-:W-:Y:S02]  /*12620*/  IMAD.MOV R10, RZ, RZ, -R6 ;  /* 0x000000ffff0a7224 */ /* 0x000fe400078e0a06 */
[----:B------:R-:W-:-:S03]  /*12630*/  IMAD R5, R8, R2, R5 ;  /* 0x0000000208057224 */ /* 0x000fc600078e0205 */
[----:B------:R-:W-:-:S04]  /*12640*/  VIADDMNMX R9, R10, UR5, R9, PT ;  /* 0x000000050a097c46 */ /* 0x000fc8000b800109 */
[-C--:B------:R-:W-:Y:S02]  /*12650*/  IABS R7, R9.reuse ;  /* 0x0000000900077213 */ /* 0x080fe40000000000 */
[----:B------:R-:W-:Y:S02]  /*12660*/  IABS R8, R9 ;  /* 0x0000000900087213 */ /* 0x000fe40000000000 */
[----:B------:R-:W1:Y:S03]  /*12670*/  I2F.RP R10, R7 ;  /* 0x00000007000a7306 */ /* 0x000e660000209400 */
[----:B------:R-:W-:-:S05]  /*12680*/  IMAD.MOV R8, RZ, RZ, -R8 ;  /* 0x000000ffff087224 */ /* 0x000fca00078e0a08 */
        /* <DEDUP_REMOVED lines=8> */
[C---:B------:R-:W-:Y:S01]  /*12710*/  LOP3.LUT R3, R5.reuse, R9, RZ, 0x3c, !PT ;  /* 0x0000000905037212 */ /* 0x040fe200078e3cff */
[----:B------:R-:W-:Y:S02]  /*12720*/  IMAD.IADD R5, R5, 0x1, R6 ;  /* 0x0000000105057824 */ /* 0x000fe400078e0206 */
[----:B------:R-:W-:Y:S01]  /*12730*/  IMAD.HI.U32 R2, R2, R11, RZ ;  /* 0x0000000b02027227 */ /* 0x000fe200078e00ff */
[----:B------:R-:W-:-:S03]  /*12740*/  ISETP.GE.AND P2, PT, R3, RZ, PT ;  /* 0x000000ff0300720c */ /* 0x000fc60003f46270 */
[----:B------:R-:W-:-:S05]  /*12750*/  IMAD R8, R2, R8, R11 ;  /* 0x0000000802087224 */ /* 0x000fca00078e020b */
[----:B------:R-:W-:-:S13]  /*12760*/  ISETP.GT.U32.AND P1, PT, R7, R8, PT ;  /* 0x000000080700720c */ /* 0x000fda0003f24070 */
[----:B------:R-:W-:Y:S02]  /*12770*/  @!P1 IMAD.IADD R8, R8, 0x1, -R7 ;  /* 0x0000000108089824 */ /* 0x000fe400078e0a07 */
[----:B------:R-:W-:Y:S01]  /*12780*/  @!P1 VIADD R2, R2, 0x1 ;  /* 0x0000000102029836 */ /* 0x000fe20000000000 */
[----:B------:R-:W-:Y:S02]  /*12790*/  ISETP.NE.AND P1, PT, R9, RZ, PT ;  /* 0x000000ff0900720c */ /* 0x000fe40003f25270 */
[----:B------:R-:W-:-:S13]  /*127a0*/  ISETP.GE.U32.AND P0, PT, R8, R7, PT ;  /* 0x000000070800720c */ /* 0x000fda0003f06070 */
[----:B------:R-:W-:-:S04]  /*127b0*/  @P0 VIADD R2, R2, 0x1 ;  /* 0x0000000102020836 */ /* 0x000fc80000000000 */
[----:B------:R-:W-:Y:S01]  /*127c0*/  @!P2 IMAD.MOV R2, RZ, RZ, -R2 ;  /* 0x000000ffff02a224 */ /* 0x000fe200078e0a02 */
[----:B------:R-:W-:Y:S01]  /*127d0*/  @!P1 LOP3.LUT R2, RZ, R9, RZ, 0x33, !PT ;  /* 0x00000009ff029212 */ /* 0x000fe200078e33ff */
[----:B------:R-:W-:-:S03]  /*127e0*/  IMAD.MOV R9, RZ, RZ, -R9 ;  /* 0x000000ffff097224 */ /* 0x000fc600078e0a09 */
[----:B------:R-:W-:Y:S01]  /*127f0*/  LOP3.LUT R17, RZ, R2, RZ, 0x33, !PT ;  /* 0x00000002ff117212 */ /* 0x000fe200078e33ff */
[----:B------:R-:W-:-:S04]  /*12800*/  IMAD R18, R2, R9, R5 ;  /* 0x0000000902127224 */ /* 0x000fc800078e0205 */
[----:B------:R-:W-:Y:S01]  /*12810*/  IMAD.IADD R17, R4, 0x1, R17 ;  /* 0x0000000104117824 */ /* 0x000fe200078e0211 */
[----:B------:R-:W-:Y:S06]  /*12820*/  BRA `(.L_x_1465) ;  /* 0x00000000000c7947 */ /* 0x000fec0003800000 */
.L_x_1460:
[----:B------:R-:W-:Y:S02]  /*12830*/  IMAD.MOV.U32 R17, RZ, RZ, RZ ;  /* 0x000000ffff117224 */ /* 0x000fe400078e00ff */
[----:B------:R-:W-:Y:S02]  /*12840*/  IMAD.U32 R16, RZ, RZ, UR6 ;  /* 0x00000006ff107e24 */ /* 0x000fe4000f8e00ff */
[----:B------:R-:W-:-:S07]  /*12850*/  IMAD.MOV.U32 R18, RZ, RZ, RZ ;  /* 0x000000ffff127224 */ /* 0x000fce00078e00ff */
.L_x_1465:
[----:B------:R-:W-:-:S13]  /*12860*/  ISETP.NE.AND P0, PT, R0, RZ, PT ;  /* 0x000000ff0000720c */ /* 0x000fda0003f05270 */
[----:B------:R-:W1:Y:S01]  /*12870*/  @!P0 S2R R3, SR_CgaCtaId ;  /* 0x0000000000038919 */ /* 0x000e620000008800 */
[----:B------:R-:W-:-:S04]  /*12880*/  @!P0 MOV R0, 0x400 ;  /* 0x0000040000008802 */ /* 0x000fc80000000f00 */
[----:B-1----:R-:W-:-:S05]  /*12890*/  @!P0 LEA R0, R3, R0, 0x18 ;  /* 0x0000000003008211 */ /* 0x002fca00078ec0ff */
[----:B------:R1:W-:Y:S01]  /*128a0*/  @!P0 STS.128 [R0+0x288d0], R16 ;  /* 0x0288d01000008388 */ /* 0x0003e20000000c00 */
[----:B------:R-:W-:Y:S06]  /*128b0*/  BAR.ARV 0x5, 0x180 ;  /* 0x0146000000007b1d */ /* 0x000fec0000002000 */
.L_x_1458:
[----:B-1----:R-:W-:Y:S01]  /*128c0*/  IMAD.MOV.U32 R0, RZ, RZ, 0x1 ;  /* 0x00000001ff007424 */ /* 0x002fe200078e00ff */
[----:B------:R1:W-:Y:S01]  /*128d0*/  STL [R1+0x4], RZ ;  /* 0x000004ff01007387 */ /* 0x0003e20000100800 */
[----:B------:R-:W-:Y:S02]  /*128e0*/  ULDC UR4, c[0x0][0xc3c] ;  /* 0x00030f0000047ab9 */ /* 0x000fe40000000800 */
[----:B--2---:R-:W-:Y:S01]  /*128f0*/  ISETP.GE.AND P0, PT, R19, UR4, PT ;  /* 0x0000000413007c0c */ /* 0x004fe2000bf06270 */
[----:B------:R1:W-:Y:S04]  /*12900*/  STL [R1+0x10], R0 ;  /* 0x0000100001007387 */ /* 0x0003e80000100800 */
[----:B------:R1:W-:Y:S08]  /*12910*/  STL [R1+0x3c], RZ ;  /* 0x00003cff01007387 */ /* 0x0003f00000100800 */
[----:B-1----:R-:W-:Y:S05]  /*12920*/  @P0 BRA `(.L_x_1466) ;  /* 0x0000005400200947 */ /* 0x002fea0003800000 */
[----:B------:R-:W1:Y:S01]  /*12930*/  S2R R5, SR_TID.X ;  /* 0x0000000000057919 */ /* 0x000e620000002100 */
[----:B------:R-:W2:Y:S01]  /*12940*/  S2UR UR5, SR_CgaCtaId ;  /* 0x00000000000579c3 */ /* 0x000ea20000008800 */
[----:B------:R-:W-:Y:S01]  /*12950*/  UMOV UR4, 0x400 ;  /* 0x0000040000047882 */ /* 0x000fe20000000000 */
[----:B------:R-:W-:Y:S01]  /*12960*/  BSSY B8, `(.L_x_1466) ;  /* 0x0000544000087945 */ /* 0x000fe20003800000 */
[----:B------:R-:W-:Y:S01]  /*12970*/  ULDC UR37, c[0x0][0xc] ;  /* 0x0000030000257ab9 */ /* 0x000fe20000000800 */
[----:B------:R-:W-:Y:S01]  /*12980*/  ULDC.64 UR38, c[0x0][0x198] ;  /* 0x0000660000267ab9 */ /* 0x000fe20000000a00 */
[----:B--2---:R-:W-:Y:S01]  /*12990*/  ULEA UR4, UR5, UR4, 0x18 ;  /* 0x0000000405047291 */ /* 0x004fe2000f8ec03f */
[C---:B-1----:R-:W-:Y:S01]  /*129a0*/  IMAD.SHL.U32 R0, R5.reuse, 0x8, RZ ;  /* 0x0000000805007824 */ /* 0x042fe200078e00ff */
[----:B------:R-:W-:-:S04]  /*129b0*/  LOP3.LUT R4, R5, 0x7f, RZ, 0xc0, !PT ;  /* 0x0000007f05047812 */ /* 0x000fc800078ec0ff */
[C---:B0-----:R-:W-:Y:S02]  /*129c0*/  LOP3.LUT R2, R0.reuse, 0x1f8, RZ, 0xc0, !PT ;  /* 0x000001f800027812 */ /* 0x041fe400078ec0ff */
        /* <DEDUP_REMOVED lines=10> */
[----:B------:R0:W-:Y:S01]  /*12a70*/  STL [R1], R4 ;  /* 0x0000000401007387 */ /* 0x0001e20000100800 */
[----:B------:R-:W-:-:S03]  /*12a80*/  IMAD.MOV.U32 R2, RZ, RZ, 0x1 ;  /* 0x00000001ff027424 */ /* 0x000fc600078e00ff */
[----:B------:R0:W-:Y:S04]  /*12a90*/  STL [R1+0x24], R3 ;  /* 0x0000240301007387 */ /* 0x0001e80000100800 */
[----:B------:R0:W-:Y:S04]  /*12aa0*/  STL [R1+0x3c], RZ ;  /* 0x00003cff01007387 */ /* 0x0001e80000100800 */
[----:B------:R0:W-:Y:S04]  /*12ab0*/  STL [R1+0x10], R2 ;  /* 0x0000100201007387 */ /* 0x0001e80000100800 */
[----:B------:R0:W-:Y:S02]  /*12ac0*/  STL [R1+0x4], RZ ;  /* 0x000004ff01007387 */ /* 0x0001e40000100800 */
.L_x_1573:
[----:B------:R-:W-:Y:S05]  /*12ad0*/  YIELD ;  /* 0x0000000000007946 */ /* 0x000fea0003800000 */
[----:B------:R-:W-:Y:S01]  /*12ae0*/  ULDC.64 UR4, c[0x0][0xa28] ;  /* 0x00028a0000047ab9 */ /* 0x000fe20000000a00 */
[----:B--2---:R-:W-:Y:S01]  /*12af0*/  IMAD.MOV.U32 R0, RZ, RZ, RZ ;  /* 0x000000ffff007224 */ /* 0x004fe200078e00ff */
[----:B------:R-:W-:Y:S01]  /*12b00*/  ISETP.NE.U32.AND P0, PT, RZ, UR4, PT ;  /* 0x00000004ff007c0c */ /* 0x000fe2000bf05070 */
[----:B0-----:R-:W0:Y:S01]  /*12b10*/  LDC.64 R4, c[0x0][0xa00] ;  /* 0x00028000ff047b82 */ /* 0x001e220000000a00 */
[----:B-1----:R-:W-:Y:S01]  /*12b20*/  CS2R R8, SRZ ;  /* 0x0000000000087805 */ /* 0x002fe2000001ff00 */
[----:B------:R-:W-:Y:S01]  /*12b30*/  ULDC.64 UR6, c[0x0][0xa08] ;  /* 0x0002820000067ab9 */ /* 0x000fe20000000a00 */
[----:B------:R-:W-:Y:S01]  /*12b40*/  ISETP.NE.AND.EX P0, PT, RZ, UR5, PT, P0 ;  /* 0x00000005ff007c0c */ /* 0x000fe2000bf05300 */
[----:B------:R-:W-:-:S12]  /*12b50*/  ULDC.64 UR4, c[0x0][0xa18] ;  /* 0x0002860000047ab9 */ /* 0x000fd80000000a00 */
[----:B------:R-:W1:Y:S02]  /*12b60*/  @P0 LDC.64 R2, c[0x0][0xa28] ;  /* 0x00028a00ff020b82 */ /* 0x000e640000000a00 */
[----:B-1----:R-:W-:-:S05]  /*12b70*/  @P0 IMAD.WIDE R2, R19, 0x4, R2 ;  /* 0x0000000413020825 */ /* 0x002fca00078e0202 */
[----:B------:R1:W5:Y:S01]  /*12b80*/  @P0 LDG.E R0, desc[UR50][R2.64] ;  /* 0x0000003202000981 */ /* 0x000362000c1e1900 */
[----:B------:R-:W-:Y:S01]  /*12b90*/  ISETP.NE.U32.AND P0, PT, RZ, UR4, PT ;  /* 0x00000004ff007c0c */ /* 0x000fe2000bf05070 */
[----:B0-----:R-:W-:Y:S01]  /*12ba0*/  IMAD.WIDE R4, R19, 0x4, R4 ;  /* 0x0000000413047825 */ /* 0x001fe200078e0204 */
[----:B------:R-:W-:Y:S02]  /*12bb0*/  ISETP.NE.U32.AND P1, PT, RZ, UR6, PT ;  /* 0x00000006ff007c0c */ /* 0x000fe4000bf25070 */
[----:B------:R-:W-:Y:S01]  /*12bc0*/  ISETP.NE.AND.EX P2, PT, RZ, UR5, PT, P0 ;  /* 0x00000005ff007c0c */ /* 0x000fe2000bf45300 */
[----:B------:R-:W-:Y:S01]  /*12bd0*/  ULDC.64 UR4, c[0x0][0xa00] ;  /* 0x0002800000047ab9 */ /* 0x000fe20000000a00 */
[----:B------:R-:W-:Y:S02]  /*12be0*/  ISETP.NE.AND.EX P1, PT, RZ, UR7, PT, P1 ;  /* 0x00000007ff007c0c */ /* 0x000fe4000bf25310 */
[----:B------:R-:W-:Y:S01]  /*12bf0*/  ISETP.NE.U32.AND P0, PT, RZ, UR4, PT ;  /* 0x00000004ff007c0c */ /* 0x000fe2000bf05070 */
[----:B-1----:R-:W0:Y:S03]  /*12c00*/  LDC.64 R2, c[0x0][0xa08] ;  /* 0x00028200ff027b82 */ /* 0x002e260000000a00 */
[----:B------:R-:W-:-:S05]  /*12c10*/  ISETP.NE.AND.EX P0, PT, RZ, UR5, PT, P0 ;  /* 0x00000005ff007c0c */ /* 0x000fca000bf05300 */
[----:B---3--:R-:W1:Y:S08]  /*12c20*/  @P2 LDC.64 R6, c[0x0][0xa18] ;  /* 0x00028600ff062b82 */ /* 0x008e700000000a00 */
[----:B------:R-:W2:Y:S01]  /*12c30*/  @P0 LDG.E R9, desc[UR50][R4.64] ;  /* 0x0000003204090981 */ /* 0x000ea2000c1e1900 */
[----:B------:R-:W-:Y:S01]  /*12c40*/  ULDC UR4, c[0x0][0x288] ;  /* 0x0000a20000047ab9 */ /* 0x000fe20000000800 */
[----:B0-----:R-:W-:-:S05]  /*12c50*/  IMAD.WIDE R2, R19, 0x4, R2 ;  /* 0x0000000413027825 */ /* 0x001fca00078e0202 */
[----:B------:R-:W5:Y:S01]  /*12c60*/  @P1 LDG.E R8, desc[UR50][R2.64] ;  /* 0x0000003202081981 */ /* 0x000f62000c1e1900 */
[----:B-1----:R-:W-:-:S03]  /*12c70*/  @P2 IMAD.WIDE R6, R19, 0x4, R6 ;  /* 0x0000000413062825 */ /* 0x002fc600078e0206 */
[----:B--2---:R0:W-:Y:S02]  /*12c80*/  STL [R1+0x34], R9 ;  /* 0x0000340901007387 */ /* 0x0041e40000100800 */
[----:B0-----:R-:W-:Y:S01]  /*12c90*/  IMAD.U32 R9, RZ, RZ, UR4 ;  /* 0x00000004ff097e24 */ /* 0x001fe2000f8e00ff */
[----:B------:R-:W-:-:S05]  /*12ca0*/  ULDC.64 UR4, c[0x0][0x418] ;  /* 0x0001060000047ab9 */ /* 0x000fca0000000a00 */
        /* <DEDUP_REMOVED lines=11> */
[----:B------:R-:W0:Y:S04]  /*12d60*/  LDG.E R7, desc[UR50][R4.64] ;  /* 0x0000003204077981 */ /* 0x000e28000c1e1900 */
[----:B------:R-:W0:Y:S02]  /*12d70*/  LDG.E R4, desc[UR50][R4.64+0x4] ;  /* 0x0000043204047981 */ /* 0x000e24000c1e1900 */
[----:B0-----:R-:W-:-:S05]  /*12d80*/  IMAD.IADD R9, R4, 0x1, -R7 ;  /* 0x0000000104097824 */ /* 0x001fca00078e0a07 */
[----:B------:R1:W-:Y:S02]  /*12d90*/  STL [R1+0x30], R9 ;  /* 0x0000300901007387 */ /* 0x0003e40000100800 */
.L_x_1467:
[----:B-----5:R-:W-:Y:S01]  /*12da0*/  IMAD.IADD R4, R8, 0x1, R0 ;  /* 0x0000000108047824 */ /* 0x020fe200078e0200 */
[----:B------:R-:W-:Y:S02]  /*12db0*/  ULDC.64 UR4, c[0x0][0xa20] ;  /* 0x0002880000047ab9 */ /* 0x000fe40000000a00 */
[----:B------:R-:W-:Y:S02]  /*12dc0*/  ISETP.NE.U32.AND P0, PT, RZ, UR4, PT ;  /* 0x00000004ff007c0c */ /* 0x000fe4000bf05070 */
[----:B------:R2:W-:Y:S02]  /*12dd0*/  STL [R1+0x14], R4 ;  /* 0x0000140401007387 */ /* 0x0005e40000100800 */
[----:B------:R-:W-:-:S13]  /*12de0*/  ISETP.NE.AND.EX P0, PT, RZ, UR5, PT, P0 ;  /* 0x00000005ff007c0c */ /* 0x000fda000bf05300 */
[----:B--2---:R-:W-:Y:S05]  /*12df0*/  @!P0 BRA `(.L_x_1468) ;  /* 0x0000000000108947 */ /* 0x004fea0003800000 */
[----:B------:R-:W2:Y:S02]  /*12e00*/  LDC.64 R2, c[0x0][0xa20] ;  /* 0x00028800ff027b82 */ /* 0x000ea40000000a00 */
[----:B--2---:R-:W-:-:S05]  /*12e10*/  IMAD.WIDE R2, R19, 0x4, R2 ;  /* 0x0000000413027825 */ /* 0x004fca00078e0202 */
[----:B------:R2:W5:Y:S01]  /*12e20*/  LDG.E R6, desc[UR50][R2.64] ;  /* 0x0000003202067981 */ /* 0x000562000c1e1900 */
[----:B------:R-:W-:Y:S05]  /*12e30*/  BRA `(.L_x_1469) ;  /* 0x0000000000107947 */ /* 0x000fea0003800000 */
.L_x_1468:
[----:B------:R-:W-:Y:S05]  /*12e40*/  @!P1 BRA `(.L_x_1469) ;  /* 0x00000000000c9947 */ /* 0x000fea0003800000 */
[----:B------:R-:W2:Y:S04]  /*12e50*/  LDG.E R6, desc[UR50][R2.64] ;  /* 0x0000003202067981 */ /* 0x000ea8000c1e1900 */
[----:B------:R-:W2:Y:S02]  /*12e60*/  LDG.E R2, desc[UR50][R2.64+0x4] ;  /* 0x0000043202027981 */ /* 0x000ea4000c1e1900 */
[----:B--2---:R-:W-:-:S07]  /*12e70*/  IMAD.IADD R6, R2, 0x1, -R6 ;  /* 0x0000000102067824 */ /* 0x004fce00078e0a06 */
.L_x_1469:
[----:B--2---:R-:W2:Y:S01]  /*12e80*/  LDC R2, c[0x0][0x448] ;  /* 0x00011200ff027b82 */ /* 0x004ea20000000800 */
[----:B------:R-:W-:Y:S02]  /*12e90*/  IMAD.SHL.U32 R8, R17, 0x80, RZ ;  /* 0x0000008011087824 */ /* 0x000fe400078e00ff */
[----:B-----5:R-:W-:Y:S02]  /*12ea0*/  IMAD.IADD R0, R6, 0x1, -R0 ;  /* 0x0000000106007824 */ /* 0x020fe400078e0a00 */
[----:B------:R-:W-:Y:S01]  /*12eb0*/  VIADD R4, R8, 0x7f ;  /* 0x0000007f08047836 */ /* 0x000fe20000000000 */
[----:B------:R3:W-:Y:S03]  /*12ec0*/  STL [R1+0x2c], R8 ;  /* 0x00002c0801007387 */ /* 0x0007e60000100800 */
[----:B------:R-:W-:Y:S01]  /*12ed0*/  IMAD.MOV.U32 R6, RZ, RZ, R4 ;  /* 0x000000ffff067224 */ /* 0x000fe200078e0004 */
[----:B--2---:R-:W-:-:S13]  /*12ee0*/  ISETP.NE.AND P1, PT, R2, 0x1, PT ;  /* 0x000000010200780c */ /* 0x004fda0003f25270 */
[----:B------:R-:W2:Y:S08]  /*12ef0*/  @P1 LDC R3, c[0x0][0x44c] ;  /* 0x00011300ff031b82 */ /* 0x000eb00000000800 */
[----:B------:R-:W4:Y:S01]  /*12f00*/  @P1 LDC R2, c[0x0][0x450] ;  /* 0x00011400ff021b82 */ /* 0x000f220000000800 */
[----:B--2---:R-:W-:-:S05]  /*12f10*/  @P1 IMAD.HI.U32 R3, R4, R3, RZ ;  /* 0x0000000304031227 */ /* 0x004fca00078e00ff */
[----:B----4-:R-:W-:Y:S02]  /*12f20*/  @P1 SHF.R.U32.HI R6, RZ, R2, R3 ;  /* 0x00000002ff061219 */ /* 0x010fe40000011603 */
[----:B------:R-:W-:-:S05]  /*12f30*/  IADD3 R2, R0, 0x1, -R9 ;  /* 0x0000000100027810 */ /* 0x000fca0007ffe809 */
[----:B------:R-:W-:Y:S02]  /*12f40*/  IMAD.IADD R6, R2, 0x1, R6 ;  /* 0x0000000102067824 */ /* 0x000fe400078e0206 */
[----:B------:R-:W2:Y:S02]  /*12f50*/  LDC.64 R2, c[0x0][0x9e0] ;  /* 0x00027800ff027b82 */ /* 0x000ea40000000a00 */
[----:B--2---:R-:W-:Y:S01]  /*12f60*/  ISETP.GE.AND P2, PT, R3, 0x1, PT ;  /* 0x000000010300780c */ /* 0x004fe20003f46270 */
[----:B------:R-:W-:-:S12]  /*12f70*/  IMAD.IADD R2, R6, 0x1, R2 ;  /* 0x0000000106027824 */ /* 0x000fd800078e0202 */
[----:B---3--:R-:W-:Y:S05]  /*12f80*/  @!P2 BRA `(.L_x_1470) ;  /* 0x000000000048a947 */ /* 0x008fea0003800000 */
[C---:B------:R-:W-:Y:S01]  /*12f90*/  ISETP.GT.AND P0, PT, R6.reuse, RZ, PT ;  /* 0x000000ff0600720c */ /* 0x040fe20003f04270 */
[----:B------:R-:W-:Y:S01]  /*12fa0*/  BSSY B0, `(.L_x_1471) ;  /* 0x000000e000007945 */ /* 0x000fe20003800000 */
[----:B------:R-:W-:-:S11]  /*12fb0*/  VIADD R7, R6, 0xffffffff ;  /* 0xffffffff06077836 */ /* 0x000fd60000000000 */
[----:B------:R-:W-:Y:S05]  /*12fc0*/  @P0 BRA `(.L_x_1472) ;  /* 0x00000000001c0947 */ /* 0x000fea0003800000 */
[----:B------:R-:W-:Y:S01]  /*12fd0*/  ISETP.NE.AND P0, PT, R3, 0x1, PT ;  /* 0x000000010300780c */ /* 0x000fe20003f05270 */
[----:B------:R-:W-:-:S12]  /*12fe0*/  IMAD.MOV R6, RZ, RZ, -R6 ;  /* 0x000000ffff067224 */ /* 0x000fd800078e0a06 */
[----:B------:R-:W2:Y:S02]  /*12ff0*/  @P0 LDC.64 R4, c[0x0][0x9e8] ;  /* 0x00027a00ff040b82 */ /* 0x000ea40000000a00 */
[----:B--2---:R-:W-:-:S05]  /*13000*/  @P0 IMAD.HI.U32 R4, R6, R4, RZ ;  /* 0x0000000406040227 */ /* 0x004fca00078e00ff */
[----:B------:R-:W-:-:S04]  /*13010*/  @P0 SHF.R.U32.HI R6, RZ, R5, R4 ;  /* 0x00000005ff060219 */ /* 0x000fc80000011604 */
[----:B------:R-:W-:Y:S01]  /*13020*/  LOP3.LUT R7, RZ, R6, RZ, 0x33, !PT ;  /* 0x00000006ff077212 */ /* 0x000fe200078e33ff */
[----:B------:R-:W-:Y:S06]  /*13030*/  BRA `(.L_x_1473) ;  /* 0x0000000000107947 */ /* 0x000fec0003800000 */
.L_x_1472:
[----:B------:R-:W-:-:S13]  /*13040*/  ISETP.NE.AND P0, PT, R3, 0x1, PT ;  /* 0x000000010300780c */ /* 0x000fda0003f05270 */
[----:B------:R-:W2:Y:S02]  /*13050*/  @P0 LDC.64 R4, c[0x0][0x9e8] ;  /* 0x00027a00ff040b82 */ /* 0x000ea40000000a00 */
[----:B--2---:R-:W-:-:S05]  /*13060*/  @P0 IMAD.HI.U32 R4, R7, R4, RZ ;  /* 0x0000000407040227 */ /* 0x004fca00078e00ff */
[----:B------:R-:W-:-:S07]  /*13070*/  @P0 SHF.R.U32.HI R7, RZ, R5, R4 ;  /* 0x00000005ff070219 */ /* 0x000fce0000011604 */
.L_x_1473:
[----:B------:R-:W-:Y:S05]  /*13080*/  BSYNC B0 ;  /* 0x0000000000007941 */ /* 0x000fea0003800000 */
.L_x_1471:
[----:B------:R-:W-:-:S05]  /*13090*/  IMAD R7, R7, R3, R3 ;  /* 0x0000000307077224 */ /* 0x000fca00078e0203 */
[----:B------:R-:W-:-:S07]  /*130a0*/  VIMNMX R2, R2, R7, PT ;  /* 0x0000000702027248 */ /* 0x000fce0003fe0100 */
.L_x_1470:
[----:B------:R-:W2:Y:S01]  /*130b0*/  @P1 LDC R5, c[0x0][0x44c] ;  /* 0x00011300ff051b82 */ /* 0x000ea20000000800 */
[----:B------:R-:W-:Y:S01]  /*130c0*/  IMAD.MOV.U32 R6, RZ, RZ, R8 ;  /* 0x000000ffff067224 */ /* 0x000fe200078e0008 */
[----:B------:R-:W-:-:S06]  /*130d0*/  ULDC UR4, c[0x0][0x9dc] ;  /* 0x0002770000047ab9 */ /* 0x000fcc0000000800 */
[----:B------:R-:W3:Y:S01]  /*130e0*/  @P1 LDC R4, c[0x0][0x450] ;  /* 0x00011400ff041b82 */ /* 0x000ee20000000800 */
[----:B--2---:R-:W-:-:S05]  /*130f0*/  @P1 IMAD.HI.U32 R5, R8, R5, RZ ;  /* 0x0000000508051227 */ /* 0x004fca00078e00ff */
[----:B---3--:R-:W-:Y:S01]  /*13100*/  @P1 SHF.R.U32.HI R6, RZ, R4, R5 ;  /* 0x00000004ff061219 */ /* 0x008fe20000011605 */
[----:B------:R-:W-:-:S03]  /*13110*/  VIADD R4, R2, 0x7f ;  /* 0x0000007f02047836 */ /* 0x000fc60000000000 */
[----:B------:R-:W-:Y:S01]  /*13120*/  IADD3 R2, R6, R0, -R9 ;  /* 0x0000000006027210 */ /* 0x000fe20007ffe809 */
[----:B------:R-:W-:Y:S01]  /*13130*/  VIADD R0, R0, 0x7f ;  /* 0x0000007f00007836 */ /* 0x000fe20000000000 */
[----:B------:R-:W-:-:S04]  /*13140*/  SHF.R.S32.HI R5, RZ, 0x1f, R4 ;  /* 0x0000001fff057819 */ /* 0x000fc80000011404 */
[----:B------:R-:W-:Y:S02]  /*13150*/  LEA.HI R5, R5, R4, RZ, 0x7 ;  /* 0x0000000405057211 */ /* 0x000fe400078f38ff */
[----:B------:R-:W-:Y:S02]  /*13160*/  SHF.R.S32.HI R4, RZ, 0x1f, R0 ;  /* 0x0000001fff047819 */ /* 0x000fe40000011400 */
[----:B------:R-:W-:Y:S02]  /*13170*/  SHF.R.S32.HI R5, RZ, 0x7, R5 ;  /* 0x00000007ff057819 */ /* 0x000fe40000011405 */
[----:B------:R-:W-:Y:S01]  /*13180*/  LEA.HI R4, R4, R0, RZ, 0x7 ;  /* 0x0000000004047211 */ /* 0x000fe200078f38ff */
[----:B------:R-:W-:-:S03]  /*13190*/  VIADD R0, R2, -UR4 ;  /* 0x8000000402007c36 */ /* 0x000fc60008000000 */
[----:B------:R-:W-:-:S04]  /*131a0*/  SHF.R.S32.HI R4, RZ, 0x7, R4 ;  /* 0x00000007ff047819 */ /* 0x000fc80000011404 */
[----:B------:R-:W-:-:S05]  /*131b0*/  VIMNMX R7, R4, R5, PT ;  /* 0x0000000504077248 */ /* 0x000fca0003fe0100 */
[----:B------:R2:W-:Y:S01]  /*131c0*/  STL [R1+0x28], R7 ;  /* 0x0000280701007387 */ /* 0x0005e20000100800 */
[----:B------:R-:W-:Y:S05]  /*131d0*/  @!P2 BRA `(.L_x_1474) ;  /* 0x000000000044a947 */ /* 0x000fea0003800000 */
[----:B------:R-:W-:Y:S01]  /*131e0*/  ISETP.GT.AND P0, PT, R2, -0x1, PT ;  /* 0xffffffff0200780c */ /* 0x000fe20003f04270 */
[----:B------:R-:W-:-:S12]  /*131f0*/  BSSY B0, `(.L_x_1475) ;  /* 0x000000d000007945 */ /* 0x000fd80003800000 */
[----:B------:R-:W-:Y:S05]  /*13200*/  @P0 BRA `(.L_x_1476) ;  /* 0x00000000001c0947 */ /* 0x000fea0003800000 */
[----:B------:R-:W-:Y:S02]  /*13210*/  ISETP.NE.AND P0, PT, R3, 0x1, PT ;  /* 0x000000010300780c */ /* 0x000fe40003f05270 */
[----:B------:R-:W-:-:S11]  /*13220*/  LOP3.LUT R2, RZ, R2, RZ, 0x33, !PT ;  /* 0x00000002ff027212 */ /* 0x000fd600078e33ff */
[----:B------:R-:W3:Y:S02]  /*13230*/  @P0 LDC.64 R4, c[0x0][0x9e8] ;  /* 0x00027a00ff040b82 */ /* 0x000ee40000000a00 */
[----:B---3--:R-:W-:-:S05]  /*13240*/  @P0 IMAD.HI.U32 R4, R2, R4, RZ ;  /* 0x0000000402040227 */ /* 0x008fca00078e00ff */
[----:B------:R-:W-:-:S04]  /*13250*/  @P0 SHF.R.U32.HI R2, RZ, R5, R4 ;  /* 0x00000005ff020219 */ /* 0x000fc80000011604 */
[----:B------:R-:W-:Y:S01]  /*13260*/  LOP3.LUT R2, RZ, R2, RZ, 0x33, !PT ;  /* 0x00000002ff027212 */ /* 0x000fe200078e33ff */
[----:B------:R-:W-:Y:S06]  /*13270*/  BRA `(.L_x_1477) ;  /* 0x0000000000107947 */ /* 0x000fec0003800000 */
.L_x_1476:
[----:B------:R-:W-:-:S13]  /*13280*/  ISETP.NE.AND P0, PT, R3, 0x1, PT ;  /* 0x000000010300780c */ /* 0x000fda0003f05270 */
[----:B------:R-:W3:Y:S02]  /*13290*/  @P0 LDC.64 R4, c[0x0][0x9e8] ;  /* 0x00027a00ff040b82 */ /* 0x000ee40000000a00 */
[----:B---3--:R-:W-:-:S05]  /*132a0*/  @P0 IMAD.HI.U32 R4, R2, R4, RZ ;  /* 0x0000000402040227 */ /* 0x008fca00078e00ff */
[----:B------:R-:W-:-:S07]  /*132b0*/  @P0 SHF.R.U32.HI R2, RZ, R5, R4 ;  /* 0x00000005ff020219 */ /* 0x000fce0000011604 */
.L_x_1477:
[----:B------:R-:W-:Y:S05]  /*132c0*/  BSYNC B0 ;  /* 0x0000000000007941 */ /* 0x000fea0003800000 */
.L_x_1475:
[----:B------:R-:W-:-:S05]  /*132d0*/  IMAD R2, R2, R3, RZ ;  /* 0x0000000302027224 */ /* 0x000fca00078e02ff */
[----:B------:R-:W-:-:S07]  /*132e0*/  VIMNMX R0, R0, R2, !PT ;  /* 0x0000000200007248 */ /* 0x000fce0007fe0100 */
.L_x_1474:
[----:B------:R-:W-:Y:S01]  /*132f0*/  SHF.R.S32.HI R2, RZ, 0x1f, R0 ;  /* 0x0000001fff027819 */ /* 0x000fe20000011400 */
[----:B------:R-:W-:Y:S03]  /*13300*/  BSSY B7, `(.L_x_1478) ;  /* 0x00003e4000077945 */ /* 0x000fe60003800000 */
[----:B------:R-:W-:-:S04]  /*13310*/  LEA.HI R2, R2, R0, RZ, 0x7 ;  /* 0x0000000002027211 */ /* 0x000fc800078f38ff */
[----:B------:R-:W-:-:S04]  /*13320*/  SHF.R.S32.HI R2, RZ, 0x7, R2 ;  /* 0x00000007ff027819 */ /* 0x000fc80000011402 */
[----:B------:R-:W-:-:S04]  /*13330*/  VIMNMX R3, RZ, R2, !PT ;  /* 0x00000002ff037248 */ /* 0x000fc80007fe0100 */
[----:B------:R-:W-:Y:S01]  /*13340*/  ISETP.GT.AND P0, PT, R7, R3, PT ;  /* 0x000000030700720c */ /* 0x000fe20003f04270 */
[----:B------:R3:W-:-:S12]  /*13350*/  STL [R1+0x20], R3 ;  /* 0x0000200301007387 */ /* 0x0007d80000100800 */
[----:B---3--:R-:W-:Y:S05]  /*13360*/  @P0 BRA `(.L_x_1479) ;  /* 0x0000000000440947 */ /* 0x008fea0003800000 */
[----:B------:R-:W3:Y:S02]  /*13370*/  S2R R3, SR_TID.X ;  /* 0x0000000000037919 */ /* 0x000ee40000002100 */
[----:B---3--:R-:W-:-:S04]  /*13380*/  LOP3.LUT R3, R3, 0x7f, RZ, 0xc0, !PT ;  /* 0x0000007f03037812 */ /* 0x008fc800078ec0ff */
[----:B------:R-:W-:-:S13]  /*13390*/  ISETP.NE.AND P0, PT, R3, RZ, PT ;  /* 0x000000ff0300720c */ /* 0x000fda0003f05270 */
[----:B------:R-:W-:Y:S05]  /*133a0*/  @P0 BRA `(.L_x_1480) ;  /* 0x0000003c00640947 */ /* 0x000fea0003800000 */
[----:B------:R-:W3:Y:S01]  /*133b0*/  S2R R5, SR_LANEID ;  /* 0x0000000000057919 */ /* 0x000ee20000000000 */
[----:B------:R-:W-:Y:S01]  /*133c0*/  VOTEU.ANY UR4, UPT, PT ;  /* 0x0000000000047886 */ /* 0x000fe200038e0100 */
[----:B------:R-:W4:Y:S01]  /*133d0*/  LDC.64 R2, c[0x0][0xc60] ;  /* 0x00031800ff027b82 */ /* 0x000f220000000a00 */
[----:B------:R-:W3:Y:S02]  /*133e0*/  FLO.U32 R0, UR4 ;  /* 0x0000000400007d00 */ /* 0x000ee400080e0000 */
[----:B---3--:R-:W-:-:S06]  /*133f0*/  ISETP.EQ.U32.AND P0, PT, R0, R5, PT ;  /* 0x000000050000720c */ /* 0x008fcc0003f02070 */
[----:B------:R-:W4:Y:S07]  /*13400*/  POPC R5, UR4 ;  /* 0x0000000400057d09 */ /* 0x000f2e0008000000 */
[----:B----4-:R-:W3:Y:S01]  /*13410*/  @P0 ATOMG.E.ADD.STRONG.GPU PT, R3, desc[UR50][R2.64], R5 ;  /* 0x00000005020309a8 */ /* 0x010ee200081ee1f2 */
[----:B------:R-:W4:Y:S02]  /*13420*/  S2R R4, SR_LTMASK ;  /* 0x0000000000047919 */ /* 0x000f240000003900 */
[----:B----4-:R-:W-:-:S04]  /*13430*/  LOP3.LUT R4, R4, UR4, RZ, 0xc0, !PT ;  /* 0x0000000404047c12 */ /* 0x010fc8000f8ec0ff */
[----:B--2---:R-:W2:Y:S01]  /*13440*/  POPC R7, R4 ;  /* 0x0000000400077309 */ /* 0x004ea20000000000 */
[----:B---3--:R-:W2:Y:S02]  /*13450*/  SHFL.IDX PT, R0, R3, R0, 0x1f ;  /* 0x00001f0003007589 */ /* 0x008ea400000e0000 */
[----:B--2---:R-:W-:Y:S01]  /*13460*/  IADD3 R16, R0, UR37, R7 ;  /* 0x0000002500107c10 */ /* 0x004fe2000fffe007 */
[----:B------:R-:W-:Y:S06]  /*13470*/  BRA `(.L_x_1480) ;  /* 0x0000003c00307947 */ /* 0x000fec0003800000 */
.L_x_1479:
[----:B------:R-:W3:Y:S01]  /*13480*/  LDL R17, [R1] ;  /* 0x0000000001117983 */ /* 0x000ee20000100800 */
[----:B------:R-:W-:Y:S01]  /*13490*/  BSSY B6, `(.L_x_1481) ;  /* 0x0000014000067945 */ /* 0x000fe20003800000 */
[----:B---3--:R-:W-:-:S05]  /*134a0*/  VIADD R0, R17, 0x18400 ;  /* 0x0001840011007836 */ /* 0x008fca0000000000 */
[----:B------:R-:W-:-:S13]  /*134b0*/  LOP3.LUT P0, RZ, R0, 0x3ff, RZ, 0xc0, !PT ;  /* 0x000003ff00ff7812 */ /* 0x000fda000780c0ff */
[----:B------:R-:W-:Y:S05]  /*134c0*/  @!P0 BRA `(.L_x_1482) ;  /* 0x0000000000408947 */ /* 0x000fea0003800000 */
[----:B------:R-:W-:Y:S01]  /*134d0*/  MOV R2, 0x0 ;  /* 0x0000000000027802 */ /* 0x000fe20000000f00 */
[----:B------:R-:W-:Y:S01]  /*134e0*/  ULDC.64 UR6, c[0x4][0xa0] ;  /* 0x0100280000067ab9 */ /* 0x000fe20000000a00 */
[----:B------:R-:W-:Y:S01]  /*134f0*/  ULDC.64 UR8, c[0x4][0xa8] ;  /* 0x01002a0000087ab9 */ /* 0x000fe20000000a00 */
[----:B------:R-:W-:Y:S01]  /*13500*/  ULDC.64 UR4, c[0x4][0x8] ;  /* 0x0100020000047ab9 */ /* 0x000fe20000000a00 */
[----:B------:R-:W-:Y:S02]  /*13510*/  IMAD.U32 R4, RZ, RZ, UR6 ;  /* 0x00000006ff047e24 */ /* 0x000fe4000f8e00ff */
[----:B------:R-:W3:Y:S01]  /*13520*/  LDC.64 R2, c[0x4][R2] ;  /* 0x0100000002027b82 */ /* 0x000ee20000000a00 */
[----:B------:R-:W-:Y:S02]  /*13530*/  IMAD.U32 R5, RZ, RZ, UR7 ;  /* 0x00000007ff057e24 */ /* 0x000fe4000f8e00ff */
[----:B------:R-:W-:Y:S02]  /*13540*/  IMAD.U32 R6, RZ, RZ, UR8 ;  /* 0x00000008ff067e24 */ /* 0x000fe4000f8e00ff */
[----:B--2---:R-:W-:-:S02]  /*13550*/  IMAD.U32 R7, RZ, RZ, UR9 ;  /* 0x00000009ff077e24 */ /* 0x004fc4000f8e00ff */
[----:B------:R-:W-:Y:S02]  /*13560*/  IMAD.U32 R10, RZ, RZ, UR4 ;  /* 0x00000004ff0a7e24 */ /* 0x000fe4000f8e00ff */
[----:B------:R-:W-:Y:S02]  /*13570*/  IMAD.U32 R11, RZ, RZ, UR5 ;  /* 0x00000005ff0b7e24 */ /* 0x000fe4000f8e00ff */
[----:B------:R-:W-:Y:S02]  /*13580*/  IMAD.MOV.U32 R8, RZ, RZ, 0x70 ;  /* 0x00000070ff087424 */ /* 0x000fe400078e00ff */
[----:B------:R-:W-:Y:S02]  /*13590*/  IMAD.MOV.U32 R12, RZ, RZ, 0x1 ;  /* 0x00000001ff0c7424 */ /* 0x000fe400078e00ff */
[----:B------:R-:W-:-:S07]  /*135a0*/  IMAD.MOV.U32 R13, RZ, RZ, RZ ;  /* 0x000000ffff0d7224 */ /* 0x000fce00078e00ff */
[----:B------:R-:W-:-:S07]  /*135b0*/  LEPC R20, `(.L_x_1482) ;  /* 0x000000001014794e */ /* 0x000fce0000000000 */
[----:B01-3--:R-:W-:Y:S05]  /*135c0*/  CALL.ABS.NOINC R2 ;  /* 0x0000000002007343 */ /* 0x00bfea0003c00000 */
.L_x_1482:
[----:B------:R-:W-:Y:S05]  /*135d0*/  BSYNC B6 ;  /* 0x0000000000067941 */ /* 0x000fea0003800000 */
.L_x_1481:
        /* <DEDUP_REMOVED lines=8> */
[----:B------:R3:W4:Y:S01]  /*13660*/  LDC.64 R2, c[0x4][R17] ;  /* 0x0100000011027b82 */ /* 0x0007220000000a00 */
[----:B------:R-:W-:Y:S02]  /*13670*/  IMAD.U32 R4, RZ, RZ, UR6 ;  /* 0x00000006ff047e24 */ /* 0x000fe4000f8e00ff */
[----:B------:R-:W-:Y:S02]  /*13680*/  IMAD.U32 R5, RZ, RZ, UR7 ;  /* 0x00000007ff057e24 */ /* 0x000fe4000f8e00ff */
[----:B------:R-:W-:Y:S02]  /*13690*/  IMAD.U32 R6, RZ, RZ, UR8 ;  /* 0x00000008ff067e24 */ /* 0x000fe4000f8e00ff */
[----:B--2---:R-:W-:-:S02]  /*136a0*/  IMAD.U32 R7, RZ, RZ, UR9 ;  /* 0x00000009ff077e24 */ /* 0x004fc4000f8e00ff */
[----:B------:R-:W-:Y:S02]  /*136b0*/  IMAD.U32 R10, RZ, RZ, UR4 ;  /* 0x00000004ff0a7e24 */ /* 0x000fe4000f8e00ff */
[----:B------:R-:W-:Y:S02]  /*136c0*/  IMAD.U32 R11, RZ, RZ, UR5 ;  /* 0x00000005ff0b7e24 */ /* 0x000fe4000f8e00ff */
[----:B------:R-:W-:Y:S02]  /*136d0*/  IMAD.MOV.U32 R8, RZ, RZ, 0x70 ;  /* 0x00000070ff087424 */ /* 0x000fe400078e00ff */
[----:B------:R-:W-:Y:S02]  /*136e0*/  IMAD.MOV.U32 R12, RZ, RZ, 0x1 ;  /* 0x00000001ff0c7424 */ /* 0x000fe400078e00ff */
[----:B---3--:R-:W-:-:S07]  /*136f0*/  IMAD.MOV.U32 R13, RZ, RZ, RZ ;  /* 0x000000ffff0d7224 */ /* 0x008fce00078e00ff */
[----:B------:R-:W-:-:S07]  /*13700*/  LEPC R20, `(.L_x_1485) ;  /* 0x000000001014794e */ /* 0x000fce0000000000 */
[----:B01--4-:R-:W-:Y:S05]  /*13710*/  CALL.ABS.NOINC R2 ;  /* 0x0000000002007343 */ /* 0x013fea0003c00000 */
.L_x_1485:
        /* <DEDUP_REMOVED lines=15> */
.L_x_1484:
[----:B------:R-:W-:Y:S05]  /*13810*/  BSYNC B6 ;  /* 0x0000000000067941 */ /* 0x000fea0003800000 */
.L_x_1483:
[----:B------:R-:W-:Y:S01]  /*13820*/  ULDC.64 UR4, c[0x0][0x9f8] ;  /* 0x00027e0000047ab9 */ /* 0x000fe20000000a00 */
[----:B------:R-:W3:Y:S01]  /*13830*/  LDL R17, [R1+0x28] ;  /* 0x0000280001117983 */ /* 0x000ee20000100800 */
[----:B------:R-:W-:Y:S01]  /*13840*/  ISETP.NE.U32.AND P0, PT, RZ, UR4, PT ;  /* 0x00000004ff007c0c */ /* 0x000fe2000bf05070 */
[----:B--2---:R-:W-:-:S03]  /*13850*/  IMAD.MOV.U32 R7, RZ, RZ, R19 ;  /* 0x000000ffff077224 */ /* 0x004fc600078e0013 */
[----:B------:R-:W-:Y:S01]  /*13860*/  ISETP.NE.AND.EX P0, PT, RZ, UR5, PT, P0 ;  /* 0x00000005ff007c0c */ /* 0x000fe2000bf05300 */
[----:B------:R-:W-:-:S12]  /*13870*/  ULDC.64 UR4, c[0x0][0xa08] ;  /* 0x0002820000047ab9 */ /* 0x000fd80000000a00 */
[----:B------:R-:W2:Y:S02]  /*13880*/  @P0 LDC.64 R2, c[0x0][0x9f8] ;  /* 0x00027e00ff020b82 */ /* 0x000ea40000000a00 */
[----:B--2---:R-:W-:-:S05]  /*13890*/  @P0 IMAD.WIDE R2, R19, 0x4, R2 ;  /* 0x0000000413020825 */ /* 0x004fca00078e0202 */
[----:B------:R2:W4:Y:S02]  /*138a0*/  @P0 LDG.E R7, desc[UR50][R2.64] ;  /* 0x0000003202070981 */ /* 0x000524000c1e1900 */
[----:B--2---:R-:W2:Y:S02]  /*138b0*/  LDC.64 R2, c[0x0][0x418] ;  /* 0x00010600ff027b82 */ /* 0x004ea40000000a00 */
[----:B--2---:R-:W-:Y:S01]  /*138c0*/  LOP3.LUT P0, RZ, R2, UR4, RZ, 0xfc, !PT ;  /* 0x0000000402ff7c12 */ /* 0x004fe2000f80fcff */
[----:B------:R-:W-:-:S03]  /*138d0*/  UMOV UR4, 0xffffffff ;  /* 0xffffffff00047882 */ /* 0x000fc60000000000 */
[----:B------:R-:W-:Y:S01]  /*138e0*/  LOP3.LUT P0, RZ, R3, UR5, RZ, 0xfc, P0 ;  /* 0x0000000503ff7c12 */ /* 0x000fe2000800fcff */
[----:B---3--:R-:W-:Y:S01]  /*138f0*/  VIADD R0, R17, 0xffffffff ;  /* 0xffffffff11007836 */ /* 0x008fe20000000000 */
[----:B----4-:R-:W-:Y:S01]  /*13900*/  SHF.R.S32.HI R8, RZ, 0x1f, R7 ;  /* 0x0000001fff087819 */ /* 0x010fe20000011407 */
[----:B------:R2:W-:Y:S01]  /*13910*/  STL [R1+0xc], R7 ;  /* 0x00000c0701007387 */ /* 0x0005e20000100800 */
[----:B------:R-:W-:-:S03]  /*13920*/  SEL R17, R7, RZ, !P0 ;  /* 0x000000ff07117207 */ /* 0x000fc60004000000 */
[----:B------:R2:W-:Y:S01]  /*13930*/  STL [R1+0x1c], R8 ;  /* 0x00001c0801007387 */ /* 0x0005e20000100800 */
[----:B------:R-:W-:Y:S05]  /*13940*/  BRA.DIV UR4, `(.L_x_1486) ;  /* 0x0000004a04e07947 */ /* 0x000fea000b800000 */
[----:B------:R-:W3:Y:S02]  /*13950*/  S2R R4, SR_TID.X ;  /* 0x0000000000047919 */ /* 0x000ee40000002100 */
[----:B---3--:R-:W-:-:S04]  /*13960*/  SHF.R.U32.HI R4, RZ, 0x5, R4 ;  /* 0x00000005ff047819 */ /* 0x008fc80000011604 */
[----:B------:R-:W-:-:S05]  /*13970*/  LOP3.LUT R4, R4, 0x3, RZ, 0xc0, !PT ;  /* 0x0000000304047812 */ /* 0x000fca00078ec0ff */
[----:B------:R3:W4:Y:S02]  /*13980*/  SHFL.IDX PT, R14, R4, RZ, 0x1f ;  /* 0x00001fff040e7589 */ /* 0x00072400000e0000 */
.L_x_1589:
[----:B---3--:R-:W3:Y:S01]  /*13990*/  LDL.LU R4, [R1+0x18] ;  /* 0x0000180001047983 */ /* 0x008ee20000300800 */
[----:B------:R-:W-:Y:S02]  /*139a0*/  PLOP3.LUT P1, PT, PT, PT, PT, 0x8, 0x0 ;  /* 0x000000000000781c */ /* 0x000fe40003f2e170 */
[----:B----4-:R-:W-:Y:S01]  /*139b0*/  ISETP.NE.AND P0, PT, R14, RZ, PT ;  /* 0x000000ff0e00720c */ /* 0x010fe20003f05270 */
[----:B------:R4:W-:Y:S01]  /*139c0*/  STL [R1+0x8], R0 ;  /* 0x0000080001007387 */ /* 0x0009e20000100800 */
[----:B---3--:R-:W-:-:S09]  /*139d0*/  LOP3.LUT R4, R4, 0xfffffffe, RZ, 0xc0, !PT ;  /* 0xfffffffe04047812 */ /* 0x008fd200078ec0ff */
[----:B------:R-:W-:-:S05]  /*139e0*/  @P1 LOP3.LUT R4, R4, 0x1, RZ, 0xfc, !PT ;  /* 0x0000000104041812 */ /* 0x000fca00078efcff */
[----:B------:R4:W-:Y:S01]  /*139f0*/  STL [R1+0x18], R4 ;  /* 0x0000180401007387 */ /* 0x0009e20000100800 */
[----:B------:R-:W-:Y:S05]  /*13a00*/  @P0 BRA `(.L_x_1487) ;  /* 0x0000000400300947 */ /* 0x000fea0003800000 */
[----:B------:R-:W-:-:S03]  /*13a10*/  UMOV UR4, 0xffffffff ;  /* 0xffffffff00047882 */ /* 0x000fc60000000000 */
[----:B------:R-:W-:Y:S05]  /*13a20*/  BRA.DIV UR4, `(.L_x_1488) ;  /* 0x0000004a04dc7947 */ /* 0x000fea000b800000 */
[----:B------:R-:W-:-:S13]  /*13a30*/  ELECT P6, URZ, PT ;  /* 0x00000000003f782f */ /* 0x000fda00038c0000 */
.L_x_1592:
[----:B------:R-:W-:Y:S05]  /*13a40*/  @!P6 BRA `(.L_x_1487) ;  /* 0x000000040020e947 */ /* 0x000fea0003800000 */
[----:B------:R-:W-:-:S04]  /*13a50*/  ISETP.NE.U32.AND P0, PT, R2, RZ, PT ;  /* 0x000000ff0200720c */ /* 0x000fc80003f05070 */
[----:B------:R-:W-:-:S13]  /*13a60*/  ISETP.NE.AND.EX P0, PT, R3, RZ, PT, P0 ;  /* 0x000000ff0300720c */ /* 0x000fda0003f05300 */
[----:B------:R-:W-:Y:S05]  /*13a70*/  @!P0 BRA `(.L_x_1489) ;  /* 0x0000000000508947 */ /* 0x000fea0003800000 */
[----:B------:R-:W3:Y:S01]  /*13a80*/  LDC R6, c[0x0][0x43c] ;  /* 0x00010f00ff067b82 */ /* 0x000ee20000000800 */
[----:B01----:R-:W-:Y:S01]  /*13a90*/  IMAD.MOV.U32 R9, RZ, RZ, R0 ;  /* 0x000000ffff097224 */ /* 0x003fe200078e0000 */
[----:B------:R-:W-:-:S03]  /*13aa0*/  ULDC.64 UR4, c[0x0][0x428] ;  /* 0x00010a0000047ab9 */ /* 0x000fc60000000a00 */
[----:B----4-:R-:W-:Y:S01]  /*13ab0*/  IMAD.MOV.U32 R0, RZ, RZ, R9 ;  /* 0x000000ffff007224 */ /* 0x010fe200078e0009 */
[----:B---3--:R-:W-:-:S13]  /*13ac0*/  ISETP.NE.AND P0, PT, R6, 0x1, PT ;  /* 0x000000010600780c */ /* 0x008fda0003f05270 */
[----:B------:R-:W0:Y:S02]  /*13ad0*/  @P0 LDC.64 R4, c[0x0][0x440] ;  /* 0x00011000ff040b82 */ /* 0x000e240000000a00 */
[----:B0-----:R-:W-:-:S05]  /*13ae0*/  @P0 IMAD.HI.U32 R4, R9, R4, RZ ;  /* 0x0000000409040227 */ /* 0x001fca00078e00ff */
[----:B------:R-:W-:-:S04]  /*13af0*/  @P0 SHF.R.U32.HI R0, RZ, R5, R4 ;  /* 0x00000005ff000219 */ /* 0x000fc80000011604 */
[--C-:B------:R-:W-:Y:S01]  /*13b00*/  SHF.R.S32.HI R5, RZ, 0x1f, R0.reuse ;  /* 0x0000001fff057819 */ /* 0x100fe20000011400 */
[----:B------:R-:W-:-:S04]  /*13b10*/  IMAD.MOV R4, RZ, RZ, -R0 ;  /* 0x000000ffff047224 */ /* 0x000fc800078e0a00 */
[----:B------:R-:W-:Y:S02]  /*13b20*/  IMAD R9, R6, R4, R9 ;  /* 0x0000000406097224 */ /* 0x000fe400078e0209 */
[----:B------:R-:W-:Y:S02]  /*13b30*/  IMAD R6, R8, UR4, RZ ;  /* 0x0000000408067c24 */ /* 0x000fe4000f8e02ff */
[----:B------:R-:W-:Y:S01]  /*13b40*/  IMAD.MOV.U32 R4, RZ, RZ, R0 ;  /* 0x000000ffff047224 */ /* 0x000fe200078e0000 */
[----:B------:R3:W-:Y:S01]  /*13b50*/  STL [R1+0x8], R9 ;  /* 0x0000080901007387 */ /* 0x0007e20000100800 */
[C---:B------:R-:W-:Y:S02]  /*13b60*/  IMAD R0, R7.reuse, UR5, R6 ;  /* 0x0000000507007c24 */ /* 0x040fe4000f8e0206 */
[----:B------:R-:W-:-:S04]  /*13b70*/  IMAD.WIDE.U32 R4, R7, UR4, R4 ;  /* 0x0000000407047c25 */ /* 0x000fc8000f8e0004 */
[----:B------:R-:W-:Y:S01]  /*13b80*/  IMAD.IADD R0, R5, 0x1, R0 ;  /* 0x0000000105007824 */ /* 0x000fe200078e0200 */
[----:B------:R-:W-:-:S04]  /*13b90*/  LEA R2, P0, R4, R2, 0x2 ;  /* 0x0000000204027211 */ /* 0x000fc800078010ff */
[----:B------:R-:W-:-:S05]  /*13ba0*/  LEA.HI.X R3, R4, R3, R0, 0x2, P0 ;  /* 0x0000000304037211 */ /* 0x000fca00000f1400 */
[----:B------:R3:W5:Y:S04]  /*13bb0*/  LDG.E R17, desc[UR50][R2.64] ;  /* 0x0000003202117981 */ /* 0x000768000c1e1900 */
.L_x_1489:
[----:B--2---:R-:W2:Y:S04]  /*13bc0*/  LDL R7, [R1] ;  /* 0x0000000001077983 */ /* 0x004ea80000100800 */
[----:B----4-:R-:W2:Y:S04]  /*13bd0*/  LDL R0, [R1+0x4] ;  /* 0x0000040001007983 */ /* 0x010ea80000100800 */
[----:B---3--:R-:W3:Y:S01]  /*13be0*/  LDL R2, [R1+0x10] ;  /* 0x0000100001027983 */ /* 0x008ee20000100800 */
[----:B--2---:R-:W-:Y:S01]  /*13bf0*/  IMAD R0, R0, 0x8, R7 ;  /* 0x0000000800007824 */ /* 0x004fe200078e0207 */
[----:B---3--:R-:W-:-:S04]  /*13c00*/  SHF.L.U32 R2, R2, 0x1f, RZ ;  /* 0x0000001f02027819 */ /* 0x008fc800000006ff */
[----:B------:R-:W2:Y:S02]  /*13c10*/  SYNCS.PHASECHK.TRANS64.TRYWAIT P0, [R0+URZ+0x28840], R2 ;  /* 0x02884002000075a7 */ /* 0x000ea4000800017f */
[----:B--2---:R-:W-:Y:S05]  /*13c20*/  @!P0 BRA `(.L_x_1490) ;  /* 0x00000048007c8947 */ /* 0x004fea0003800000 */
.L_x_1593:
        /* <DEDUP_REMOVED lines=11> */
.L_x_1491:
[----:B------:R-:W3:Y:S04]  /*13ce0*/  LDL R5, [R1] ;  /* 0x0000000001057983 */ /* 0x000ee80000100800 */
[----:B------:R-:W3:Y:S04]  /*13cf0*/  LDL R4, [R1+0x4] ;  /* 0x0000040001047983 */ /* 0x000ee80000100800 */
[----:B------:R-:W4:Y:S04]  /*13d00*/  LDL R6, [R1+0x8] ;  /* 0x0000080001067983 */ /* 0x000f280000100800 */
[----:B------:R-:W4:Y:S04]  /*13d10*/  LDL R3, [R1+0x14] ;  /* 0x0000140001037983 */ /* 0x000f280000100800 */
[----:B--2---:R-:W2:Y:S01]  /*13d20*/  LDL.LU R2, [R1+0x18] ;  /* 0x0000180001027983 */ /* 0x004ea20000300800 */
[----:B------:R-:W-:-:S02]  /*13d30*/  R2UR UR9, R0 ;  /* 0x00000000000972ca */ /* 0x000fc400000e0000 */
[----:B------:R-:W-:Y:S01]  /*13d40*/  PLOP3.LUT P0, PT, PT, PT, PT, 0x80, 0x0 ;  /* 0x000000000000781c */ /* 0x000fe20003f0f070 */
[----:B------:R-:W-:Y:S01]  /*13d50*/  UIADD3 UR4, UP0, UR38, 0x370, URZ ;  /* 0x0000037026047890 */ /* 0x000fe2000ff1e03f */
[----:B------:R-:W-:Y:S02]  /*13d60*/  R2UR UR12, R18 ;  /* 0x00000000120c72ca */ /* 0x000fe400000e0000 */
[----:B-----5:R-:W-:-:S07]  /*13d70*/  R2UR UR13, R17 ;  /* 0x00000000110d72ca */ /* 0x020fce00000e0000 */
[----:B------:R-:W-:Y:S01]  /*13d80*/  UIADD3 UR9, UR9, 0x28830, URZ ;  /* 0x0002883009097890 */ /* 0x000fe2000fffe03f */
[----:B------:R-:W-:Y:S01]  /*13d90*/  UMOV UR10, URZ ;  /* 0x0000003f000a7c82 */ /* 0x000fe20008000000 */
[----:B------:R-:W-:Y:S01]  /*13da0*/  UMOV UR7, 0x14f00000 ;  /* 0x14f0000000077882 */ /* 0x000fe20000000000 */
[----:B------:R-:W-:Y:S01]  /*13db0*/  UMOV UR15, 0x40 ;  /* 0x00000040000f7882 */ /* 0x000fe20000000000 */
[----:B---3--:R-:W-:Y:S01]  /*13dc0*/  IMAD R0, R4, 0x8000, R5 ;  /* 0x0000800004007824 */ /* 0x008fe200078e0205 */
[----:B----4-:R-:W-:-:S04]  /*13dd0*/  R2UR UR11, R6 ;  /* 0x00000000060b72ca */ /* 0x010fc800000e0000 */
[----:B------:R-:W-:Y:S02]  /*13de0*/  R2UR UR6, R0 ;  /* 0x00000000000672ca */ /* 0x000fe400000e0000 */
[----:B------:R-:W-:Y:S02]  /*13df0*/  R2UR UR5, R3 ;  /* 0x00000000030572ca */ /* 0x000fe400000e0000 */
[----:B--2---:R-:W-:-:S09]  /*13e00*/  LOP3.LUT R2, R2, 0xfffffffe, RZ, 0xc0, !PT ;  /* 0xfffffffe02027812 */ /* 0x004fd200078ec0ff */
[----:B------:R-:W-:Y:S02]  /*13e10*/  UIADD3 UR8, UR6, 0x18400, URZ ;  /* 0x0001840006087890 */ /* 0x000fe4000fffe03f */
[----:B------:R-:W-:Y:S02]  /*13e20*/  ULEA UR11, UR11, UR5, 0x7 ;  /* 0x000000050b0b7291 */ /* 0x000fe4000f8e383f */
[----:B------:R-:W-:Y:S02]  /*13e30*/  UIADD3.X UR5, URZ, UR39, URZ, UP0, !UPT ;  /* 0x000000273f057290 */ /* 0x000fe400087fe43f */
[----:B------:R-:W-:Y:S01]  /*13e40*/  UIADD3 UR14, UR6, 0x1c400, URZ ;  /* 0x0001c400060e7890 */ /* 0x000fe2000fffe03f */
[----:B------:R-:W-:Y:S02]  /*13e50*/  @P0 LOP3.LUT R2, R2, 0x1, RZ, 0xfc, !PT ;  /* 0x0000000102020812 */ /* 0x000fe400078efcff */
[----:B------:R-:W-:-:S04]  /*13e60*/  UMOV UR6, 0x0 ;  /* 0x0000000000067882 */ /* 0x000fc80000000000 */
[----:B------:R2:W-:Y:S01]  /*13e70*/  UTMALDG.4D [UR8], [UR4], desc[UR6] ;  /* 0x00000608040075b4 */ /* 0x0005e20008019000 */
[----:B------:R3:W-:Y:S01]  /*13e80*/  STL [R1+0x18], R2 ;  /* 0x0000180201007387 */ /* 0x0007e20000100800 */
[----:B--2---:R-:W-:Y:S01]  /*13e90*/  UMOV UR8, UR14 ;  /* 0x0000000e00087c82 */ /* 0x004fe20008000000 */
[----:B------:R-:W-:Y:S02]  /*13ea0*/  UMOV UR10, UR15 ;  /* 0x0000000f000a7c82 */ /* 0x000fe40008000000 */
[----:B------:R3:W-:Y:S01]  /*13eb0*/  UTMALDG.4D [UR8], [UR4], desc[UR6] ;  /* 0x00000608040075b4 */ /* 0x0007e20008019000 */
[----:B------:R-:W-:Y:S02]  /*13ec0*/  NOP ;  /* 0x0000000000007918 */ /* 0x000fe40000000000 */
.L_x_1487:
[----:B----4-:R-:W4:Y:S04]  /*13ed0*/  LDL R0, [R1] ;  /* 0x0000000001007983 */ /* 0x010f280000100800 */
[----:B------:R-:W5:Y:S01]  /*13ee0*/  LDL.LU R3, [R1+0x34] ;  /* 0x0000340001037983 */ /* 0x000f620000300800 */
[----:B------:R-:W-:Y:S05]  /*13ef0*/  WARPSYNC.ALL ;  /* 0x0000000000007948 */ /* 0x000fea0003800000 */
[----:B---3--:R-:W-:Y:S01]  /*13f00*/  ULDC.64 UR4, c[0x0][0x298] ;  /* 0x0000a60000047ab9 */ /* 0x008fe20000000a00 */
[----:B------:R-:W-:Y:S01]  /*13f10*/  BSSY B6, `(.L_x_1492) ;  /* 0x000001c000067945 */ /* 0x000fe20003800000 */
[----:B------:R-:W-:Y:S01]  /*13f20*/  BAR.SYNC.DEFER_BLOCKING 0x8, 0x180 ;  /* 0x0206000000007b1d */ /* 0x000fe20000010000 */
[----:B----4-:R-:W-:Y:S01]  /*13f30*/  VIADD R0, R0, 0x10400 ;  /* 0x0001040000007836 */ /* 0x010fe20000000000 */
[----:B-----5:R-:W-:Y:S01]  /*13f40*/  SHF.R.S32.HI R2, RZ, 0x1f, R3 ;  /* 0x0000001fff027819 */ /* 0x020fe20000011403 */
[----:B------:R-:W-:-:S03]  /*13f50*/  IMAD.WIDE.U32 R4, R3, UR4, RZ ;  /* 0x0000000403047c25 */ /* 0x000fc6000f8e00ff */
[----:B------:R-:W-:Y:S01]  /*13f60*/  LOP3.LUT P0, RZ, R0, 0x3ff, RZ, 0xc0, !PT ;  /* 0x000003ff00ff7812 */ /* 0x000fe2000780c0ff */
[----:B------:R-:W-:Y:S01]  /*13f70*/  IMAD R2, R2, UR4, RZ ;  /* 0x0000000402027c24 */ /* 0x000fe2000f8e02ff */
[----:B------:R3:W-:Y:S03]  /*13f80*/  STL.64 [R1+0x40], R4 ;  /* 0x0000400401007387 */ /* 0x0007e60000100a00 */
[----:B------:R-:W-:-:S04]  /*13f90*/  IMAD R2, R3, UR5, R2 ;  /* 0x0000000503027c24 */ /* 0x000fc8000f8e0202 */
[----:B------:R-:W-:-:S05]  /*13fa0*/  IMAD.IADD R0, R5, 0x1, R2 ;  /* 0x0000000105007824 */ /* 0x000fca00078e0202 */
[----:B------:R3:W-:Y:S01]  /*13fb0*/  STL [R1+0x34], R0 ;  /* 0x0000340001007387 */ /* 0x0007e20000100800 */
[----:B------:R-:W-:Y:S05]  /*13fc0*/  @!P0 BRA `(.L_x_1493) ;  /* 0x0000000000408947 */ /* 0x000fea0003800000 */
[----:B------:R-:W-:Y:S01]  /*13fd0*/  MOV R2, 0x0 ;  /* 0x0000000000027802 */ /* 0x000fe20000000f00 */
[----:B------:R-:W-:Y:S01]  /*13fe0*/  ULDC.64 UR4, c[0x4][0xa0] ;  /* 0x0100280000047ab9 */ /* 0x000fe20000000a00 */
[----:B------:R-:W-:Y:S01]  /*13ff0*/  ULDC.64 UR6, c[0x4][0xa8] ;  /* 0x01002a0000067ab9 */ /* 0x000fe20000000a00 */
[----:B------:R-:W-:Y:S01]  /*14000*/  ULDC.64 UR8, c[0x4][0x20] ;  /* 0x0100080000087ab9 */ /* 0x000fe20000000a00 */
[----:B---3--:R-:W-:Y:S02]  /*14010*/  IMAD.U32 R4, RZ, RZ, UR4 ;  /* 0x00000004ff047e24 */ /* 0x008fe4000f8e00ff */
        /* <DEDUP_REMOVED lines=11> */
.L_x_1493:
[----:B------:R-:W-:Y:S05]  /*140d0*/  BSYNC B6 ;  /* 0x0000000000067941 */ /* 0x000fea0003800000 */
.L_x_1492:
[----:B---3--:R-:W3:Y:S01]  /*140e0*/  LDL.LU R0, [R1+0x34] ;  /* 0x0000340001007983 */ /* 0x008ee20000300800 */
[----:B--2---:R-:W2:Y:S01]  /*140f0*/  LDC R7, c[0x0][0x448] ;  /* 0x00011200ff077b82 */ /* 0x004ea20000000800 */
[----:B------:R-:W-:Y:S01]  /*14100*/  ULDC.64 UR4, c[0x0][0x2d8] ;  /* 0x0000b60000047ab9 */ /* 0x000fe20000000a00 */
[----:B------:R-:W-:Y:S01]  /*14110*/  ULDC.64 UR6, c[0x0][0x280] ;  /* 0x0000a00000067ab9 */ /* 0x000fe20000000a00 */
[----:B------:R-:W3:Y:S04]  /*14120*/  LDL.LU.64 R2, [R1+0x40] ;  /* 0x0000400001027983 */ /* 0x000ee80000300a00 */
[----:B------:R-:W4:Y:S01]  /*14130*/  LDL R8, [R1+0x2c] ;  /* 0x00002c0001087983 */ /* 0x000f220000100800 */
[----:B------:R-:W0:Y:S01]  /*14140*/  S2R R5, SR_TID.X ;  /* 0x0000000000057919 */ /* 0x000e220000002100 */
[----:B------:R-:W1:Y:S01]  /*14150*/  S2R R6, SR_TID.X ;  /* 0x0000000000067919 */ /* 0x000e620000002100 */
[----:B0-----:R-:W-:-:S04]  /*14160*/  LOP3.LUT R5, R5, 0x7f, RZ, 0xc0, !PT ;  /* 0x0000007f05057812 */ /* 0x001fc800078ec0ff */
[----:B------:R-:W-:Y:S01]  /*14170*/  SHF.R.U32.HI R5, RZ, 0x3, R5 ;  /* 0x00000003ff057819 */ /* 0x000fe20000011605 */
[----:B-1----:R-:W-:-:S05]  /*14180*/  IMAD.SHL.U32 R9, R6, 0x10, RZ ;  /* 0x0000001006097824 */ /* 0x002fca00078e00ff */
[----:B------:R-:W-:Y:S01]  /*14190*/  LOP3.LUT R9, R5, 0x70, R9, 0xf8, !PT ;  /* 0x0000007005097812 */ /* 0x000fe200078ef809 */
[----:B---3--:R-:W-:Y:S01]  /*141a0*/  IMAD.MOV.U32 R3, RZ, RZ, R0 ;  /* 0x000000ffff037224 */ /* 0x008fe200078e0000 */
[----:B------:R-:W-:-:S05]  /*141b0*/  SHF.R.S32.HI R0, RZ, 0x1f, R18 ;  /* 0x0000001fff007819 */ /* 0x000fca0000011412 */
[----:B------:R-:W-:Y:S02]  /*141c0*/  IMAD R0, R0, UR4, RZ ;  /* 0x0000000400007c24 */ /* 0x000fe4000f8e02ff */
[----:B------:R-:W-:-:S04]  /*141d0*/  IMAD.WIDE.U32 R2, R18, UR4, R2 ;  /* 0x0000000412027c25 */ /* 0x000fc8000f8e0002 */
[----:B------:R-:W-:Y:S01]  /*141e0*/  IMAD R0, R18, UR5, R0 ;  /* 0x0000000512007c24 */ /* 0x000fe2000f8e0200 */
[----:B------:R-:W-:Y:S02]  /*141f0*/  ULDC.64 UR4, c[0x0][0xa00] ;  /* 0x0002800000047ab9 */ /* 0x000fe40000000a00 */
[----:B------:R-:W-:Y:S01]  /*14200*/  ISETP.NE.U32.AND P0, PT, RZ, UR4, PT ;  /* 0x00000004ff007c0c */ /* 0x000fe2000bf05070 */
[----:B------:R-:W-:Y:S01]  /*14210*/  IMAD.IADD R3, R3, 0x1, R0 ;  /* 0x0000000103037824 */ /* 0x000fe200078e0200 */
[----:B------:R-:W-:Y:S02]  /*14220*/  SHF.R.S32.HI R0, RZ, 0x1f, R19 ;  /* 0x0000001fff007819 */ /* 0x000fe40000011413 */
[----:B------:R-:W-:Y:S01]  /*14230*/  ISETP.NE.AND.EX P0, PT, RZ, UR5, PT, P0 ;  /* 0x00000005ff007c0c */ /* 0x000fe2000bf05300 */
[----:B------:R-:W-:-:S03]  /*14240*/  ULDC.64 UR4, c[0x0][0x2e0] ;  /* 0x0000b80000047ab9 */ /* 0x000fc60000000a00 */
[----:B------:R-:W-:Y:S02]  /*14250*/  SEL R4, R0, RZ, !P0 ;  /* 0x000000ff00047207 */ /* 0x000fe40004000000 */
[----:B------:R-:W-:Y:S02]  /*14260*/  SEL R0, R19, RZ, !P0 ;  /* 0x000000ff13007207 */ /* 0x000fe40004000000 */
[----:B--2---:R-:W-:Y:S01]  /*14270*/  ISETP.NE.AND P0, PT, R7, 0x1, PT ;  /* 0x000000010700780c */ /* 0x004fe20003f05270 */
[----:B------:R-:W-:-:S12]  /*14280*/  IMAD R4, R4, UR4, RZ ;  /* 0x0000000404047c24 */ /* 0x000fd8000f8e02ff */
[----:B------:R-:W0:Y:S01]  /*14290*/  @P0 LDC R5, c[0x0][0x44c] ;  /* 0x00011300ff050b82 */ /* 0x000e220000000800 */
[----:B------:R-:W-:-:S07]  /*142a0*/  IMAD.WIDE.U32 R2, R0, UR4, R2 ;  /* 0x0000000400027c25 */ /* 0x000fce000f8e0002 */
[----:B------:R-:W1:Y:S01]  /*142b0*/  @P0 LDC R6, c[0x0][0x450] ;  /* 0x00011400ff060b82 */ /* 0x000e620000000800 */
[----:B------:R-:W-:Y:S01]  /*142c0*/  IMAD R0, R0, UR5, R4 ;  /* 0x0000000500007c24 */ /* 0x000fe2000f8e0204 */
[----:B------:R-:W-:Y:S01]  /*142d0*/  ULDC.64 UR4, c[0x0][0x2d0] ;  /* 0x0000b40000047ab9 */ /* 0x000fe20000000a00 */
[----:B----4-:R-:W-:Y:S02]  /*142e0*/  IMAD.IADD R4, R9, 0x1, R8 ;  /* 0x0000000109047824 */ /* 0x010fe400078e0208 */
[----:B------:R-:W2:Y:S01]  /*142f0*/  S2R R9, SR_TID.X ;  /* 0x0000000000097919 */ /* 0x000ea20000002100 */
[----:B------:R-:W-:Y:S02]  /*14300*/  IMAD.IADD R3, R3, 0x1, R0 ;  /* 0x0000000103037824 */ /* 0x000fe400078e0200 */
[----:B------:R-:W-:Y:S02]  /*14310*/  IMAD.MOV.U32 R0, RZ, RZ, R4 ;  /* 0x000000ffff007224 */ /* 0x000fe400078e0004 */
[----:B0-----:R-:W-:-:S05]  /*14320*/  @P0 IMAD.HI.U32 R5, R4, R5, RZ ;  /* 0x0000000504050227 */ /* 0x001fca00078e00ff */
[----:B-1----:R-:W-:-:S05]  /*14330*/  @P0 SHF.R.U32.HI R0, RZ, R6, R5 ;  /* 0x00000006ff000219 */ /* 0x002fca0000011605 */
[----:B------:R-:W-:-:S04]  /*14340*/  IMAD.MOV R5, RZ, RZ, -R0 ;  /* 0x000000ffff057224 */ /* 0x000fc800078e0a00 */
[----:B------:R-:W-:Y:S01]  /*14350*/  IMAD R4, R7, R5, R4 ;  /* 0x0000000507047224 */ /* 0x000fe200078e0204 */
[----:B------:R-:W-:Y:S01]  /*14360*/  SHF.R.S32.HI R5, RZ, 0x1f, R0 ;  /* 0x0000001fff057819 */ /* 0x000fe20000011400 */
[----:B------:R-:W-:-:S04]  /*14370*/  IMAD.WIDE.U32 R2, R0, UR4, R2 ;  /* 0x0000000400027c25 */ /* 0x000fc8000f8e0002 */
[----:B------:R-:W-:Y:S02]  /*14380*/  IMAD R5, R5, UR4, RZ ;  /* 0x0000000405057c24 */ /* 0x000fe4000f8e02ff */
[----:B--2---:R-:W-:Y:S02]  /*14390*/  IMAD.SHL.U32 R9, R9, 0x8, RZ ;  /* 0x0000000809097824 */ /* 0x004fe400078e00ff */
[----:B------:R-:W-:Y:S01]  /*143a0*/  IMAD R0, R0, UR5, R5 ;  /* 0x0000000500007c24 */ /* 0x000fe2000f8e0205 */
[----:B------:R-:W-:Y:S02]  /*143b0*/  ULDC.64 UR4, c[0x0][0x2c8] ;  /* 0x0000b20000047ab9 */ /* 0x000fe40000000a00 */
[----:B------:R-:W-:Y:S01]  /*143c0*/  LOP3.LUT R9, R9, 0x38, RZ, 0xc0, !PT ;  /* 0x0000003809097812 */ /* 0x000fe200078ec0ff */
[----:B------:R-:W-:Y:S01]  /*143d0*/  IMAD.IADD R3, R3, 0x1, R0 ;  /* 0x0000000103037824 */ /* 0x000fe200078e0200 */
[----:B------:R-:W-:Y:S02]  /*143e0*/  SHF.R.S32.HI R0, RZ, 0x1f, R4 ;  /* 0x0000001fff007819 */ /* 0x000fe40000011404 */
[----:B------:R-:W-:Y:S01]  /*143f0*/  LOP3.LUT R9, R9, 0x40, RZ, 0xfc, !PT ;  /* 0x0000004009097812 */ /* 0x000fe200078efcff */
[----:B------:R-:W-:-:S04]  /*14400*/  IMAD.WIDE.U32 R2, R4, UR4, R2 ;  /* 0x0000000404027c25 */ /* 0x000fc8000f8e0002 */
[----:B------:R-:W-:Y:S01]  /*14410*/  IMAD R0, R0, UR4, RZ ;  /* 0x0000000400007c24 */ /* 0x000fe2000f8e02ff */
[----:B------:R-:W-:Y:S02]  /*14420*/  ULDC UR4, c[0x0][0x2b8] ;  /* 0x0000ae0000047ab9 */ /* 0x000fe40000000800 */
[----:B------:R-:W-:Y:S02]  /*14430*/  ISETP.GE.AND P1, PT, R9, UR4, PT ;  /* 0x0000000409007c0c */ /* 0x000fe4000bf26270 */
[----:B------:R0:W5:Y:S01]  /*14440*/  LDL R9, [R1+0x24] ;  /* 0x0000240001097983 */ /* 0x0001620000100800 */
[----:B------:R-:W1:Y:S01]  /*14450*/  S2R R5, SR_TID.X ;  /* 0x0000000000057919 */ /* 0x000e620000002100 */
[----:B------:R-:W-:Y:S01]  /*14460*/  IMAD R0, R4, UR5, R0 ;  /* 0x0000000504007c24 */ /* 0x000fe2000f8e0200 */
[----:B------:R-:W-:-:S03]  /*14470*/  LEA R4, P2, R2, UR6, 0x1 ;  /* 0x0000000602047c11 */ /* 0x000fc6000f8408ff */
[----:B------:R-:W-:-:S05]  /*14480*/  IMAD.IADD R0, R3, 0x1, R0 ;  /* 0x0000000103007824 */ /* 0x000fca00078e0200 */
[----:B------:R-:W-:Y:S01]  /*14490*/  LEA.HI.X R3, R2, UR7, R0, 0x1, P2 ;  /* 0x0000000702037c11 */ /* 0x000fe200090f0c00 */
[----:B-1----:R-:W-:-:S05]  /*144a0*/  IMAD.SHL.U32 R10, R5, 0x8, RZ ;  /* 0x00000008050a7824 */ /* 0x002fca00078e00ff */
[----:B------:R-:W-:-:S04]  /*144b0*/  LOP3.LUT R10, R10, 0x38, RZ, 0xc0, !PT ;  /* 0x000000380a0a7812 */ /* 0x000fc800078ec0ff */
[----:B------:R-:W-:Y:S01]  /*144c0*/  ISETP.GE.AND P0, PT, R10, UR4, PT ;  /* 0x000000040a007c0c */ /* 0x000fe2000bf06270 */
[----:B------:R-:W-:-:S03]  /*144d0*/  UMOV UR4, 0xffffffff ;  /* 0xffffffff00047882 */ /* 0x000fc60000000000 */
[----:B0-----:R-:W-:Y:S09]  /*144e0*/  BRA.DIV UR4, `(.L_x_1494) ;  /* 0x0000004204607947 */ /* 0x001ff2000b800000 */
[----:B------:R-:W0:Y:S01]  /*144f0*/  S2R R5, SR_TID.X ;  /* 0x0000000000057919 */ /* 0x000e220000002100 */
[----:B------:R-:W2:Y:S01]  /*14500*/  LDL.LU R8, [R1+0x2c] ;  /* 0x00002c0001087983 */ /* 0x000ea20000300800 */
[----:B0-----:R-:W-:-:S04]  /*14510*/  LOP3.LUT R5, R5, 0x7f, RZ, 0xc0, !PT ;  /* 0x0000007f05057812 */ /* 0x001fc800078ec0ff */
[----:B------:R-:W-:Y:S02]  /*14520*/  SHF.R.U32.HI R6, RZ, 0x3, R5 ;  /* 0x00000003ff067819 */ /* 0x000fe40000011605 */
[----:B------:R-:W3:Y:S03]  /*14530*/  LDL.LU R5, [R1+0x30] ;  /* 0x0000300001057983 */ /* 0x000ee60000300800 */
[----:B--2---:R-:W-:Y:S02]  /*14540*/  IMAD.IADD R0, R6, 0x1, R8 ;  /* 0x0000000106007824 */ /* 0x004fe400078e0208 */
[----:B------:R-:W-:Y:S01]  /*14550*/  SHFL.IDX PT, R6, R3, RZ, 0x181f ;  /* 0x00181fff03067589 */ /* 0x000fe200000e0000 */
[----:B---3--:R-:W-:-:S03]  /*14560*/  IMAD R2, R5, R7, RZ ;  /* 0x0000000705027224 */ /* 0x008fc600078e02ff */
[----:B------:R-:W0:Y:S02]  /*14570*/  SHFL.IDX PT, R7, R4, RZ, 0x181f ;  /* 0x00181fff04077589 */ /* 0x000e2400000e0000 */
[C---:B------:R-:W-:Y:S01]  /*14580*/  ISETP.GE.AND P4, PT, R0.reuse, R2, PT ;  /* 0x000000020000720c */ /* 0x040fe20003f86270 */
[----:B------:R-:W-:-:S05]  /*14590*/  VIADD R5, R0, 0x10 ;  /* 0x0000001000057836 */ /* 0x000fca0000000000 */
[----:B------:R-:W-:Y:S02]  /*145a0*/  ISETP.GE.AND P2, PT, R5, R2, PT ;  /* 0x000000020500720c */ /* 0x000fe40003f46270 */
[----:B------:R-:W1:Y:S04]  /*145b0*/  SHFL.IDX PT, R5, R4, 0x1, 0x181f ;  /* 0x00381f0004057f89 */ /* 0x000e6800000e0000 */
[----:B------:R-:W2:Y:S01]  /*145c0*/  SHFL.IDX PT, R8, R3, 0x1, 0x181f ;  /* 0x00381f0003087f89 */ /* 0x000ea200000e0000 */
[----:B0-----:R-:W-:-:S05]  /*145d0*/  @!P4 LEA R7, P3, R10, R7, 0x1 ;  /* 0x000000070a07c211 */ /* 0x001fca00078608ff */
[----:B------:R-:W-:-:S05]  /*145e0*/  @!P4 IMAD.X R6, RZ, RZ, R6, P3 ;  /* 0x000000ffff06c224 */ /* 0x000fca00018e0606 */
[----:B------:R-:W-:-:S04]  /*145f0*/  @!P4 LOP3.LUT R7, R7, R6, RZ, 0x3c, !PT ;  /* 0x000000060707c212 */ /* 0x000fc800078e3cff */
[----:B------:R-:W-:-:S04]  /*14600*/  @!P4 LOP3.LUT R6, R7, R6, RZ, 0x3c, !PT ;  /* 0x000000060706c212 */ /* 0x000fc800078e3cff */
[----:B------:R-:W-:-:S05]  /*14610*/  @!P4 LOP3.LUT R7, R7, R6, RZ, 0x3c, !PT ;  /* 0x000000060707c212 */ /* 0x000fca00078e3cff */
[----:B-----5:R-:W-:Y:S04]  /*14620*/  @!P4 LDGSTS.E.BYPASS.LTC128B.128 [R9+0x10400], desc[UR50][R6.64], !P0 ;  /* 0x104000000609cfae */ /* 0x020fe8000c101d72 */
[----:B------:R1:W-:Y:S02]  /*14630*/  @!P4 LDGSTS.E.BYPASS.LTC128B.128 [R9+0x14400], desc[UR50][R6.64+0x80], !P1 ;  /* 0x144000800609cfae */ /* 0x0003e4000c901d72 */
[----:B-1----:R-:W-:-:S05]  /*14640*/  @!P2 LEA R7, P3, R10, R5, 0x1 ;  /* 0x000000050a07a211 */ /* 0x002fca00078608ff */
[----:B--2---:R-:W-:-:S05]  /*14650*/  @!P2 IMAD.X R6, RZ, RZ, R8, P3 ;  /* 0x000000ffff06a224 */ /* 0x004fca00018e0608 */
[----:B------:R-:W-:-:S04]  /*14660*/  @!P2 LOP3.LUT R7, R7, R6, RZ, 0x3c, !PT ;  /* 0x000000060707a212 */ /* 0x000fc800078e3cff */
[----:B------:R-:W-:Y:S01]  /*14670*/  @!P2 LOP3.LUT R6, R7, R6, RZ, 0x3c, !PT ;  /* 0x000000060706a212 */ /* 0x000fe200078e3cff */
[----:B------:R-:W-:-:S03]  /*14680*/  VIADD R5, R0, 0x20 ;  /* 0x0000002000057836 */ /* 0x000fc60000000000 */
        /* <DEDUP_REMOVED lines=50> */
[----:B------:R-:W0:Y:S04]  /*149b0*/  SHFL.IDX PT, R3, R3, 0x7, 0x181f ;  /* 0x00f81f0003037f89 */ /* 0x000e2800000e0000 */
[----:B------:R1:W-:Y:S04]  /*149c0*/  @!P2 LDGSTS.E.BYPASS.LTC128B.128 [R9+0x13400], desc[UR50][R6.64], !P0 ;  /* 0x134000000609afae */ /* 0x0003e8000c101d72 */
[----:B------:R1:W-:Y:S04]  /*149d0*/  @!P2 LDGSTS.E.BYPASS.LTC128B.128 [R9+0x17400], desc[UR50][R6.64+0x80], !P1 ;  /* 0x174000800609afae */ /* 0x0003e8000c901d72 */
[----:B------:R-:W2:Y:S02]  /*149e0*/  SHFL.IDX PT, R4, R4, 0x7, 0x181f ;  /* 0x00f81f0004047f89 */ /* 0x000ea400000e0000 */
.L_x_1610:
[----:B------:R-:W-:Y:S01]  /*149f0*/  VIADD R0, R0, 0x70 ;  /* 0x0000007000007836 */ /* 0x000fe20000000000 */
[----:B------:R-:W-:Y:S04]  /*14a00*/  BSSY B0, `(.L_x_1495) ;  /* 0x000000a000007945 */ /* 0x000fe80003800000 */
[----:B------:R-:W-:-:S13]  /*14a10*/  ISETP.GE.AND P2, PT, R0, R2, PT ;  /* 0x000000020000720c */ /* 0x000fda0003f46270 */
[----:B------:R-:W-:Y:S05]  /*14a20*/  @P2 BRA `(.L_x_1496) ;  /* 0x00000000001c2947 */ /* 0x000fea0003800000 */
[----:B--2---:R-:W-:-:S05]  /*14a30*/  LEA R2, P2, R10, R4, 0x1 ;  /* 0x000000040a027211 */ /* 0x004fca00078408ff */
[----:B0-----:R-:W-:-:S05]  /*14a40*/  IMAD.X R3, RZ, RZ, R3, P2 ;  /* 0x000000ffff037224 */ /* 0x001fca00010e0603 */
[----:B------:R-:W-:Y:S01]  /*14a50*/  @!PT LDS RZ, [RZ] ;  /* 0x00000000fffff984 */ /* 0x000fe20000000800 */
[----:B------:R-:W-:Y:S01]  /*14a60*/  @!PT LDS RZ, [RZ] ;  /* 0x00000000fffff984 */ /* 0x000fe20000000800 */
[----:B------:R-:W-:Y:S01]  /*14a70*/  @!PT LDS RZ, [RZ] ;  /* 0x00000000fffff984 */ /* 0x000fe20000000800 */
[----:B------:R3:W-:Y:S04]  /*14a80*/  LDGSTS.E.BYPASS.LTC128B.128 [R9+0x13c00], desc[UR50][R2.64], !P0 ;  /* 0x13c0000002097fae */ /* 0x0007e8000c101d72 */
[----:B------:R3:W-:Y:S02]  /*14a90*/  LDGSTS.E.BYPASS.LTC128B.128 [R9+0x17c00], desc[UR50][R2.64+0x80], !P1 ;  /* 0x17c0008002097fae */ /* 0x0007e4000c901d72 */
.L_x_1496:
[----:B------:R-:W-:Y:S05]  /*14aa0*/  BSYNC B0 ;  /* 0x0000000000007941 */ /* 0x000fea0003800000 */
.L_x_1495:
[----:B-1-3--:R-:W3:Y:S01]  /*14ab0*/  LDL R9, [R1] ;  /* 0x0000000001097983 */ /* 0x00aee20000100800 */
[----:B------:R-:W-:Y:S01]  /*14ac0*/  PLOP3.LUT P0, PT, PT, PT, PT, 0x80, 0x0 ;  /* 0x000000000000781c */ /* 0x000fe20003f0f070 */
[----:B------:R-:W-:Y:S01]  /*14ad0*/  NOP ;  /* 0x0000000000007918 */ /* 0x000fe20000000000 */
[----:B---3--:R-:W-:-:S11]  /*14ae0*/  VIADD R10, R9, 0x28800 ;  /* 0x00028800090a7836 */ /* 0x008fd60000000000 */
.L_x_1497:
[----:B------:R-:W3:Y:S01]  /*14af0*/  LDL R2, [R1] ;  /* 0x0000000001027983 */ /* 0x000ee20000100800 */
[----:B------:R-:W-:Y:S02]  /*14b00*/  PLOP3.LUT P1, PT, P1, P0, PT, 0xa2, 0x0 ;  /* 0x000000000000781c */ /* 0x000fe40000f21472 */
[----:B---3--:R-:W-:-:S08]  /*14b10*/  @P0 R2UR P1, UR4, R2 ;  /* 0x00000000020402ca */ /* 0x008fd00000020000 */
[----:B------:R-:W-:-:S05]  /*14b20*/  @P0 PLOP3.LUT P0, PT, P1, PT, PT, 0x80, 0x0 ;  /* 0x000000000000081c */ /* 0x000fca0000f0f070 */
[----:B------:R-:W-:Y:S01]  /*14b30*/  @!P1 SYNCS.ARRIVE.TRANS64.RED.A0T1 RZ, [UR4+0x28800], RZ ;  /* 0x028800ffffff99a7 */ /* 0x000fe20008200404 */
[----:B------:R-:W-:Y:S07]  /*14b40*/  @!P1 ARRIVES.LDGSTSBAR.64.TRANSCNT [UR4+0x28800] ;  /* 0x02880000ff0099b0 */ /* 0x000fee0008000a84 */
[----:B------:R-:W-:Y:S05]  /*14b50*/  @P0 BRA.U.ANY `(.L_x_1497) ;  /* 0xfffffffd00e40947 */ /* 0x000fea000393ffff */
[----:B0-----:R-:W3:Y:S02]  /*14b60*/  LDL.LU R3, [R1+0x3c] ;  /* 0x00003c0001037983 */ /* 0x001ee40000300800 */
[----:B---3--:R-:W-:-:S05]  /*14b70*/  VIADD R3, R3, 0x1 ;  /* 0x0000000103037836 */ /* 0x008fca0000000000 */
        /* <DEDUP_REMOVED lines=10> */
.L_x_1611:
[----:B------:R-:W-:Y:S05]  /*14c20*/  BSYNC B0 ;  /* 0x0000000000007941 */ /* 0x000fea0003800000 */
.L_x_1498:
[----:B------:R-:W3:Y:S04]  /*14c30*/  LDL R3, [R1+0x28] ;  /* 0x0000280001037983 */ /* 0x000ee80000100800 */
[----:B0-----:R-:W4:Y:S01]  /*14c40*/  LDL R2, [R1+0x20] ;  /* 0x0000200001027983 */ /* 0x001f220000100800 */
[----:B------:R-:W-:Y:S01]  /*14c50*/  BSSY B0, `(.L_x_1500) ;  /* 0x00001f3000007945 */ /* 0x000fe20003800000 */
[----:B---3--:R-:W-:-:S05]  /*14c60*/  VIADD R0, R3, 0xfffffffe ;  /* 0xfffffffe03007836 */ /* 0x008fca0000000000 */
[----:B----4-:R-:W-:-:S13]  /*14c70*/  ISETP.GE.AND P0, PT, R0, R2, PT ;  /* 0x000000020000720c */ /* 0x010fda0003f06270 */
[----:B------:R-:W-:Y:S05]  /*14c80*/  @!P0 BRA `(.L_x_1501) ;  /* 0x0000001c00bc8947 */ /* 0x000fea0003800000 */
[----:B------:R-:W-:Y:S01]  /*14c90*/  LOP3.LUT R8, RZ, R2, RZ, 0x33, !PT ;  /* 0x00000002ff087212 */ /* 0x000fe200078e33ff */
[----:B------:R-:W-:Y:S01]  /*14ca0*/  IMAD.MOV R2, RZ, RZ, -R3 ;  /* 0x000000ffff027224 */ /* 0x000fe200078e0a03 */
[----:B------:R-:W-:Y:S04]  /*14cb0*/  BSSY B2, `(.L_x_1502) ;  /* 0x00000a9000027945 */ /* 0x000fe80003800000 */
[----:B------:R-:W-:-:S05]  /*14cc0*/  VIADDMNMX R8, R2, 0x1, R8, !PT ;  /* 0x0000000102087846 */ /* 0x000fca0007800108 */
[----:B------:R-:W-:-:S05]  /*14cd0*/  IMAD.IADD R2, R3, 0x1, R8 ;  /* 0x0000000103027824 */ /* 0x000fca00078e0208 */
[----:B------:R-:W-:-:S04]  /*14ce0*/  LOP3.LUT R2, R2, 0x1, RZ, 0xc0, !PT ;  /* 0x0000000102027812 */ /* 0x000fc800078ec0ff */
[----:B------:R-:W-:-:S13]  /*14cf0*/  ISETP.NE.U32.AND P0, PT, R2, 0x1, PT ;  /* 0x000000010200780c */ /* 0x000fda0003f05070 */
[----:B------:R-:W-:Y:S05]  /*14d00*/  @P0 BRA `(.L_x_1503) ;  /* 0x00000008008c0947 */ /* 0x000fea0003800000 */
[----:B------:R-:W3:Y:S04]  /*14d10*/  LDL R5, [R1+0x18] ;  /* 0x0000180001057983 */ /* 0x000ee80000100800 */
[----:B--2---:R-:W2:Y:S04]  /*14d20*/  LDL R4, [R1+0x4] ;  /* 0x0000040001047983 */ /* 0x004ea80000100800 */
[----:B------:R-:W4:Y:S01]  /*14d30*/  LDL R3, [R1+0x10] ;  /* 0x0000100001037983 */ /* 0x000f220000100800 */
[----:B------:R-:W-:Y:S01]  /*14d40*/  BSSY B1, `(.L_x_1504) ;  /* 0x000009b000017945 */ /* 0x000fe20003800000 */
[----:B---3--:R-:W-:Y:S01]  /*14d50*/  LOP3.LUT P1, RZ, R5, 0x1, RZ, 0xc0, !PT ;  /* 0x0000000105ff7812 */ /* 0x008fe2000782c0ff */
[----:B--2---:R-:W-:-:S05]  /*14d60*/  VIADD R6, R4, 0x1 ;  /* 0x0000000104067836 */ /* 0x004fca0000000000 */
        /* <DEDUP_REMOVED lines=11> */
[----:B------:R-:W0:Y:S01]  /*14e20*/  LDC R5, c[0x0][0x43c] ;  /* 0x00010f00ff057b82 */ /* 0x000e220000000800 */
[----:B------:R-:W-:Y:S02]  /*14e30*/  ULDC.64 UR6, c[0x0][0x428] ;  /* 0x00010a0000067ab9 */ /* 0x000fe40000000a00 */
[----:B------:R-:W3:Y:S01]  /*14e40*/  LDL R7, [R1+0xc] ;  /* 0x00000c0001077983 */ /* 0x000ee20000100800 */
        /* <DEDUP_REMOVED lines=15> */
.L_x_1506:
[----:B------:R-:W2:Y:S01]  /*14f40*/  LDL R2, [R1] ;  /* 0x0000000001027983 */ /* 0x000ea20000100800 */
[----:B------:R-:W-:Y:S01]  /*14f50*/  BSSY B3, `(.L_x_1507) ;  /* 0x0000005000037945 */ /* 0x000fe20003800000 */
[----:B--2---:R-:W-:Y:S01]  /*14f60*/  IMAD R3, R6, 0x8, R2 ;  /* 0x0000000806037824 */ /* 0x004fe200078e0202 */
[----:B------:R-:W-:-:S04]  /*14f70*/  SHF.L.U32 R2, R9, 0x1f, RZ ;  /* 0x0000001f09027819 */ /* 0x000fc800000006ff */
[----:B------:R-:W1:Y:S02]  /*14f80*/  SYNCS.PHASECHK.TRANS64.TRYWAIT P0, [R3+URZ+0x28840], R2 ;  /* 0x02884002030075a7 */ /* 0x000e64000800017f */
[----:B-1----:R-:W-:Y:S05]  /*14f90*/  @!P0 BRA `(.L_x_1508) ;  /* 0x0000004000848947 */ /* 0x002fea0003800000 */
.L_x_1612:
[----:B------:R-:W-:Y:S05]  /*14fa0*/  BSYNC B3 ;  /* 0x0000000000037941 */ /* 0x000fea0003800000 */
.L_x_1507:
        /* <DEDUP_REMOVED lines=12> */
.L_x_1510:
[----:B------:R-:W-:Y:S05]  /*15070*/  BSYNC B3 ;  /* 0x0000000000037941 */ /* 0x000fea0003800000 */
.L_x_1509:
[----:B------:R-:W2:Y:S04]  /*15080*/  LDL R5, [R1] ;  /* 0x0000000001057983 */ /* 0x000ea80000100800 */
        /* <DEDUP_REMOVED lines=12> */
.L_x_1511:
        /* <DEDUP_REMOVED lines=16> */
.L_x_1512:
        /* <DEDUP_REMOVED lines=17> */
.L_x_1613:
[----:B------:R-:W-:Y:S05]  /*15360*/  BSYNC B3 ;  /* 0x0000000000037941 */ /* 0x000fea0003800000 */
.L_x_1513:
[----:B------:R1:W5:Y:S01]  /*15370*/  LDL R15, [R1+0x4] ;  /* 0x00000400010f7983 */ /* 0x0003620000100800 */
[----:B------:R-:W-:Y:S01]  /*15380*/  BSSY B3, `(.L_x_1515) ;  /* 0x000000d000037945 */ /* 0x000fe20003800000 */
[----:B------:R-:W-:Y:S02]  /*15390*/  IMAD.MOV.U32 R12, RZ, RZ, 0x0 ;  /* 0x00000000ff0c7424 */ /* 0x000fe400078e00ff */
[----:B------:R-:W-:Y:S01]  /*153a0*/  IMAD.MOV.U32 R13, RZ, RZ, 0x14f00000 ;  /* 0x14f00000ff0d7424 */ /* 0x000fe200078e00ff */
[----:B------:R-:W-:Y:S06]  /*153b0*/  @P1 BRA `(.L_x_1516) ;  /* 0x0000000000241947 */ /* 0x000fec0003800000 */
[----:B------:R-:W2:Y:S01]  /*153c0*/  LDL R7, [R1] ;  /* 0x0000000001077983 */ /* 0x000ea20000100800 */
[----:B------:R-:W3:Y:S01]  /*153d0*/  S2R R5, SR_TID.X ;  /* 0x0000000000057919 */ /* 0x000ee20000002100 */
[----:B0-----:R-:W-:Y:S01]  /*153e0*/  IMAD.MOV.U32 R3, RZ, RZ, 0x8000 ;  /* 0x00008000ff037424 */ /* 0x001fe200078e00ff */
[----:B---3--:R-:W-:-:S04]  /*153f0*/  LOP3.LUT R5, R5, 0x1f, RZ, 0xc0, !PT ;  /* 0x0000001f05057812 */ /* 0x008fc800078ec0ff */
[----:B------:R-:W-:Y:S01]  /*15400*/  ISETP.NE.AND P0, PT, R5, RZ, PT ;  /* 0x000000ff0500720c */ /* 0x000fe20003f05270 */
[----:B--2--5:R-:W-:-:S04]  /*15410*/  IMAD R2, R15, 0x8, R7 ;  /* 0x000000080f027824 */ /* 0x024fc800078e0207 */
[----:B------:R2:W-:Y:S08]  /*15420*/  SYNCS.ARRIVE.TRANS64 RZ, [R2+URZ+0x28850], R3 ;  /* 0x0288500302ff79a7 */ /* 0x0005f0000800003f */
[----:B------:R-:W-:Y:S05]  /*15430*/  @!P0 BRA `(.L_x_1516) ;  /* 0x0000000000048947 */ /* 0x000fea0003800000 */
[----:B------:R-:W-:Y:S01]  /*15440*/  BPT.TRAP 0x1 ;  /* 0x000000040000795c */ /* 0x000fe20000300000 */
.L_x_1516:
[----:B------:R-:W-:Y:S05]  /*15450*/  BSYNC B3 ;  /* 0x0000000000037941 */ /* 0x000fea0003800000 */
.L_x_1515:
[----:B0-2---:R-:W2:Y:S04]  /*15460*/  LDL R2, [R1] ;  /* 0x0000000001027983 */ /* 0x005ea80000100800 */
[----:B------:R-:W3:Y:S04]  /*15470*/  LDL R7, [R1+0x14] ;  /* 0x0000140001077983 */ /* 0x000ee80000100800 */
[----:B------:R-:W3:Y:S01]  /*15480*/  LDL.LU R3, [R1+0x8] ;  /* 0x0000080001037983 */ /* 0x000ee20000300800 */
[----:B------:R-:W-:Y:S01]  /*15490*/  R2UR UR10, R11 ;  /* 0x000000000b0a72ca */ /* 0x000fe200000e0000 */
[----:B------:R-:W-:Y:S01]  /*154a0*/  UIADD3 UR4, UP0, UR38, 0x470, URZ ;  /* 0x0000047026047890 */ /* 0x000fe2000ff1e03f */
[----:B------:R-:W-:-:S02]  /*154b0*/  R2UR UR6, R12 ;  /* 0x000000000c0672ca */ /* 0x000fc400000e0000 */
[----:B------:R-:W-:Y:S01]  /*154c0*/  R2UR UR7, R13 ;  /* 0x000000000d0772ca */ /* 0x000fe200000e0000 */
[----:B------:R-:W-:Y:S01]  /*154d0*/  UIADD3.X UR5, URZ, UR39, URZ, UP0, !UPT ;  /* 0x000000273f057290 */ /* 0x000fe200087fe43f */
[----:B------:R-:W-:Y:S01]  /*154e0*/  PLOP3.LUT P0, PT, PT, PT, PT, 0x80, 0x0 ;  /* 0x000000000000781c */ /* 0x000fe20003f0f070 */
[C-C-:B--2--5:R-:W-:Y:S02]  /*154f0*/  IMAD R5, R15.reuse, 0x8, R2.reuse ;  /* 0x000000080f057824 */ /* 0x164fe400078e0202 */
[----:B------:R-:W-:Y:S02]  /*15500*/  IMAD R2, R15, 0x8000, R2 ;  /* 0x000080000f027824 */ /* 0x000fe400078e0202 */
[----:B------:R-:W-:Y:S02]  /*15510*/  VIADD R5, R5, 0x28850 ;  /* 0x0002885005057836 */ /* 0x000fe40000000000 */
[----:B---3--:R-:W-:Y:S02]  /*15520*/  IMAD R3, R3, 0x80, R7 ;  /* 0x0000008003037824 */ /* 0x008fe400078e0207 */
[----:B------:R-:W-:-:S07]  /*15530*/  VIADD R7, R2, 0x400 ;  /* 0x0000040002077836 */ /* 0x000fce0000000000 */
.L_x_1517:
        /* <DEDUP_REMOVED lines=15> */
.L_x_1518:
        /* <DEDUP_REMOVED lines=12> */
.L_x_1505:
[----:B------:R-:W-:Y:S05]  /*156f0*/  BSYNC B1 ;  /* 0x0000000000017941 */ /* 0x000fea0003800000 */
.L_x_1504:
[----:B0-----:R-:W2:Y:S04]  /*15700*/  LDL R0, [R1+0x28] ;  /* 0x0000280001007983 */ /* 0x001ea80000100800 */
[----:B------:R0:W-:Y:S04]  /*15710*/  STL [R1+0x4], R6 ;  /* 0x0000040601007387 */ /* 0x0001e80000100800 */
[----:B------:R0:W-:Y:S02]  /*15720*/  STL [R1+0x10], R9 ;  /* 0x0000100901007387 */ /* 0x0001e40000100800 */
[----:B0-2---:R-:W-:-:S07]  /*15730*/  VIADD R0, R0, 0xfffffffd ;  /* 0xfffffffd00007836 */ /* 0x005fce0000000000 */
.L_x_1503:
[----:B------:R-:W-:Y:S05]  /*15740*/  BSYNC B2 ;  /* 0x0000000000027941 */ /* 0x000fea0003800000 */
.L_x_1502:
[----:B------:R-:W3:Y:S01]  /*15750*/  LDL.LU R2, [R1+0x28] ;  /* 0x0000280001027983 */ /* 0x000ee20000300800 */
[----:B------:R-:W-:Y:S01]  /*15760*/  VIADD R8, R8, 0xfffffffe ;  /* 0xfffffffe08087836 */ /* 0x000fe20000000000 */
[----:B---3--:R-:W-:-:S04]  /*15770*/  LOP3.LUT R2, RZ, R2, RZ, 0x33, !PT ;  /* 0x00000002ff027212 */ /* 0x008fc800078e33ff */
[----:B------:R-:W-:-:S13]  /*15780*/  ISETP.NE.AND P0, PT, R8, R2, PT ;  /* 0x000000020800720c */ /* 0x000fda0003f05270 */
[----:B------:R-:W-:Y:S05]  /*15790*/  @!P0 BRA `(.L_x_1501) ;  /* 0x0000001000f88947 */ /* 0x000fea0003800000 */
[----:B------:R-:W-:-:S07]  /*157a0*/  IMAD.MOV.U32 R9, RZ, RZ, R17 ;  /* 0x000000ffff097224 */ /* 0x000fce00078e0011 */
.L_x_1549:
        /* <DEDUP_REMOVED lines=8> */
[----:B------:R-:W-:Y:S02]  /*15830*/  SEL R5, RZ, 0x1, P0 ;  /* 0x00000001ff057807 */ /* 0x000fe40000000000 */
[----:B------:R-:W-:Y:S02]  /*15840*/  SEL R4, R4, RZ, P0 ;  /* 0x000000ff04047207 */ /* 0x000fe40000000000 */
[----:B----4-:R-:W-:Y:S01]  /*15850*/  LOP3.LUT R5, R2, R5, RZ, 0x3c, !PT ;  /* 0x0000000502057212 */ /* 0x010fe200078e3cff */
[----:B0-----:R-:W-:Y:S06]  /*15860*/  @!P1 BRA `(.L_x_1520) ;  /* 0x0000000800409947 */ /* 0x001fec0003800000 */
        /* <DEDUP_REMOVED lines=21> */
[----:B------:R-:W-:-:S04]  /*159c0*/  LEA R6, P0, R2, UR4, 0x2 ;  /* 0x0000000402067c11 */ /* 0x000fc8000f8010ff */
[----:B------:R-:W-:-:S05]  /*159d0*/  LEA.HI.X R7, R2, UR5, R3, 0x2, P0 ;  /* 0x0000000502077c11 */ /* 0x000fca00080f1403 */
[----:B------:R0:W5:Y:S04]  /*159e0*/  LDG.E R9, desc[UR50][R6.64] ;  /* 0x0000003206097981 */ /* 0x000168000c1e1900 */
.L_x_1521:
[----:B------:R-:W2:Y:S01]  /*159f0*/  LDL R2, [R1] ;  /* 0x0000000001027983 */ /* 0x000ea20000100800 */
[----:B------:R-:W-:Y:S01]  /*15a00*/  BSSY B2, `(.L_x_1522) ;  /* 0x0000005000027945 */ /* 0x000fe20003800000 */
[----:B--2---:R-:W-:Y:S01]  /*15a10*/  IMAD R3, R4, 0x8, R2 ;  /* 0x0000000804037824 */ /* 0x004fe200078e0202 */
[----:B------:R-:W-:-:S04]  /*15a20*/  SHF.L.U32 R2, R5, 0x1f, RZ ;  /* 0x0000001f05027819 */ /* 0x000fc800000006ff */
[----:B------:R-:W2:Y:S02]  /*15a30*/  SYNCS.PHASECHK.TRANS64.TRYWAIT P0, [R3+URZ+0x28840], R2 ;  /* 0x02884002030075a7 */ /* 0x000ea4000800017f */
[----:B--2---:R-:W-:Y:S05]  /*15a40*/  @!P0 BRA `(.L_x_1523) ;  /* 0x0000003800008947 */ /* 0x004fea0003800000 */
.L_x_1614:
[----:B------:R-:W-:Y:S05]  /*15a50*/  BSYNC B2 ;  /* 0x0000000000027941 */ /* 0x000fea0003800000 */
.L_x_1522:
        /* <DEDUP_REMOVED lines=12> */
.L_x_1525:
[----:B------:R-:W-:Y:S05]  /*15b20*/  BSYNC B2 ;  /* 0x0000000000027941 */ /* 0x000fea0003800000 */
.L_x_1524:
[----:B--2---:R-:W2:Y:S04]  /*15b30*/  LDL R2, [R1] ;  /* 0x0000000001027983 */ /* 0x004ea80000100800 */
        /* <DEDUP_REMOVED lines=12> */
.L_x_1526:
        /* <DEDUP_REMOVED lines=16> */
.L_x_1527:
        /* <DEDUP_REMOVED lines=17> */
.L_x_1615:
[----:B------:R-:W-:Y:S05]  /*15e10*/  BSYNC B2 ;  /* 0x0000000000027941 */ /* 0x000fea0003800000 */
.L_x_1528:
[----:B------:R-:W-:Y:S01]  /*15e20*/  BSSY B2, `(.L_x_1530) ;  /* 0x000000b000027945 */ /* 0x000fe20003800000 */
[----:B------:R-:W-:Y:S02]  /*15e30*/  IMAD.MOV.U32 R12, RZ, RZ, 0x0 ;  /* 0x00000000ff0c7424 */ /* 0x000fe400078e00ff */
[----:B------:R-:W-:Y:S01]  /*15e40*/  IMAD.MOV.U32 R13, RZ, RZ, 0x14f00000 ;  /* 0x14f00000ff0d7424 */ /* 0x000fe200078e00ff */
[----:B------:R-:W-:Y:S06]  /*15e50*/  @P1 BRA `(.L_x_1531) ;  /* 0x00000000001c1947 */ /* 0x000fec0003800000 */
[----:B------:R-:W2:Y:S01]  /*15e60*/  S2R R6, SR_TID.X ;  /* 0x0000000000067919 */ /* 0x000ea20000002100 */
[----:B0-----:R-:W-:-:S04]  /*15e70*/  IMAD.MOV.U32 R3, RZ, RZ, 0x8000 ;  /* 0x00008000ff037424 */ /* 0x001fc800078e00ff */
[----:B------:R3:W-:Y:S01]  /*15e80*/  SYNCS.ARRIVE.TRANS64 RZ, [R2+URZ+0x50], R3 ;  /* 0x0000500302ff79a7 */ /* 0x0007e2000800003f */
[----:B--2---:R-:W-:-:S04]  /*15e90*/  LOP3.LUT R6, R6, 0x1f, RZ, 0xc0, !PT ;  /* 0x0000001f06067812 */ /* 0x004fc800078ec0ff */
[----:B------:R-:W-:-:S13]  /*15ea0*/  ISETP.NE.AND P0, PT, R6, RZ, PT ;  /* 0x000000ff0600720c */ /* 0x000fda0003f05270 */
[----:B---3--:R-:W-:Y:S05]  /*15eb0*/  @!P0 BRA `(.L_x_1531) ;  /* 0x0000000000048947 */ /* 0x008fea0003800000 */
[----:B------:R-:W-:Y:S01]  /*15ec0*/  BPT.TRAP 0x1 ;  /* 0x000000040000795c */ /* 0x000fe20000300000 */
.L_x_1531:
[----:B------:R-:W-:Y:S05]  /*15ed0*/  BSYNC B2 ;  /* 0x0000000000027941 */ /* 0x000fea0003800000 */
.L_x_1530:
[----:B------:R-:W2:Y:S04]  /*15ee0*/  LDL R15, [R1] ;  /* 0x00000000010f7983 */ /* 0x000ea80000100800 */
[----:B0-----:R-:W2:Y:S04]  /*15ef0*/  LDL.LU R3, [R1+0x4] ;  /* 0x0000040001037983 */ /* 0x001ea80000300800 */
        /* <DEDUP_REMOVED lines=12> */
.L_x_1532:
        /* <DEDUP_REMOVED lines=15> */
.L_x_1533:
        /* <DEDUP_REMOVED lines=12> */
.L_x_1520:
[----:B------:R-:W-:Y:S05]  /*16170*/  BSYNC B1 ;  /* 0x0000000000017941 */ /* 0x000fea0003800000 */
.L_x_1519:
[----:B------:R-:W2:Y:S01]  /*16180*/  LDL R2, [R1+0x18] ;  /* 0x0000180001027983 */ /* 0x000ea20000100800 */
[----:B------:R-:W-:Y:S01]  /*16190*/  VIADD R3, R4, 0x1 ;  /* 0x0000000104037836 */ /* 0x000fe20000000000 */
[----:B------:R-:W-:Y:S01]  /*161a0*/  BSSY B1, `(.L_x_1534) ;  /* 0x0000099000017945 */ /* 0x000fe20003800000 */
[----:B------:R-:W-:-:S03]  /*161b0*/  VIADD R6, R0, 0xffffffff ;  /* 0xffffffff00067836 */ /* 0x000fc60000000000 */
        /* <DEDUP_REMOVED lines=9> */
[----:B------:R-:W-:Y:S01]  /*16250*/  IMAD.MOV.U32 R7, RZ, RZ, R6 ;  /* 0x000000ffff077224 */ /* 0x000fe200078e0006 */
[----:B------:R-:W-:-:S04]  /*16260*/  ISETP.NE.U32.AND P0, PT, RZ, UR4, PT ;  /* 0x00000004ff007c0c */ /* 0x000fc8000bf05070 */
[----:B------:R-:W-:-:S13]  /*16270*/  ISETP.NE.AND.EX P0, PT, RZ, UR5, PT, P0 ;  /* 0x00000005ff007c0c */ /* 0x000fda000bf05300 */
[----:B------:R-:W-:Y:S05]  /*16280*/  @!P0 BRA `(.L_x_1536) ;  /* 0x00000000004c8947 */ /* 0x000fea0003800000 */
[----:B------:R-:W3:Y:S01]  /*16290*/  LDL R14, [R1+0x1c] ;  /* 0x00001c00010e7983 */ /* 0x000ee20000100800 */
[----:B0-----:R-:W0:Y:S01]  /*162a0*/  LDC R8, c[0x0][0x43c] ;  /* 0x00010f00ff087b82 */ /* 0x001e220000000800 */
[----:B------:R-:W-:Y:S02]  /*162b0*/  ULDC.64 UR6, c[0x0][0x428] ;  /* 0x00010a0000067ab9 */ /* 0x000fe40000000a00 */
[----:B------:R-:W4:Y:S01]  /*162c0*/  LDL R13, [R1+0xc] ;  /* 0x00000c00010d7983 */ /* 0x000f220000100800 */
        /* <DEDUP_REMOVED lines=8> */
[----:B---3--:R-:W-:-:S04]  /*16350*/  IMAD R8, R14, UR6, RZ ;  /* 0x000000060e087c24 */ /* 0x008fc8000f8e02ff */
[C---:B----4-:R-:W-:Y:S02]  /*16360*/  IMAD R8, R13.reuse, UR7, R8 ;  /* 0x000000070d087c24 */ /* 0x050fe4000f8e0208 */
[----:B------:R-:W-:-:S04]  /*16370*/  IMAD.WIDE.U32 R2, R13, UR6, R2 ;  /* 0x000000060d027c25 */ /* 0x000fc8000f8e0002 */
[----:B------:R-:W-:Y:S01]  /*16380*/  IMAD.IADD R3, R8, 0x1, R3 ;  /* 0x0000000108037824 */ /* 0x000fe200078e0203 */
[----:B------:R-:W-:-:S04]  /*16390*/  LEA R8, P0, R2, UR4, 0x2 ;  /* 0x0000000402087c11 */ /* 0x000fc8000f8010ff */
[----:B------:R-:W-:-:S06]  /*163a0*/  LEA.HI.X R9, R2, UR5, R3, 0x2, P0 ;  /* 0x0000000502097c11 */ /* 0x000fcc00080f1403 */
[----:B------:R3:W5:Y:S03]  /*163b0*/  LDG.E R9, desc[UR50][R8.64] ;  /* 0x0000003208097981 */ /* 0x000766000c1e1900 */
.L_x_1536:
[----:B------:R-:W4:Y:S01]  /*163c0*/  LDL R2, [R1] ;  /* 0x0000000001027983 */ /* 0x000f220000100800 */
[----:B------:R-:W-:Y:S01]  /*163d0*/  SHF.L.U32 R3, R11, 0x1f, RZ ;  /* 0x0000001f0b037819 */ /* 0x000fe200000006ff */
[----:B------:R-:W-:Y:S01]  /*163e0*/  BSSY B2, `(.L_x_1537) ;  /* 0x0000004000027945 */ /* 0x000fe20003800000 */
[----:B----4-:R-:W-:-:S04]  /*163f0*/  IMAD R2, R12, 0x8, R2 ;  /* 0x000000080c027824 */ /* 0x010fc800078e0202 */
[----:B------:R-:W4:Y:S02]  /*16400*/  SYNCS.PHASECHK.TRANS64.TRYWAIT P0, [R2+URZ+0x28840], R3 ;  /* 0x02884003020075a7 */ /* 0x000f24000800017f */
[----:B----4-:R-:W-:Y:S05]  /*16410*/  @!P0 BRA `(.L_x_1538) ;  /* 0x0000002c00b48947 */ /* 0x010fea0003800000 */
.L_x_1616:
[----:B------:R-:W-:Y:S05]  /*16420*/  BSYNC B2 ;  /* 0x0000000000027941 */ /* 0x000fea0003800000 */
.L_x_1537:
[----:B0--3--:R-:W0:Y:S01]  /*16430*/  S2R R8, SR_TID.X ;  /* 0x0000000000087919 */ /* 0x009e220000002100 */
[----:B------:R-:W-:Y:S01]  /*16440*/  BSSY B2, `(.L_x_1539) ;  /* 0x000000b000027945 */ /* 0x000fe20003800000 */
[----:B0-----:R-:W-:-:S04]  /*16450*/  LOP3.LUT R8, R8, 0x7f, RZ, 0xc0, !PT ;  /* 0x0000007f08087812 */ /* 0x001fc800078ec0ff */
[----:B------:R-:W-:-:S13]  /*16460*/  ISETP.NE.AND P1, PT, R8, RZ, PT ;  /* 0x000000ff0800720c */ /* 0x000fda0003f25270 */
[----:B------:R-:W-:Y:S05]  /*16470*/  @P1 BRA `(.L_x_1540) ;  /* 0x00000000001c1947 */ /* 0x000fea0003800000 */
[----:B------:R-:W0:Y:S01]  /*16480*/  S2R R8, SR_TID.X ;  /* 0x0000000000087919 */ /* 0x000e220000002100 */
[----:B----4-:R-:W-:-:S04]  /*16490*/  IMAD.MOV.U32 R3, RZ, RZ, 0x8000 ;  /* 0x00008000ff037424 */ /* 0x010fc800078e00ff */
[----:B------:R3:W-:Y:S01]  /*164a0*/  SYNCS.ARRIVE.TRANS64 RZ, [R2+URZ+0x28830], R3 ;  /* 0x0288300302ff79a7 */ /* 0x0007e2000800003f */
[----:B0-----:R-:W-:-:S04]  /*164b0*/  LOP3.LUT R8, R8, 0x1f, RZ, 0xc0, !PT ;  /* 0x0000001f08087812 */ /* 0x001fc800078ec0ff */
[----:B------:R-:W-:-:S13]  /*164c0*/  ISETP.NE.AND P0, PT, R8, RZ, PT ;  /* 0x000000ff0800720c */ /* 0x000fda0003f05270 */
[----:B---3--:R-:W-:Y:S05]  /*164d0*/  @!P0 BRA `(.L_x_1540) ;  /* 0x0000000000048947 */ /* 0x008fea0003800000 */
[----:B------:R-:W-:Y:S01]  /*164e0*/  BPT.TRAP 0x1 ;  /* 0x000000040000795c */ /* 0x000fe20000300000 */
.L_x_1540:
[----:B------:R-:W-:Y:S05]  /*164f0*/  BSYNC B2 ;  /* 0x0000000000027941 */ /* 0x000fea0003800000 */
.L_x_1539:
[----:B----4-:R-:W3:Y:S04]  /*16500*/  LDL R2, [R1+0x4] ;  /* 0x0000040001027983 */ /* 0x010ee80000100800 */
[----:B--2---:R-:W2:Y:S04]  /*16510*/  LDL R11, [R1] ;  /* 0x00000000010b7983 */ /* 0x004ea80000100800 */
        /* <DEDUP_REMOVED lines=8> */
[C---:B---3--:R-:W-:Y:S02]  /*165a0*/  IMAD R3, R2.reuse, 0x8, R10 ;  /* 0x0000000802037824 */ /* 0x048fe400078e020a */
[----:B--2---:R-:W-:Y:S02]  /*165b0*/  IMAD R2, R2, 0x8000, R11 ;  /* 0x0000800002027824 */ /* 0x004fe400078e020b */
[----:B------:R-:W-:-:S02]  /*165c0*/  VIADD R3, R3, 0x30 ;  /* 0x0000003003037836 */ /* 0x000fc40000000000 */
[----:B----4-:R-:W-:Y:S02]  /*165d0*/  IMAD R8, R7, 0x80, R8 ;  /* 0x0000008007087824 */ /* 0x010fe400078e0208 */
[----:B------:R-:W-:-:S07]  /*165e0*/  VIADD R11, R2, 0x18400 ;  /* 0x00018400020b7836 */ /* 0x000fce0000000000 */
.L_x_1541:
        /* <DEDUP_REMOVED lines=16> */
.L_x_1542:
        /* <DEDUP_REMOVED lines=15> */
.L_x_1617:
[----:B------:R-:W-:Y:S05]  /*167e0*/  BSYNC B2 ;  /* 0x0000000000027941 */ /* 0x000fea0003800000 */
.L_x_1543:
[----:B------:R-:W-:Y:S01]  /*167f0*/  BSSY B2, `(.L_x_1545) ;  /* 0x000000b000027945 */ /* 0x000fe20003800000 */
[----:B------:R-:W-:Y:S02]  /*16800*/  IMAD.MOV.U32 R12, RZ, RZ, 0x0 ;  /* 0x00000000ff0c7424 */ /* 0x000fe400078e00ff */
[----:B------:R-:W-:Y:S01]  /*16810*/  IMAD.MOV.U32 R13, RZ, RZ, 0x14f00000 ;  /* 0x14f00000ff0d7424 */ /* 0x000fe200078e00ff */
[----:B------:R-:W-:Y:S06]  /*16820*/  @P1 BRA `(.L_x_1546) ;  /* 0x00000000001c1947 */ /* 0x000fec0003800000 */
[----:B------:R-:W2:Y:S02]  /*16830*/  S2R R3, SR_TID.X ;  /* 0x0000000000037919 */ /* 0x000ea40000002100 */
[----:B--2---:R-:W-:Y:S01]  /*16840*/  LOP3.LUT R8, R3, 0x1f, RZ, 0xc0, !PT ;  /* 0x0000001f03087812 */ /* 0x004fe200078ec0ff */
[----:B------:R-:W-:-:S03]  /*16850*/  IMAD.MOV.U32 R3, RZ, RZ, 0x8000 ;  /* 0x00008000ff037424 */ /* 0x000fc600078e00ff */
[----:B------:R-:W-:Y:S01]  /*16860*/  ISETP.NE.AND P0, PT, R8, RZ, PT ;  /* 0x000000ff0800720c */ /* 0x000fe20003f05270 */
[----:B------:R2:W-:-:S12]  /*16870*/  SYNCS.ARRIVE.TRANS64 RZ, [R2+URZ+0x50], R3 ;  /* 0x0000500302ff79a7 */ /* 0x0005d8000800003f */
[----:B--2---:R-:W-:Y:S05]  /*16880*/  @!P0 BRA `(.L_x_1546) ;  /* 0x0000000000048947 */ /* 0x004fea0003800000 */
[----:B------:R-:W-:Y:S01]  /*16890*/  BPT.TRAP 0x1 ;  /* 0x000000040000795c */ /* 0x000fe20000300000 */
.L_x_1546:
[----:B------:R-:W-:Y:S05]  /*168a0*/  BSYNC B2 ;  /* 0x0000000000027941 */ /* 0x000fea0003800000 */
.L_x_1545:
[----:B------:R-:W2:Y:S04]  /*168b0*/  LDL R8, [R1] ;  /* 0x0000000001087983 */ /* 0x000ea80000100800 */
[----:B0-----:R-:W3:Y:S04]  /*168c0*/  LDL R5, [R1+0x14] ;  /* 0x0000140001057983 */ /* 0x001ee80000100800 */
        /* <DEDUP_REMOVED lines=11> */
.L_x_1547:
        /* <DEDUP_REMOVED lines=15> */
.L_x_1548:
        /* <DEDUP_REMOVED lines=12> */
.L_x_1535:
[----:B------:R-:W-:Y:S05]  /*16b30*/  BSYNC B1 ;  /* 0x0000000000017941 */ /* 0x000fea0003800000 */
.L_x_1534:
[----:B------:R-:W4:Y:S01]  /*16b40*/  LDL R2, [R1+0x20] ;  /* 0x0000200001027983 */ /* 0x000f220000100800 */
[----:B------:R-:W-:Y:S01]  /*16b50*/  VIADD R0, R0, 0xfffffffe ;  /* 0xfffffffe00007836 */ /* 0x000fe20000000000 */
[----:B----4-:R-:W-:-:S13]  /*16b60*/  ISETP.GT.AND P0, PT, R6, R2, PT ;  /* 0x000000020600720c */ /* 0x010fda0003f04270 */
[----:B------:R-:W-:Y:S05]  /*16b70*/  @P0 BRA `(.L_x_1549) ;  /* 0xffffffec000c0947 */ /* 0x000fea000383ffff */
.L_x_1501:
[----:B------:R-:W-:Y:S05]  /*16b80*/  BSYNC B0 ;  /* 0x0000000000007941 */ /* 0x000fea0003800000 */
.L_x_1500:
[----:B------:R-:W4:Y:S01]  /*16b90*/  S2R R2, SR_TID.X ;  /* 0x0000000000027919 */ /* 0x000f220000002100 */
[----:B------:R-:W-:Y:S01]  /*16ba0*/  BSSY B0, `(.L_x_1550) ;  /* 0x0000010000007945 */ /* 0x000fe20003800000 */
[----:B----4-:R-:W-:-:S04]  /*16bb0*/  LOP3.LUT R6, R2, 0x7f, RZ, 0xc0, !PT ;  /* 0x0000007f02067812 */ /* 0x010fc800078ec0ff */
[----:B------:R-:W-:-:S13]  /*16bc0*/  ISETP.NE.AND P0, PT, R6, RZ, PT ;  /* 0x000000ff0600720c */ /* 0x000fda0003f05270 */
[----:B------:R-:W-:Y:S05]  /*16bd0*/  @P0 BRA `(.L_x_1551) ;  /* 0x0000000000300947 */ /* 0x000fea0003800000 */
[----:B------:R-:W4:Y:S01]  /*16be0*/  S2R R3, SR_LANEID ;  /* 0x0000000000037919 */ /* 0x000f220000000000 */
[----:B------:R-:W-:Y:S01]  /*16bf0*/  VOTEU.ANY UR4, UPT, PT ;  /* 0x0000000000047886 */ /* 0x000fe200038e0100 */
[----:B--2---:R-:W2:Y:S01]  /*16c00*/  LDC.64 R4, c[0x0][0xc60] ;  /* 0x00031800ff047b82 */ /* 0x004ea20000000a00 */
[----:B------:R-:W4:Y:S08]  /*16c10*/  FLO.U32 R0, UR4 ;  /* 0x0000000400007d00 */ /* 0x000f3000080e0000 */
[----:B------:R-:W2:Y:S01]  /*16c20*/  POPC R2, UR4 ;  /* 0x0000000400027d09 */ /* 0x000ea20008000000 */
[----:B----4-:R-:W-:-:S13]  /*16c30*/  ISETP.EQ.U32.AND P0, PT, R0, R3, PT ;  /* 0x000000030000720c */ /* 0x010fda0003f02070 */
[----:B--2---:R-:W2:Y:S01]  /*16c40*/  @P0 ATOMG.E.ADD.STRONG.GPU PT, R5, desc[UR50][R4.64], R2 ;  /* 0x00000002040509a8 */ /* 0x004ea200081ee1f2 */
[----:B------:R-:W4:Y:S02]  /*16c50*/  S2R R3, SR_LTMASK ;  /* 0x0000000000037919 */ /* 0x000f240000003900 */
[----:B----4-:R-:W-:-:S06]  /*16c60*/  LOP3.LUT R3, R3, UR4, RZ, 0xc0, !PT ;  /* 0x0000000403037c12 */ /* 0x010fcc000f8ec0ff */
[----:B------:R-:W4:Y:S01]  /*16c70*/  POPC R3, R3 ;  /* 0x0000000300037309 */ /* 0x000f220000000000 */
[----:B--2---:R-:W4:Y:S02]  /*16c80*/  SHFL.IDX PT, R0, R5, R0, 0x1f ;  /* 0x00001f0005007589 */ /* 0x004f2400000e0000 */
[----:B----4-:R-:W-:-:S07]  /*16c90*/  IADD3 R16, R0, UR37, R3 ;  /* 0x0000002500107c10 */ /* 0x010fce000fffe003 */
.L_x_1551:
[----:B------:R-:W-:Y:S05]  /*16ca0*/  BSYNC B0 ;  /* 0x0000000000007941 */ /* 0x000fea0003800000 */
.L_x_1550:
[----:B------:R-:W4:Y:S01]  /*16cb0*/  LDL R0, [R1+0x18] ;  /* 0x0000180001007983 */ /* 0x000f220000100800 */
[----:B------:R-:W-:Y:S01]  /*16cc0*/  BSSY B0, `(.L_x_1552) ;  /* 0x000003e000007945 */ /* 0x000fe20003800000 */
[----:B----4-:R-:W-:-:S13]  /*16cd0*/  LOP3.LUT P0, RZ, R0, 0x1, RZ, 0xc0, !PT ;  /* 0x0000000100ff7812 */ /* 0x010fda000780c0ff */
[----:B------:R-:W-:Y:S05]  /*16ce0*/  @!P0 BRA `(.L_x_1553) ;  /* 0x0000000000ec8947 */ /* 0x000fea0003800000 */
[----:B------:R-:W4:Y:S04]  /*16cf0*/  LDL R3, [R1] ;  /* 0x0000000001037983 */ /* 0x000f280000100800 */
[----:B------:R-:W4:Y:S04]  /*16d00*/  LDL R0, [R1+0x4] ;  /* 0x0000040001007983 */ /* 0x000f280000100800 */
[----:B------:R-:W5:Y:S01]  /*16d10*/  LDL R2, [R1+0x10] ;  /* 0x0000100001027983 */ /* 0x000f620000100800 */
[----:B------:R-:W-:Y:S01]  /*16d20*/  BSSY B1, `(.L_x_1554) ;  /* 0x0000006000017945 */ /* 0x000fe20003800000 */
[----:B------:R-:W-:Y:S01]  /*16d30*/  ISETP.NE.AND P1, PT, R6, RZ, PT ;  /* 0x000000ff0600720c */ /* 0x000fe20003f25270 */
[----:B----4-:R-:W-:Y:S01]  /*16d40*/  IMAD R0, R0, 0x8, R3 ;  /* 0x0000000800007824 */ /* 0x010fe200078e0203 */
[----:B-----5:R-:W-:-:S04]  /*16d50*/  SHF.L.U32 R3, R2, 0x1f, RZ ;  /* 0x0000001f02037819 */ /* 0x020fc800000006ff */
[----:B------:R-:W4:Y:S02]  /*16d60*/  SYNCS.PHASECHK.TRANS64.TRYWAIT P0, [R0+URZ+0x28860], R3 ;  /* 0x02886003000075a7 */ /* 0x000f24000800017f */
[----:B----4-:R-:W-:Y:S05]  /*16d70*/  @!P0 BRA `(.L_x_1555) ;  /* 0x0000002400848947 */ /* 0x010fea0003800000 */
.L_x_1618:
[----:B------:R-:W-:Y:S05]  /*16d80*/  BSYNC B1 ;  /* 0x0000000000017941 */ /* 0x000fea0003800000 */
.L_x_1554:
[----:B------:R-:W-:Y:S04]  /*16d90*/  BSSY B1, `(.L_x_1556) ;  /* 0x0000009000017945 */ /* 0x000fe80003800000 */
[----:B------:R-:W-:Y:S05]  /*16da0*/  @P1 BRA `(.L_x_1557) ;  /* 0x00000000001c1947 */ /* 0x000fea0003800000 */
[----:B------:R-:W5:Y:S01]  /*16db0*/  S2R R2, SR_TID.X ;  /* 0x0000000000027919 */ /* 0x000f620000002100 */
[----:B----4-:R-:W-:-:S04]  /*16dc0*/  IMAD.MOV.U32 R3, RZ, RZ, 0x8000 ;  /* 0x00008000ff037424 */ /* 0x010fc800078e00ff */
[----:B------:R4:W-:Y:S01]  /*16dd0*/  SYNCS.ARRIVE.TRANS64 RZ, [R0+URZ+0x28850], R3 ;  /* 0x0288500300ff79a7 */ /* 0x0009e2000800003f */
[----:B-----5:R-:W-:-:S04]  /*16de0*/  LOP3.LUT R2, R2, 0x1f, RZ, 0xc0, !PT ;  /* 0x0000001f02027812 */ /* 0x020fc800078ec0ff */
[----:B------:R-:W-:-:S13]  /*16df0*/  ISETP.NE.AND P0, PT, R2, RZ, PT ;  /* 0x000000ff0200720c */ /* 0x000fda0003f05270 */
[----:B----4-:R-:W-:Y:S05]  /*16e00*/  @!P0 BRA `(.L_x_1557) ;  /* 0x0000000000048947 */ /* 0x010fea0003800000 */
[----:B------:R-:W-:Y:S01]  /*16e10*/  BPT.TRAP 0x1 ;  /* 0x000000040000795c */ /* 0x000fe20000300000 */
.L_x_1557:
[----:B------:R-:W-:Y:S05]  /*16e20*/  BSYNC B1 ;  /* 0x0000000000017941 */ /* 0x000fea0003800000 */
.L_x_1556:
[----:B------:R-:W5:Y:S04]  /*16e30*/  LDL.LU R5, [R1+0x14] ;  /* 0x0000140001057983 */ /* 0x000f680000300800 */
[----:B------:R-:W5:Y:S04]  /*16e40*/  LDL.LU R2, [R1+0x8] ;  /* 0x0000080001027983 */ /* 0x000f680000300800 */
[----:B--2---:R-:W2:Y:S04]  /*16e50*/  LDL R4, [R1] ;  /* 0x0000000001047983 */ /* 0x004ea80000100800 */
[----:B----4-:R-:W2:Y:S01]  /*16e60*/  LDL R3, [R1+0x4] ;  /* 0x0000040001037983 */ /* 0x010ea20000100800 */
[----:B------:R-:W-:Y:S01]  /*16e70*/  UIADD3 UR4, UP0, UR38, 0x470, URZ ;  /* 0x0000047026047890 */ /* 0x000fe2000ff1e03f */
[----:B------:R-:W-:Y:S01]  /*16e80*/  PLOP3.LUT P0, PT, PT, PT, PT, 0x80, 0x0 ;  /* 0x000000000000781c */ /* 0x000fe20003f0f070 */
[----:B------:R-:W-:Y:S01]  /*16e90*/  VIADD R0, R0, 0x28850 ;  /* 0x0002885000007836 */ /* 0x000fe20000000000 */
[----:B------:R-:W-:Y:S01]  /*16ea0*/  UMOV UR6, 0x0 ;  /* 0x0000000000067882 */ /* 0x000fe20000000000 */
[----:B------:R-:W-:Y:S01]  /*16eb0*/  UIADD3.X UR5, URZ, UR39, URZ, UP0, !UPT ;  /* 0x000000273f057290 */ /* 0x000fe200087fe43f */
[----:B------:R-:W-:Y:S01]  /*16ec0*/  UMOV UR7, 0x14f00000 ;  /* 0x14f0000000077882 */ /* 0x000fe20000000000 */
[----:B------:R-:W-:Y:S01]  /*16ed0*/  UMOV UR10, URZ ;  /* 0x0000003f000a7c82 */ /* 0x000fe20008000000 */
[----:B-----5:R-:W-:-:S02]  /*16ee0*/  IMAD R2, R2, 0x80, R5 ;  /* 0x0000008002027824 */ /* 0x020fc400078e0205 */
[----:B--2---:R-:W-:-:S04]  /*16ef0*/  IMAD R3, R3, 0x8000, R4 ;  /* 0x0000800003037824 */ /* 0x004fc800078e0204 */
[----:B------:R-:W-:-:S07]  /*16f00*/  VIADD R4, R3, 0x400 ;  /* 0x0000040003047836 */ /* 0x000fce0000000000 */
.L_x_1558:
        /* <DEDUP_REMOVED lines=10> */
[----:B------:R-:W-:Y:S01]  /*16fb0*/  PLOP3.LUT P0, PT, PT, PT, PT, 0x80, 0x0 ;  /* 0x000000000000781c */ /* 0x000fe20003f0f070 */
[----:B------:R-:W-:Y:S01]  /*16fc0*/  VIADD R3, R3, 0x4400 ;  /* 0x0000440003037836 */ /* 0x000fe20000000000 */
[----:B------:R-:W-:Y:S01]  /*16fd0*/  UMOV UR6, 0x0 ;  /* 0x0000000000067882 */ /* 0x000fe20000000000 */
[----:B------:R-:W-:Y:S01]  /*16fe0*/  UMOV UR7, 0x14f00000 ;  /* 0x14f0000000077882 */ /* 0x000fe20000000000 */
[----:B------:R-:W-:-:S09]  /*16ff0*/  UMOV UR10, 0x40 ;  /* 0x00000040000a7882 */ /* 0x000fd20000000000 */
.L_x_1559:
        /* <DEDUP_REMOVED lines=9> */
[----:B----4-:R-:W-:Y:S05]  /*17090*/  @P0 BRA.U.ANY `(.L_x_1559) ;  /* 0xfffffffd00d80947 */ /* 0x010fea000393ffff */
.L_x_1553:
[----:B------:R-:W-:Y:S05]  /*170a0*/  BSYNC B0 ;  /* 0x0000000000007941 */ /* 0x000fea0003800000 */
.L_x_1552:
[----:B------:R-:W4:Y:S04]  /*170b0*/  LDL.LU R5, [R1+0x4] ;  /* 0x0000040001057983 */ /* 0x000f280000300800 */
[----:B--2---:R-:W2:Y:S01]  /*170c0*/  LDL.LU R4, [R1+0x10] ;  /* 0x0000100001047983 */ /* 0x004ea20000300800 */
[----:B----4-:R-:W-:-:S05]  /*170d0*/  VIADD R0, R5, 0x1 ;  /* 0x0000000105007836 */ /* 0x010fca0000000000 */
[----:B------:R-:W-:-:S04]  /*170e0*/  ISETP.NE.AND P0, PT, R0, 0x2, PT ;  /* 0x000000020000780c */ /* 0x000fc80003f05270 */
[----:B------:R-:W-:Y:S02]  /*170f0*/  SEL R2, RZ, 0x1, P0 ;  /* 0x00000001ff027807 */ /* 0x000fe40000000000 */
[----:B------:R-:W-:Y:S02]  /*17100*/  SEL R0, R0, RZ, P0 ;  /* 0x000000ff00007207 */ /* 0x000fe40000000000 */
[----:B--2---:R-:W-:-:S03]  /*17110*/  LOP3.LUT R4, R4, R2, RZ, 0x3c, !PT ;  /* 0x0000000204047212 */ /* 0x004fc600078e3cff */
[----:B------:R2:W-:Y:S04]  /*17120*/  STL [R1+0x4], R0 ;  /* 0x0000040001007387 */ /* 0x0005e80000100800 */
[----:B------:R2:W-:Y:S02]  /*17130*/  STL [R1+0x10], R4 ;  /* 0x0000100401007387 */ /* 0x0005e40000100800 */
.L_x_1480:
[----:B------:R-:W-:Y:S05]  /*17140*/  BSYNC B7 ;  /* 0x0000000000077941 */ /* 0x000fea0003800000 */
.L_x_1478:
[----:B--2---:R-:W2:Y:S02]  /*17150*/  LDL R0, [R1+0x18] ;  /* 0x0000180001007983 */ /* 0x004ea40000100800 */
[----:B--2---:R-:W-:-:S13]  /*17160*/  LOP3.LUT P0, RZ, R0, 0x2, RZ, 0xc0, !PT ;  /* 0x0000000200ff7812 */ /* 0x004fda000780c0ff */
[----:B------:R-:W-:Y:S05]  /*17170*/  @!P0 BRA `(.L_x_1560) ;  /* 0x0000000000288947 */ /* 0x000fea0003800000 */
[----:B------:R-:W-:Y:S05]  /*17180*/  WARPSYNC.ALL ;  /* 0x0000000000007948 */ /* 0x000fea0003800000 */
[----:B------:R-:W2:Y:S08]  /*17190*/  S2UR UR5, SR_CgaCtaId ;  /* 0x00000000000579c3 */ /* 0x000eb00000008800 */
[----:B------:R-:W-:Y:S06]  /*171a0*/  BAR.SYNC.DEFER_BLOCKING 0x5, 0x180 ;  /* 0x0146000000007b1d */ /* 0x000fec0000010000 */
[----:B------:R-:W-:-:S02]  /*171b0*/  UMOV UR4, 0x400 ;  /* 0x0000040000047882 */ /* 0x000fc40000000000 */
[----:B--2---:R-:W-:-:S06]  /*171c0*/  ULEA UR4, UR5, UR4, 0x18 ;  /* 0x0000000405047291 */ /* 0x004fcc000f8ec03f */
[----:B------:R-:W-:-:S05]  /*171d0*/  IMAD.U32 R0, RZ, RZ, UR4 ;  /* 0x00000004ff007e24 */ /* 0x000fca000f8e00ff */
[----:B------:R2:W4:Y:S04]  /*171e0*/  LDS.128 R16, [R0+0x288d0] ;  /* 0x0288d00000107984 */ /* 0x0005280000000c00 */
[----:B------:R2:W-:Y:S01]  /*171f0*/  STL [R1], R0 ;  /* 0x0000000001007387 */ /* 0x0005e20000100800 */
[----:B------:R-:W-:Y:S06]  /*17200*/  BAR.ARV 0x4, 0x180 ;  /* 0x0106000000007b1d */ /* 0x000fec0000002000 */
[----:B------:R-:W-:Y:S05]  /*17210*/  BRA `(.L_x_1561) ;  /* 0x0000000800d47947 */ /* 0x000fea0003800000 */
.L_x_1560:
[----:B------:R-:W2:Y:S01]  /*17220*/  S2R R0, SR_TID.X ;  /* 0x0000000000007919 */ /* 0x000ea20000002100 */
[----:B------:R-:W-:Y:S01]  /*17230*/  UMOV UR4, 0xffffffff ;  /* 0xffffffff00047882 */ /* 0x000fe20000000000 */
[----:B--2---:R-:W-:-:S04]  /*17240*/  LOP3.LUT R4, R0, 0x1f, RZ, 0xc0, !PT ;  /* 0x0000001f00047812 */ /* 0x004fc800078ec0ff */
[----:B------:R-:W-:Y:S01]  /*17250*/  ISETP.NE.AND P0, PT, R4, 0x1f, PT ;  /* 0x0000001f0400780c */ /* 0x000fe20003f05270 */
[----:B------:R-:W-:-:S12]  /*17260*/  BRA.DIV UR4, `(.L_x_1562) ;  /* 0x00000022045c7947 */ /* 0x000fd8000b800000 */
[----:B------:R-:W-:Y:S01]  /*17270*/  IMAD.IADD R5, R19, 0x1, R4 ;  /* 0x0000000113057824 */ /* 0x000fe200078e0204 */
[----:B------:R-:W-:-:S04]  /*17280*/  ULDC UR4, c[0x0][0xc3c] ;  /* 0x00030f0000047ab9 */ /* 0x000fc80000000800 */
[----:B------:R-:W-:-:S13]  /*17290*/  ISETP.GE.OR P1, PT, R5, UR4, !P0 ;  /* 0x0000000405007c0c */ /* 0x000fda000c726670 */
[----:B------:R-:W2:Y:S02]  /*172a0*/  @!P1 LDC.64 R2, c[0x0][0xc80] ;  /* 0x00032000ff029b82 */ /* 0x000ea40000000a00 */
[----:B--2---:R-:W-:-:S06]  /*172b0*/  @!P1 IMAD.WIDE R2, R5, 0x4, R2 ;  /* 0x0000000405029825 */ /* 0x004fcc00078e0202 */
[----:B------:R2:W4:Y:S01]  /*172c0*/  @!P1 LDG.E R3, desc[UR50][R2.64] ;  /* 0x0000003202039981 */ /* 0x000522000c1e1900 */
[C---:B------:R-:W-:Y:S02]  /*172d0*/  ISETP.GE.U32.AND P2, PT, R4.reuse, 0x2, PT ;  /* 0x000000020400780c */ /* 0x040fe40003f46070 */
[C---:B------:R-:W-:Y:S01]  /*172e0*/  ISETP.GE.U32.AND P3, PT, R4.reuse, 0x4, PT ;  /* 0x000000040400780c */ /* 0x040fe20003f66070 */
[----:B------:R-:W-:Y:S01]  /*172f0*/  SHFL.IDX PT, R0, R16, RZ, 0x1f ;  /* 0x00001fff10007589 */ /* 0x000fe200000e0000 */
[C---:B------:R-:W-:Y:S02]  /*17300*/  ISETP.GE.U32.AND P4, PT, R4.reuse, 0x8, PT ;  /* 0x000000080400780c */ /* 0x040fe40003f86070 */
[C---:B------:R-:W-:Y:S01]  /*17310*/  ISETP.GE.U32.AND P5, PT, R4.reuse, 0x10, PT ;  /* 0x000000100400780c */ /* 0x040fe20003fa6070 */
[----:B--2---:R-:W-:Y:S02]  /*17320*/  IMAD.MOV.U32 R2, RZ, RZ, RZ ;  /* 0x000000ffff027224 */ /* 0x004fe400078e00ff */
[----:B----4-:R-:W-:Y:S01]  /*17330*/  @!P1 IMAD.MOV.U32 R2, RZ, RZ, R3 ;  /* 0x000000ffff029224 */ /* 0x010fe200078e0003 */
[----:B------:R-:W-:-:S04]  /*17340*/  ISETP.NE.AND P1, PT, R4, RZ, PT ;  /* 0x000000ff0400720c */ /* 0x000fc80003f25270 */
[----:B------:R-:W2:Y:S02]  /*17350*/  SHFL.UP PT, R14, R2, 0x1, RZ ;  /* 0x04200000020e7989 */ /* 0x000ea400000e00ff */
[----:B--2---:R-:W-:-:S05]  /*17360*/  SEL R5, R14, RZ, P1 ;  /* 0x000000ff0e057207 */ /* 0x004fca0000800000 */
[----:B------:R-:W-:Y:S02]  /*17370*/  IMAD.IADD R3, R2, 0x1, R5 ;  /* 0x0000000102037824 */ /* 0x000fe400078e0205 */
[----:B------:R-:W-:Y:S04]  /*17380*/  SHFL.IDX PT, R5, R16, 0x1, 0x1f ;  /* 0x00201f0010057f89 */ /* 0x000fe800000e0000 */
[----:B------:R-:W2:Y:S02]  /*17390*/  SHFL.UP PT, R14, R3, 0x2, RZ ;  /* 0x04400000030e7989 */ /* 0x000ea400000e00ff */
[----:B--2---:R-:W-:-:S05]  /*173a0*/  SEL R14, R14, RZ, P2 ;  /* 0x000000ff0e0e7207 */ /* 0x004fca0001000000 */
[----:B------:R-:W-:-:S05]  /*173b0*/  IMAD.IADD R3, R3, 0x1, R14 ;  /* 0x0000000103037824 */ /* 0x000fca00078e020e */
        /* <DEDUP_REMOVED lines=9> */
[----:B------:R2:W4:Y:S02]  /*17450*/  SHFL.IDX PT, R14, R3, 0x1f, 0x1f ;  /* 0x03e01f00030e7f89 */ /* 0x00052400000e0000 */
.L_x_1628:
[----:B------:R-:W-:Y:S02]  /*17460*/  ULDC UR4, c[0x0][0xc38] ;  /* 0x00030e0000047ab9 */ /* 0x000fe40000000800 */
[----:B------:R-:W-:-:S04]  /*17470*/  IMAD.U32 R4, RZ, RZ, UR4 ;  /* 0x00000004ff047e24 */ /* 0x000fc8000f8e00ff */
[----:B----4-:R-:W-:-:S04]  /*17480*/  IMAD R16, R14, R4, RZ ;  /* 0x000000040e107224 */ /* 0x010fc800078e02ff */
[----:B------:R-:W-:-:S05]  /*17490*/  IMAD.IADD R5, R5, 0x1, R16 ;  /* 0x0000000105057824 */ /* 0x000fca00078e0210 */
[----:B------:R-:W-:-:S13]  /*174a0*/  ISETP.GT.AND P6, PT, R5, R0, PT ;  /* 0x000000000500720c */ /* 0x000fda0003fc4270 */
[----:B------:R-:W-:Y:S05]  /*174b0*/  @P6 BRA `(.L_x_1563) ;  /* 0x00000000009c6947 */ /* 0x000fea0003800000 */
.L_x_1568:
[----:B------:R-:W4:Y:S01]  /*174c0*/  LDC R4, c[0x0][0xc3c] ;  /* 0x00030f00ff047b82 */ /* 0x000f220000000800 */
[----:B------:R-:W-:-:S05]  /*174d0*/  VIADD R19, R19, 0x1f ;  /* 0x0000001f13137836 */ /* 0x000fca0000000000 */
[----:B----4-:R-:W-:-:S13]  /*174e0*/  ISETP.GE.AND P6, PT, R19, R4, PT ;  /* 0x000000041300720c */ /* 0x010fda0003fc6270 */
[----:B------:R-:W-:Y:S05]  /*174f0*/  @P6 BRA `(.L_x_1564) ;  /* 0x0000000400d06947 */ /* 0x000fea0003800000 */
[----:B------:R-:W4:Y:S01]  /*17500*/  S2R R2, SR_TID.X ;  /* 0x0000000000027919 */ /* 0x000f220000002100 */
[----:B------:R-:W-:Y:S01]  /*17510*/  BSSY B0, `(.L_x_1565) ;  /* 0x0000009000007945 */ /* 0x000fe20003800000 */
[----:B----4-:R-:W-:-:S05]  /*17520*/  LOP3.LUT R2, R2, 0x1f, RZ, 0xc0, !PT ;  /* 0x0000001f02027812 */ /* 0x010fca00078ec0ff */
[----:B---3--:R-:W-:Y:S02]  /*17530*/  IMAD.IADD R7, R19, 0x1, R2 ;  /* 0x0000000113077824 */ /* 0x008fe400078e0202 */
[----:B------:R-:W-:-:S03]  /*17540*/  IMAD.MOV.U32 R2, RZ, RZ, RZ ;  /* 0x000000ffff027224 */ /* 0x000fc600078e00ff */
[----:B------:R-:W-:-:S13]  /*17550*/  ISETP.GE.OR P6, PT, R7, R4, !P0 ;  /* 0x000000040700720c */ /* 0x000fda00047c6670 */
[----:B------:R-:W-:Y:S05]  /*17560*/  @P6 BRA `(.L_x_1566) ;  /* 0x00000000000c6947 */ /* 0x000fea0003800000 */
[----:B--2---:R-:W2:Y:S02]  /*17570*/  LDC.64 R2, c[0x0][0xc80] ;  /* 0x00032000ff027b82 */ /* 0x004ea40000000a00 */
[----:B--2---:R-:W-:-:S06]  /*17580*/  IMAD.WIDE R2, R7, 0x4, R2 ;  /* 0x0000000407027825 */ /* 0x004fcc00078e0202 */
[----:B------:R3:W5:Y:S02]  /*17590*/  LDG.E R2, desc[UR50][R2.64] ;  /* 0x0000003202027981 */ /* 0x000764000c1e1900 */
.L_x_1566:
[----:B------:R-:W-:Y:S05]  /*175a0*/  BSYNC B0 ;  /* 0x0000000000007941 */ /* 0x000fea0003800000 */
.L_x_1565:
[----:B------:R-:W-:-:S03]  /*175b0*/  UMOV UR4, 0xffffffff ;  /* 0xffffffff00047882 */ /* 0x000fc60000000000 */
[----:B------:R-:W-:Y:S05]  /*175c0*/  BRA.DIV UR4, `(.L_x_1567) ;  /* 0x0000002204a87947 */ /* 0x000fea000b800000 */
[----:B-----5:R-:W2:Y:S02]  /*175d0*/  SHFL.UP PT, R14, R2, 0x1, RZ ;  /* 0x04200000020e7989 */ /* 0x020ea400000e00ff */
[----:B--23--:R-:W-:-:S05]  /*175e0*/  SEL R3, R14, RZ, P1 ;  /* 0x000000ff0e037207 */ /* 0x00cfca0000800000 */
        /* <DEDUP_REMOVED lines=13> */
[----:B------:R2:W3:Y:S02]  /*176c0*/  SHFL.IDX PT, R14, R3, 0x1f, 0x1f ;  /* 0x03e01f00030e7f89 */ /* 0x0004e400000e0000 */
.L_x_1636:
[----:B------:R-:W-:Y:S02]  /*176d0*/  ULDC UR4, c[0x0][0xc38] ;  /* 0x00030e0000047ab9 */ /* 0x000fe40000000800 */
[----:B------:R-:W-:-:S04]  /*176e0*/  IMAD.U32 R4, RZ, RZ, UR4 ;  /* 0x00000004ff047e24 */ /* 0x000fc8000f8e00ff */
[----:B---3--:R-:W-:-:S04]  /*176f0*/  IMAD R16, R14, R4, RZ ;  /* 0x000000040e107224 */ /* 0x008fc800078e02ff */
[----:B------:R-:W-:-:S05]  /*17700*/  IMAD.IADD R5, R16, 0x1, R5 ;  /* 0x0000000110057824 */ /* 0x000fca00078e0205 */
[----:B------:R-:W-:-:S13]  /*17710*/  ISETP.GT.AND P6, PT, R5, R0, PT ;  /* 0x000000000500720c */ /* 0x000fda0003fc4270 */
[----:B------:R-:W-:Y:S05]  /*17720*/  @!P6 BRA `(.L_x_1568) ;  /* 0xfffffffc0064e947 */ /* 0x000fea000383ffff */
.L_x_1563:
[----:B------:R-:W-:Y:S01]  /*17730*/  IMAD.IADD R16, R5, 0x1, -R16 ;  /* 0x0000000105107824 */ /* 0x000fe200078e0a10 */
[----:B------:R-:W-:-:S03]  /*17740*/  UMOV UR4, 0xffffffff ;  /* 0xffffffff00047882 */ /* 0x000fc60000000000 */
[----:B------:R-:W-:-:S05]  /*17750*/  IMAD R5, R3, R4, R16 ;  /* 0x0000000403057224 */ /* 0x000fca00078e0210 */
[----:B------:R-:W-:Y:S01]  /*17760*/  ISETP.GT.AND P6, PT, R5, R0, PT ;  /* 0x000000000500720c */ /* 0x000fe20003fc4270 */
[----:B------:R-:W-:-:S12]  /*17770*/  BRA.DIV UR4, `(.L_x_1569) ;  /* 0x0000002204fc7947 */ /* 0x000fd8000b800000 */
[----:B------:R-:W-:-:S04]  /*17780*/  VOTE.ANY R5, PT, !P6 ;  /* 0x0000000000057806 */ /* 0x000fc800070e0100 */
[----:B------:R-:W4:Y:S02]  /*17790*/  POPC R6, R5 ;  /* 0x0000000500067309 */ /* 0x000f240000000000 */
[----:B----4-:R4:W0:Y:S02]  /*177a0*/  SHFL.IDX PT, R17, R2, R6, 0x1f ;  /* 0x00001f0602117589 */ /* 0x01082400000e0000 */
.L_x_1640:
[----:B------:R-:W-:Y:S01]  /*177b0*/  ISETP.NE.AND P0, PT, R5, RZ, PT ;  /* 0x000000ff0500720c */ /* 0x000fe20003f05270 */
[----:B------:R-:W-:-:S12]  /*177c0*/  IMAD.MOV.U32 R5, RZ, RZ, RZ ;  /* 0x000000ffff057224 */ /* 0x000fd800078e00ff */
[----:B------:R-:W-:Y:S05]  /*177d0*/  @!P0 BRA `(.L_x_1570) ;  /* 0x0000000000108947 */ /* 0x000fea0003800000 */
[----:B------:R-:W-:Y:S01]  /*177e0*/  UMOV UR4, 0xffffffff ;  /* 0xffffffff00047882 */ /* 0x000fe20000000000 */
[----:B------:R-:W-:Y:S02]  /*177f0*/  VIADD R12, R6, 0xffffffff ;  /* 0xffffffff060c7836 */ /* 0x000fe40000000000 */
[----:B------:R-:W-:Y:S05]  /*17800*/  BRA.DIV UR4, `(.L_x_1571) ;  /* 0x0000002604207947 */ /* 0x000fea000b800000 */
[----:B------:R0:W0:Y:S02]  /*17810*/  SHFL.IDX PT, R5, R3, R12, 0x1f ;  /* 0x00001f0c03057589 */ /* 0x00002400000e0000 */
.L_x_1570:
[----:B0-2-4-:R-:W0:Y:S01]  /*17820*/  LDC.64 R2, c[0x0][0xc90] ;  /* 0x00032400ff027b82 */ /* 0x015e220000000a00 */
[----:B------:R-:W-:-:S04]  /*17830*/  IMAD.IADD R19, R6, 0x1, R19 ;  /* 0x0000000106137824 */ /* 0x000fc800078e0213 */
[----:B0-----:R-:W-:-:S05]  /*17840*/  IMAD.WIDE R2, R19, 0x4, R2 ;  /* 0x0000000413027825 */ /* 0x001fca00078e0202 */
[----:B---3--:R-:W2:Y:S01]  /*17850*/  LDG.E R7, desc[UR50][R2.64] ;  /* 0x0000003202077981 */ /* 0x008ea2000c1e1900 */
[----:B------:R-:W-:-:S04]  /*17860*/  IMAD R16, R5, R4, R16 ;  /* 0x0000000405107224 */ /* 0x000fc800078e0210 */
[----:B------:R-:W-:Y:S02]  /*17870*/  IMAD.IADD R0, R0, 0x1, -R16 ;  /* 0x0000000100007824 */ /* 0x000fe400078e0a10 */
[----:B--2---:R-:W-:-:S05]  /*17880*/  IMAD R6, R17, R7, RZ ;  /* 0x0000000711067224 */ /* 0x004fca00078e02ff */
[----:B------:R-:W-:-:S04]  /*17890*/  IABS R8, R6 ;  /* 0x0000000600087213 */ /* 0x000fc80000000000 */
[----:B------:R-:W0:Y:S08]  /*178a0*/  I2F.RP R2, R8 ;  /* 0x0000000800027306 */ /* 0x000e300000209400 */
[----:B0-----:R-:W0:Y:S02]  /*178b0*/  MUFU.RCP R2, R2 ;  /* 0x0000000200027308 */ /* 0x001e240000001000 */
[----:B0-----:R-:W-:-:S06]  /*178c0*/  VIADD R2, R2, 0xffffffe ;  /* 0x0ffffffe02027836 */ /* 0x001fcc0000000000 */
[----:B------:R-:W0:Y:S02]  /*178d0*/  F2I.FTZ.U32.TRUNC.NTZ R3, R2 ;  /* 0x0000000200037305 */ /* 0x000e24000021f000 */
[----:B0-----:R-:W-:-:S04]  /*178e0*/  IMAD.MOV R2, RZ, RZ, -R3 ;  /* 0x000000ffff027224 */ /* 0x001fc800078e0a03 */
[----:B------:R-:W-:Y:S02]  /*178f0*/  IMAD R5, R2, R8, RZ ;  /* 0x0000000802057224 */ /* 0x000fe400078e02ff */
[----:B------:R-:W-:-:S04]  /*17900*/  IMAD.MOV.U32 R2, RZ, RZ, RZ ;  /* 0x000000ffff027224 */ /* 0x000fc800078e00ff */
[----:B------:R-:W-:Y:S01]  /*17910*/  IMAD.HI.U32 R2, R3, R5, R2 ;  /* 0x0000000503027227 */ /* 0x000fe200078e0002 */
[----:B------:R-:W-:Y:S02]  /*17920*/  IABS R3, R0 ;  /* 0x0000000000037213 */ /* 0x000fe40000000000 */
[----:B------:R-:W-:-:S03]  /*17930*/  IABS R5, R6 ;  /* 0x0000000600057213 */ /* 0x000fc60000000000 */
[----:B------:R-:W-:-:S04]  /*17940*/  IMAD.HI.U32 R2, R2, R3, RZ ;  /* 0x0000000302027227 */ /* 0x000fc800078e00ff */
[----:B------:R-:W-:-:S04]  /*17950*/  IMAD.MOV R5, RZ, RZ, -R5 ;  /* 0x000000ffff057224 */ /* 0x000fc800078e0a05 */
        /* <DEDUP_REMOVED lines=15> */
[----:B------:R-:W-:Y:S01]  /*17a50*/  VIADDMNMX R4, R3, R4, R7, PT ;  /* 0x0000000403047246 */ /* 0x000fe20003800107 */
[----:B------:R-:W-:-:S03]  /*17a60*/  IMAD.IADD R5, R0, 0x1, R5 ;  /* 0x0000000100057824 */ /* 0x000fc600078e0205 */
        /* <DEDUP_REMOVED lines=23> */
[----:B------:R-:W-:Y:S01]  /*17be0*/  @!P1 LOP3.LUT R2, RZ, R4, RZ, 0x33, !PT ;  /* 0x00000004ff029212 */ /* 0x000fe200078e33ff */
[----:B------:R-:W-:-:S04]  /*17bf0*/  IMAD.MOV R4, RZ, RZ, -R4 ;  /* 0x000000ffff047224 */ /* 0x000fc800078e0a04 */
[----:B------:R-:W-:Y:S01]  /*17c00*/  IMAD R18, R2, R4, R5 ;  /* 0x0000000402127224 */ /* 0x000fe200078e0205 */
[----:B------:R-:W-:-:S05]  /*17c10*/  LOP3.LUT R2, RZ, R2, RZ, 0x33, !PT ;  /* 0x00000002ff027212 */ /* 0x000fca00078e33ff */
[----:B------:R-:W-:Y:S01]  /*17c20*/  IMAD.IADD R17, R17, 0x1, R2 ;  /* 0x0000000111117824 */ /* 0x000fe200078e0202 */
[----:B------:R-:W-:Y:S06]  /*17c30*/  BRA `(.L_x_1572) ;  /* 0x00000000001c7947 */ /* 0x000fec0003800000 */
.L_x_1564:
[----:B------:R-:W-:Y:S01]  /*17c40*/  UMOV UR4, URZ ;  /* 0x0000003f00047c82 */ /* 0x000fe20008000000 */
[----:B------:R-:W-:Y:S01]  /*17c50*/  UMOV UR5, URZ ;  /* 0x0000003f00057c82 */ /* 0x000fe20008000000 */
[----:B------:R-:W-:Y:S01]  /*17c60*/  ULDC UR6, c[0x0][0xc3c] ;  /* 0x00030f0000067ab9 */ /* 0x000fe20000000800 */
[----:B------:R-:W-:Y:S02]  /*17c70*/  IMAD.MOV.U32 R16, RZ, RZ, R0 ;  /* 0x000000ffff107224 */ /* 0x000fe400078e0000 */
[----:B------:R-:W-:Y:S02]  /*17c80*/  IMAD.U32 R17, RZ, RZ, UR4 ;  /* 0x00000004ff117e24 */ /* 0x000fe4000f8e00ff */
[----:B------:R-:W-:Y:S02]  /*17c90*/  IMAD.U32 R18, RZ, RZ, UR5 ;  /* 0x00000005ff127e24 */ /* 0x000fe4000f8e00ff */
[----:B------:R-:W-:-:S07]  /*17ca0*/  IMAD.U32 R19, RZ, RZ, UR6 ;  /* 0x00000006ff137e24 */ /* 0x000fce000f8e00ff */
.L_x_1572:
[----:B------:R4:W5:Y:S01]  /*17cb0*/  LDL R2, [R1] ;  /* 0x0000000001027983 */ /* 0x0009620000100800 */
[----:B------:R-:W0:Y:S01]  /*17cc0*/  S2R R0, SR_TID.X ;  /* 0x0000000000007919 */ /* 0x000e220000002100 */
[----:B------:R-:W-:Y:S05]  /*17cd0*/  WARPSYNC.ALL ;  /* 0x0000000000007948 */ /* 0x000fea0003800000 */
[----:B0-----:R-:W-:Y:S01]  /*17ce0*/  LOP3.LUT R0, R0, 0x1f, RZ, 0xc0, !PT ;  /* 0x0000001f00007812 */ /* 0x001fe200078ec0ff */
[----:B------:R-:W-:Y:S03]  /*17cf0*/  BAR.SYNC.DEFER_BLOCKING 0x4, 0x180 ;  /* 0x0106000000007b1d */ /* 0x000fe60000010000 */
[----:B------:R-:W-:-:S13]  /*17d00*/  ISETP.NE.AND P0, PT, R0, RZ, PT ;  /* 0x000000ff0000720c */ /* 0x000fda0003f05270 */
[----:B--2---:R-:W5:Y:S01]  /*17d10*/  @!P0 S2R R3, SR_CgaCtaId ;  /* 0x0000000000038919 */ /* 0x004f620000008800 */
[----:B------:R-:W-:-:S04]  /*17d20*/  @!P0 MOV R0, 0x400 ;  /* 0x0000040000008802 */ /* 0x000fc80000000f00 */
[----:B-----5:R-:W-:-:S05]  /*17d30*/  @!P0 LEA R2, R3, R0, 0x18 ;  /* 0x0000000003028211 */ /* 0x020fca00078ec0ff */
[----:B------:R4:W-:Y:S04]  /*17d40*/  @!P0 STS.128 [R2+0x288d0], R16 ;  /* 0x0288d01002008388 */ /* 0x0009e80000000c00 */
[----:B------:R4:W-:Y:S01]  /*17d50*/  @!P0 STL [R1], R2 ;  /* 0x0000000201008387 */ /* 0x0009e20000100800 */
[----:B------:R-:W-:Y:S06]  /*17d60*/  BAR.ARV 0x5, 0x180 ;  /* 0x0146000000007b1d */ /* 0x000fec0000002000 */
.L_x_1561:
[----:B------:R-:W-:Y:S02]  /*17d70*/  ULDC UR4, c[0x0][0xc3c] ;  /* 0x00030f0000047ab9 */ /* 0x000fe40000000800 */
[----:B----4-:R-:W-:-:S13]  /*17d80*/  ISETP.GE.AND P0, PT, R19, UR4, PT ;  /* 0x0000000413007c0c */ /* 0x010fda000bf06270 */
[----:B------:R-:W-:Y:S05]  /*17d90*/  @!P0 BRA `(.L_x_1573) ;  /* 0xffffffac004c8947 */ /* 0x000fea000383ffff */
[----:B------:R-:W-:Y:S05]  /*17da0*/  BSYNC B8 ;  /* 0x0000000000087941 */ /* 0x000fea0003800000 */
.L_x_1466:
[----:B--2---:R-:W2:Y:S01]  /*17db0*/  LDL.LU R0, [R1+0x3c] ;  /* 0x00003c0001007983 */ /* 0x004ea20000300800 */
[----:B------:R-:W-:Y:S01]  /*17dc0*/  BSSY B0, `(.L_x_1574) ;  /* 0x000000b000007945 */ /* 0x000fe20003800000 */
[----:B------:R-:W4:Y:S01]  /*17dd0*/  S2R R5, SR_CgaCtaId ;  /* 0x0000000000057919 */ /* 0x000f220000008800 */
[----:B--2---:R-:W-:-:S05]  /*17de0*/  VIADD R0, R0, 0x1 ;  /* 0x0000000100007836 */ /* 0x004fca0000000000 */
[----:B0-----:R-:W-:-:S04]  /*17df0*/  LEA.HI R2, R0, R0, RZ, 0x1 ;  /* 0x0000000000027211 */ /* 0x001fc800078f08ff */
[----:B------:R-:W-:-:S05]  /*17e00*/  LOP3.LUT R3, R2, 0xfffffffe, RZ, 0xc0, !PT ;  /* 0xfffffffe02037812 */ /* 0x000fca00078ec0ff */
[----:B------:R-:W-:Y:S01]  /*17e10*/  IMAD.IADD R3, R0, 0x1, -R3 ;  /* 0x0000000100037824 */ /* 0x000fe200078e0a03 */
[----:B------:R-:W-:-:S04]  /*17e20*/  MOV R0, 0x400 ;  /* 0x0000040000007802 */ /* 0x000fc80000000f00 */
[----:B----4-:R-:W-:Y:S02]  /*17e30*/  LEA R0, R5, R0, 0x18 ;  /* 0x0000000005007211 */ /* 0x010fe400078ec0ff */
[----:B------:R-:W-:-:S04]  /*17e40*/  SHF.L.U32 R3, R3, 0x1f, RZ ;  /* 0x0000001f03037819 */ /* 0x000fc800000006ff */
[----:B------:R-:W0:Y:S02]  /*17e50*/  SYNCS.PHASECHK.TRANS64.TRYWAIT P0, [R0+URZ+0x28820], R3 ;  /* 0x02882003000075a7 */ /* 0x000e24000800017f */
[----:B0-----:R-:W-:Y:S05]  /*17e60*/  @!P0 BRA `(.L_x_1575) ;  /* 0x0000001c00b08947 */ /* 0x001fea0003800000 */
.L_x_1643:
[----:B------:R-:W-:Y:S05]  /*17e70*/  BSYNC B0 ;  /* 0x0000000000007941 */ /* 0x000fea0003800000 */
.L_x_1574:
[----:B------:R-:W-:-:S03]  /*17e80*/  UMOV UR4, 0xffffffff ;  /* 0xffffffff00047882 */ /* 0x000fc60000000000 */
[----:B------:R-:W-:Y:S05]  /*17e90*/  BRA.DIV UR4, `(.L_x_1576) ;  /* 0x0000001e04b87947 */ /* 0x000fea000b800000 */
[----:B------:R-:W2:Y:S02]  /*17ea0*/  S2R R2, SR_TID.X ;  /* 0x0000000000027919 */ /* 0x000ea40000002100 */
[----:B--2---:R-:W-:-:S04]  /*17eb0*/  SHF.R.U32.HI R2, RZ, 0x5, R2 ;  /* 0x00000005ff027819 */ /* 0x004fc80000011602 */
[----:B------:R-:W-:-:S05]  /*17ec0*/  LOP3.LUT R2, R2, 0x3, RZ, 0xc0, !PT ;  /* 0x0000000302027812 */ /* 0x000fca00078ec0ff */
[----:B------:R2:W4:Y:S02]  /*17ed0*/  SHFL.IDX PT, R14, R2, RZ, 0x1f ;  /* 0x00001fff020e7589 */ /* 0x00052400000e0000 */
.L_x_1646:
[----:B----4-:R-:W-:Y:S01]  /*17ee0*/  ISETP.NE.AND P0, PT, R14, RZ, PT ;  /* 0x000000ff0e00720c */ /* 0x010fe20003f05270 */
[----:B------:R-:W-:-:S12]  /*17ef0*/  BSSY B0, `(.L_x_1577) ;  /* 0x0000027000007945 */ /* 0x000fd80003800000 */
[----:B------:R-:W-:Y:S05]  /*17f00*/  @P0 BRA `(.L_x_1578) ;  /* 0x0000000000940947 */ /* 0x000fea0003800000 */
[----:B------:R-:W-:-:S03]  /*17f10*/  UMOV UR4, 0xffffffff ;  /* 0xffffffff00047882 */ /* 0x000fc60000000000 */
[----:B------:R-:W-:Y:S05]  /*17f20*/  BRA.DIV UR4, `(.L_x_1579) ;  /* 0x0000001e04c87947 */ /* 0x000fea000b800000 */
[----:B------:R-:W-:-:S13]  /*17f30*/  ELECT P6, URZ, PT ;  /* 0x00000000003f782f */ /* 0x000fda00038c0000 */
.L_x_1649:
[----:B------:R-:W-:Y:S05]  /*17f40*/  @!P6 BRA `(.L_x_1578) ;  /* 0x000000000084e947 */ /* 0x000fea0003800000 */
[----:B------:R-:W-:-:S06]  /*17f50*/  ULOP3.LUT UR4, UR36, 0x2, URZ, 0xfc, !UPT ;  /* 0x0000000224047892 */ /* 0x000fcc000f8efc3f */
[----:B--2---:R-:W-:-:S05]  /*17f60*/  IMAD.U32 R2, RZ, RZ, UR4 ;  /* 0x00000004ff027e24 */ /* 0x004fca000f8e00ff */
[----:B------:R-:W-:-:S13]  /*17f70*/  ISETP.NE.AND P2, PT, R2, 0x3, PT ;  /* 0x000000030200780c */ /* 0x000fda0003f45270 */
[----:B------:R-:W-:Y:S05]  /*17f80*/  @!P2 BRA `(.L_x_1580) ;  /* 0x000000000004a947 */ /* 0x000fea0003800000 */
[----:B------:R-:W-:Y:S01]  /*17f90*/  BPT.TRAP 0x1 ;  /* 0x000000040000795c */ /* 0x000fe20000300000 */
.L_x_1580:
[----:B0-----:R-:W2:Y:S04]  /*17fa0*/  LDL R3, [R1+0x4] ;  /* 0x0000040001037983 */ /* 0x001ea80000100800 */
[----:B---3--:R-:W3:Y:S01]  /*17fb0*/  LDL.LU R7, [R1+0x10] ;  /* 0x0000100001077983 */ /* 0x008ee20000300800 */
[----:B------:R-:W-:-:S04]  /*17fc0*/  VIADD R2, R0, 0x28840 ;  /* 0x0002884000027836 */ /* 0x000fc80000000000 */
[C---:B--2---:R-:W-:Y:S02]  /*17fd0*/  IMAD R6, R3.reuse, 0x8, R2 ;  /* 0x0000000803067824 */ /* 0x044fe400078e0202 */
[----:B------:R-:W-:Y:S01]  /*17fe0*/  VIADD R3, R3, 0x1 ;  /* 0x0000000103037836 */ /* 0x000fe20000000000 */
[----:B---3--:R-:W-:-:S04]  /*17ff0*/  SHF.L.U32 R5, R7, 0x1f, RZ ;  /* 0x0000001f07057819 */ /* 0x008fc800000006ff */
        /* <DEDUP_REMOVED lines=8> */
.L_x_1650:
[----:B------:R-:W2:Y:S02]  /*18080*/  SYNCS.PHASECHK.TRANS64.TRYWAIT P0, [R7+URZ], R2 ;  /* 0x00000002070075a7 */ /* 0x000ea4000800017f */
[----:B--2---:R-:W-:Y:S05]  /*18090*/  @!P0 BRA `(.L_x_1582) ;  /* 0x0000001c00a08947 */ /* 0x004fea0003800000 */
.L_x_1651:
[----:B------:R-:W-:Y:S05]  /*180a0*/  @!P2 BRA `(.L_x_1583) ;  /* 0x000000000004a947 */ /* 0x000fea0003800000 */
[----:B------:R-:W-:Y:S01]  /*180b0*/  BPT.TRAP 0x1 ;  /* 0x000000040000795c */ /* 0x000fe20000300000 */
.L_x_1583:
[----:B------:R-:W3:Y:S01]  /*180c0*/  LDL.LU R4, [R1+0x4] ;  /* 0x0000040001047983 */ /* 0x000ee20000300800 */
[----:B------:R-:W-:-:S04]  /*180d0*/  VIADD R0, R0, 0x28860 ;  /* 0x0002886000007836 */ /* 0x000fc80000000000 */
[----:B---3--:R-:W-:-:S04]  /*180e0*/  IMAD R4, R4, 0x8, R0 ;  /* 0x0000000804047824 */ /* 0x008fc800078e0200 */
[----:B------:R-:W3:Y:S02]  /*180f0*/  SYNCS.PHASECHK.TRANS64.TRYWAIT P0, [R4+URZ], R5 ;  /* 0x00000005040075a7 */ /* 0x000ee4000800017f */
[----:B---3--:R-:W-:Y:S05]  /*18100*/  @!P0 BRA `(.L_x_1584) ;  /* 0x0000001c00988947 */ /* 0x008fea0003800000 */
.L_x_1652:
[----:B------:R-:W-:-:S07]  /*18110*/  IMAD R3, R3, 0x8, R0 ;  /* 0x0000000803037824 */ /* 0x000fce00078e0200 */
.L_x_1585:
[----:B----4-:R4:W0:Y:S02]  /*18120*/  SYNCS.PHASECHK.TRANS64.TRYWAIT P0, [R3+URZ], R2 ;  /* 0x00000002030075a7 */ /* 0x010824000800017f */
[----:B0-----:R-:W-:Y:S05]  /*18130*/  @!P0 NANOSLEEP.SYNCS 0x989680 ;  /* 0x009896800000895d */ /* 0x001fea0003900000 */
[----:B------:R-:W0:Y:S02]  /*18140*/  @!P0 SYNCS.PHASECHK.TRANS64 P0, [R3+URZ], R2 ;  /* 0x00000002030085a7 */ /* 0x000e24000800007f */
[----:B0-----:R-:W-:Y:S05]  /*18150*/  @!P0 BRA `(.L_x_1585) ;  /* 0xfffffffc00f08947 */ /* 0x001fea000383ffff */
.L_x_1578:
[----:B------:R-:W-:Y:S05]  /*18160*/  BSYNC B0 ;  /* 0x0000000000007941 */ /* 0x000fea0003800000 */
.L_x_1577:
[----:B------:R-:W-:Y:S05]  /*18170*/  EXIT ;  /* 0x000000000000794d */ /* 0x000fea0003800000 */
.L_x_1368:
[----:B0-----:R-:W-:-:S04]  /*18180*/  IMAD.U32 R3, RZ, RZ, UR41 ;  /* 0x00000029ff037e24 */ /* 0x001fc8000f8e00ff */
[----:B------:R0:W1:Y:S03]  /*18190*/  SYNCS.PHASECHK.TRANS64.TRYWAIT P1, [R3+URZ+0x28800], R0 ;  /* 0x02880000030075a7 */ /* 0x000066000802017f */
[----:B-1----:R-:W-:Y:S05]  /*181a0*/  @!P1 NANOSLEEP.SYNCS 0x989680 ;  /* 0x009896800000995d */ /* 0x002fea0003900000 */
[----:B------:R-:W1:Y:S02]  /*181b0*/  @!P1 SYNCS.PHASECHK.TRANS64 P1, [R3+URZ+0x28800], R0 ;  /* 0x02880000030095a7 */ /* 0x000e64000802007f */
[----:B-1----:R-:W-:Y:S05]  /*181c0*/  @!P1 BRA `(.L_x_1368) ;  /* 0xfffffffc00ec9947 */ /* 0x002fea000383ffff */
[----:B------:R-:W-:Y:S05]  /*181d0*/  BRA `(.L_x_1586) ;  /* 0xfffffe9800807947 */ /* 0x000fea000383ffff */
.L_x_1372:
[----:B-1----:R1:W2:Y:S02]  /*181e0*/  SYNCS.PHASECHK.TRANS64.TRYWAIT P2, [R7+URZ+0x28830], R0 ;  /* 0x02883000070075a7 */ /* 0x0022a4000804017f */
[----:B--2---:R-:W-:Y:S05]  /*181f0*/  @!P2 NANOSLEEP.SYNCS 0x989680 ;  /* 0x009896800000a95d */ /* 0x004fea0003900000 */
[----:B------:R-:W2:Y:S02]  /*18200*/  @!P2 SYNCS.PHASECHK.TRANS64 P2, [R7+URZ+0x28830], R0 ;  /* 0x028830000700a5a7 */ /* 0x000ea4000804007f */
[----:B--2---:R-:W-:Y:S05]  /*18210*/  @!P2 BRA `(.L_x_1372) ;  /* 0xfffffffc00f0a947 */ /* 0x004fea000383ffff */
[----:B------:R-:W-:Y:S05]  /*18220*/  BRA `(.L_x_1371) ;  /* 0xfffffe9800a47947 */ /* 0x000fea000383ffff */
.L_x_1388:
[----:B-1----:R-:W-:-:S04]  /*18230*/  IMAD.U32 R7, RZ, RZ, UR6 ;  /* 0x00000006ff077e24 */ /* 0x002fc8000f8e00ff */
[----:B------:R1:W2:Y:S03]  /*18240*/  SYNCS.PHASECHK.TRANS64.TRYWAIT P2, [R7+URZ+0x28830], R6 ;  /* 0x02883006070075a7 */ /* 0x0002a6000804017f */
[----:B--2---:R-:W-:Y:S05]  /*18250*/  @!P2 NANOSLEEP.SYNCS 0x989680 ;  /* 0x009896800000a95d */ /* 0x004fea0003900000 */
[----:B------:R-:W2:Y:S02]  /*18260*/  @!P2 SYNCS.PHASECHK.TRANS64 P2, [R7+URZ+0x28830], R6 ;  /* 0x028830060700a5a7 */ /* 0x000ea4000804007f */
[----:B--2---:R-:W-:Y:S05]  /*18270*/  @!P2 BRA `(.L_x_1388) ;  /* 0xfffffffc00eca947 */ /* 0x004fea000383ffff */
[----:B------:R-:W-:Y:S05]  /*18280*/  BRA `(.L_x_1385) ;  /* 0xfffffed4004c7947 */ /* 0x000fea000383ffff */
.L_x_1392:
[----:B-1----:R-:W-:-:S04]  /*18290*/  IMAD.U32 R7, RZ, RZ, UR6 ;  /* 0x00000006ff077e24 */ /* 0x002fc8000f8e00ff */
[----:B------:R1:W2:Y:S03]  /*182a0*/  SYNCS.PHASECHK.TRANS64.TRYWAIT P2, [R7+URZ+0x28850], R6 ;  /* 0x02885006070075a7 */ /* 0x0002a6000804017f */
[----:B--2---:R-:W-:Y:S05]  /*182b0*/  @!P2 NANOSLEEP.SYNCS 0x989680 ;  /* 0x009896800000a95d */ /* 0x004fea0003900000 */
[----:B------:R-:W2:Y:S02]  /*182c0*/  @!P2 SYNCS.PHASECHK.TRANS64 P2, [R7+URZ+0x28850], R6 ;  /* 0x028850060700a5a7 */ /* 0x000ea4000804007f */
[----:B--2---:R-:W-:Y:S05]  /*182d0*/  @!P2 BRA `(.L_x_1392) ;  /* 0xfffffffc00eca947 */ /* 0x004fea000383ffff */
[----:B------:R-:W-:Y:S05]  /*182e0*/  BRA `(.L_x_1389) ;  /* 0xfffffed8000c7947 */ /* 0x000fea000383ffff */
.L_x_1409:
[----:B-1----:R-:W-:-:S04]  /*182f0*/  IMAD.U32 R5, RZ, RZ, UR6 ;  /* 0x00000006ff057e24 */ /* 0x002fc8000f8e00ff */
[----:B------:R1:W2:Y:S03]  /*18300*/  SYNCS.PHASECHK.TRANS64.TRYWAIT P2, [R5+URZ+0x28830], R4 ;  /* 0x02883004050075a7 */ /* 0x0002a6000804017f */
[----:B--2---:R-:W-:Y:S05]  /*18310*/  @!P2 NANOSLEEP.SYNCS 0x989680 ;  /* 0x009896800000a95d */ /* 0x004fea0003900000 */
[----:B------:R-:W2:Y:S02]  /*18320*/  @!P2 SYNCS.PHASECHK.TRANS64 P2, [R5+URZ+0x28830], R4 ;  /* 0x028830040500a5a7 */ /* 0x000ea4000804007f */
[----:B--2---:R-:W-:Y:S05]  /*18330*/  @!P2 BRA `(.L_x_1409) ;  /* 0xfffffffc00eca947 */ /* 0x004fea000383ffff */
[----:B------:R-:W-:Y:S05]  /*18340*/  BRA `(.L_x_1406) ;  /* 0xffffff0c00fc7947 */ /* 0x000fea000383ffff */
.L_x_1413:
[----:B-1----:R-:W-:-:S04]  /*18350*/  IMAD.U32 R5, RZ, RZ, UR6 ;  /* 0x00000006ff057e24 */ /* 0x002fc8000f8e00ff */
[----:B------:R1:W2:Y:S03]  /*18360*/  SYNCS.PHASECHK.TRANS64.TRYWAIT P2, [R5+URZ+0x28850], R4 ;  /* 0x02885004050075a7 */ /* 0x0002a6000804017f */
[----:B--2---:R-:W-:Y:S05]  /*18370*/  @!P2 NANOSLEEP.SYNCS 0x989680 ;  /* 0x009896800000a95d */ /* 0x004fea0003900000 */
[----:B------:R-:W2:Y:S02]  /*18380*/  @!P2 SYNCS.PHASECHK.TRANS64 P2, [R5+URZ+0x28850], R4 ;  /* 0x028850040500a5a7 */ /* 0x000ea4000804007f */
[----:B--2---:R-:W-:Y:S05]  /*18390*/  @!P2 BRA `(.L_x_1413) ;  /* 0xfffffffc00eca947 */ /* 0x004fea000383ffff */
[----:B------:R-:W-:Y:S05]  /*183a0*/  BRA `(.L_x_1410) ;  /* 0xffffff1000bc7947 */ /* 0x000fea000383ffff */
.L_x_1419:
[----:B-1----:R-:W-:-:S04]  /*183b0*/  IMAD.U32 R5, RZ, RZ, UR6 ;  /* 0x00000006ff057e24 */ /* 0x002fc8000f8e00ff */
[----:B------:R1:W2:Y:S03]  /*183c0*/  SYNCS.PHASECHK.TRANS64.TRYWAIT P2, [R5+URZ+0x28830], R4 ;  /* 0x02883004050075a7 */ /* 0x0002a6000804017f */
[----:B--2---:R-:W-:Y:S05]  /*183d0*/  @!P2 NANOSLEEP.SYNCS 0x989680 ;  /* 0x009896800000a95d */ /* 0x004fea0003900000 */
[----:B------:R-:W2:Y:S02]  /*183e0*/  @!P2 SYNCS.PHASECHK.TRANS64 P2, [R5+URZ+0x28830], R4 ;  /* 0x028830040500a5a7 */ /* 0x000ea4000804007f */
[----:B--2---:R-:W-:Y:S05]  /*183f0*/  @!P2 BRA `(.L_x_1419) ;  /* 0xfffffffc00eca947 */ /* 0x004fea000383ffff */
[----:B------:R-:W-:Y:S05]  /*18400*/  BRA `(.L_x_1416) ;  /* 0xffffff3400d47947 */ /* 0x000fea000383ffff */
.L_x_1423:
[----:B-1----:R-:W-:-:S04]  /*18410*/  IMAD.U32 R5, RZ, RZ, UR6 ;  /* 0x00000006ff057e24 */ /* 0x002fc8000f8e00ff */
[----:B------:R1:W2:Y:S03]  /*18420*/  SYNCS.PHASECHK.TRANS64.TRYWAIT P2, [R5+URZ+0x28850], R4 ;  /* 0x02885004050075a7 */ /* 0x0002a6000804017f */
[----:B--2---:R-:W-:Y:S05]  /*18430*/  @!P2 NANOSLEEP.SYNCS 0x989680 ;  /* 0x009896800000a95d */ /* 0x004fea0003900000 */
[----:B------:R-:W2:Y:S02]  /*18440*/  @!P2 SYNCS.PHASECHK.TRANS64 P2, [R5+URZ+0x28850], R4 ;  /* 0x028850040500a5a7 */ /* 0x000ea4000804007f */
[----:B--2---:R-:W-:Y:S05]  /*18450*/  @!P2 BRA `(.L_x_1423) ;  /* 0xfffffffc00eca947 */ /* 0x004fea000383ffff */
[----:B------:R-:W-:Y:S05]  /*18460*/  BRA `(.L_x_1420) ;  /* 0xffffff3800947947 */ /* 0x000fea000383ffff */
.L_x_1436:
[----:B-1----:R-:W-:-:S04]  /*18470*/  IMAD.U32 R8, RZ, RZ, UR5 ;  /* 0x00000005ff087e24 */ /* 0x002fc8000f8e00ff */
[----:B------:R1:W2:Y:S03]  /*18480*/  SYNCS.PHASECHK.TRANS64.TRYWAIT P0, [R8+URZ+0x28850], R3 ;  /* 0x02885003080075a7 */ /* 0x0002a6000800017f */
[----:B--2---:R-:W-:Y:S05]  /*18490*/  @!P0 NANOSLEEP.SYNCS 0x989680 ;  /* 0x009896800000895d */ /* 0x004fea0003900000 */
[----:B------:R-:W2:Y:S02]  /*184a0*/  @!P0 SYNCS.PHASECHK.TRANS64 P0, [R8+URZ+0x28850], R3 ;  /* 0x02885003080085a7 */ /* 0x000ea4000800007f */
[----:B--2---:R-:W-:Y:S05]  /*184b0*/  @!P0 BRA `(.L_x_1436) ;  /* 0xfffffffc00ec8947 */ /* 0x004fea000383ffff */
[----:B------:R-:W-:Y:S05]  /*184c0*/  BRA `(.L_x_1435) ;  /* 0xffffff6c00987947 */ /* 0x000fea000383ffff */
.L_x_1486:
[----:B------:R-:W3:Y:S01]  /*184d0*/  S2R R4, SR_TID.X ;  /* 0x0000000000047919 */ /* 0x000ee20000002100 */
[----:B------:R-:W-:Y:S01]  /*184e0*/  BSSY B0, `(.L_x_1587) ;  /* 0x000000a000007945 */ /* 0x000fe20003800000 */
[----:B------:R-:W-:Y:S02]  /*184f0*/  IMAD.MOV.U32 R12, RZ, RZ, RZ ;  /* 0x000000ffff0c7224 */ /* 0x000fe400078e00ff */
[----:B------:R-:W-:Y:S02]  /*18500*/  IMAD.MOV.U32 R11, RZ, RZ, 0x1f ;  /* 0x0000001fff0b7424 */ /* 0x000fe400078e00ff */
[----:B------:R-:W-:Y:S01]  /*18510*/  IMAD.MOV.U32 R15, RZ, RZ, -0x1 ;  /* 0xffffffffff0f7424 */ /* 0x000fe200078e00ff */
[----:B---3--:R-:W-:-:S04]  /*18520*/  SHF.R.U32.HI R4, RZ, 0x5, R4 ;  /* 0x00000005ff047819 */ /* 0x008fc80000011604 */
[----:B------:R-:W-:-:S05]  /*18530*/  LOP3.LUT R4, R4, 0x3, RZ, 0xc0, !PT ;  /* 0x0000000304047812 */ /* 0x000fca00078ec0ff */
[----:B------:R-:W-:-:S07]  /*18540*/  IMAD.MOV.U32 R13, RZ, RZ, R4 ;  /* 0x000000ffff0d7224 */ /* 0x000fce00078e0004 */
[----:B012---:R-:W-:Y:S05]  /*18550*/  WARPSYNC.COLLECTIVE R15, `(.L_x_1588) ;  /* 0x000000000f087348 */ /* 0x007fea0003c00000 */
[----:B------:R3:W4:Y:S02]  /*18560*/  SHFL.IDX P6, R14, R13, R12, R11 ;  /* 0x0000000c0d0e7389 */ /* 0x00072400000c000b */
[----:B01234-:R-:W-:Y:S01]  /*18570*/  ENDCOLLECTIVE ;  /* 0x000000000000791b */ /* 0x01ffe20003800000 */
.L_x_1588:
[----:B------:R-:W-:Y:S05]  /*18580*/  BSYNC B0 ;  /* 0x0000000000007941 */ /* 0x000fea0003800000 */
.L_x_1587:
[----:B------:R-:W-:Y:S05]  /*18590*/  BRA `(.L_x_1589) ;  /* 0xffffffb000fc7947 */ /* 0x000fea000383ffff */
.L_x_1488:
[----:B------:R-:W-:Y:S01]  /*185a0*/  BSSY B0, `(.L_x_1590) ;  /* 0x0000006000007945 */ /* 0x000fe20003800000 */
[----:B------:R-:W-:-:S07]  /*185b0*/  IMAD.MOV.U32 R15, RZ, RZ, -0x1 ;  /* 0xffffffffff0f7424 */ /* 0x000fce00078e00ff */
[----:B012-4-:R-:W-:Y:S05]  /*185c0*/  WARPSYNC.COLLECTIVE R15, `(.L_x_1591) ;  /* 0x000000000f0c7348 */ /* 0x017fea0003c00000 */
[----:B------:R-:W-:Y:S02]  /*185d0*/  ELECT P6, UR62, PT ;  /* 0x00000000003e782f */ /* 0x000fe400038c0000 */
[----:B------:R-:W-:Y:S01]  /*185e0*/  MOV R14, UR62 ;  /* 0x0000003e000e7c02 */ /* 0x000fe20008000f00 */
[----:B012-4-:R-:W-:Y:S10]  /*185f0*/  ENDCOLLECTIVE ;  /* 0x000000000000791b */ /* 0x017ff40003800000 */
.L_x_1591:
[----:B------:R-:W-:Y:S05]  /*18600*/  BSYNC B0 ;  /* 0x0000000000007941 */ /* 0x000fea0003800000 */
.L_x_1590:
[----:B------:R-:W-:Y:S05]  /*18610*/  BRA `(.L_x_1592) ;  /* 0xffffffb400087947 */ /* 0x000fea000383ffff */
.L_x_1490:
[----:B--2---:R2:W3:Y:S02]  /*18620*/  SYNCS.PHASECHK.TRANS64.TRYWAIT P0, [R0+URZ+0x28840], R2 ;  /* 0x02884002000075a7 */ /* 0x0044e4000800017f */
[----:B---3--:R-:W-:Y:S05]  /*18630*/  @!P0 NANOSLEEP.SYNCS 0x989680 ;  /* 0x009896800000895d */ /* 0x008fea0003900000 */
[----:B------:R-:W3:Y:S02]  /*18640*/  @!P0 SYNCS.PHASECHK.TRANS64 P0, [R0+URZ+0x28840], R2 ;  /* 0x02884002000085a7 */ /* 0x000ee4000800007f */
[----:B---3--:R-:W-:Y:S05]  /*18650*/  @!P0 BRA `(.L_x_1490) ;  /* 0xfffffffc00f08947 */ /* 0x008fea000383ffff */
[----:B------:R-:W-:Y:S05]  /*18660*/  BRA `(.L_x_1593) ;  /* 0xffffffb400707947 */ /* 0x000fea000383ffff */
.L_x_1494:
[----:B------:R-:W2:Y:S01]  /*18670*/  LDL.LU R11, [R1+0x30] ;  /* 0x00003000010b7983 */ /* 0x000ea20000300800 */
[----:B------:R-:W-:Y:S01]  /*18680*/  IMAD.MOV.U32 R13, RZ, RZ, R3 ;  /* 0x000000ffff0d7224 */ /* 0x000fe200078e0003 */
[----:B------:R-:W-:Y:S01]  /*18690*/  LOP3.LUT R5, R5, 0x7f, RZ, 0xc0, !PT ;  /* 0x0000007f05057812 */ /* 0x000fe200078ec0ff */
[----:B------:R-:W-:Y:S02]  /*186a0*/  IMAD.MOV.U32 R12, RZ, RZ, RZ ;  /* 0x000000ffff0c7224 */ /* 0x000fe400078e00ff */
[----:B------:R-:W-:Y:S01]  /*186b0*/  IMAD.MOV.U32 R15, RZ, RZ, -0x1 ;  /* 0xffffffffff0f7424 */ /* 0x000fe200078e00ff */
[----:B------:R-:W-:-:S05]  /*186c0*/  SHF.R.U32.HI R5, RZ, 0x3, R5 ;  /* 0x00000003ff057819 */ /* 0x000fca0000011605 */
[----:B------:R-:W-:-:S04]  /*186d0*/  IMAD.IADD R0, R5, 0x1, R8 ;  /* 0x0000000105007824 */ /* 0x000fc800078e0208 */
[----:B------:R-:W-:Y:S02]  /*186e0*/  VIADD R5, R0, 0x10 ;  /* 0x0000001000057836 */ /* 0x000fe40000000000 */
[----:B--2---:R-:W-:Y:S02]  /*186f0*/  IMAD R2, R11, R7, RZ ;  /* 0x000000070b027224 */ /* 0x004fe400078e02ff */
[----:B------:R-:W-:-:S03]  /*18700*/  IMAD.MOV.U32 R11, RZ, RZ, 0x181f ;  /* 0x0000181fff0b7424 */ /* 0x000fc600078e00ff */
[----:B------:R-:W-:-:S13]  /*18710*/  ISETP.GE.AND P2, PT, R0, R2, PT ;  /* 0x000000020000720c */ /* 0x000fda0003f46270 */
[----:B-----5:R-:W-:Y:S05]  /*18720*/  WARPSYNC.COLLECTIVE R15, `(.L_x_1594) ;  /* 0x000000000f087348 */ /* 0x020fea0003c00000 */
[----:B------:R0:W1:Y:S02]  /*18730*/  SHFL.IDX P6, R14, R13, R12, R11 ;  /* 0x0000000c0d0e7389 */ /* 0x00006400000c000b */
[----:B01---5:R-:W-:Y:S01]  /*18740*/  ENDCOLLECTIVE ;  /* 0x000000000000791b */ /* 0x023fe20003800000 */
.L_x_1594:
[----:B------:R-:W-:Y:S02]  /*18750*/  IMAD.MOV.U32 R13, RZ, RZ, R4 ;  /* 0x000000ffff0d7224 */ /* 0x000fe400078e0004 */
[----:B------:R-:W-:-:S07]  /*18760*/  IMAD.MOV.U32 R6, RZ, RZ, R14 ;  /* 0x000000ffff067224 */ /* 0x000fce00078e000e */
[----:B------:R-:W-:Y:S05]  /*18770*/  WARPSYNC.COLLECTIVE R15, `(.L_x_1595) ;  /* 0x000000000f087348 */ /* 0x000fea0003c00000 */
[----:B------:R0:W1:Y:S02]  /*18780*/  SHFL.IDX P6, R14, R13, R12, R11 ;  /* 0x0000000c0d0e7389 */ /* 0x00006400000c000b */
[----:B01----:R-:W-:Y:S01]  /*18790*/  ENDCOLLECTIVE ;  /* 0x000000000000791b */ /* 0x003fe20003800000 */
.L_x_1595:
[----:B------:R-:W-:Y:S02]  /*187a0*/  IMAD.MOV.U32 R13, RZ, RZ, R3 ;  /* 0x000000ffff0d7224 */ /* 0x000fe400078e0003 */
[----:B------:R-:W-:Y:S02]  /*187b0*/  IMAD.MOV.U32 R12, RZ, RZ, 0x1 ;  /* 0x00000001ff0c7424 */ /* 0x000fe400078e00ff */
[----:B------:R-:W-:-:S07]  /*187c0*/  IMAD.MOV.U32 R7, RZ, RZ, R14 ;  /* 0x000000ffff077224 */ /* 0x000fce00078e000e */
[----:B------:R-:W-:Y:S05]  /*187d0*/  WARPSYNC.COLLECTIVE R15, `(.L_x_1596) ;  /* 0x000000000f087348 */ /* 0x000fea0003c00000 */
[----:B------:R0:W1:Y:S02]  /*187e0*/  SHFL.IDX P6, R14, R13, R12, R11 ;  /* 0x0000000c0d0e7389 */ /* 0x00006400000c000b */
[----:B01----:R-:W-:Y:S01]  /*187f0*/  ENDCOLLECTIVE ;  /* 0x000000000000791b */ /* 0x003fe20003800000 */
.L_x_1596:
[----:B------:R-:W-:-:S05]  /*18800*/  @!P2 LEA R7, P3, R10, R7, 0x1 ;  /* 0x000000070a07a211 */ /* 0x000fca00078608ff */
[----:B------:R-:W-:-:S05]  /*18810*/  @!P2 IMAD.X R6, RZ, RZ, R6, P3 ;  /* 0x000000ffff06a224 */ /* 0x000fca00018e0606 */
[----:B------:R-:W-:Y:S01]  /*18820*/  @!P2 LOP3.LUT R7, R7, R6, RZ, 0x3c, !PT ;  /* 0x000000060707a212 */ /* 0x000fe200078e3cff */
[----:B------:R-:W-:-:S03]  /*18830*/  IMAD.MOV.U32 R13, RZ, RZ, R4 ;  /* 0x000000ffff0d7224 */ /* 0x000fc600078e0004 */
[----:B------:R-:W-:-:S04]  /*18840*/  @!P2 LOP3.LUT R6, R7, R6, RZ, 0x3c, !PT ;  /* 0x000000060706a212 */ /* 0x000fc800078e3cff */
[----:B------:R-:W-:Y:S01]  /*18850*/  @!P2 LOP3.LUT R7, R7, R6, RZ, 0x3c, !PT ;  /* 0x000000060707a212 */ /* 0x000fe200078e3cff */
[----:B------:R-:W-:-:S07]  /*18860*/  IMAD.MOV.U32 R8, RZ, RZ, R14 ;  /* 0x000000ffff087224 */ /* 0x000fce00078e000e */
[----:B------:R-:W-:Y:S05]  /*18870*/  WARPSYNC.COLLECTIVE R15, `(.L_x_1597) ;  /* 0x000000000f087348 */ /* 0x000fea0003c00000 */
[----:B------:R0:W1:Y:S02]  /*18880*/  SHFL.IDX P6, R14, R13, R12, R11 ;  /* 0x0000000c0d0e7389 */ /* 0x00006400000c000b */
[----:B01----:R-:W-:Y:S01]  /*18890*/  ENDCOLLECTIVE ;  /* 0x000000000000791b */ /* 0x003fe20003800000 */
.L_x_1597:
[----:B------:R-:W-:Y:S01]  /*188a0*/  @!PT LDS RZ, [RZ] ;  /* 0x00000000fffff984 */ /* 0x000fe20000000800 */
[----:B------:R-:W-:Y:S01]  /*188b0*/  @!PT LDS RZ, [RZ] ;  /* 0x00000000fffff984 */ /* 0x000fe20000000800 */
[----:B------:R-:W-:Y:S01]  /*188c0*/  @!PT LDS RZ, [RZ] ;  /* 0x00000000fffff984 */ /* 0x000fe20000000800 */
[----:B------:R0:W-:Y:S04]  /*188d0*/  @!P2 LDGSTS.E.BYPASS.LTC128B.128 [R9+0x10400], desc[UR50][R6.64], !P0 ;  /* 0x104000000609afae */ /* 0x0001e8000c101d72 */
[----:B------:R0:W-:Y:S01]  /*188e0*/  @!P2 LDGSTS.E.BYPASS.LTC128B.128 [R9+0x14400], desc[UR50][R6.64+0x80], !P1 ;  /* 0x144000800609afae */ /* 0x0001e2000c901d72 */
[----:B------:R-:W-:Y:S01]  /*188f0*/  ISETP.GE.AND P2, PT, R5, R2, PT ;  /* 0x000000020500720c */ /* 0x000fe20003f46270 */
[----:B------:R-:W-:Y:S02]  /*18900*/  IMAD.MOV.U32 R13, RZ, RZ, R3 ;  /* 0x000000ffff0d7224 */ /* 0x000fe400078e0003 */
[----:B------:R-:W-:Y:S02]  /*18910*/  IMAD.MOV.U32 R12, RZ, RZ, 0x2 ;  /* 0x00000002ff0c7424 */ /* 0x000fe400078e00ff */
[----:B------:R-:W-:-:S08]  /*18920*/  IMAD.MOV.U32 R5, RZ, RZ, R14 ;  /* 0x000000ffff057224 */ /* 0x000fd000078e000e */
[----:B0-----:R-:W-:Y:S05]  /*18930*/  WARPSYNC.COLLECTIVE R15, `(.L_x_1598) ;  /* 0x000000000f087348 */ /* 0x001fea0003c00000 */
[----:B------:R1:W2:Y:S02]  /*18940*/  SHFL.IDX P6, R14, R13, R12, R11 ;  /* 0x0000000c0d0e7389 */ /* 0x0002a400000c000b */
[----:B012---:R-:W-:Y:S01]  /*18950*/  ENDCOLLECTIVE ;  /* 0x000000000000791b */ /* 0x007fe20003800000 */
.L_x_1598:
[----:B------:R-:W-:Y:S01]  /*18960*/  @!P2 LEA R7, P3, R10, R5, 0x1 ;  /* 0x000000050a07a211 */ /* 0x000fe200078608ff */
[----:B------:R-:W-:-:S04]  /*18970*/  VIADD R5, R0, 0x20 ;  /* 0x0000002000057836 */ /* 0x000fc80000000000 */
[----:B------:R-:W-:-:S05]  /*18980*/  @!P2 IMAD.X R6, RZ, RZ, R8, P3 ;  /* 0x000000ffff06a224 */ /* 0x000fca00018e0608 */
[----:B------:R-:W-:Y:S01]  /*18990*/  @!P2 LOP3.LUT R7, R7, R6, RZ, 0x3c, !PT ;  /* 0x000000060707a212 */ /* 0x000fe200078e3cff */
[----:B------:R-:W-:-:S03]  /*189a0*/  IMAD.MOV.U32 R13, RZ, RZ, R4 ;  /* 0x000000ffff0d7224 */ /* 0x000fc600078e0004 */
[----:B------:R-:W-:-:S04]  /*189b0*/  @!P2 LOP3.LUT R6, R7, R6, RZ, 0x3c, !PT ;  /* 0x000000060706a212 */ /* 0x000fc800078e3cff */
[----:B------:R-:W-:-:S05]  /*189c0*/  @!P2 LOP3.LUT R7, R7, R6, RZ, 0x3c, !PT ;  /* 0x000000060707a212 */ /* 0x000fca00078e3cff */
[----:B------:R-:W-:Y:S01]  /*189d0*/  @!PT LDS RZ, [RZ] ;  /* 0x00000000fffff984 */ /* 0x000fe20000000800 */
[----:B------:R-:W-:Y:S01]  /*189e0*/  @!PT LDS RZ, [RZ] ;  /* 0x00000000fffff984 */ /* 0x000fe20000000800 */
[----:B------:R-:W-:Y:S01]  /*189f0*/  @!PT LDS RZ, [RZ] ;  /* 0x00000000fffff984 */ /* 0x000fe20000000800 */
[----:B------:R-:W-:Y:S04]  /*18a00*/  @!P2 LDGSTS.E.BYPASS.LTC128B.128 [R9+0x10c00], desc[UR50][R6.64], !P0 ;  /* 0x10c000000609afae */ /* 0x000fe8000c101d72 */
[----:B------:R0:W-:Y:S01]  /*18a10*/  @!P2 LDGSTS.E.BYPASS.LTC128B.128 [R9+0x14c00], desc[UR50][R6.64+0x80], !P1 ;  /* 0x14c000800609afae */ /* 0x0001e2000c901d72 */
[----:B------:R-:W-:Y:S01]  /*18a20*/  ISETP.GE.AND P2, PT, R5, R2, PT ;  /* 0x000000020500720c */ /* 0x000fe20003f46270 */
[----:B0-----:R-:W-:-:S12]  /*18a30*/  IMAD.MOV.U32 R6, RZ, RZ, R14 ;  /* 0x000000ffff067224 */ /* 0x001fd800078e000e */
[----:B------:R-:W-:Y:S05]  /*18a40*/  WARPSYNC.COLLECTIVE R15, `(.L_x_1599) ;  /* 0x000000000f087348 */ /* 0x000fea0003c00000 */
[----:B------:R0:W1:Y:S02]  /*18a50*/  SHFL.IDX P6, R14, R13, R12, R11 ;  /* 0x0000000c0d0e7389 */ /* 0x00006400000c000b */
[----:B01----:R-:W-:Y:S01]  /*18a60*/  ENDCOLLECTIVE ;  /* 0x000000000000791b */ /* 0x003fe20003800000 */
.L_x_1599:
[----:B------:R-:W-:Y:S02]  /*18a70*/  IMAD.MOV.U32 R13, RZ, RZ, R3 ;  /* 0x000000ffff0d7224 */ /* 0x000fe400078e0003 */
[----:B------:R-:W-:Y:S02]  /*18a80*/  IMAD.MOV.U32 R12, RZ, RZ, 0x3 ;  /* 0x00000003ff0c7424 */ /* 0x000fe400078e00ff */
[----:B------:R-:W-:-:S07]  /*18a90*/  IMAD.MOV.U32 R5, RZ, RZ, R14 ;  /* 0x000000ffff057224 */ /* 0x000fce00078e000e */
[----:B------:R-:W-:Y:S05]  /*18aa0*/  WARPSYNC.COLLECTIVE R15, `(.L_x_1600) ;  /* 0x000000000f087348 */ /* 0x000fea0003c00000 */
[----:B------:R0:W1:Y:S02]  /*18ab0*/  SHFL.IDX P6, R14, R13, R12, R11 ;  /* 0x0000000c0d0e7389 */ /* 0x00006400000c000b */
[----:B01----:R-:W-:Y:S01]  /*18ac0*/  ENDCOLLECTIVE ;  /* 0x000000000000791b */ /* 0x003fe20003800000 */
.L_x_1600:
[----:B------:R-:W-:-:S05]  /*18ad0*/  @!P2 LEA R5, P3, R10, R5, 0x1 ;  /* 0x000000050a05a211 */ /* 0x000fca00078608ff */
[----:B------:R-:W-:-:S04]  /*18ae0*/  @!P2 IMAD.X R6, RZ, RZ, R6, P3 ;  /* 0x000000ffff06a224 */ /* 0x000fc800018e0606 */
[----:B------:R-:W-:Y:S02]  /*18af0*/  @!P2 IMAD.MOV.U32 R7, RZ, RZ, R6 ;  /* 0x000000ffff07a224 */ /* 0x000fe400078e0006 */
[----:B------:R-:W-:Y:S02]  /*18b00*/  @!P2 IMAD.MOV.U32 R6, RZ, RZ, R5 ;  /* 0x000000ffff06a224 */ /* 0x000fe400078e0005 */
[----:B------:R-:W-:Y:S02]  /*18b10*/  IMAD.MOV.U32 R13, RZ, RZ, R4 ;  /* 0x000000ffff0d7224 */ /* 0x000fe400078e0004 */
[----:B------:R-:W-:Y:S01]  /*18b20*/  VIADD R5, R0, 0x30 ;  /* 0x0000003000057836 */ /* 0x000fe20000000000 */
        /* <DEDUP_REMOVED lines=10> */
.L_x_1601:
[----:B------:R-:W-:Y:S02]  /*18bd0*/  IMAD.MOV.U32 R13, RZ, RZ, R3 ;  /* 0x000000ffff0d7224 */ /* 0x000fe400078e0003 */
[----:B------:R-:W-:Y:S02]  /*18be0*/  IMAD.MOV.U32 R12, RZ, RZ, 0x4 ;  /* 0x00000004ff0c7424 */ /* 0x000fe400078e00ff */
[----:B------:R-:W-:-:S07]  /*18bf0*/  IMAD.MOV.U32 R5, RZ, RZ, R14 ;  /* 0x000000ffff057224 */ /* 0x000fce00078e000e */
[----:B------:R-:W-:Y:S05]  /*18c00*/  WARPSYNC.COLLECTIVE R15, `(.L_x_1602) ;  /* 0x000000000f087348 */ /* 0x000fea0003c00000 */
[----:B------:R0:W1:Y:S02]  /*18c10*/  SHFL.IDX P6, R14, R13, R12, R11 ;  /* 0x0000000c0d0e7389 */ /* 0x00006400000c000b */
[----:B01----:R-:W-:Y:S01]  /*18c20*/  ENDCOLLECTIVE ;  /* 0x000000000000791b */ /* 0x003fe20003800000 */
.L_x_1602:
        /* <DEDUP_REMOVED lines=16> */
.L_x_1603:
[----:B------:R-:W-:Y:S02]  /*18d30*/  IMAD.MOV.U32 R13, RZ, RZ, R3 ;  /* 0x000000ffff0d7224 */ /* 0x000fe400078e0003 */
[----:B------:R-:W-:Y:S02]  /*18d40*/  IMAD.MOV.U32 R12, RZ, RZ, 0x5 ;  /* 0x00000005ff0c7424 */ /* 0x000fe400078e00ff */
[----:B------:R-:W-:-:S07]  /*18d50*/  IMAD.MOV.U32 R5, RZ, RZ, R14 ;  /* 0x000000ffff057224 */ /* 0x000fce00078e000e */
[----:B------:R-:W-:Y:S05]  /*18d60*/  WARPSYNC.COLLECTIVE R15, `(.L_x_1604) ;  /* 0x000000000f087348 */ /* 0x000fea0003c00000 */
[----:B------:R0:W1:Y:S02]  /*18d70*/  SHFL.IDX P6, R14, R13, R12, R11 ;  /* 0x0000000c0d0e7389 */ /* 0x00006400000c000b */
[----:B01----:R-:W-:Y:S01]  /*18d80*/  ENDCOLLECTIVE ;  /* 0x000000000000791b */ /* 0x003fe20003800000 */
.L_x_1604:
        /* <DEDUP_REMOVED lines=16> */
.L_x_1605:
[----:B------:R-:W-:Y:S02]  /*18e90*/  IMAD.MOV.U32 R13, RZ, RZ, R3 ;  /* 0x000000ffff0d7224 */ /* 0x000fe400078e0003 */
[----:B------:R-:W-:Y:S02]  /*18ea0*/  IMAD.MOV.U32 R12, RZ, RZ, 0x6 ;  /* 0x00000006ff0c7424 */ /* 0x000fe400078e00ff */
[----:B------:R-:W-:-:S07]  /*18eb0*/  IMAD.MOV.U32 R5, RZ, RZ, R14 ;  /* 0x000000ffff057224 */ /* 0x000fce00078e000e */
[----:B------:R-:W-:Y:S05]  /*18ec0*/  WARPSYNC.COLLECTIVE R15, `(.L_x_1606) ;  /* 0x000000000f087348 */ /* 0x000fea0003c00000 */
[----:B------:R0:W1:Y:S02]  /*18ed0*/  SHFL.IDX P6, R14, R13, R12, R11 ;  /* 0x0000000c0d0e7389 */ /* 0x00006400000c000b */
[----:B01----:R-:W-:Y:S01]  /*18ee0*/  ENDCOLLECTIVE ;  /* 0x000000000000791b */ /* 0x003fe20003800000 */
.L_x_1606:
[----:B------:R-:W-:-:S05]  /*18ef0*/  @!P2 LEA R5, P3, R10, R5, 0x1 ;  /* 0x000000050a05a211 */ /* 0x000fca00078608ff */
[----:B------:R-:W-:-:S04]  /*18f00*/  @!P2 IMAD.X R6, RZ, RZ, R6, P3 ;  /* 0x000000ffff06a224 */ /* 0x000fc800018e0606 */
[----:B------:R-:W-:Y:S02]  /*18f10*/  @!P2 IMAD.MOV.U32 R7, RZ, RZ, R6 ;  /* 0x000000ffff07a224 */ /* 0x000fe400078e0006 */
[----:B------:R-:W-:Y:S02]  /*18f20*/  @!P2 IMAD.MOV.U32 R6, RZ, RZ, R5 ;  /* 0x000000ffff06a224 */ /* 0x000fe400078e0005 */
[----:B------:R-:W-:-:S03]  /*18f30*/  IMAD.MOV.U32 R13, RZ, RZ, R4 ;  /* 0x000000ffff0d7224 */ /* 0x000fc600078e0004 */
[----:B------:R-:W-:Y:S01]  /*18f40*/  @!PT LDS RZ, [RZ] ;  /* 0x00000000fffff984 */ /* 0x000fe20000000800 */
[----:B------:R-:W-:Y:S01]  /*18f50*/  @!PT LDS RZ, [RZ] ;  /* 0x00000000fffff984 */ /* 0x000fe20000000800 */
[----:B------:R-:W-:Y:S01]  /*18f60*/  @!PT LDS RZ, [RZ] ;  /* 0x00000000fffff984 */ /* 0x000fe20000000800 */
[----:B------:R-:W-:Y:S04]  /*18f70*/  @!P2 LDGSTS.E.BYPASS.LTC128B.128 [R9+0x12c00], desc[UR50][R6.64], !P0 ;  /* 0x12c000000609afae */ /* 0x000fe8000c101d72 */
[----:B------:R0:W-:Y:S02]  /*18f80*/  @!P2 LDGSTS.E.BYPASS.LTC128B.128 [R9+0x16c00], desc[UR50][R6.64+0x80], !P1 ;  /* 0x16c000800609afae */ /* 0x0001e4000c901d72 */
[----:B0-----:R-:W-:-:S07]  /*18f90*/  IMAD.MOV.U32 R6, RZ, RZ, R14 ;  /* 0x000000ffff067224 */ /* 0x001fce00078e000e */
[----:B------:R-:W-:Y:S05]  /*18fa0*/  WARPSYNC.COLLECTIVE R15, `(.L_x_1607) ;  /* 0x000000000f087348 */ /* 0x000fea0003c00000 */
[----:B------:R0:W1:Y:S02]  /*18fb0*/  SHFL.IDX P6, R14, R13, R12, R11 ;  /* 0x0000000c0d0e7389 */ /* 0x00006400000c000b */
[----:B01----:R-:W-:Y:S01]  /*18fc0*/  ENDCOLLECTIVE ;  /* 0x000000000000791b */ /* 0x003fe20003800000 */
.L_x_1607:
[----:B------:R-:W-:-:S05]  /*18fd0*/  VIADD R7, R0, 0x60 ;  /* 0x0000006000077836 */ /* 0x000fca0000000000 */
[----:B------:R-:W-:Y:S01]  /*18fe0*/  ISETP.GE.AND P2, PT, R7, R2, PT ;  /* 0x000000020700720c */ /* 0x000fe20003f46270 */
[----:B------:R-:W-:Y:S02]  /*18ff0*/  IMAD.MOV.U32 R13, RZ, RZ, R3 ;  /* 0x000000ffff0d7224 */ /* 0x000fe400078e0003 */
[----:B------:R-:W-:Y:S02]  /*19000*/  IMAD.MOV.U32 R12, RZ, RZ, 0x7 ;  /* 0x00000007ff0c7424 */ /* 0x000fe400078e00ff */
[----:B------:R-:W-:-:S08]  /*19010*/  IMAD.MOV.U32 R5, RZ, RZ, R14 ;  /* 0x000000ffff057224 */ /* 0x000fd000078e000e */
[----:B------:R-:W-:Y:S05]  /*19020*/  WARPSYNC.COLLECTIVE R15, `(.L_x_1608) ;  /* 0x000000000f087348 */ /* 0x000fea0003c00000 */
[----:B------:R0:W1:Y:S02]  /*19030*/  SHFL.IDX P6, R14, R13, R12, R11 ;  /* 0x0000000c0d0e7389 */ /* 0x00006400000c000b */
[----:B01----:R-:W-:Y:S01]  /*19040*/  ENDCOLLECTIVE ;  /* 0x000000000000791b */ /* 0x003fe20003800000 */
.L_x_1608:
[----:B------:R-:W-:-:S05]  /*19050*/  @!P2 LEA R5, P3, R10, R5, 0x1 ;  /* 0x000000050a05a211 */ /* 0x000fca00078608ff */
[----:B------:R-:W-:-:S04]  /*19060*/  @!P2 IMAD.X R6, RZ, RZ, R6, P3 ;  /* 0x000000ffff06a224 */ /* 0x000fc800018e0606 */
[----:B------:R-:W-:Y:S02]  /*19070*/  @!P2 IMAD.MOV.U32 R7, RZ, RZ, R6 ;  /* 0x000000ffff07a224 */ /* 0x000fe400078e0006 */
[----:B------:R-:W-:Y:S02]  /*19080*/  IMAD.MOV.U32 R13, RZ, RZ, R4 ;  /* 0x000000ffff0d7224 */ /* 0x000fe400078e0004 */
[----:B------:R-:W-:-:S05]  /*19090*/  @!P2 IMAD.MOV.U32 R6, RZ, RZ, R5 ;  /* 0x000000ffff06a224 */ /* 0x000fca00078e0005 */
[----:B------:R-:W-:Y:S01]  /*190a0*/  @!PT LDS RZ, [RZ] ;  /* 0x00000000fffff984 */ /* 0x000fe20000000800 */
[----:B------:R-:W-:Y:S01]  /*190b0*/  @!PT LDS RZ, [RZ] ;  /* 0x00000000fffff984 */ /* 0x000fe20000000800 */
[----:B------:R-:W-:Y:S01]  /*190c0*/  @!PT LDS RZ, [RZ] ;  /* 0x00000000fffff984 */ /* 0x000fe20000000800 */
[----:B------:R0:W-:Y:S01]  /*190d0*/  @!P2 LDGSTS.E.BYPASS.LTC128B.128 [R9+0x13400], desc[UR50][R6.64], !P0 ;  /* 0x134000000609afae */ /* 0x0001e2000c101d72 */
[----:B------:R-:W-:-:S03]  /*190e0*/  IMAD.MOV.U32 R3, RZ, RZ, R14 ;  /* 0x000000ffff037224 */ /* 0x000fc600078e000e */
[----:B------:R0:W-:Y:S04]  /*190f0*/  @!P2 LDGSTS.E.BYPASS.LTC128B.128 [R9+0x17400], desc[UR50][R6.64+0x80], !P1 ;  /* 0x174000800609afae */ /* 0x0001e8000c901d72 */
[----:B0-----:R-:W-:Y:S05]  /*19100*/  WARPSYNC.COLLECTIVE R15, `(.L_x_1609) ;  /* 0x000000000f087348 */ /* 0x001fea0003c00000 */
[----:B------:R1:W2:Y:S02]  /*19110*/  SHFL.IDX P6, R14, R13, R12, R11 ;  /* 0x0000000c0d0e7389 */ /* 0x0002a400000c000b */
[----:B012---:R-:W-:Y:S01]  /*19120*/  ENDCOLLECTIVE ;  /* 0x000000000000791b */ /* 0x007fe20003800000 */
.L_x_1609:
[----:B------:R-:W-:Y:S01]  /*19130*/  IMAD.MOV.U32 R4, RZ, RZ, R14 ;  /* 0x000000ffff047224 */ /* 0x000fe200078e000e */
[----:B------:R-:W-:Y:S06]  /*19140*/  BRA `(.L_x_1610) ;  /* 0xffffffb800287947 */ /* 0x000fec000383ffff */
.L_x_1499:
[----:B0-----:R-:W3:Y:S02]  /*19150*/  LDL R2, [R1] ;  /* 0x0000000001027983 */ /* 0x001ee40000100800 */
[----:B---3--:R0:W1:Y:S02]  /*19160*/  SYNCS.PHASECHK.TRANS64.TRYWAIT P0, [R2+URZ+0x28820], R0 ;  /* 0x02882000020075a7 */ /* 0x008064000800017f */
[----:B-1----:R-:W-:Y:S05]  /*19170*/  @!P0 NANOSLEEP.SYNCS 0x989680 ;  /* 0x009896800000895d */ /* 0x002fea0003900000 */
[----:B------:R-:W1:Y:S02]  /*19180*/  @!P0 SYNCS.PHASECHK.TRANS64 P0, [R2+URZ+0x28820], R0 ;  /* 0x02882000020085a7 */ /* 0x000e64000800007f */
[----:B-1----:R-:W-:Y:S05]  /*19190*/  @!P0 BRA `(.L_x_1499) ;  /* 0xfffffffc00ec8947 */ /* 0x002fea000383ffff */
[----:B------:R-:W-:Y:S05]  /*191a0*/  BRA `(.L_x_1611) ;  /* 0xffffffb8009c7947 */ /* 0x000fea000383ffff */
.L_x_1508:
[----:B-1----:R1:W2:Y:S02]  /*191b0*/  SYNCS.PHASECHK.TRANS64.TRYWAIT P0, [R3+URZ+0x28840], R2 ;  /* 0x02884002030075a7 */ /* 0x0022a4000800017f */
[----:B--2---:R-:W-:Y:S05]  /*191c0*/  @!P0 NANOSLEEP.SYNCS 0x989680 ;  /* 0x009896800000895d */ /* 0x004fea0003900000 */
[----:B------:R-:W2:Y:S02]  /*191d0*/  @!P0 SYNCS.PHASECHK.TRANS64 P0, [R3+URZ+0x28840], R2 ;  /* 0x02884002030085a7 */ /* 0x000ea4000800007f */
[----:B--2---:R-:W-:Y:S05]  /*191e0*/  @!P0 BRA `(.L_x_1508) ;  /* 0xfffffffc00f08947 */ /* 0x004fea000383ffff */
[----:B------:R-:W-:Y:S05]  /*191f0*/  BRA `(.L_x_1612) ;  /* 0xffffffbc00687947 */ /* 0x000fea000383ffff */
.L_x_1514:
[----:B0-----:R0:W1:Y:S02]  /*19200*/  SYNCS.PHASECHK.TRANS64.TRYWAIT P0, [R3+URZ+0x60], R2 ;  /* 0x00006002030075a7 */ /* 0x001064000800017f */
[----:B-1----:R-:W-:Y:S05]  /*19210*/  @!P0 NANOSLEEP.SYNCS 0x989680 ;  /* 0x009896800000895d */ /* 0x002fea0003900000 */
[----:B------:R-:W1:Y:S02]  /*19220*/  @!P0 SYNCS.PHASECHK.TRANS64 P0, [R3+URZ+0x60], R2 ;  /* 0x00006002030085a7 */ /* 0x000e64000800007f */
[----:B-1----:R-:W-:Y:S05]  /*19230*/  @!P0 BRA `(.L_x_1514) ;  /* 0xfffffffc00f08947 */ /* 0x002fea000383ffff */
[----:B------:R-:W-:Y:S05]  /*19240*/  BRA `(.L_x_1613) ;  /* 0xffffffc000447947 */ /* 0x000fea000383ffff */
.L_x_1523:
[----:B--2---:R2:W3:Y:S02]  /*19250*/  SYNCS.PHASECHK.TRANS64.TRYWAIT P0, [R3+URZ+0x28840], R2 ;  /* 0x02884002030075a7 */ /* 0x0044e4000800017f */
[----:B---3--:R-:W-:Y:S05]  /*19260*/  @!P0 NANOSLEEP.SYNCS 0x989680 ;  /* 0x009896800000895d */ /* 0x008fea0003900000 */
[----:B------:R-:W3:Y:S02]  /*19270*/  @!P0 SYNCS.PHASECHK.TRANS64 P0, [R3+URZ+0x28840], R2 ;  /* 0x02884002030085a7 */ /* 0x000ee4000800007f */
[----:B---3--:R-:W-:Y:S05]  /*19280*/  @!P0 BRA `(.L_x_1523) ;  /* 0xfffffffc00f08947 */ /* 0x008fea000383ffff */
[----:B------:R-:W-:Y:S05]  /*19290*/  BRA `(.L_x_1614) ;  /* 0xffffffc400ec7947 */ /* 0x000fea000383ffff */
.L_x_1529:
[----:B0-----:R0:W2:Y:S02]  /*192a0*/  SYNCS.PHASECHK.TRANS64.TRYWAIT P0, [R2+URZ+0x60], R3 ;  /* 0x00006003020075a7 */ /* 0x0010a4000800017f */
[----:B--2---:R-:W-:Y:S05]  /*192b0*/  @!P0 NANOSLEEP.SYNCS 0x989680 ;  /* 0x009896800000895d */ /* 0x004fea0003900000 */
[----:B------:R-:W2:Y:S02]  /*192c0*/  @!P0 SYNCS.PHASECHK.TRANS64 P0, [R2+URZ+0x60], R3 ;  /* 0x00006003020085a7 */ /* 0x000ea4000800007f */
[----:B--2---:R-:W-:Y:S05]  /*192d0*/  @!P0 BRA `(.L_x_1529) ;  /* 0xfffffffc00f08947 */ /* 0x004fea000383ffff */
[----:B------:R-:W-:Y:S05]  /*192e0*/  BRA `(.L_x_1615) ;  /* 0xffffffc800c87947 */ /* 0x000fea000383ffff */
.L_x_1538:
[----:B----4-:R4:W0:Y:S02]  /*192f0*/  SYNCS.PHASECHK.TRANS64.TRYWAIT P0, [R2+URZ+0x28840], R3 ;  /* 0x02884003020075a7 */ /* 0x010824000800017f */
[----:B0-----:R-:W-:Y:S05]  /*19300*/  @!P0 NANOSLEEP.SYNCS 0x989680 ;  /* 0x009896800000895d */ /* 0x001fea0003900000 */
[----:B------:R-:W0:Y:S02]  /*19310*/  @!P0 SYNCS.PHASECHK.TRANS64 P0, [R2+URZ+0x28840], R3 ;  /* 0x02884003020085a7 */ /* 0x000e24000800007f */
[----:B0-----:R-:W-:Y:S05]  /*19320*/  @!P0 BRA `(.L_x_1538) ;  /* 0xfffffffc00f08947 */ /* 0x001fea000383ffff */
[----:B------:R-:W-:Y:S05]  /*19330*/  BRA `(.L_x_1616) ;  /* 0xffffffd000387947 */ /* 0x000fea000383ffff */
.L_x_1544:
[----:B0-----:R0:W2:Y:S02]  /*19340*/  SYNCS.PHASECHK.TRANS64.TRYWAIT P0, [R2+URZ+0x60], R5 ;  /* 0x00006005020075a7 */ /* 0x0010a4000800017f */
[----:B--2---:R-:W-:Y:S05]  /*19350*/  @!P0 NANOSLEEP.SYNCS 0x989680 ;  /* 0x009896800000895d */ /* 0x004fea0003900000 */
[----:B------:R-:W2:Y:S02]  /*19360*/  @!P0 SYNCS.PHASECHK.TRANS64 P0, [R2+URZ+0x60], R5 ;  /* 0x00006005020085a7 */ /* 0x000ea4000800007f */
[----:B--2---:R-:W-:Y:S05]  /*19370*/  @!P0 BRA `(.L_x_1544) ;  /* 0xfffffffc00f08947 */ /* 0x004fea000383ffff */
[----:B------:R-:W-:Y:S05]  /*19380*/  BRA `(.L_x_1617) ;  /* 0xffffffd400147947 */ /* 0x000fea000383ffff */
.L_x_1555:
[----:B----4-:R4:W0:Y:S02]  /*19390*/  SYNCS.PHASECHK.TRANS64.TRYWAIT P0, [R0+URZ+0x28860], R3 ;  /* 0x02886003000075a7 */ /* 0x010824000800017f */
[----:B0-----:R-:W-:Y:S05]  /*193a0*/  @!P0 NANOSLEEP.SYNCS 0x989680 ;  /* 0x009896800000895d */ /* 0x001fea0003900000 */
[----:B------:R-:W0:Y:S02]  /*193b0*/  @!P0 SYNCS.PHASECHK.TRANS64 P0, [R0+URZ+0x28860], R3 ;  /* 0x02886003000085a7 */ /* 0x000e24000800007f */
[----:B0-----:R-:W-:Y:S05]  /*193c0*/  @!P0 BRA `(.L_x_1555) ;  /* 0xfffffffc00f08947 */ /* 0x001fea000383ffff */
[----:B------:R-:W-:Y:S05]  /*193d0*/  BRA `(.L_x_1618) ;  /* 0xffffffd800687947 */ /* 0x000fea000383ffff */
.L_x_1562:
[----:B------:R-:W-:Y:S01]  /*193e0*/  BSSY B0, `(.L_x_1619) ;  /* 0x0000008000007945 */ /* 0x000fe20003800000 */
[----:B------:R-:W-:Y:S02]  /*193f0*/  IMAD.MOV.U32 R13, RZ, RZ, R16 ;  /* 0x000000ffff0d7224 */ /* 0x000fe400078e0010 */
[----:B------:R-:W-:Y:S02]  /*19400*/  IMAD.MOV.U32 R12, RZ, RZ, RZ ;  /* 0x000000ffff0c7224 */ /* 0x000fe400078e00ff */
[----:B------:R-:W-:Y:S02]  /*19410*/  IMAD.MOV.U32 R11, RZ, RZ, 0x1f ;  /* 0x0000001fff0b7424 */ /* 0x000fe400078e00ff */
[----:B------:R-:W-:-:S07]  /*19420*/  IMAD.MOV.U32 R15, RZ, RZ, -0x1 ;  /* 0xffffffffff0f7424 */ /* 0x000fce00078e00ff */
[----:B01-3--:R-:W-:Y:S05]  /*19430*/  WARPSYNC.COLLECTIVE R15, `(.L_x_1620) ;  /* 0x000000000f087348 */ /* 0x00bfea0003c00000 */
[----:B------:R2:W4:Y:S02]  /*19440*/  SHFL.IDX P6, R14, R13, R12, R11 ;  /* 0x0000000c0d0e7389 */ /* 0x00052400000c000b */
[----:B01234-:R-:W-:Y:S01]  /*19450*/  ENDCOLLECTIVE ;  /* 0x000000000000791b */ /* 0x01ffe20003800000 */
.L_x_1620:
[----:B------:R-:W-:Y:S05]  /*19460*/  BSYNC B0 ;  /* 0x0000000000007941 */ /* 0x000fea0003800000 */
.L_x_1619:
        /* <DEDUP_REMOVED lines=9> */
.L_x_1621:
[----:B------:R-:W-:Y:S02]  /*19500*/  ULDC UR4, c[0x0][0xc3c] ;  /* 0x00030f0000047ab9 */ /* 0x000fe40000000800 */
        /* <DEDUP_REMOVED lines=17> */
.L_x_1622:
[----:B------:R-:W-:Y:S01]  /*19620*/  IMAD.MOV.U32 R12, RZ, RZ, 0x2 ;  /* 0x00000002ff0c7424 */ /* 0x000fe200078e00ff */
[----:B------:R-:W-:-:S05]  /*19630*/  SEL R7, R14, RZ, P1 ;  /* 0x000000ff0e077207 */ /* 0x000fca0000800000 */
[----:B------:R-:W-:-:S04]  /*19640*/  IMAD.IADD R3, R2, 0x1, R7 ;  /* 0x0000000102037824 */ /* 0x000fc800078e0207 */
[----:B------:R-:W-:-:S07]  /*19650*/  IMAD.MOV.U32 R13, RZ, RZ, R3 ;  /* 0x000000ffff0d7224 */ /* 0x000fce00078e0003 */
[----:B------:R-:W-:Y:S05]  /*19660*/  WARPSYNC.COLLECTIVE R15, `(.L_x_1623) ;  /* 0x000000000f087348 */ /* 0x000fea0003c00000 */
[----:B------:R0:W1:Y:S02]  /*19670*/  SHFL.UP P6, R14, R13, R12, R11 ;  /* 0x0400000c0d0e7389 */ /* 0x00006400000c000b */
[----:B01----:R-:W-:Y:S01]  /*19680*/  ENDCOLLECTIVE ;  /* 0x000000000000791b */ /* 0x003fe20003800000 */
.L_x_1623:
[----:B------:R-:W-:Y:S01]  /*19690*/  IMAD.MOV.U32 R12, RZ, RZ, 0x4 ;  /* 0x00000004ff0c7424 */ /* 0x000fe200078e00ff */
[----:B------:R-:W-:-:S05]  /*196a0*/  SEL R14, R14, RZ, P2 ;  /* 0x000000ff0e0e7207 */ /* 0x000fca0001000000 */
[----:B------:R-:W-:-:S04]  /*196b0*/  IMAD.IADD R3, R3, 0x1, R14 ;  /* 0x0000000103037824 */ /* 0x000fc800078e020e */
[----:B------:R-:W-:-:S07]  /*196c0*/  IMAD.MOV.U32 R13, RZ, RZ, R3 ;  /* 0x000000ffff0d7224 */ /* 0x000fce00078e0003 */
[----:B------:R-:W-:Y:S05]  /*196d0*/  WARPSYNC.COLLECTIVE R15, `(.L_x_1624) ;  /* 0x000000000f087348 */ /* 0x000fea0003c00000 */
[----:B------:R0:W1:Y:S02]  /*196e0*/  SHFL.UP P6, R14, R13, R12, R11 ;  /* 0x0400000c0d0e7389 */ /* 0x00006400000c000b */
[----:B01----:R-:W-:Y:S01]  /*196f0*/  ENDCOLLECTIVE ;  /* 0x000000000000791b */ /* 0x003fe20003800000 */
.L_x_1624:
[----:B------:R-:W-:Y:S01]  /*19700*/  IMAD.MOV.U32 R12, RZ, RZ, 0x8 ;  /* 0x00000008ff0c7424 */ /* 0x000fe200078e00ff */
[----:B------:R-:W-:-:S05]  /*19710*/  SEL R14, R14, RZ, P3 ;  /* 0x000000ff0e0e7207 */ /* 0x000fca0001800000 */
[----:B------:R-:W-:-:S04]  /*19720*/  IMAD.IADD R3, R3, 0x1, R14 ;  /* 0x0000000103037824 */ /* 0x000fc800078e020e */
[----:B------:R-:W-:-:S07]  /*19730*/  IMAD.MOV.U32 R13, RZ, RZ, R3 ;  /* 0x000000ffff0d7224 */ /* 0x000fce00078e0003 */
[----:B------:R-:W-:Y:S05]  /*19740*/  WARPSYNC.COLLECTIVE R15, `(.L_x_1625) ;  /* 0x000000000f087348 */ /* 0x000fea0003c00000 */
[----:B------:R0:W1:Y:S02]  /*19750*/  SHFL.UP P6, R14, R13, R12, R11 ;  /* 0x0400000c0d0e7389 */ /* 0x00006400000c000b */
[----:B01----:R-:W-:Y:S01]  /*19760*/  ENDCOLLECTIVE ;  /* 0x000000000000791b */ /* 0x003fe20003800000 */
.L_x_1625:
[----:B------:R-:W-:Y:S01]  /*19770*/  IMAD.MOV.U32 R12, RZ, RZ, 0x10 ;  /* 0x00000010ff0c7424 */ /* 0x000fe200078e00ff */
[----:B------:R-:W-:-:S05]  /*19780*/  SEL R14, R14, RZ, P4 ;  /* 0x000000ff0e0e7207 */ /* 0x000fca0002000000 */
[----:B------:R-:W-:-:S04]  /*19790*/  IMAD.IADD R3, R3, 0x1, R14 ;  /* 0x0000000103037824 */ /* 0x000fc800078e020e */
[----:B------:R-:W-:-:S07]  /*197a0*/  IMAD.MOV.U32 R13, RZ, RZ, R3 ;  /* 0x000000ffff0d7224 */ /* 0x000fce00078e0003 */
[----:B------:R-:W-:Y:S05]  /*197b0*/  WARPSYNC.COLLECTIVE R15, `(.L_x_1626) ;  /* 0x000000000f087348 */ /* 0x000fea0003c00000 */
[----:B------:R0:W1:Y:S02]  /*197c0*/  SHFL.UP P6, R14, R13, R12, R11 ;  /* 0x0400000c0d0e7389 */ /* 0x00006400000c000b */
[----:B01----:R-:W-:Y:S01]  /*197d0*/  ENDCOLLECTIVE ;  /* 0x000000000000791b */ /* 0x003fe20003800000 */
.L_x_1626:
        /* <DEDUP_REMOVED lines=8> */
.L_x_1627:
[----:B------:R-:W-:Y:S05]  /*19860*/  BRA `(.L_x_1628) ;  /* 0xffffffd800fc7947 */ /* 0x000fea000383ffff */
.L_x_1567:
[----:B------:R-:W-:Y:S01]  /*19870*/  BSSY B0, `(.L_x_1629) ;  /* 0x0000008000007945 */ /* 0x000fe20003800000 */
[----:B-----5:R-:W-:Y:S02]  /*19880*/  IMAD.MOV.U32 R13, RZ, RZ, R2 ;  /* 0x000000ffff0d7224 */ /* 0x020fe400078e0002 */
[----:B------:R-:W-:Y:S02]  /*19890*/  IMAD.MOV.U32 R12, RZ, RZ, 0x1 ;  /* 0x00000001ff0c7424 */ /* 0x000fe400078e00ff */
[----:B------:R-:W-:Y:S02]  /*198a0*/  IMAD.MOV.U32 R11, RZ, RZ, RZ ;  /* 0x000000ffff0b7224 */ /* 0x000fe400078e00ff */
[----:B------:R-:W-:-:S07]  /*198b0*/  IMAD.MOV.U32 R15, RZ, RZ, -0x1 ;  /* 0xffffffffff0f7424 */ /* 0x000fce00078e00ff */
[----:B0123--:R-:W-:Y:S05]  /*198c0*/  WARPSYNC.COLLECTIVE R15, `(.L_x_1630) ;  /* 0x000000000f087348 */ /* 0x00ffea0003c00000 */
[----:B------:R4:W0:Y:S02]  /*198d0*/  SHFL.UP P6, R14, R13, R12, R11 ;  /* 0x0400000c0d0e7389 */ /* 0x00082400000c000b */
[----:B01234-:R-:W-:Y:S01]  /*198e0*/  ENDCOLLECTIVE ;  /* 0x000000000000791b */ /* 0x01ffe20003800000 */
.L_x_1630:
[----:B------:R-:W-:Y:S05]  /*198f0*/  BSYNC B0 ;  /* 0x0000000000007941 */ /* 0x000fea0003800000 */
.L_x_1629:
[----:B------:R-:W-:Y:S01]  /*19900*/  SEL R3, R14, RZ, P1 ;  /* 0x000000ff0e037207 */ /* 0x000fe20000800000 */
[----:B------:R-:W-:Y:S02]  /*19910*/  IMAD.MOV.U32 R12, RZ, RZ, 0x2 ;  /* 0x00000002ff0c7424 */ /* 0x000fe400078e00ff */
[----:B------:R-:W-:Y:S02]  /*19920*/  IMAD.MOV.U32 R11, RZ, RZ, RZ ;  /* 0x000000ffff0b7224 */ /* 0x000fe400078e00ff */
[----:B------:R-:W-:Y:S02]  /*19930*/  IMAD.IADD R3, R2, 0x1, R3 ;  /* 0x0000000102037824 */ /* 0x000fe400078e0203 */
[----:B------:R-:W-:Y:S02]  /*19940*/  IMAD.MOV.U32 R15, RZ, RZ, -0x1 ;  /* 0xffffffffff0f7424 */ /* 0x000fe400078e00ff */
[----:B------:R-:W-:-:S07]  /*19950*/  IMAD.MOV.U32 R13, RZ, RZ, R3 ;  /* 0x000000ffff0d7224 */ /* 0x000fce00078e0003 */
[----:B------:R-:W-:Y:S05]  /*19960*/  WARPSYNC.COLLECTIVE R15, `(.L_x_1631) ;  /* 0x000000000f087348 */ /* 0x000fea0003c00000 */
[----:B------:R0:W1:Y:S02]  /*19970*/  SHFL.UP P6, R14, R13, R12, R11 ;  /* 0x0400000c0d0e7389 */ /* 0x00006400000c000b */
[----:B01----:R-:W-:Y:S01]  /*19980*/  ENDCOLLECTIVE ;  /* 0x000000000000791b */ /* 0x003fe20003800000 */
.L_x_1631:
[----:B------:R-:W-:Y:S01]  /*19990*/  IMAD.MOV.U32 R12, RZ, RZ, 0x4 ;  /* 0x00000004ff0c7424 */ /* 0x000fe200078e00ff */
[----:B------:R-:W-:-:S05]  /*199a0*/  SEL R14, R14, RZ, P2 ;  /* 0x000000ff0e0e7207 */ /* 0x000fca0001000000 */
[----:B------:R-:W-:-:S04]  /*199b0*/  IMAD.IADD R3, R3, 0x1, R14 ;  /* 0x0000000103037824 */ /* 0x000fc800078e020e */
[----:B------:R-:W-:-:S07]  /*199c0*/  IMAD.MOV.U32 R13, RZ, RZ, R3 ;  /* 0x000000ffff0d7224 */ /* 0x000fce00078e0003 */
[----:B------:R-:W-:Y:S05]  /*199d0*/  WARPSYNC.COLLECTIVE R15, `(.L_x_1632) ;  /* 0x000000000f087348 */ /* 0x000fea0003c00000 */
[----:B------:R0:W1:Y:S02]  /*199e0*/  SHFL.UP P6, R14, R13, R12, R11 ;  /* 0x0400000c0d0e7389 */ /* 0x00006400000c000b */
[----:B01----:R-:W-:Y:S01]  /*199f0*/  ENDCOLLECTIVE ;  /* 0x000000000000791b */ /* 0x003fe20003800000 */
.L_x_1632:
[----:B------:R-:W-:Y:S01]  /*19a00*/  IMAD.MOV.U32 R12, RZ, RZ, 0x8 ;  /* 0x00000008ff0c7424 */ /* 0x000fe200078e00ff */
[----:B------:R-:W-:-:S05]  /*19a10*/  SEL R14, R14, RZ, P3 ;  /* 0x000000ff0e0e7207 */ /* 0x000fca0001800000 */
[----:B------:R-:W-:-:S04]  /*19a20*/  IMAD.IADD R3, R3, 0x1, R14 ;  /* 0x0000000103037824 */ /* 0x000fc800078e020e */
[----:B------:R-:W-:-:S07]  /*19a30*/  IMAD.MOV.U32 R13, RZ, RZ, R3 ;  /* 0x000000ffff0d7224 */ /* 0x000fce00078e0003 */
[----:B------:R-:W-:Y:S05]  /*19a40*/  WARPSYNC.COLLECTIVE R15, `(.L_x_1633) ;  /* 0x000000000f087348 */ /* 0x000fea0003c00000 */
[----:B------:R0:W1:Y:S02]  /*19a50*/  SHFL.UP P6, R14, R13, R12, R11 ;  /* 0x0400000c0d0e7389 */ /* 0x00006400000c000b */
[----:B01----:R-:W-:Y:S01]  /*19a60*/  ENDCOLLECTIVE ;  /* 0x000000000000791b */ /* 0x003fe20003800000 */
.L_x_1633:
[----:B------:R-:W-:Y:S01]  /*19a70*/  IMAD.MOV.U32 R12, RZ, RZ, 0x10 ;  /* 0x00000010ff0c7424 */ /* 0x000fe200078e00ff */
[----:B------:R-:W-:-:S05]  /*19a80*/  SEL R14, R14, RZ, P4 ;  /* 0x000000ff0e0e7207 */ /* 0x000fca0002000000 */
[----:B------:R-:W-:-:S04]  /*19a90*/  IMAD.IADD R3, R3, 0x1, R14 ;  /* 0x0000000103037824 */ /* 0x000fc800078e020e */
[----:B------:R-:W-:-:S07]  /*19aa0*/  IMAD.MOV.U32 R13, RZ, RZ, R3 ;  /* 0x000000ffff0d7224 */ /* 0x000fce00078e0003 */
[----:B------:R-:W-:Y:S05]  /*19ab0*/  WARPSYNC.COLLECTIVE R15, `(.L_x_1634) ;  /* 0x000000000f087348 */ /* 0x000fea0003c00000 */
[----:B------:R0:W1:Y:S02]  /*19ac0*/  SHFL.UP P6, R14, R13, R12, R11 ;  /* 0x0400000c0d0e7389 */ /* 0x00006400000c000b */
[----:B01----:R-:W-:Y:S01]  /*19ad0*/  ENDCOLLECTIVE ;  /* 0x000000000000791b */ /* 0x003fe20003800000 */
.L_x_1634:
        /* <DEDUP_REMOVED lines=8> */
.L_x_1635:
[----:B------:R-:W-:Y:S05]  /*19b60*/  BRA `(.L_x_1636) ;  /* 0xffffffd800d87947 */ /* 0x000fea000383ffff */
.L_x_1569:
[----:B------:R-:W-:Y:S01]  /*19b70*/  BSSY B0, `(.L_x_1637) ;  /* 0x0000006000007945 */ /* 0x000fe20003800000 */
[----:B------:R-:W-:Y:S01]  /*19b80*/  PLOP3.LUT P6, PT, P6, PT, PT, 0x8, 0x0 ;  /* 0x000000000000781c */ /* 0x000fe200037ce170 */
[----:B------:R-:W-:-:S12]  /*19b90*/  IMAD.MOV.U32 R15, RZ, RZ, -0x1 ;  /* 0xffffffffff0f7424 */ /* 0x000fd800078e00ff */
[----:B0123--:R-:W-:Y:S05]  /*19ba0*/  WARPSYNC.COLLECTIVE R15, `(.L_x_1638) ;  /* 0x000000000f087348 */ /* 0x00ffea0003c00000 */
[----:B------:R-:W-:Y:S01]  /*19bb0*/  VOTE.ANY R14, PT, P6 ;  /* 0x00000000000e7806 */ /* 0x000fe200030e0100 */
[----:B0123--:R-:W-:Y:S06]  /*19bc0*/  ENDCOLLECTIVE ;  /* 0x000000000000791b */ /* 0x00ffec0003800000 */
.L_x_1638:
[----:B------:R-:W-:Y:S05]  /*19bd0*/  BSYNC B0 ;  /* 0x0000000000007941 */ /* 0x000fea0003800000 */
.L_x_1637:
        /* <DEDUP_REMOVED lines=9> */
.L_x_1639:
[----:B------:R-:W-:Y:S01]  /*19c70*/  IMAD.MOV.U32 R17, RZ, RZ, R14 ;  /* 0x000000ffff117224 */ /* 0x000fe200078e000e */
[----:B------:R-:W-:Y:S06]  /*19c80*/  BRA `(.L_x_1640) ;  /* 0xffffffd800c87947 */ /* 0x000fec000383ffff */
.L_x_1571:
[----:B------:R-:W-:Y:S01]  /*19c90*/  BSSY B0, `(.L_x_1641) ;  /* 0x0000007000007945 */ /* 0x000fe20003800000 */
[----:B------:R-:W-:Y:S02]  /*19ca0*/  IMAD.MOV.U32 R13, RZ, RZ, R3 ;  /* 0x000000ffff0d7224 */ /* 0x000fe400078e0003 */
[----:B------:R-:W-:Y:S02]  /*19cb0*/  IMAD.MOV.U32 R11, RZ, RZ, 0x1f ;  /* 0x0000001fff0b7424 */ /* 0x000fe400078e00ff */
[----:B------:R-:W-:-:S07]  /*19cc0*/  IMAD.MOV.U32 R15, RZ, RZ, -0x1 ;  /* 0xffffffffff0f7424 */ /* 0x000fce00078e00ff */
[----:B01234-:R-:W-:Y:S05]  /*19cd0*/  WARPSYNC.COLLECTIVE R15, `(.L_x_1642) ;  /* 0x000000000f087348 */ /* 0x01ffea0003c00000 */
[----:B------:R0:W0:Y:S02]  /*19ce0*/  SHFL.IDX P6, R14, R13, R12, R11 ;  /* 0x0000000c0d0e7389 */ /* 0x00002400000c000b */
[----:B01234-:R-:W-:Y:S01]  /*19cf0*/  ENDCOLLECTIVE ;  /* 0x000000000000791b */ /* 0x01ffe20003800000 */
.L_x_1642:
[----:B------:R-:W-:Y:S05]  /*19d00*/  BSYNC B0 ;  /* 0x0000000000007941 */ /* 0x000fea0003800000 */
.L_x_1641:
[----:B------:R-:W-:Y:S01]  /*19d10*/  IMAD.MOV.U32 R5, RZ, RZ, R14 ;  /* 0x000000ffff057224 */ /* 0x000fe200078e000e */
[----:B------:R-:W-:Y:S06]  /*19d20*/  BRA `(.L_x_1570) ;  /* 0xffffffd800bc7947 */ /* 0x000fec000383ffff */
.L_x_1575:
[----:B0-----:R0:W2:Y:S02]  /*19d30*/  SYNCS.PHASECHK.TRANS64.TRYWAIT P0, [R0+URZ+0x28820], R3 ;  /* 0x02882003000075a7 */ /* 0x0010a4000800017f */
[----:B--2---:R-:W-:Y:S05]  /*19d40*/  @!P0 NANOSLEEP.SYNCS 0x989680 ;  /* 0x009896800000895d */ /* 0x004fea0003900000 */
[----:B------:R-:W2:Y:S02]  /*19d50*/  @!P0 SYNCS.PHASECHK.TRANS64 P0, [R0+URZ+0x28820], R3 ;  /* 0x02882003000085a7 */ /* 0x000ea4000800007f */
[----:B--2---:R-:W-:Y:S05]  /*19d60*/  @!P0 BRA `(.L_x_1575) ;  /* 0xfffffffc00f08947 */ /* 0x004fea000383ffff */
[----:B------:R-:W-:Y:S05]  /*19d70*/  BRA `(.L_x_1643) ;  /* 0xffffffe0003c7947 */ /* 0x000fea000383ffff */
.L_x_1576:
        /* <DEDUP_REMOVED lines=8> */
[----:B01-3--:R-:W-:Y:S05]  /*19e00*/  WARPSYNC.COLLECTIVE R15, `(.L_x_1645) ;  /* 0x000000000f087348 */ /* 0x00bfea0003c00000 */
[----:B------:R2:W4:Y:S02]  /*19e10*/  SHFL.IDX P6, R14, R13, R12, R11 ;  /* 0x0000000c0d0e7389 */ /* 0x00052400000c000b */
[----:B01234-:R-:W-:Y:S01]  /*19e20*/  ENDCOLLECTIVE ;  /* 0x000000000000791b */ /* 0x01ffe20003800000 */
.L_x_1645:
[----:B------:R-:W-:Y:S05]  /*19e30*/  BSYNC B0 ;  /* 0x0000000000007941 */ /* 0x000fea0003800000 */
.L_x_1644:
[----:B------:R-:W-:Y:S05]  /*19e40*/  BRA `(.L_x_1646) ;  /* 0xffffffe000247947 */ /* 0x000fea000383ffff */
.L_x_1579:
[----:B------:R-:W-:Y:S01]  /*19e50*/  BSSY B1, `(.L_x_1647) ;  /* 0x0000006000017945 */ /* 0x000fe20003800000 */
[----:B------:R-:W-:-:S07]  /*19e60*/  IMAD.MOV.U32 R15, RZ, RZ, -0x1 ;  /* 0xffffffffff0f7424 */ /* 0x000fce00078e00ff */
[----:B0123--:R-:W-:Y:S05]  /*19e70*/  WARPSYNC.COLLECTIVE R15, `(.L_x_1648) ;  /* 0x000000000f0c7348 */ /* 0x00ffea0003c00000 */
[----:B------:R-:W-:Y:S02]  /*19e80*/  ELECT P6, UR62, PT ;  /* 0x00000000003e782f */ /* 0x000fe400038c0000 */
[----:B------:R-:W-:Y:S01]  /*19e90*/  MOV R14, UR62 ;  /* 0x0000003e000e7c02 */ /* 0x000fe20008000f00 */
[----:B0123--:R-:W-:Y:S10]  /*19ea0*/  ENDCOLLECTIVE ;  /* 0x000000000000791b */ /* 0x00fff40003800000 */
.L_x_1648:
[----:B------:R-:W-:Y:S05]  /*19eb0*/  BSYNC B1 ;  /* 0x0000000000017941 */ /* 0x000fea0003800000 */
.L_x_1647:
[----:B------:R-:W-:Y:S05]  /*19ec0*/  BRA `(.L_x_1649) ;  /* 0xffffffe0001c7947 */ /* 0x000fea000383ffff */
.L_x_1581:
[----:B0-----:R0:W2:Y:S02]  /*19ed0*/  SYNCS.PHASECHK.TRANS64.TRYWAIT P0, [R6+URZ], R5 ;  /* 0x00000005060075a7 */ /* 0x0010a4000800017f */
[----:B--2---:R-:W-:Y:S05]  /*19ee0*/  @!P0 NANOSLEEP.SYNCS 0x989680 ;  /* 0x009896800000895d */ /* 0x004fea0003900000 */
[----:B------:R-:W2:Y:S02]  /*19ef0*/  @!P0 SYNCS.PHASECHK.TRANS64 P0, [R6+URZ], R5 ;  /* 0x00000005060085a7 */ /* 0x000ea4000800007f */
[----:B--2---:R-:W-:Y:S05]  /*19f00*/  @!P0 BRA `(.L_x_1581) ;  /* 0xfffffffc00f08947 */ /* 0x004fea000383ffff */
[----:B------:R-:W-:Y:S05]  /*19f10*/  BRA `(.L_x_1650) ;  /* 0xffffffe000587947 */ /* 0x000fea000383ffff */
.L_x_1582:
[----:B--2---:R2:W3:Y:S02]  /*19f20*/  SYNCS.PHASECHK.TRANS64.TRYWAIT P0, [R7+URZ], R2 ;  /* 0x00000002070075a7 */ /* 0x0044e4000800017f */
[----:B---3--:R-:W-:Y:S05]  /*19f30*/  @!P0 NANOSLEEP.SYNCS 0x989680 ;  /* 0x009896800000895d */ /* 0x008fea0003900000 */
[----:B------:R-:W3:Y:S02]  /*19f40*/  @!P0 SYNCS.PHASECHK.TRANS64 P0, [R7+URZ], R2 ;  /* 0x00000002070085a7 */ /* 0x000ee4000800007f */
[----:B---3--:R-:W-:Y:S05]  /*19f50*/  @!P0 BRA `(.L_x_1582) ;  /* 0xfffffffc00f08947 */ /* 0x008fea000383ffff */
[----:B------:R-:W-:Y:S05]  /*19f60*/  BRA `(.L_x_1651) ;  /* 0xffffffe0004c7947 */ /* 0x000fea000383ffff */
.L_x_1584:
[----:B---3--:R3:W4:Y:S02]  /*19f70*/  SYNCS.PHASECHK.TRANS64.TRYWAIT P0, [R4+URZ], R5 ;  /* 0x00000005040075a7 */ /* 0x008724000800017f */
[----:B----4-:R-:W-:Y:S05]  /*19f80*/  @!P0 NANOSLEEP.SYNCS 0x989680 ;  /* 0x009896800000895d */ /* 0x010fea0003900000 */
[----:B------:R-:W4:Y:S02]  /*19f90*/  @!P0 SYNCS.PHASECHK.TRANS64 P0, [R4+URZ], R5 ;  /* 0x00000005040085a7 */ /* 0x000f24000800007f */
[----:B----4-:R-:W-:Y:S05]  /*19fa0*/  @!P0 BRA `(.L_x_1584) ;  /* 0xfffffffc00f08947 */ /* 0x010fea000383ffff */
[----:B------:R-:W-:Y:S05]  /*19fb0*/  BRA `(.L_x_1652) ;  /* 0xffffffe000547947 */ /* 0x000fea000383ffff */
.L_x_1653:
        /* <DEDUP_REMOVED lines=12> */
.L_x_3222:


//--------------------- .text._ZN7cutlass13device_kernelIN5flash11enable_sm90INS1_16FlashAttnFwdSm90INS1_25CollectiveMainloopFwdSm90ILi2EN4cute5tupleIJNS5_1CILi1EEES8_S8_EEENS6_IJNS7_ILi128EEESA_SA_EEELi128ENS_10bfloat16_tEfNS_4arch4Sm90ELb0ELb1ELb1ELb1ELb0ELb1ELb0ELb1ELb1ELb1ELb0ELb0EEENS1_21CollectiveEpilogueFwdISB_S9_SC_SE_Li256ELb1ELb1ELb0ELb0EEENS1_36VarlenDynamicPersistentTileSchedulerILi128ELi128ELi256ELi128ELb0ELb1ELb1ELb1ELb0ELb1EEEEEEEEEvNT_6ParamsE --------------------------
	.section	.text._ZN7cutlass13device_kernelIN5flash11enable_sm90INS1_16FlashAttnFwdSm90INS1_25CollectiveMainloopFwdSm90ILi2EN4cute5tupleIJNS5_1CILi1EEES8_S8_EEENS6_IJNS7_ILi128EEESA_SA_EEELi128ENS_10bfloat16_tEfNS_4arch4Sm90ELb0ELb1ELb1ELb1ELb0ELb1ELb0ELb1ELb1ELb1ELb0ELb0EEENS1_21CollectiveEpilogueFwdISB_S9_SC_SE_Li256ELb1ELb1ELb0ELb0EEENS1_36VarlenDynamicPersistentTileSchedulerILi128ELi128ELi256ELi128ELb0ELb1ELb1ELb1ELb0ELb1EEEEEEEEEvNT_6ParamsE,"ax",@progbits
	.align	128
.text._ZN7cutlass13device_kernelIN5flash11enable_sm90INS1_16FlashAttnFwdSm90INS1_25CollectiveMainloopFwdSm90ILi2EN4cute5tupleIJNS5_1CILi1EEES8_S8_EEENS6_IJNS7_ILi128EEESA_SA_EEELi128ENS_10bfloat16_tEfNS_4arch4Sm90ELb0ELb1ELb1ELb1ELb0ELb1ELb0ELb1ELb1ELb1ELb0ELb0EEENS1_21CollectiveEpilogueFwdISB_S9_SC_SE_Li256ELb1ELb1ELb0ELb0EEENS1_36VarlenDynamicPersistentTileSchedulerILi128ELi128ELi256ELi128ELb0ELb1ELb1ELb1ELb0ELb1EEEEEEEEEvNT_6ParamsE:
        .type           _ZN7cutlass13device_kernelIN5flash11enable_sm90INS1_16FlashAttnFwdSm90INS1_25CollectiveMainloopFwdSm90ILi2EN4cute5tupleIJNS5_1CILi1EEES8_S8_EEENS6_IJNS7_ILi128EEESA_SA_EEELi128ENS_10bfloat16_tEfNS_4arch4Sm90ELb0ELb1ELb1ELb1ELb0ELb1ELb0ELb1ELb1ELb1ELb0ELb0EEENS1_21CollectiveEpilogueFwdISB_S9_SC_SE_Li256ELb1ELb1ELb0ELb0EEENS1_36VarlenDynamicPersistentTileSchedulerILi128ELi128ELi256ELi128ELb0ELb1ELb1ELb1ELb0ELb1EEEEEEEEEvNT_6ParamsE,@function
        .size           _ZN7cutlass13device_kernelIN5flash11enable_sm90INS1_16FlashAttnFwdSm90INS1_25CollectiveMainloopFwdSm90ILi2EN4cute5tupleIJNS5_1CILi1EEES8_S8_EEENS6_IJNS7_ILi128EEESA_SA_EEELi128ENS_10bfloat16_tEfNS_4arch4Sm90ELb0ELb1ELb1ELb1ELb0ELb1ELb0ELb1ELb1ELb1ELb0ELb0EEENS1_21CollectiveEpilogueFwdISB_S9_SC_SE_Li256ELb1ELb1ELb0ELb0EEENS1_36VarlenDynamicPersistentTileSchedulerILi128ELi128ELi256ELi128ELb0ELb1ELb1ELb1ELb0ELb1EEEEEEEEEvNT_6ParamsE,(.L_x_3223 - _ZN7cutlass13device_kernelIN5flash11enable_sm90INS1_16FlashAttnFwdSm90INS1_25CollectiveMainloopFwdSm90ILi2EN4cute5tupleIJNS5_1CILi1EEES8_S8_EEENS6_IJNS7_ILi128EEESA_SA_EEELi128ENS_10bfloat16_tEfNS_4arch4Sm90ELb0ELb1ELb1ELb1ELb0ELb1ELb0ELb1ELb1ELb1ELb0ELb0EEENS1_21CollectiveEpilogueFwdISB_S9_SC_SE_Li256ELb1ELb1ELb0ELb0EEENS1_36VarlenDynamicPersistentTileSchedulerILi128ELi128ELi256ELi128ELb0ELb1ELb1ELb1ELb0ELb1EEEEEEEEEvNT_6ParamsE)
        .other          _ZN7cutlass13device_kernelIN5flash11enable_sm90INS1_16FlashAttnFwdSm90INS1_25CollectiveMainloopFwdSm90ILi2EN4cute5tupleIJNS5_1CILi1EEES8_S8_EEENS6_IJNS7_ILi128EEESA_SA_EEELi128ENS_10bfloat16_tEfNS_4arch4Sm90ELb0ELb1ELb1ELb1ELb0ELb1ELb0ELb1ELb1ELb1ELb0ELb0EEENS1_21CollectiveEpilogueFwdISB_S9_SC_SE_Li256ELb1ELb1ELb0ELb0EEENS1_36VarlenDynamicPersistentTileSchedulerILi128ELi128ELi256ELi128ELb0ELb1ELb1ELb1ELb0ELb1EEEEEEEEEvNT_6ParamsE,@"STO_CUDA_ENTRY STV_DEFAULT"
_ZN7cutlass13device_kernelIN5flash11enable_sm90INS1_16FlashAttnFwdSm90INS1_25CollectiveMainloopFwdSm90ILi2EN4cute5tupleIJNS5_1CILi1EEES8_S8_EEENS6_IJNS7_ILi128EEESA_SA_EEELi128ENS_10bfloat16_tEfNS_4arch4Sm90ELb0ELb1ELb1ELb1ELb0ELb1ELb0ELb1ELb1ELb1ELb0ELb0EEENS1_21CollectiveEpilogueFwdISB_S9_SC_SE_Li256ELb1ELb1ELb0ELb0EEENS1_36VarlenDynamicPersistentTileSchedulerILi128ELi128ELi256ELi128ELb0ELb1ELb1ELb1ELb0ELb1EEEEEEEEEvNT_6ParamsE:
        /* <DEDUP_REMOVED lines=23> */
.L_x_1655:
[----:B------:R-:W-:Y:S05]  /*0170*/  BSYNC B0 ;  /* 0x0000000000007941 */ /* 0x000fea0003800000 */
.L_x_1654:
        /* <DEDUP_REMOVED lines=40> */
.L_x_1656:
        /* <DEDUP_REMOVED lines=22> */
.L_x_1657:
        /* <DEDUP_REMOVED lines=18> */
.L_x_1658:
        /* <DEDUP_REMOVED lines=22> */
.L_x_1659:
        /* <DEDUP_REMOVED lines=22> */
.L_x_1660:
[----:B--2---:R-:W-:Y:S01]  /*0940*/  ISETP.NE.AND P0, PT, R2, RZ, PT ;  /* 0x000000ff0200720c */ /* 0x004fe20003f05270 */
[----:B------:R-:W-:Y:S01]  /*0950*/  IMAD.MOV.U32 R2, RZ, RZ, 0x1 ;  /* 0x00000001ff027424 */ /* 0x000fe200078e00ff */
[----:B------:R-:W-:Y:S01]  /*0960*/  NOP ;  /* 0x0000000000007918 */ /* 0x000fe20000000000 */
[----:B------:R-:W-:Y:S01]  /*0970*/  ULDC.64 UR38, c[0x0][0x208] ;  /* 0x0000820000267ab9 */ /* 0x000fe20000000a00 */
[----:B------:R-:W-:Y:S02]  /*0980*/  BSSY B9, `(.L_x_1661) ;  /* 0x0002643000097945 */ /* 0x000fe40003800000 */
[----:B------:R-:W-:-:S05]  /*0990*/  SEL R2, R2, 0x2, !P0 ;  /* 0x0000000202027807 */ /* 0x000fca0004000000 */
[----:B------:R2:W-:Y:S01]  /*09a0*/  STL [R1+0x50], R2 ;  /* 0x0000500201007387 */ /* 0x0005e20000100800 */
[----:B01-34-:R-:W-:Y:S06]  /*09b0*/  BAR.SYNC.DEFER_BLOCKING 0x0 ;  /* 0x0000000000007b1d */ /* 0x01bfec0000010000 */
[----:B------:R-:W-:Y:S05]  /*09c0*/  @!P0 BRA `(.L_x_1662) ;  /* 0x000001e800208947 */ /* 0x000fea0003800000 */
.L_x_1663:
[----:B------:R-:W-:-:S08]  /*09d0*/  NOP ;  /* 0x0000000000007918 */ /* 0x000fd00000000000 */
[----:B------:R-:W0:Y:S02]  /*09e0*/  USETMAXREG.TRY_ALLOC.CTAPOOL UP0, 0xf0 ;  /* 0x000000f0000079c8 */ /* 0x000e240008000600 */
[----:B0-----:R-:W-:-:S13]  /*09f0*/  PLOP3.LUT P0, PT, PT, PT, UP0, 0x80, 0x0 ;  /* 0x000000000000781c */ /* 0x001fda0003f0f008 */
[----:B------:R-:W-:Y:S05]  /*0a00*/  @!P0 BRA `(.L_x_1663) ;  /* 0xfffffffc00f08947 */ /* 0x000fea000383ffff */
[----:B------:R-:W-:Y:S01]  /*0a10*/  SHF.R.U32.HI R0, RZ, 0x7, R4 ;  /* 0x00000007ff007819 */ /* 0x000fe20000011604 */
[----:B------:R-:W0:Y:S08]  /*0a20*/  S2UR UR5, SR_CgaCtaId ;  /* 0x00000000000579c3 */ /* 0x000e300000008800 */
[----:B------:R-:W-:Y:S06]  /*0a30*/  BAR.ARV 0x8, 0x180 ;  /* 0x0206000000007b1d */ /* 0x000fec0000002000 */
[----:B------:R-:W-:Y:S01]  /*0a40*/  ISETP.NE.AND P0, PT, R0, 0x1, PT ;  /* 0x000000010000780c */ /* 0x000fe20003f05270 */
[----:B------:R-:W-:-:S12]  /*0a50*/  UMOV UR4, 0x400 ;  /* 0x0000040000047882 */ /* 0x000fd80000000000 */
[----:B------:R-:W-:Y:S06]  /*0a60*/  @!P0 BAR.ARV 0x9, 0x100 ;  /* 0x0244000000008b1d */ /* 0x000fec0000002000 */
[----:B0-----:R-:W-:Y:S02]  /*0a70*/  ULEA UR4, UR5, UR4, 0x18 ;  /* 0x0000000405047291 */ /* 0x001fe4000f8ec03f */
[----:B------:R-:W-:Y:S04]  /*0a80*/  BAR.SYNC.DEFER_BLOCKING 0x5, 0x180 ;  /* 0x0146000000007b1d */ /* 0x000fe80000010000 */
[----:B--2---:R-:W-:-:S02]  /*0a90*/  IMAD.U32 R2, RZ, RZ, UR4 ;  /* 0x00000004ff027e24 */ /* 0x004fc4000f8e00ff */
[----:B------:R-:W-:-:S03]  /*0aa0*/  ULDC UR4, c[0x0][0xc3c] ;  /* 0x00030f0000047ab9 */ /* 0x000fc60000000800 */
[----:B------:R-:W0:Y:S01]  /*0ab0*/  LDS.128 R28, [R2+0x288d0] ;  /* 0x0288d000021c7984 */ /* 0x000e220000000c00 */
[----:B------:R-:W-:Y:S06]  /*0ac0*/  BAR.ARV 0x4, 0x180 ;  /* 0x0106000000007b1d */ /* 0x000fec0000002000 */
[----:B0-----:R-:W-:-:S13]  /*0ad0*/  ISETP.GE.AND P0, PT, R31, UR4, PT ;  /* 0x000000041f007c0c */ /* 0x001fda000bf06270 */
[----:B------:R-:W-:Y:S05]  /*0ae0*/  @P0 BRA `(.L_x_1664) ;  /* 0x0000026000b00947 */ /* 0x000fea0003800000 */
[----:B------:R-:W2:Y:S01]  /*0af0*/  LDL.LU R13, [R1+0x50] ;  /* 0x00005000010d7983 */ /* 0x000ea20000300800 */
[----:B------:R-:W-:Y:S02]  /*0b00*/  VIADD R229, R4, 0xffffff80 ;  /* 0xffffff8004e57836 */ /* 0x000fe40000000000 */
[----:B------:R-:W-:Y:S02]  /*0b10*/  VIADD R217, R2, 0x10400 ;  /* 0x0001040002d97836 */ /* 0x000fe40000000000 */
[----:B------:R-:W-:Y:S01]  /*0b20*/  IMAD.MOV.U32 R213, RZ, RZ, RZ ;  /* 0x000000ffffd57224 */ /* 0x000fe200078e00ff */
[----:B------:R-:W-:Y:S01]  /*0b30*/  SHF.R.S32.HI R0, RZ, 0x1f, R229 ;  /* 0x0000001fff007819 */ /* 0x000fe200000114e5 */
[----:B------:R-:W-:Y:S02]  /*0b40*/  IMAD.MOV.U32 R184, RZ, RZ, RZ ;  /* 0x000000ffffb87224 */ /* 0x000fe400078e00ff */
[----:B------:R-:W-:Y:S01]  /*0b50*/  IMAD.MOV.U32 R192, RZ, RZ, RZ ;  /* 0x000000ffffc07224 */ /* 0x000fe200078e00ff */
[CC--:B------:R-:W-:Y:S01]  /*0b60*/  LEA.HI R3, R0.reuse, R229.reuse, RZ, 0x7 ;  /* 0x000000e500037211 */ /* 0x0c0fe200078f38ff */
[----:B------:R-:W-:Y:S01]  /*0b70*/  IMAD.MOV.U32 R186, RZ, RZ, RZ ;  /* 0x000000ffffba7224 */ /* 0x000fe200078e00ff */
[----:B------:R-:W-:Y:S01]  /*0b80*/  LEA.HI R5, R0, R229, RZ, 0x5 ;  /* 0x000000e500057211 */ /* 0x000fe200078f28ff */
[----:B------:R-:W-:Y:S01]  /*0b90*/  IMAD.MOV.U32 R22, RZ, RZ, RZ ;  /* 0x000000ffff167224 */ /* 0x000fe200078e00ff */
[----:B------:R-:W-:-:S02]  /*0ba0*/  LOP3.LUT R218, R3, 0xffffff80, RZ, 0xc0, !PT ;  /* 0xffffff8003da7812 */ /* 0x000fc400078ec0ff */
[----:B------:R-:W-:Y:S01]  /*0bb0*/  LEA.HI R4, R0, R229, RZ, 0x4 ;  /* 0x000000e500047211 */ /* 0x000fe200078f20ff */
[----:B------:R-:W-:Y:S01]  /*0bc0*/  IMAD.SHL.U32 R5, R5, 0x20, RZ ;  /* 0x0000002005057824 */ /* 0x000fe200078e00ff */
[----:B------:R-:W-:Y:S01]  /*0bd0*/  SHF.R.S32.HI R222, RZ, 0x7, R3 ;  /* 0x00000007ffde7819 */ /* 0x000fe20000011403 */
[----:B------:R-:W-:Y:S01]  /*0be0*/  IMAD.IADD R218, R229, 0x1, -R218 ;  /* 0x00000001e5da7824 */ /* 0x000fe200078e0ada */
[----:B------:R-:W-:Y:S02]  /*0bf0*/  LOP3.LUT R6, R4, 0x3fffff0, RZ, 0xc0, !PT ;  /* 0x03fffff004067812 */ /* 0x000fe400078ec0ff */
[----:B------:R-:W-:Y:S02]  /*0c00*/  LOP3.LUT R5, R5, 0xfffffc00, RZ, 0xc0, !PT ;  /* 0xfffffc0005057812 */ /* 0x000fe400078ec0ff */
[----:B------:R-:W-:Y:S01]  /*0c10*/  SHF.R.S32.HI R9, RZ, 0x1f, R218 ;  /* 0x0000001fff097819 */ /* 0x000fe200000114da */
[----:B------:R-:W-:Y:S01]  /*0c20*/  IMAD.IADD R6, R229, 0x1, -R6 ;  /* 0x00000001e5067824 */ /* 0x000fe200078e0a06 */
[----:B------:R-:W-:-:S02]  /*0c30*/  LEA.HI R3, R3, R222, RZ, 0x1 ;  /* 0x000000de03037211 */ /* 0x000fc400078f08ff */
[CC--:B------:R-:W-:Y:S02]  /*0c40*/  LEA.HI R8, R9.reuse, R218.reuse, RZ, 0x2 ;  /* 0x000000da09087211 */ /* 0x0c0fe400078f10ff */
[----:B------:R-:W-:Y:S02]  /*0c50*/  LEA.HI R9, R9, R218, RZ, 0x5 ;  /* 0x000000da09097211 */ /* 0x000fe400078f28ff */
[--C-:B------:R-:W-:Y:S02]  /*0c60*/  SHF.R.S32.HI R10, RZ, 0x2, R8.reuse ;  /* 0x00000002ff0a7819 */ /* 0x100fe40000011408 */
[----:B------:R-:W-:Y:S02]  /*0c70*/  SHF.R.S32.HI R7, RZ, 0x1f, R8 ;  /* 0x0000001fff077819 */ /* 0x000fe40000011408 */
[----:B------:R-:W-:Y:S02]  /*0c80*/  LEA.HI R12, R0, R229, RZ, 0x2 ;  /* 0x000000e5000c7211 */ /* 0x000fe400078f10ff */
[----:B------:R-:W-:-:S02]  /*0c90*/  LEA.HI R7, R7, R10, RZ, 0x3 ;  /* 0x0000000a07077211 */ /* 0x000fc400078f18ff */
[----:B------:R-:W-:Y:S02]  /*0ca0*/  SHF.R.S32.HI R9, RZ, 0x5, R9 ;  /* 0x00000005ff097819 */ /* 0x000fe40000011409 */
[----:B------:R-:W-:Y:S01]  /*0cb0*/  LOP3.LUT R11, R7, 0xfffffff8, RZ, 0xc0, !PT ;  /* 0xfffffff8070b7812 */ /* 0x000fe200078ec0ff */
[----:B------:R-:W-:Y:S01]  /*0cc0*/  IMAD R7, R6, 0x40, R5 ;  /* 0x0000004006077824 */ /* 0x000fe200078e0205 */
[----:B------:R-:W-:Y:S02]  /*0cd0*/  LOP3.LUT R3, R3, 0x3fffffe, RZ, 0xc0, !PT ;  /* 0x03fffffe03037812 */ /* 0x000fe400078ec0ff */
[----:B------:R-:W-:Y:S01]  /*0ce0*/  SHF.R.S32.HI R5, RZ, 0x4, R4 ;  /* 0x00000004ff057819 */ /* 0x000fe20000011404 */
[----:B------:R-:W-:Y:S01]  /*0cf0*/  IMAD.IADD R10, R10, 0x1, -R11 ;  /* 0x000000010a0a7824 */ /* 0x000fe200078e0a0b */
[----:B------:R-:W-:Y:S01]  /*0d00*/  LOP3.LUT R12, R12, 0xfffffffc, RZ, 0xc0, !PT ;  /* 0xfffffffc0c0c7812 */ /* 0x000fe200078ec0ff */
[----:B------:R-:W-:Y:S01]  /*0d10*/  IMAD.IADD R3, R222, 0x1, -R3 ;  /* 0x00000001de037824 */ /* 0x000fe200078e0a03 */
[----:B------:R-:W-:Y:S01]  /*0d20*/  LEA.HI R4, R4, R5, RZ, 0x1 ;  /* 0x0000000504047211 */ /* 0x000fe200078f08ff */
[----:B------:R-:W-:Y:S01]  /*0d30*/  IMAD R10, R9, 0x10, R10 ;  /* 0x00000010090a7824 */ /* 0x000fe200078e020a */
[-C--:B------:R-:W-:Y:S01]  /*0d40*/  LEA.HI R23, R0, R229.reuse, RZ, 0x3 ;  /* 0x000000e500177211 */ /* 0x080fe200078f18ff */
[----:B------:R-:W-:Y:S01]  /*0d50*/  IMAD.IADD R12, R229, 0x1, -R12 ;  /* 0x00000001e50c7824 */ /* 0x000fe200078e0a0c */
[----:B------:R-:W-:Y:S01]  /*0d60*/  LOP3.LUT R4, R4, 0x1ffffffe, RZ, 0xc0, !PT ;  /* 0x1ffffffe04047812 */ /* 0x000fe200078ec0ff */
[----:B------:R-:W-:Y:S01]  /*0d70*/  IMAD R223, R3, 0x40, R10 ;  /* 0x0000004003df7824 */ /* 0x000fe200078e020a */
[----:B------:R-:W-:-:S02]  /*0d80*/  LEA.HI R3, R0, R229, RZ, 0x6 ;  /* 0x000000e500037211 */ /* 0x000fc400078f30ff */
[----:B------:R-:W-:Y:S01]  /*0d90*/  LOP3.LUT R0, R23, 0xfffffff8, RZ, 0xc0, !PT ;  /* 0xfffffff817007812 */ /* 0x000fe200078ec0ff */
[----:B------:R-:W-:Y:S01]  /*0da0*/  IMAD.IADD R4, R5, 0x1, -R4 ;  /* 0x0000000105047824 */ /* 0x000fe200078e0a04 */
[----:B------:R-:W-:Y:S01]  /*0db0*/  LEA.HI R6, R12, R12, RZ, 0x1 ;  /* 0x0000000c0c067211 */ /* 0x000fe200078f08ff */
[----:B------:R-:W-:Y:S01]  /*0dc0*/  IMAD.SHL.U32 R3, R3, 0x8, RZ ;  /* 0x0000000803037824 */ /* 0x000fe200078e00ff */
[----:B------:R-:W-:Y:S01]  /*0dd0*/  SHF.R.S32.HI R23, RZ, 0x3, R23 ;  /* 0x00000003ff177819 */ /* 0x000fe20000011417 */
[----:B------:R-:W-:Y:S01]  /*0de0*/  IMAD R224, R4, 0x8, R7 ;  /* 0x0000000804e07824 */ /* 0x000fe200078e0207 */
[----:B------:R-:W-:Y:S01]  /*0df0*/  LOP3.LUT R5, R6, 0x1ffffffe, RZ, 0xc0, !PT ;  /* 0x1ffffffe06057812 */ /* 0x000fe200078ec0ff */
[----:B------:R-:W-:Y:S01]  /*0e00*/  IMAD.IADD R207, R229, 0x1, -R0 ;  /* 0x00000001e5cf7824 */ /* 0x000fe200078e0a00 */
[----:B------:R-:W-:Y:S01]  /*0e10*/  LOP3.LUT R204, R3, 0xfffffe00, RZ, 0xc0, !PT ;  /* 0xfffffe0003cc7812 */ /* 0x000fe200078ec0ff */
[C---:B------:R-:W-:Y:S01]  /*0e20*/  VIADD R212, R23.reuse, 0x20 ;  /* 0x0000002017d47836 */ /* 0x040fe20000000000 */
[----:B------:R-:W-:Y:S01]  /*0e30*/  LOP3.LUT R189, R8, 0x7ffffffc, RZ, 0xc0, !PT ;  /* 0x7ffffffc08bd7812 */ /* 0x000fe200078ec0ff */
[C---:B------:R-:W-:Y:S01]  /*0e40*/  VIADD R211, R23.reuse, 0x40 ;  /* 0x0000004017d37836 */ /* 0x040fe20000000000 */
[----:B------:R-:W-:Y:S01]  /*0e50*/  SHF.R.S32.HI R215, RZ, 0x1f, R23 ;  /* 0x0000001fffd77819 */ /* 0x000fe20000011417 */
[----:B------:R-:W-:-:S02]  /*0e60*/  VIADD R210, R23, 0x60 ;  /* 0x0000006017d27836 */ /* 0x000fc40000000000 */
[----:B------:R-:W-:Y:S01]  /*0e70*/  IMAD.IADD R12, R12, 0x1, -R5 ;  /* 0x000000010c0c7824 */ /* 0x000fe200078e0a05 */
[----:B------:R-:W-:Y:S01]  /*0e80*/  SHF.R.S32.HI R5, RZ, 0x1f, R212 ;  /* 0x0000001fff057819 */ /* 0x000fe200000114d4 */
[----:B------:R-:W-:Y:S01]  /*0e90*/  IMAD.SHL.U32 R225, R23, 0x40, RZ ;  /* 0x0000004017e17824 */ /* 0x000fe200078e00ff */
[----:B------:R-:W-:Y:S01]  /*0ea0*/  SHF.R.S32.HI R0, RZ, 0x1f, R211 ;  /* 0x0000001fff007819 */ /* 0x000fe200000114d3 */
[----:B------:R-:W-:Y:S01]  /*0eb0*/  IMAD.SHL.U32 R199, R212, 0x40, RZ ;  /* 0x00000040d4c77824 */ /* 0x000fe200078e00ff */
[----:B------:R-:W-:Y:S01]  /*0ec0*/  SHF.R.S32.HI R7, RZ, 0x1f, R210 ;  /* 0x0000001fff077819 */ /* 0x000fe200000114d2 */
[----:B------:R-:W-:Y:S01]  /*0ed0*/  IMAD.SHL.U32 R198, R211, 0x40, RZ ;  /* 0x00000040d3c67824 */ /* 0x000fe200078e00ff */
[----:B------:R-:W-:Y:S01]  /*0ee0*/  LEA.HI R5, R5, R212, RZ, 0x3 ;  /* 0x000000d405057211 */ /* 0x000fe200078f18ff */
[----:B------:R-:W-:Y:S01]  /*0ef0*/  IMAD.SHL.U32 R197, R210, 0x40, RZ ;  /* 0x00000040d2c57824 */ /* 0x000fe200078e00ff */
[----:B------:R-:W-:Y:S01]  /*0f00*/  LEA.HI R0, R0, R211, RZ, 0x3 ;  /* 0x000000d300007211 */ /* 0x000fe200078f18ff */
[----:B------:R-:W-:Y:S01]  /*0f10*/  IMAD.SHL.U32 R16, R207, 0x8, RZ ;  /* 0x00000008cf107824 */ /* 0x000fe200078e00ff */
[----:B------:R-:W-:Y:S01]  /*0f20*/  LEA.HI R7, R7, R210, RZ, 0x3 ;  /* 0x000000d207077211 */ /* 0x000fe200078f18ff */
[----:B------:R-:W-:Y:S01]  /*0f30*/  IMAD.SHL.U32 R5, R5, 0x40, RZ ;  /* 0x0000004005057824 */ /* 0x000fe200078e00ff */
[----:B------:R-:W-:Y:S01]  /*0f40*/  LOP3.LUT R3, R225, 0x1c0, RZ, 0xc0, !PT ;  /* 0x000001c0e1037812 */ /* 0x000fe200078ec0ff */
[----:B------:R-:W-:Y:S01]  /*0f50*/  IMAD.SHL.U32 R0, R0, 0x40, RZ ;  /* 0x0000004000007824 */ /* 0x000fe200078e00ff */
[----:B------:R-:W-:Y:S01]  /*0f60*/  LOP3.LUT R199, R199, 0x1c0, RZ, 0xc0, !PT ;  /* 0x000001c0c7c77812 */ /* 0x000fe200078ec0ff */
[----:B------:R-:W-:Y:S01]  /*0f70*/  IMAD.SHL.U32 R7, R7, 0x40, RZ ;  /* 0x0000004007077824 */ /* 0x000fe200078e00ff */
[----:B------:R-:W-:Y:S01]  /*0f80*/  LOP3.LUT R198, R198, 0x1c0, RZ, 0xc0, !PT ;  /* 0x000001c0c6c67812 */ /* 0x000fe200078ec0ff */
[----:B------:R-:W-:Y:S01]  /*0f90*/  IMAD.SHL.U32 R18, R207, 0x4, RZ ;  /* 0x00000004cf127824 */ /* 0x000fe200078e00ff */
[----:B------:R-:W-:Y:S01]  /*0fa0*/  LOP3.LUT R197, R197, 0x1c0, RZ, 0xc0, !PT ;  /* 0x000001c0c5c57812 */ /* 0x000fe200078ec0ff */
[----:B------:R-:W-:Y:S01]  /*0fb0*/  VIADD R190, R16, 0x40 ;  /* 0x0000004010be7836 */ /* 0x000fe20000000000 */
[----:B------:R-:W-:Y:S01]  /*0fc0*/  SHF.R.U32.HI R203, RZ, 0x3, R3 ;  /* 0x00000003ffcb7819 */ /* 0x000fe20000011603 */
[----:B------:R-:W-:Y:S01]  /*0fd0*/  VIADD R185, R18, 0x20 ;  /* 0x0000002012b97836 */ /* 0x000fe20000000000 */
[--C-:B------:R-:W-:Y:S01]  /*0fe0*/  LOP3.LUT R206, R3, 0x38, R16.reuse, 0xf8, !PT ;  /* 0x0000003803ce7812 */ /* 0x100fe200078ef810 */
[----:B------:R-:W-:Y:S01]  /*0ff0*/  IMAD.IADD R189, R218, 0x1, -R189 ;  /* 0x00000001dabd7824 */ /* 0x000fe200078e0abd */
[----:B------:R-:W-:Y:S01]  /*1000*/  SHF.R.U32.HI R228, RZ, 0x3, R199 ;  /* 0x00000003ffe47819 */ /* 0x000fe200000116c7 */
[----:B------:R-:W-:Y:S01]  /*1010*/  IMAD R195, R12, 0x8, R223 ;  /* 0x000000080cc37824 */ /* 0x000fe200078e02df */
[----:B------:R-:W-:-:S02]  /*1020*/  LOP3.LUT R3, R199, 0x38, R16, 0xf8, !PT ;  /* 0x00000038c7037812 */ /* 0x000fc400078ef810 */
[----:B------:R-:W-:Y:S02]  /*1030*/  SHF.R.U32.HI R227, RZ, 0x3, R198 ;  /* 0x00000003ffe37819 */ /* 0x000fe400000116c6 */
[--C-:B------:R-:W-:Y:S02]  /*1040*/  LOP3.LUT R4, R198, 0x38, R16.reuse, 0xf8, !PT ;  /* 0x00000038c6047812 */ /* 0x100fe400078ef810 */
[----:B------:R-:W-:Y:S02]  /*1050*/  SHF.R.U32.HI R226, RZ, 0x3, R197 ;  /* 0x00000003ffe27819 */ /* 0x000fe400000116c5 */
[----:B------:R-:W-:Y:S02]  /*1060*/  LOP3.LUT R9, R197, 0x38, R16, 0xf8, !PT ;  /* 0x00000038c5097812 */ /* 0x000fe400078ef810 */
[----:B------:R-:W-:Y:S02]  /*1070*/  LOP3.LUT R202, R5, 0xfffffe00, RZ, 0xc0, !PT ;  /* 0xfffffe0005ca7812 */ /* 0x000fe400078ec0ff */
[----:B------:R-:W-:-:S02]  /*1080*/  LOP3.LUT R201, R0, 0xfffffe00, RZ, 0xc0, !PT ;  /* 0xfffffe0000c97812 */ /* 0x000fc400078ec0ff */
[----:B------:R-:W-:Y:S02]  /*1090*/  LOP3.LUT R200, R7, 0xfffffe00, RZ, 0xc0, !PT ;  /* 0xfffffe0007c87812 */ /* 0x000fe400078ec0ff */
[----:B------:R-:W-:Y:S02]  /*10a0*/  LOP3.LUT R206, R204, R206, R203, 0xf6, !PT ;  /* 0x000000ceccce7212 */ /* 0x000fe400078ef6cb */
[----:B------:R-:W-:Y:S02]  /*10b0*/  LOP3.LUT R0, R202, R3, R228, 0xf6, !PT ;  /* 0x00000003ca007212 */ /* 0x000fe400078ef6e4 */
[----:B------:R-:W-:Y:S01]  /*10c0*/  LOP3.LUT R4, R201, R4, R227, 0xf6, !PT ;  /* 0x00000004c9047212 */ /* 0x000fe200078ef6e3 */
[--C-:B------:R-:W-:Y:S01]  /*10d0*/  IMAD R205, R206, 0x2, R217.reuse ;  /* 0x00000002cecd7824 */ /* 0x100fe200078e02d9 */
[----:B------:R-:W-:Y:S01]  /*10e0*/  LOP3.LUT R6, R200, R9, R226, 0xf6, !PT ;  /* 0x00000009c8067212 */ /* 0x000fe200078ef6e2 */
[--C-:B------:R-:W-:Y:S01]  /*10f0*/  IMAD R221, R0, 0x2, R217.reuse ;  /* 0x0000000200dd7824 */ /* 0x100fe200078e02d9 */
[----:B------:R-:W-:Y:S01]  /*1100*/  SHF.R.S32.HI R17, RZ, 0x1f, R16 ;  /* 0x0000001fff117819 */ /* 0x000fe20000011410 */
[--C-:B------:R-:W-:Y:S01]  /*1110*/  IMAD R220, R4, 0x2, R217.reuse ;  /* 0x0000000204dc7824 */ /* 0x100fe200078e02d9 */
[----:B------:R-:W-:Y:S01]  /*1120*/  SHF.R.S32.HI R19, RZ, 0x1f, R18 ;  /* 0x0000001fff137819 */ /* 0x000fe20000011412 */
[----:B------:R-:W-:Y:S01]  /*1130*/  IMAD R219, R6, 0x2, R217 ;  /* 0x0000000206db7824 */ /* 0x000fe200078e02d9 */
[----:B------:R-:W-:-:S02]  /*1140*/  SHF.R.S32.HI R216, RZ, 0x1f, R185 ;  /* 0x0000001fffd87819 */ /* 0x000fc400000114b9 */
[----:B------:R-:W-:Y:S02]  /*1150*/  SHF.R.S32.HI R214, RZ, 0x1f, R190 ;  /* 0x0000001fffd67819 */ /* 0x000fe400000114be */
[----:B--2---:R-:W-:-:S07]  /*1160*/  LOP3.LUT R191, R13, 0x1, RZ, 0xfc, !PT ;  /* 0x000000010dbf7812 */ /* 0x004fce00078efcff */
.L_x_1926:
[----:B------:R-:W-:Y:S05]  /*1170*/  YIELD ;  /* 0x0000000000007946 */ /* 0x000fea0003800000 */
[----:B------:R-:W-:Y:S01]  /*1180*/  ULDC.64 UR4, c[0x0][0xa28] ;  /* 0x00028a0000047ab9 */ /* 0x000fe20000000a00 */
[----:B0---4-:R-:W0:Y:S01]  /*1190*/  LDC.64 R6, c[0x0][0xa08] ;  /* 0x00028200ff067b82 */ /* 0x011e220000000a00 */
[----:B------:R-:W-:Y:S01]  /*11a0*/  ISETP.NE.U32.AND P1, PT, RZ, UR4, PT ;  /* 0x00000004ff007c0c */ /* 0x000fe2000bf25070 */
[----:B------:R-:W-:Y:S02]  /*11b0*/  IMAD.MOV.U32 R0, RZ, RZ, RZ ;  /* 0x000000ffff007224 */ /* 0x000fe400078e00ff */
[----:B------:R-:W-:Y:S01]  /*11c0*/  IMAD.MOV.U32 R28, RZ, RZ, RZ ;  /* 0x000000ffff1c7224 */ /* 0x000fe200078e00ff */
[----:B------:R-:W-:Y:S01]  /*11d0*/  ISETP.NE.AND.EX P1, PT, RZ, UR5, PT, P1 ;  /* 0x00000005ff007c0c */ /* 0x000fe2000bf25310 */
[----:B------:R-:W-:-:S02]  /*11e0*/  ULDC.64 UR4, c[0x0][0xa18] ;  /* 0x0002860000047ab9 */ /* 0x000fc40000000a00 */
[----:B------:R-:W-:-:S04]  /*11f0*/  ISETP.NE.U32.AND P2, PT, RZ, UR4, PT ;  /* 0x00000004ff007c0c */ /* 0x000fc8000bf45070 */
[----:B------:R-:W-:Y:S01]  /*1200*/  ISETP.NE.AND.EX P2, PT, RZ, UR5, PT, P2 ;  /* 0x00000005ff007c0c */ /* 0x000fe2000bf45320 */
[----:B------:R-:W-:Y:S02]  /*1210*/  ULDC.64 UR4, c[0x0][0xa08] ;  /* 0x0002820000047ab9 */ /* 0x000fe40000000a00 */
[----:B------:R-:W-:-:S03]  /*1220*/  ISETP.NE.U32.AND P0, PT, RZ, UR4, PT ;  /* 0x00000004ff007c0c */ /* 0x000fc6000bf05070 */
[----:B------:R-:W1:Y:S01]  /*1230*/  @P1 LDC.64 R4, c[0x0][0xa28] ;  /* 0x00028a00ff041b82 */ /* 0x000e620000000a00 */
[----:B------:R-:W-:Y:S01]  /*1240*/  ISETP.NE.AND.EX P0, PT, RZ, UR5, PT, P0 ;  /* 0x00000005ff007c0c */ /* 0x000fe2000bf05300 */
[----:B0-----:R-:W-:-:S06]  /*1250*/  IMAD.WIDE R10, R31, 0x4, R6 ;  /* 0x000000041f0a7825 */ /* 0x001fcc00078e0206 */
[----:B------:R-:W0:Y:S01]  /*1260*/  @P2 LDC.64 R8, c[0x0][0xa18] ;  /* 0x00028600ff082b82 */ /* 0x000e220000000a00 */
[----:B------:R-:W-:Y:S02]  /*1270*/  ULDC UR4, c[0x0][0x288] ;  /* 0x0000a20000047ab9 */ /* 0x000fe40000000800 */
[----:B------:R-:W-:Y:S01]  /*1280*/  IMAD.U32 R187, RZ, RZ, UR4 ;  /* 0x00000004ffbb7e24 */ /* 0x000fe2000f8e00ff */
[----:B------:R-:W-:Y:S02]  /*1290*/  ULDC.64 UR4, c[0x0][0x418] ;  /* 0x0001060000047ab9 */ /* 0x000fe40000000a00 */
[----:B--2---:R2:W5:Y:S01]  /*12a0*/  @P0 LDG.E R28, desc[UR38][R10.64] ;  /* 0x000000260a1c0981 */ /* 0x004562000c1e1900 */
[----:B-1----:R-:W-:-:S05]  /*12b0*/  @P1 IMAD.WIDE R4, R31, 0x4, R4 ;  /* 0x000000041f041825 */ /* 0x002fca00078e0204 */
[----:B------:R2:W5:Y:S01]  /*12c0*/  @P1 LDG.E R0, desc[UR38][R4.64] ;  /* 0x0000002604001981 */ /* 0x000562000c1e1900 */
[----:B0-----:R-:W-:-:S05]  /*12d0*/  @P2 IMAD.WIDE R6, R31, 0x4, R8 ;  /* 0x000000041f062825 */ /* 0x001fca00078e0208 */
[----:B------:R2:W5:Y:S01]  /*12e0*/  @P2 LDG.E R187, desc[UR38][R6.64] ;  /* 0x0000002606bb2981 */ /* 0x000562000c1e1900 */
[----:B------:R-:W-:-:S03]  /*12f0*/  UISETP.NE.U32.AND UP0, UPT, UR4, URZ, UPT ;  /* 0x0000003f0400728c */ /* 0x000fc6000bf05070 */
[----:B------:R-:W-:Y:S01]  /*1300*/  ULDC UR4, c[0x0][0x424] ;  /* 0x0001090000047ab9 */ /* 0x000fe20000000800 */
[----:B------:R-:W-:-:S03]  /*1310*/  UISETP.NE.AND.EX UP0, UPT, UR5, URZ, UPT, UP0 ;  /* 0x0000003f0500728c */ /* 0x000fc6000bf05300 */
[----:B------:R-:W-:Y:S01]  /*1320*/  ULDC UR5, c[0x0][0x2f0] ;  /* 0x0000bc0000057ab9 */ /* 0x000fe20000000800 */
[----:B------:R-:W-:-:S04]  /*1330*/  USEL UR4, UR4, 0x1, UP0 ;  /* 0x0000000104047887 */ /* 0x000fc80008000000 */
[----:B------:R-:W-:-:S03]  /*1340*/  UIMAD UR4, UR4, UR5, URZ ;  /* 0x00000005040472a4 */ /* 0x000fc6000f8e023f */
[----:B------:R-:W-:Y:S02]  /*1350*/  ULDC UR5, c[0x0][0x348] ;  /* 0x0000d20000057ab9 */ /* 0x000fe40000000800 */
[----:B------:R-:W-:Y:S02]  /*1360*/  IMAD.U32 R24, RZ, RZ, UR5 ;  /* 0x00000005ff187e24 */ /* 0x000fe4000f8e00ff */
[----:B------:R-:W-:Y:S01]  /*1370*/  IMAD.U32 R27, RZ, RZ, UR4 ;  /* 0x00000004ff1b7e24 */ /* 0x000fe2000f8e00ff */
[----:B--23--:R-:W-:Y:S06]  /*1380*/  @P2 BRA `(.L_x_1665) ;  /* 0x0000000000242947 */ /* 0x00cfec0003800000 */
[----:B------:R-:W-:Y:S02]  /*1390*/  ULDC.64 UR4, c[0x0][0xa00] ;  /* 0x0002800000047ab9 */ /* 0x000fe40000000a00 */
[----:B------:R-:W-:-:S04]  /*13a0*/  ISETP.NE.U32.AND P1, PT, RZ, UR4, PT ;  /* 0x00000004ff007c0c */ /* 0x000fc8000bf25070 */
[----:B------:R-:W-:-:S13]  /*13b0*/  ISETP.NE.AND.EX P1, PT, RZ, UR5, PT, P1 ;  /* 0x00000005ff007c0c */ /* 0x000fda000bf25310 */
[----:B------:R-:W-:Y:S05]  /*13c0*/  @!P1 BRA `(.L_x_1665) ;  /* 0x0000000000149947 */ /* 0x000fea0003800000 */
[----:B------:R-:W0:Y:S02]  /*13d0*/  LDC.64 R4, c[0x0][0xa00] ;  /* 0x00028000ff047b82 */ /* 0x000e240000000a00 */
[----:B0-----:R-:W-:-:S05]  /*13e0*/  IMAD.WIDE R4, R31, 0x4, R4 ;  /* 0x000000041f047825 */ /* 0x001fca00078e0204 */
[----:B-----5:R-:W2:Y:S04]  /*13f0*/  LDG.E R187, desc[UR38][R4.64] ;  /* 0x0000002604bb7981 */ /* 0x020ea8000c1e1900 */
[----:B------:R-:W2:Y:S02]  /*1400*/  LDG.E R6, desc[UR38][R4.64+0x4] ;  /* 0x0000042604067981 */ /* 0x000ea4000c1e1900 */
[----:B--2---:R-:W-:-:S07]  /*1410*/  IMAD.IADD R187, R6, 0x1, -R187 ;  /* 0x0000000106bb7824 */ /* 0x004fce00078e0abb */
.L_x_1665:
[----:B------:R-:W-:Y:S01]  /*1420*/  ULDC.64 UR4, c[0x0][0xa20] ;  /* 0x0002880000047ab9 */ /* 0x000fe20000000a00 */
[----:B------:R-:W-:Y:S01]  /*1430*/  IMAD.MOV.U32 R208, RZ, RZ, R30 ;  /* 0x000000ffffd07224 */ /* 0x000fe200078e001e */
[----:B------:R-:W-:Y:S01]  /*1440*/  ISETP.NE.U32.AND P1, PT, RZ, UR4, PT ;  /* 0x00000004ff007c0c */ /* 0x000fe2000bf25070 */
[----:B------:R-:W-:-:S03]  /*1450*/  IMAD.MOV.U32 R209, RZ, RZ, R31 ;  /* 0x000000ffffd17224 */ /* 0x000fc600078e001f */
[----:B------:R-:W-:-:S13]  /*1460*/  ISETP.NE.AND.EX P1, PT, RZ, UR5, PT, P1 ;  /* 0x00000005ff007c0c */ /* 0x000fda000bf25310 */
[----:B------:R-:W-:Y:S05]  /*1470*/  @!P1 BRA `(.L_x_1666) ;  /* 0x0000000000109947 */ /* 0x000fea0003800000 */
[----:B------:R-:W0:Y:S02]  /*1480*/  LDC.64 R4, c[0x0][0xa20] ;  /* 0x00028800ff047b82 */ /* 0x000e240000000a00 */
[----:B0-----:R-:W-:-:S05]  /*1490*/  IMAD.WIDE R4, R31, 0x4, R4 ;  /* 0x000000041f047825 */ /* 0x001fca00078e0204 */
[----:B------:R0:W5:Y:S01]  /*14a0*/  LDG.E R27, desc[UR38][R4.64] ;  /* 0x00000026041b7981 */ /* 0x000162000c1e1900 */
[----:B------:R-:W-:Y:S05]  /*14b0*/  BRA `(.L_x_1667) ;  /* 0x0000000000107947 */ /* 0x000fea0003800000 */
.L_x_1666:
[----:B------:R-:W-:Y:S05]  /*14c0*/  @!P0 BRA `(.L_x_1667) ;  /* 0x00000000000c8947 */ /* 0x000fea0003800000 */
[----:B------:R-:W2:Y:S04]  /*14d0*/  LDG.E R4, desc[UR38][R10.64] ;  /* 0x000000260a047981 */ /* 0x000ea8000c1e1900 */
[----:B------:R-:W2:Y:S02]  /*14e0*/  LDG.E R27, desc[UR38][R10.64+0x4] ;  /* 0x000004260a1b7981 */ /* 0x000ea4000c1e1900 */
[----:B--2---:R-:W-:-:S07]  /*14f0*/  IMAD.IADD R27, R27, 0x1, -R4 ;  /* 0x000000011b1b7824 */ /* 0x004fce00078e0a04 */
.L_x_1667:
[----:B------:R-:W-:Y:S01]  /*1500*/  ULDC.64 UR4, c[0x0][0xa10] ;  /* 0x0002840000047ab9 */ /* 0x000fe20000000a00 */
[----:B------:R-:W1:Y:S01]  /*1510*/  LDC R9, c[0x0][0x448] ;  /* 0x00011200ff097b82 */ /* 0x000e620000000800 */
[----:B------:R-:W-:-:S04]  /*1520*/  ISETP.NE.U32.AND P0, PT, RZ, UR4, PT ;  /* 0x00000004ff007c0c */ /* 0x000fc8000bf05070 */
[----:B------:R-:W-:Y:S01]  /*1530*/  ISETP.NE.AND.EX P0, PT, RZ, UR5, PT, P0 ;  /* 0x00000005ff007c0c */ /* 0x000fe2000bf05300 */
[----:B------:R-:W-:Y:S02]  /*1540*/  ULDC.64 UR4, c[0x0][0xa30] ;  /* 0x00028c0000047ab9 */ /* 0x000fe40000000a00 */
[----:B------:R-:W-:Y:S01]  /*1550*/  ISETP.NE.U32.AND P1, PT, RZ, UR4, PT ;  /* 0x00000004ff007c0c */ /* 0x000fe2000bf25070 */
[----:B-----5:R-:W-:Y:S01]  /*1560*/  IMAD.MOV.U32 R115, RZ, RZ, R27 ;  /* 0x000000ffff737224 */ /* 0x020fe200078e001b */
[----:B------:R-:W2:Y:S02]  /*1570*/  LDC.64 R12, c[0x0][0x9e0] ;  /* 0x00027800ff0c7b82 */ /* 0x000ea40000000a00 */
[----:B------:R-:W-:-:S06]  /*1580*/  ISETP.NE.AND.EX P1, PT, RZ, UR5, PT, P1 ;  /* 0x00000005ff007c0c */ /* 0x000fcc000bf25310 */
[----:B0-----:R-:W0:Y:S08]  /*1590*/  @P0 LDC.64 R4, c[0x0][0xa10] ;  /* 0x00028400ff040b82 */ /* 0x001e300000000a00 */
[----:B------:R-:W3:Y:S01]  /*15a0*/  @P1 LDC.64 R6, c[0x0][0xa30] ;  /* 0x00028c00ff061b82 */ /* 0x000ee20000000a00 */
[----:B0-----:R-:W-:-:S05]  /*15b0*/  @P0 IMAD.WIDE R4, R31, 0x4, R4 ;  /* 0x000000041f040825 */ /* 0x001fca00078e0204 */
[----:B------:R-:W4:Y:S04]  /*15c0*/  @P0 LDG.E R3, desc[UR38][R4.64] ;  /* 0x0000002604030981 */ /* 0x000f28000c1e1900 */
[----:B------:R0:W4:Y:S01]  /*15d0*/  @P0 LDG.E R8, desc[UR38][R4.64+0x4] ;  /* 0x0000042604080981 */ /* 0x000122000c1e1900 */
[----:B---3--:R-:W-:-:S05]  /*15e0*/  @P1 IMAD.WIDE R6, R31, 0x4, R6 ;  /* 0x000000041f061825 */ /* 0x008fca00078e0206 */
[----:B------:R3:W5:Y:S01]  /*15f0*/  @P1 LDG.E R115, desc[UR38][R6.64] ;  /* 0x0000002606731981 */ /* 0x000762000c1e1900 */
[----:B-1----:R-:W-:Y:S01]  /*1600*/  ISETP.NE.AND P1, PT, R9, 0x1, PT ;  /* 0x000000010900780c */ /* 0x002fe20003f25270 */
[----:B------:R-:W-:Y:S01]  /*1610*/  IMAD.SHL.U32 R193, R29, 0x80, RZ ;  /* 0x000000801dc17824 */ /* 0x000fe200078e00ff */
[----:B--2---:R-:W-:Y:S01]  /*1620*/  ISETP.GE.AND P2, PT, R13, 0x1, PT ;  /* 0x000000010d00780c */ /* 0x004fe20003f46270 */
[----:B------:R-:W-:Y:S02]  /*1630*/  IMAD.IADD R11, R27, 0x1, -R0 ;  /* 0x000000011b0b7824 */ /* 0x000fe400078e0a00 */
[----:B------:R-:W-:-:S04]  /*1640*/  VIADD R0, R193, 0x7f ;  /* 0x0000007fc1007836 */ /* 0x000fc80000000000 */
[----:B0-----:R-:W-:-:S04]  /*1650*/  IMAD.MOV.U32 R4, RZ, RZ, R0 ;  /* 0x000000ffff047224 */ /* 0x001fc800078e0000 */
[----:B------:R-:W0:Y:S08]  /*1660*/  @P1 LDC R9, c[0x0][0x44c] ;  /* 0x00011300ff091b82 */ /* 0x000e300000000800 */
[----:B------:R-:W1:Y:S01]  /*1670*/  @P1 LDC R10, c[0x0][0x450] ;  /* 0x00011400ff0a1b82 */ /* 0x000e620000000800 */
[----:B----4-:R-:W-:Y:S02]  /*1680*/  @P0 IMAD.IADD R24, R8, 0x1, -R3 ;  /* 0x0000000108180824 */ /* 0x010fe400078e0a03 */
[----:B0-----:R-:W-:-:S04]  /*1690*/  @P1 IMAD.HI.U32 R3, R0, R9, RZ ;  /* 0x0000000900031227 */ /* 0x001fc800078e00ff */
[----:B------:R-:W-:Y:S01]  /*16a0*/  IMAD.IADD R188, R11, 0x1, R24 ;  /* 0x000000010bbc7824 */ /* 0x000fe200078e0218 */
[----:B-1----:R-:W-:-:S03]  /*16b0*/  @P1 SHF.R.U32.HI R4, RZ, R10, R3 ;  /* 0x0000000aff041219 */ /* 0x002fc60000011603 */
[C---:B------:R-:W-:Y:S01]  /*16c0*/  VIADD R0, R188.reuse, 0x7f ;  /* 0x0000007fbc007836 */ /* 0x040fe20000000000 */
[----:B------:R-:W-:-:S04]  /*16d0*/  IADD3 R5, R188, 0x1, -R187 ;  /* 0x00000001bc057810 */ /* 0x000fc80007ffe8bb */
[----:B------:R-:W-:Y:S01]  /*16e0*/  SHF.R.S32.HI R3, RZ, 0x1f, R0 ;  /* 0x0000001fff037819 */ /* 0x000fe20000011400 */
[----:B---3--:R-:W-:-:S03]  /*16f0*/  IMAD.IADD R7, R5, 0x1, R4 ;  /* 0x0000000105077824 */ /* 0x008fc600078e0204 */
[----:B------:R-:W-:Y:S01]  /*1700*/  LEA.HI R3, R3, R0, RZ, 0x7 ;  /* 0x0000000003037211 */ /* 0x000fe200078f38ff */
[----:B------:R-:W-:-:S03]  /*1710*/  IMAD.IADD R0, R7, 0x1, R12 ;  /* 0x0000000107007824 */ /* 0x000fc600078e020c */
[----:B------:R-:W-:Y:S01]  /*1720*/  SHF.R.S32.HI R129, RZ, 0x7, R3 ;  /* 0x00000007ff817819 */ /* 0x000fe20000011403 */
[----:B------:R-:W-:Y:S06]  /*1730*/  @!P2 BRA `(.L_x_1668) ;  /* 0x000000000048a947 */ /* 0x000fec0003800000 */
[C---:B------:R-:W-:Y:S01]  /*1740*/  ISETP.GT.AND P0, PT, R7.reuse, RZ, PT ;  /* 0x000000ff0700720c */ /* 0x040fe20003f04270 */
[----:B------:R-:W-:Y:S01]  /*1750*/  BSSY B0, `(.L_x_1669) ;  /* 0x000000e000007945 */ /* 0x000fe20003800000 */
[----:B------:R-:W-:-:S11]  /*1760*/  VIADD R3, R7, 0xffffffff ;  /* 0xffffffff07037836 */ /* 0x000fd60000000000 */
[----:B------:R-:W-:Y:S05]  /*1770*/  @P0 BRA `(.L_x_1670) ;  /* 0x00000000001c0947 */ /* 0x000fea0003800000 */
[----:B------:R-:W-:Y:S01]  /*1780*/  ISETP.NE.AND P0, PT, R13, 0x1, PT ;  /* 0x000000010d00780c */ /* 0x000fe20003f05270 */
[----:B------:R-:W-:-:S12]  /*1790*/  IMAD.MOV R3, RZ, RZ, -R7 ;  /* 0x000000ffff037224 */ /* 0x000fd800078e0a07 */
[----:B------:R-:W0:Y:S02]  /*17a0*/  @P0 LDC.64 R4, c[0x0][0x9e8] ;  /* 0x00027a00ff040b82 */ /* 0x000e240000000a00 */
[----:B0-----:R-:W-:-:S05]  /*17b0*/  @P0 IMAD.HI.U32 R4, R3, R4, RZ ;  /* 0x0000000403040227 */ /* 0x001fca00078e00ff */
[----:B------:R-:W-:-:S04]  /*17c0*/  @P0 SHF.R.U32.HI R3, RZ, R5, R4 ;  /* 0x00000005ff030219 */ /* 0x000fc80000011604 */
[----:B------:R-:W-:Y:S01]  /*17d0*/  LOP3.LUT R3, RZ, R3, RZ, 0x33, !PT ;  /* 0x00000003ff037212 */ /* 0x000fe200078e33ff */
[----:B------:R-:W-:Y:S06]  /*17e0*/  BRA `(.L_x_1671) ;  /* 0x0000000000107947 */ /* 0x000fec0003800000 */
.L_x_1670:
[----:B------:R-:W-:-:S13]  /*17f0*/  ISETP.NE.AND P0, PT, R13, 0x1, PT ;  /* 0x000000010d00780c */ /* 0x000fda0003f05270 */
[----:B------:R-:W0:Y:S02]  /*1800*/  @P0 LDC.64 R4, c[0x0][0x9e8] ;  /* 0x00027a00ff040b82 */ /* 0x000e240000000a00 */
[----:B0-----:R-:W-:-:S05]  /*1810*/  @P0 IMAD.HI.U32 R4, R3, R4, RZ ;  /* 0x0000000403040227 */ /* 0x001fca00078e00ff */
[----:B------:R-:W-:-:S07]  /*1820*/  @P0 SHF.R.U32.HI R3, RZ, R5, R4 ;  /* 0x00000005ff030219 */ /* 0x000fce0000011604 */
.L_x_1671:
[----:B------:R-:W-:Y:S05]  /*1830*/  BSYNC B0 ;  /* 0x0000000000007941 */ /* 0x000fea0003800000 */
.L_x_1669:
[----:B------:R-:W-:-:S05]  /*1840*/  IMAD R3, R3, R13, R13 ;  /* 0x0000000d03037224 */ /* 0x000fca00078e020d */
[----:B------:R-:W-:-:S07]  /*1850*/  VIMNMX R0, R0, R3, PT ;  /* 0x0000000300007248 */ /* 0x000fce0003fe0100 */
.L_x_1668:
[----:B------:R-:W0:Y:S01]  /*1860*/  @P1 LDC R4, c[0x0][0x44c] ;  /* 0x00011300ff041b82 */ /* 0x000e220000000800 */
[----:B------:R-:W-:Y:S01]  /*1870*/  IMAD.IADD R127, R188, 0x1, -R187 ;  /* 0x00000001bc7f7824 */ /* 0x000fe200078e0abb */
[----:B------:R-:W-:-:S06]  /*1880*/  ULDC UR4, c[0x0][0x9dc] ;  /* 0x0002770000047ab9 */ /* 0x000fcc0000000800 */
[----:B------:R-:W1:Y:S01]  /*1890*/  @P1 LDC R6, c[0x0][0x450] ;  /* 0x00011400ff061b82 */ /* 0x000e620000000800 */
[----:B0-----:R-:W-:-:S04]  /*18a0*/  @P1 IMAD.HI.U32 R3, R193, R4, RZ ;  /* 0x00000004c1031227 */ /* 0x001fc800078e00ff */
[----:B------:R-:W-:Y:S01]  /*18b0*/  IMAD.MOV.U32 R4, RZ, RZ, R193 ;  /* 0x000000ffff047224 */ /* 0x000fe200078e00c1 */
[----:B-1----:R-:W-:-:S05]  /*18c0*/  @P1 SHF.R.U32.HI R4, RZ, R6, R3 ;  /* 0x00000006ff041219 */ /* 0x002fca0000011603 */
[----:B------:R-:W-:-:S04]  /*18d0*/  IMAD.IADD R3, R127, 0x1, R4 ;  /* 0x000000017f037824 */ /* 0x000fc800078e0204 */
[----:B------:R-:W-:Y:S01]  /*18e0*/  VIADD R4, R3, -UR4 ;  /* 0x8000000403047c36 */ /* 0x000fe20008000000 */
[----:B------:R-:W-:Y:S06]  /*18f0*/  @!P2 BRA `(.L_x_1672) ;  /* 0x000000000044a947 */ /* 0x000fec0003800000 */
[----:B------:R-:W-:Y:S01]  /*1900*/  ISETP.GT.AND P0, PT, R3, -0x1, PT ;  /* 0xffffffff0300780c */ /* 0x000fe20003f04270 */
[----:B------:R-:W-:-:S12]  /*1910*/  BSSY B0, `(.L_x_1673) ;  /* 0x000000d000007945 */ /* 0x000fd80003800000 */
        /* <DEDUP_REMOVED lines=8> */
.L_x_1674:
[----:B------:R-:W-:-:S13]  /*19a0*/  ISETP.NE.AND P0, PT, R13, 0x1, PT ;  /* 0x000000010d00780c */ /* 0x000fda0003f05270 */
[----:B------:R-:W0:Y:S02]  /*19b0*/  @P0 LDC.64 R6, c[0x0][0x9e8] ;  /* 0x00027a00ff060b82 */ /* 0x000e240000000a00 */
[----:B0-----:R-:W-:-:S05]  /*19c0*/  @P0 IMAD.HI.U32 R6, R3, R6, RZ ;  /* 0x0000000603060227 */ /* 0x001fca00078e00ff */
[----:B------:R-:W-:-:S07]  /*19d0*/  @P0 SHF.R.U32.HI R3, RZ, R7, R6 ;  /* 0x00000007ff030219 */ /* 0x000fce0000011606 */
.L_x_1675:
[----:B------:R-:W-:Y:S05]  /*19e0*/  BSYNC B0 ;  /* 0x0000000000007941 */ /* 0x000fea0003800000 */
.L_x_1673:
[----:B------:R-:W-:-:S05]  /*19f0*/  IMAD R3, R3, R13, RZ ;  /* 0x0000000d03037224 */ /* 0x000fca00078e02ff */
[----:B------:R-:W-:-:S07]  /*1a00*/  VIMNMX R4, R4, R3, !PT ;  /* 0x0000000304047248 */ /* 0x000fce0007fe0100 */
.L_x_1672:
[----:B------:R-:W-:Y:S01]  /*1a10*/  VIADD R0, R0, 0x7f ;  /* 0x0000007f00007836 */ /* 0x000fe20000000000 */
[----:B------:R-:W-:-:S04]  /*1a20*/  SHF.R.S32.HI R5, RZ, 0x1f, R4 ;  /* 0x0000001fff057819 */ /* 0x000fc80000011404 */
[----:B------:R-:W-:Y:S02]  /*1a30*/  SHF.R.S32.HI R3, RZ, 0x1f, R0 ;  /* 0x0000001fff037819 */ /* 0x000fe40000011400 */
[----:B------:R-:W-:Y:S02]  /*1a40*/  LEA.HI R5, R5, R4, RZ, 0x7 ;  /* 0x0000000405057211 */ /* 0x000fe400078f38ff */
[----:B------:R-:W-:Y:S02]  /*1a50*/  LEA.HI R3, R3, R0, RZ, 0x7 ;  /* 0x0000000003037211 */ /* 0x000fe400078f38ff */
[----:B------:R-:W-:Y:S02]  /*1a60*/  SHF.R.S32.HI R5, RZ, 0x7, R5 ;  /* 0x00000007ff057819 */ /* 0x000fe40000011405 */
[----:B------:R-:W-:Y:S02]  /*1a70*/  SHF.R.S32.HI R0, RZ, 0x7, R3 ;  /* 0x00000007ff007819 */ /* 0x000fe40000011403 */
[----:B------:R-:W-:-:S02]  /*1a80*/  VIMNMX R5, RZ, R5, !PT ;  /* 0x00000005ff057248 */ /* 0x000fc40007fe0100 */
[----:B------:R-:W-:-:S03]  /*1a90*/  VIMNMX R0, R129, R0, PT ;  /* 0x0000000081007248 */ /* 0x000fc60003fe0100 */
[--C-:B------:R-:W-:Y:S02]  /*1aa0*/  IMAD R5, R5, 0x80, -R11.reuse ;  /* 0x0000008005057824 */ /* 0x100fe400078e0a0b */
[----:B------:R-:W-:-:S03]  /*1ab0*/  IMAD R3, R0, 0x80, -R11 ;  /* 0x0000008000037824 */ /* 0x000fc600078e0a0b */
[----:B------:R-:W-:Y:S02]  /*1ac0*/  VIMNMX R5, RZ, R5, !PT ;  /* 0x00000005ff057248 */ /* 0x000fe40007fe0100 */
[----:B------:R-:W-:Y:S02]  /*1ad0*/  VIMNMX R0, R3, R24, PT ;  /* 0x0000001803007248 */ /* 0x000fe40003fe0100 */
[----:B------:R-:W-:Y:S02]  /*1ae0*/  SHF.R.U32.HI R25, RZ, 0x7, R5 ;  /* 0x00000007ff197819 */ /* 0x000fe40000011605 */
[----:B------:R-:W-:-:S03]  /*1af0*/  ISETP.GT.AND P0, PT, R0, R5, PT ;  /* 0x000000050000720c */ /* 0x000fc60003f04270 */
[----:B------:R-:W-:-:S10]  /*1b00*/  IMAD.MOV.U32 R26, RZ, RZ, R25 ;  /* 0x000000ffff1a7224 */ /* 0x000fd400078e0019 */
[----:B------:R-:W-:-:S05]  /*1b10*/  @P0 VIADD R0, R0, 0x7f ;  /* 0x0000007f00000836 */ /* 0x000fca0000000000 */
[----:B------:R-:W-:-:S04]  /*1b20*/  @P0 SHF.R.S32.HI R3, RZ, 0x1f, R0 ;  /* 0x0000001fff030819 */ /* 0x000fc80000011400 */
[----:B------:R-:W-:-:S04]  /*1b30*/  @P0 LEA.HI R3, R3, R0, RZ, 0x7 ;  /* 0x0000000003030211 */ /* 0x000fc800078f38ff */
[----:B------:R-:W-:Y:S02]  /*1b40*/  @P0 SHF.R.S32.HI R26, RZ, 0x7, R3 ;  /* 0x00000007ff1a0819 */ /* 0x000fe40000011403 */
[----:B------:R-:W-:Y:S02]  /*1b50*/  PLOP3.LUT P0, PT, PT, PT, PT, 0x80, 0x0 ;  /* 0x000000000000781c */ /* 0x000fe40003f0f070 */
[----:B------:R-:W-:-:S13]  /*1b60*/  ISETP.GT.AND P1, PT, R26, R25, PT ;  /* 0x000000191a00720c */ /* 0x000fda0003f24270 */
[----:B------:R-:W-:Y:S05]  /*1b70*/  @!P1 BRA `(.L_x_1676) ;  /* 0x0000007000689947 */ /* 0x000fea0003800000 */
        /* <DEDUP_REMOVED lines=20> */
.L_x_1678:
[----:B------:R-:W-:Y:S05]  /*1cc0*/  BSYNC B6 ;  /* 0x0000000000067941 */ /* 0x000fea0003800000 */
.L_x_1677:
        /* <DEDUP_REMOVED lines=20> */
.L_x_1680:
[----:B------:R-:W-:Y:S05]  /*1e10*/  BSYNC B6 ;  /* 0x0000000000067941 */ /* 0x000fea0003800000 */
.L_x_1679:
[----:B------:R-:W-:Y:S01]  /*1e20*/  ULDC.64 UR4, c[0x0][0x9f8] ;  /* 0x00027e0000047ab9 */ /* 0x000fe20000000a00 */
[----:B------:R-:W0:Y:S01]  /*1e30*/  S2R R29, SR_TID.X ;  /* 0x00000000001d7919 */ /* 0x000e220000002100 */
[----:B------:R-:W-:Y:S01]  /*1e40*/  ISETP.NE.U32.AND P0, PT, RZ, UR4, PT ;  /* 0x00000004ff007c0c */ /* 0x000fe2000bf05070 */
[----:B------:R-:W1:Y:S01]  /*1e50*/  LDC.64 R98, c[0x0][0x300] ;  /* 0x0000c000ff627b82 */ /* 0x000e620000000a00 */
[----:B------:R-:W-:Y:S01]  /*1e60*/  IMAD.IADD R42, R28, 0x1, R27 ;  /* 0x000000011c2a7824 */ /* 0x000fe200078e021b */
[----:B------:R-:W-:Y:S01]  /*1e70*/  ULDC.64 UR6, c[0x0][0xa08] ;  /* 0x0002820000067ab9 */ /* 0x000fe20000000a00 */
[----:B------:R-:W-:Y:S01]  /*1e80*/  ISETP.NE.AND.EX P0, PT, RZ, UR5, PT, P0 ;  /* 0x00000005ff007c0c */ /* 0x000fe2000bf05300 */
[----:B------:R-:W-:Y:S01]  /*1e90*/  ULDC.64 UR4, c[0x0][0x308] ;  /* 0x0000c20000047ab9 */ /* 0x000fe20000000a00 */
[----:B------:R-:W-:-:S03]  /*1ea0*/  SHF.R.S32.HI R8, RZ, 0x1f, R30 ;  /* 0x0000001fff087819 */ /* 0x000fc6000001141e */
[----:B------:R-:W2:Y:S08]  /*1eb0*/  LDC R113, c[0x0][0x3f4] ;  /* 0x0000fd00ff717b82 */ /* 0x000eb00000000800 */
[----:B------:R-:W3:Y:S08]  /*1ec0*/  @P0 LDC.64 R4, c[0x0][0x9f8] ;  /* 0x00027e00ff040b82 */ /* 0x000ef00000000a00 */
[----:B------:R-:W4:Y:S01]  /*1ed0*/  LDC.64 R12, c[0x0][0x3f8] ;  /* 0x0000fe00ff0c7b82 */ /* 0x000f220000000a00 */
[----:B---3--:R-:W-:-:S05]  /*1ee0*/  @P0 IMAD.WIDE R4, R31, 0x4, R4 ;  /* 0x000000041f040825 */ /* 0x008fca00078e0204 */
[----:B------:R3:W3:Y:S01]  /*1ef0*/  @P0 LDG.E R31, desc[UR38][R4.64] ;  /* 0x00000026041f0981 */ /* 0x0006e2000c1e1900 */
[----:B------:R-:W-:Y:S01]  /*1f00*/  SHF.R.S32.HI R32, RZ, 0x1f, R42 ;  /* 0x0000001fff207819 */ /* 0x000fe2000001142a */
[-C--:B-1----:R-:W-:Y:S01]  /*1f10*/  IMAD.WIDE.U32 R6, R42, R98.reuse, RZ ;  /* 0x000000622a067225 */ /* 0x082fe200078e00ff */
[----:B------:R-:W-:Y:S02]  /*1f20*/  ISETP.NE.U32.AND P0, PT, RZ, UR6, PT ;  /* 0x00000006ff007c0c */ /* 0x000fe4000bf05070 */
[----:B0-----:R-:W-:Y:S01]  /*1f30*/  SHF.R.U32.HI R29, RZ, 0x7, R29 ;  /* 0x00000007ff1d7819 */ /* 0x001fe2000001161d */
[----:B------:R-:W-:Y:S01]  /*1f40*/  IMAD R0, R32, R98, RZ ;  /* 0x0000006220007224 */ /* 0x000fe200078e02ff */
[----:B------:R-:W-:Y:S01]  /*1f50*/  ISETP.NE.AND.EX P0, PT, RZ, UR7, PT, P0 ;  /* 0x00000007ff007c0c */ /* 0x000fe2000bf05300 */
[-C--:B----4-:R-:W-:Y:S01]  /*1f60*/  IMAD.WIDE.U32 R10, R23, R12.reuse, R16 ;  /* 0x0000000c170a7225 */ /* 0x090fe200078e0010 */
[----:B------:R-:W-:Y:S02]  /*1f70*/  ISETP.NE.AND P6, PT, R29, 0x1, PT ;  /* 0x000000011d00780c */ /* 0x000fe40003fc5270 */
[----:B--2---:R-:W-:Y:S01]  /*1f80*/  ISETP.GE.AND P1, PT, R16, R113, PT ;  /* 0x000000711000720c */ /* 0x004fe20003f26270 */
[----:B------:R-:W-:Y:S01]  /*1f90*/  IMAD R3, R42, R99, R0 ;  /* 0x000000632a037224 */ /* 0x000fe200078e0200 */
[----:B-----5:R-:W-:Y:S01]  /*1fa0*/  SHF.R.S32.HI R27, RZ, 0x1f, R115 ;  /* 0x0000001fff1b7819 */ /* 0x020fe20000011473 */
[C---:B------:R-:W-:Y:S01]  /*1fb0*/  IMAD.SHL.U32 R88, R98.reuse, 0x20, RZ ;  /* 0x0000002062587824 */ /* 0x040fe200078e00ff */
[----:B------:R-:W-:Y:S01]  /*1fc0*/  SHF.L.U64.HI R89, R98, 0x5, R99 ;  /* 0x0000000562597819 */ /* 0x000fe20000010263 */
[----:B------:R-:W-:Y:S01]  /*1fd0*/  IMAD.IADD R7, R7, 0x1, R3 ;  /* 0x0000000107077824 */ /* 0x000fe200078e0203 */
[----:B------:R-:W-:Y:S01]  /*1fe0*/  SHF.L.U64.HI R21, R12, 0x5, R13 ;  /* 0x000000050c157819 */ /* 0x000fe2000001020d */
[----:B------:R-:W-:Y:S01]  /*1ff0*/  IMAD R3, R8, UR4, RZ ;  /* 0x0000000408037c24 */ /* 0x000fe2000f8e02ff */
[----:B------:R-:W-:Y:S01]  /*2000*/  SHF.R.S32.HI R118, RZ, 0x1f, R212 ;  /* 0x0000001fff767819 */ /* 0x000fe200000114d4 */
[C---:B---3--:R-:W-:Y:S01]  /*2010*/  IMAD.WIDE.U32 R4, R30.reuse, UR4, R6 ;  /* 0x000000041e047c25 */ /* 0x048fe2000f8e0006 */
[----:B------:R-:W-:Y:S01]  /*2020*/  SHF.R.S32.HI R117, RZ, 0x1f, R211 ;  /* 0x0000001fff757819 */ /* 0x000fe200000114d3 */
[----:B------:R-:W0:Y:S01]  /*2030*/  LDC.64 R6, c[0x0][0x408] ;  /* 0x00010200ff067b82 */ /* 0x000e220000000a00 */
[----:B------:R-:W-:Y:S01]  /*2040*/  SHF.R.S32.HI R116, RZ, 0x1f, R210 ;  /* 0x0000001fff747819 */ /* 0x000fe200000114d2 */
[----:B------:R-:W-:Y:S01]  /*2050*/  IMAD R3, R30, UR5, R3 ;  /* 0x000000051e037c24 */ /* 0x000fe2000f8e0203 */
[----:B------:R-:W-:Y:S01]  /*2060*/  ULDC.64 UR4, c[0x0][0x310] ;  /* 0x0000c40000047ab9 */ /* 0x000fe20000000a00 */
[----:B------:R-:W-:-:S02]  /*2070*/  IMAD R28, R27, R12, RZ ;  /* 0x0000000c1b1c7224 */ /* 0x000fc400078e02ff */
[----:B------:R-:W-:Y:S02]  /*2080*/  IMAD.IADD R5, R5, 0x1, R3 ;  /* 0x0000000105057824 */ /* 0x000fe400078e0203 */
[----:B------:R-:W-:Y:S02]  /*2090*/  IMAD R33, R115, R13, R28 ;  /* 0x0000000d73217224 */ /* 0x000fe400078e021c */
[-C--:B------:R-:W-:Y:S02]  /*20a0*/  IMAD R28, R215, R98.reuse, RZ ;  /* 0x00000062d71c7224 */ /* 0x080fe400078e02ff */
[----:B------:R-:W-:-:S04]  /*20b0*/  IMAD.WIDE.U32 R130, R23, R98, R88 ;  /* 0x0000006217827225 */ /* 0x000fc800078e0058 */
[----:B------:R-:W-:-:S04]  /*20c0*/  IMAD.WIDE.U32 R40, R23, R98, R16 ;  /* 0x0000006217287225 */ /* 0x000fc800078e0010 */
[----:B------:R-:W-:Y:S02]  /*20d0*/  VIADD R126, R29, 0x8 ;  /* 0x000000081d7e7836 */ /* 0x000fe40000000000 */
[----:B------:R-:W-:Y:S02]  /*20e0*/  IMAD.SHL.U32 R128, R98, 0x80, RZ ;  /* 0x0000008062807824 */ /* 0x000fe400078e00ff */
[----:B0-----:R-:W-:-:S04]  /*20f0*/  IMAD R14, R215, R6, RZ ;  /* 0x00000006d70e7224 */ /* 0x001fc800078e02ff */
[----:B------:R-:W-:Y:S01]  /*2100*/  IMAD R85, R23, R7, R14 ;  /* 0x0000000717557224 */ /* 0x000fe200078e020e */
[----:B------:R-:W-:Y:S02]  /*2110*/  SHF.R.S32.HI R0, RZ, 0x1f, R31 ;  /* 0x0000001fff007819 */ /* 0x000fe4000001141f */
[----:B------:R-:W-:Y:S02]  /*2120*/  SEL R31, R31, RZ, !P0 ;  /* 0x000000ff1f1f7207 */ /* 0x000fe40004000000 */
[----:B------:R-:W-:Y:S02]  /*2130*/  SEL R9, R0, RZ, !P0 ;  /* 0x000000ff00097207 */ /* 0x000fe40004000000 */
[----:B------:R-:W-:Y:S01]  /*2140*/  IADD3 R42, P0, R23, R42, RZ ;  /* 0x0000002a172a7210 */ /* 0x000fe20007f1e0ff */
[----:B------:R-:W-:-:S04]  /*2150*/  IMAD.WIDE.U32 R96, R31, UR4, R4 ;  /* 0x000000041f607c25 */ /* 0x000fc8000f8e0004 */
[----:B------:R-:W-:Y:S01]  /*2160*/  IMAD R0, R9, UR4, RZ ;  /* 0x0000000409007c24 */ /* 0x000fe2000f8e02ff */
[C---:B------:R-:W-:Y:S01]  /*2170*/  IADD3 R38, P3, R96.reuse, 0x40, RZ ;  /* 0x0000004060267810 */ /* 0x040fe20007f7e0ff */
[----:B------:R-:W-:Y:S01]  /*2180*/  IMAD.X R43, R215, 0x1, R32, P0 ;  /* 0x00000001d72b7824 */ /* 0x000fe200000e0620 */
[----:B------:R-:W-:Y:S01]  /*2190*/  IADD3 R36, P0, R96, R40, RZ ;  /* 0x0000002860247210 */ /* 0x000fe20007f1e0ff */
[----:B------:R-:W-:Y:S01]  /*21a0*/  IMAD R35, R31, UR5, R0 ;  /* 0x000000051f237c24 */ /* 0x000fe2000f8e0200 */
[----:B------:R-:W-:Y:S05]  /*21b0*/  @!P6 WARPSYNC.ALL ;  /* 0x000000000000e948 */ /* 0x000fea0003800000 */
[----:B------:R-:W-:Y:S01]  /*21c0*/  ULDC.64 UR4, c[0x0][0x330] ;  /* 0x0000cc0000047ab9 */ /* 0x000fe20000000a00 */
[----:B------:R-:W-:-:S02]  /*21d0*/  IMAD.IADD R35, R97, 0x1, R35 ;  /* 0x0000000161237824 */ /* 0x000fc400078e0223 */
[----:B------:R-:W-:Y:S02]  /*21e0*/  IMAD R3, R8, UR4, RZ ;  /* 0x0000000408037c24 */ /* 0x000fe4000f8e02ff */
[----:B------:R-:W-:-:S04]  /*21f0*/  IMAD.WIDE.U32 R4, R30, UR4, R16 ;  /* 0x000000041e047c25 */ /* 0x000fc8000f8e0010 */
[----:B------:R-:W-:Y:S01]  /*2200*/  IMAD R3, R30, UR5, R3 ;  /* 0x000000051e037c24 */ /* 0x000fe2000f8e0203 */
[----:B------:R-:W-:Y:S01]  /*2210*/  ULDC.64 UR4, c[0x0][0x338] ;  /* 0x0000ce0000047ab9 */ /* 0x000fe20000000a00 */
[----:B------:R-:W-:Y:S02]  /*2220*/  IMAD.X R103, RZ, RZ, R35, P3 ;  /* 0x000000ffff677224 */ /* 0x000fe400018e0623 */
[----:B------:R-:W-:Y:S01]  /*2230*/  IMAD.IADD R5, R5, 0x1, R3 ;  /* 0x0000000105057824 */ /* 0x000fe200078e0203 */
[----:B------:R-:W-:Y:S01]  /*2240*/  SEL R3, R113, RZ, P1 ;  /* 0x000000ff71037207 */ /* 0x000fe20000800000 */
[----:B------:R-:W-:Y:S02]  /*2250*/  IMAD R0, R9, UR4, RZ ;  /* 0x0000000409007c24 */ /* 0x000fe4000f8e02ff */
[----:B------:R-:W-:-:S04]  /*2260*/  IMAD.WIDE.U32 R8, R23, R6, R18 ;  /* 0x0000000617087225 */ /* 0x000fc800078e0012 */
[----:B------:R-:W-:Y:S02]  /*2270*/  IMAD.IADD R3, R16, 0x1, R3 ;  /* 0x0000000110037824 */ /* 0x000fe400078e0203 */
[----:B------:R-:W-:Y:S02]  /*2280*/  IMAD R105, R31, UR5, R0 ;  /* 0x000000051f697c24 */ /* 0x000fe4000f8e0200 */
[-C--:B------:R-:W-:Y:S01]  /*2290*/  IMAD R0, R215, R12.reuse, RZ ;  /* 0x0000000cd7007224 */ /* 0x080fe200078e02ff */
[----:B------:R-:W-:Y:S01]  /*22a0*/  SHF.R.S32.HI R20, RZ, 0x1f, R3 ;  /* 0x0000001fff147819 */ /* 0x000fe20000011403 */
[----:B------:R-:W-:Y:S01]  /*22b0*/  IMAD.WIDE.U32 R94, R31, UR4, R4 ;  /* 0x000000041f5e7c25 */ /* 0x000fe2000f8e0004 */
[----:B------:R-:W-:Y:S02]  /*22c0*/  ULDC UR4, c[0x0][0x2f4] ;  /* 0x0000bd0000047ab9 */ /* 0x000fe40000000800 */
[----:B------:R-:W-:Y:S01]  /*22d0*/  LEA.HI R44, R20, R3, RZ, 0x3 ;  /* 0x00000003142c7211 */ /* 0x000fe200078f18ff */
[----:B------:R-:W-:Y:S01]  /*22e0*/  IMAD.WIDE.U32 R4, R23, R12, R18 ;  /* 0x0000000c17047225 */ /* 0x000fe200078e0012 */
[----:B------:R-:W-:-:S02]  /*22f0*/  ISETP.GE.AND P2, PT, R16, UR4, PT ;  /* 0x0000000410007c0c */ /* 0x000fc4000bf46270 */
[----:B------:R-:W-:Y:S01]  /*2300*/  LOP3.LUT R37, R44, 0xfffffff8, RZ, 0xc0, !PT ;  /* 0xfffffff82c257812 */ /* 0x000fe200078ec0ff */
[----:B------:R-:W-:Y:S01]  /*2310*/  IMAD R15, R23, R13, R0 ;  /* 0x0000000d170f7224 */ /* 0x000fe200078e0200 */
[----:B------:R-:W-:Y:S01]  /*2320*/  P2R R0, PR, RZ, 0x2 ;  /* 0x00000002ff007803 */ /* 0x000fe20000000000 */
[----:B------:R-:W-:Y:S01]  /*2330*/  IMAD.MOV.U32 R86, RZ, RZ, R8 ;  /* 0x000000ffff567224 */ /* 0x000fe200078e0008 */
[----:B------:R-:W-:Y:S01]  /*2340*/  LEA.HI R8, R20, R3, RZ, 0x6 ;  /* 0x0000000314087211 */ /* 0x000fe200078f30ff */
[----:B------:R-:W-:Y:S01]  /*2350*/  IMAD.IADD R5, R5, 0x1, R15 ;  /* 0x0000000105057824 */ /* 0x000fe200078e020f */
[----:B------:R-:W-:Y:S01]  /*2360*/  SHF.L.U64.HI R20, R12, 0x6, R13 ;  /* 0x000000060c147819 */ /* 0x000fe2000001020d */
[----:B------:R-:W-:Y:S01]  /*2370*/  IMAD.IADD R11, R15, 0x1, R11 ;  /* 0x000000010f0b7824 */ /* 0x000fe200078e020b */
[----:B------:R-:W-:Y:S01]  /*2380*/  SHF.R.S32.HI R101, RZ, 0x3, R44 ;  /* 0x00000003ff657819 */ /* 0x000fe2000001142c */
[----:B------:R-:W-:Y:S01]  /*2390*/  IMAD.WIDE.U32 R14, R23, R6, R16 ;  /* 0x00000006170e7225 */ /* 0x000fe200078e0010 */
[----:B------:R-:W-:-:S03]  /*23a0*/  SHF.R.S32.HI R102, RZ, 0x1f, R37 ;  /* 0x0000001fff667819 */ /* 0x000fc60000011425 */
[----:B------:R-:W-:Y:S01]  /*23b0*/  IMAD.SHL.U32 R3, R8, 0x80, RZ ;  /* 0x0000008008037824 */ /* 0x000fe200078e00ff */
[----:B------:R-:W-:Y:S01]  /*23c0*/  LOP3.LUT R8, R44, 0x38, RZ, 0xc0, !PT ;  /* 0x000000382c087812 */ /* 0x000fe200078ec0ff */
[----:B------:R-:W-:-:S03]  /*23d0*/  IMAD.WIDE.U32 R92, R115, R12, R4 ;  /* 0x0000000c735c7225 */ /* 0x000fc600078e0004 */
[----:B------:R-:W-:Y:S01]  /*23e0*/  LOP3.LUT R8, R8, 0x1c0, R225, 0xf8, !PT ;  /* 0x000001c008087812 */ /* 0x000fe200078ef8e1 */
[----:B------:R-:W-:Y:S01]  /*23f0*/  IMAD.IADD R87, R9, 0x1, R85 ;  /* 0x0000000109577824 */ /* 0x000fe200078e0255 */
[--C-:B------:R-:W-:Y:S01]  /*2400*/  LOP3.LUT R9, R199, 0x38, R44.reuse, 0xf8, !PT ;  /* 0x00000038c7097812 */ /* 0x100fe200078ef82c */
[----:B------:R-:W-:Y:S01]  /*2410*/  IMAD R4, R27, R6, RZ ;  /* 0x000000061b047224 */ /* 0x000fe200078e02ff */
[----:B------:R-:W-:Y:S01]  /*2420*/  LOP3.LUT R3, R3, 0xffffe000, RZ, 0xc0, !PT ;  /* 0xffffe00003037812 */ /* 0x000fe200078ec0ff */
[----:B------:R-:W-:Y:S01]  /*2430*/  IMAD.IADD R85, R85, 0x1, R15 ;  /* 0x0000000155557824 */ /* 0x000fe200078e020f */
[----:B------:R-:W-:Y:S01]  /*2440*/  LOP3.LUT R15, R197, 0x38, R44, 0xf8, !PT ;  /* 0x00000038c50f7812 */ /* 0x000fe200078ef82c */
[----:B------:R-:W-:Y:S01]  /*2450*/  IMAD.MOV.U32 R84, RZ, RZ, R14 ;  /* 0x000000ffff547224 */ /* 0x000fe200078e000e */
[----:B------:R-:W-:Y:S01]  /*2460*/  LOP3.LUT R14, R198, 0x38, R44, 0xf8, !PT ;  /* 0x00000038c60e7812 */ /* 0x000fe200078ef82c */
[----:B------:R-:W-:Y:S01]  /*2470*/  IMAD R31, R23, R99, R28 ;  /* 0x00000063171f7224 */ /* 0x000fe200078e021c */
[----:B------:R-:W-:Y:S01]  /*2480*/  LOP3.LUT R9, R9, R228, RZ, 0x3c, !PT ;  /* 0x000000e409097212 */ /* 0x000fe200078e3cff */
[----:B------:R-:W-:Y:S01]  /*2490*/  IMAD R45, R115, R7, R4 ;  /* 0x00000007732d7224 */ /* 0x000fe200078e0204 */
[----:B------:R-:W-:Y:S01]  /*24a0*/  IADD3 R4, P1, R88, R130, RZ ;  /* 0x0000008258047210 */ /* 0x000fe20007f3e0ff */
[----:B------:R-:W-:Y:S01]  /*24b0*/  IMAD.IADD R5, R31, 0x1, R131 ;  /* 0x000000011f057824 */ /* 0x000fe200078e0283 */
[----:B------:R-:W-:Y:S01]  /*24c0*/  LOP3.LUT R14, R14, R227, RZ, 0x3c, !PT ;  /* 0x000000e30e0e7212 */ /* 0x000fe200078e3cff */
[----:B------:R-:W-:Y:S01]  /*24d0*/  IMAD.IADD R30, R41, 0x1, R31 ;  /* 0x00000001291e7824 */ /* 0x000fe200078e021f */
[----:B------:R-:W-:Y:S01]  /*24e0*/  LOP3.LUT R15, R15, R226, RZ, 0x3c, !PT ;  /* 0x000000e20f0f7212 */ /* 0x000fe200078e3cff */
[----:B------:R-:W-:Y:S01]  /*24f0*/  IMAD.X R28, R5, 0x1, R89, P1 ;  /* 0x00000001051c7824 */ /* 0x000fe200008e0659 */
[----:B------:R-:W-:Y:S01]  /*2500*/  LOP3.LUT R8, R8, R203, RZ, 0x3c, !PT ;  /* 0x000000cb08087212 */ /* 0x000fe200078e3cff */
[----:B------:R-:W-:Y:S01]  /*2510*/  IMAD.X R39, R30, 0x1, R35, P0 ;  /* 0x000000011e277824 */ /* 0x000fe200000e0623 */
[-C--:B------:R-:W-:Y:S01]  /*2520*/  IADD3 R110, R9, R3.reuse, R202 ;  /* 0x00000003096e7210 */ /* 0x080fe20007ffe0ca */
[----:B------:R-:W-:Y:S01]  /*2530*/  IMAD.WIDE.U32 R90, R115, R12, R10 ;  /* 0x0000000c735a7225 */ /* 0x000fe200078e000a */
[----:B------:R-:W-:-:S02]  /*2540*/  IADD3 R109, R14, R3, R201 ;  /* 0x000000030e6d7210 */ /* 0x000fc40007ffe0c9 */
[-C--:B------:R-:W-:Y:S01]  /*2550*/  IADD3 R108, R15, R3.reuse, R200 ;  /* 0x000000030f6c7210 */ /* 0x080fe20007ffe0c8 */
[CC--:B------:R-:W-:Y:S01]  /*2560*/  IMAD.WIDE.U32 R86, R115.reuse, R6.reuse, R86 ;  /* 0x0000000673567225 */ /* 0x0c0fe200078e0056 */
[----:B------:R-:W-:Y:S02]  /*2570*/  IADD3 R112, R8, R3, R204 ;  /* 0x0000000308707210 */ /* 0x000fe40007ffe0cc */
[C---:B------:R-:W-:Y:S01]  /*2580*/  SHF.L.U64.HI R3, R98.reuse, 0x7, R99 ;  /* 0x0000000762037819 */ /* 0x040fe20000010263 */
[----:B------:R-:W-:Y:S01]  /*2590*/  IMAD.WIDE.U32 R84, R115, R6, R84 ;  /* 0x0000000673547225 */ /* 0x000fe200078e0054 */
[----:B------:R-:W-:Y:S02]  /*25a0*/  SHF.L.U64.HI R27, R98, 0x6, R99 ;  /* 0x00000006621b7819 */ /* 0x000fe40000010263 */
[----:B------:R-:W-:Y:S01]  /*25b0*/  IADD3 R29, P1, R4, R88, RZ ;  /* 0x00000058041d7210 */ /* 0x000fe20007f3e0ff */
[----:B------:R-:W-:Y:S01]  /*25c0*/  IMAD.SHL.U32 R14, R12, 0x20, RZ ;  /* 0x000000200c0e7824 */ /* 0x000fe200078e00ff */
[----:B------:R-:W-:Y:S01]  /*25d0*/  IADD3 R99, P0, R36, 0x40, RZ ;  /* 0x0000004024637810 */ /* 0x000fe20007f1e0ff */
[----:B------:R-:W-:Y:S01]  /*25e0*/  IMAD.SHL.U32 R8, R6, 0x20, RZ ;  /* 0x0000002006087824 */ /* 0x000fe200078e00ff */
[C---:B------:R-:W-:Y:S01]  /*25f0*/  SHF.L.U64.HI R15, R12.reuse, 0x7, R13 ;  /* 0x000000070c0f7819 */ /* 0x040fe2000001020d */
[----:B------:R-:W-:Y:S01]  /*2600*/  IMAD.SHL.U32 R13, R12, 0x40, RZ ;  /* 0x000000400c0d7824 */ /* 0x000fe200078e00ff */
[----:B------:R-:W-:Y:S01]  /*2610*/  SHF.L.U64.HI R11, R6, 0x5, R7 ;  /* 0x00000005060b7819 */ /* 0x000fe20000010207 */
[----:B------:R-:W-:Y:S01]  /*2620*/  IMAD.X R31, R28, 0x1, R89, P1 ;  /* 0x000000011c1f7824 */ /* 0x000fe200008e0659 */
[C---:B------:R-:W-:Y:S01]  /*2630*/  SHF.L.U64.HI R10, R6.reuse, 0x6, R7 ;  /* 0x00000006060a7819 */ /* 0x040fe20000010207 */
[----:B------:R-:W-:Y:S01]  /*2640*/  IMAD.IADD R32, R93, 0x1, R33 ;  /* 0x000000015d207824 */ /* 0x000fe200078e0221 */
[C---:B------:R-:W-:Y:S01]  /*2650*/  SHF.L.U64.HI R9, R6.reuse, 0x7, R7 ;  /* 0x0000000706097819 */ /* 0x040fe20000010207 */
[----:B------:R-:W-:Y:S01]  /*2660*/  IMAD.SHL.U32 R7, R6, 0x40, RZ ;  /* 0x0000004006077824 */ /* 0x000fe200078e00ff */
[----:B------:R-:W-:Y:S01]  /*2670*/  ISETP.GE.AND P1, PT, R190, UR4, PT ;  /* 0x00000004be007c0c */ /* 0x000fe2000bf26270 */
[----:B------:R-:W-:-:S02]  /*2680*/  IMAD.SHL.U32 R12, R12, 0x80, RZ ;  /* 0x000000800c0c7824 */ /* 0x000fc400078e00ff */
[----:B------:R-:W-:Y:S02]  /*2690*/  IMAD.SHL.U32 R6, R6, 0x80, RZ ;  /* 0x0000008006067824 */ /* 0x000fe400078e00ff */
[----:B------:R-:W-:Y:S02]  /*26a0*/  IMAD.SHL.U32 R113, R113, 0x2, RZ ;  /* 0x0000000271717824 */ /* 0x000fe400078e00ff */
[----:B------:R-:W-:Y:S02]  /*26b0*/  IMAD.IADD R33, R33, 0x1, R91 ;  /* 0x0000000121217824 */ /* 0x000fe400078e025b */
[----:B------:R-:W-:Y:S02]  /*26c0*/  IMAD.IADD R34, R87, 0x1, R45 ;  /* 0x0000000157227824 */ /* 0x000fe400078e022d */
[----:B------:R-:W-:Y:S02]  /*26d0*/  IMAD.IADD R100, R45, 0x1, R85 ;  /* 0x000000012d647824 */ /* 0x000fe400078e0255 */
[----:B------:R-:W-:-:S02]  /*26e0*/  IMAD.X R104, RZ, RZ, R39, P0 ;  /* 0x000000ffff687224 */ /* 0x000fc400000e0627 */
[----:B------:R-:W-:Y:S01]  /*26f0*/  IMAD.IADD R105, R95, 0x1, R105 ;  /* 0x000000015f697824 */ /* 0x000fe200078e0269 */
[----:B------:R-:W-:Y:S06]  /*2700*/  @!P6 BAR.SYNC.DEFER_BLOCKING 0x9, 0x100 ;  /* 0x024400000000eb1d */ /* 0x000fec0000010000 */
.L_x_1766:
[----:B0-----:R-:W0:Y:S01]  /*2710*/  LDC R123, c[0x0][0x3f4] ;  /* 0x0000fd00ff7b7b82 */ /* 0x001e220000000800 */
[----:B------:R-:W-:Y:S01]  /*2720*/  VIADD R26, R26, 0xffffffff ;  /* 0xffffffff1a1a7836 */ /* 0x000fe20000000000 */
[----:B------:R-:W-:Y:S05]  /*2730*/  YIELD ;  /* 0x0000000000007946 */ /* 0x000fea0003800000 */
[----:B------:R-:W-:Y:S01]  /*2740*/  IMAD R111, R184, 0x4000, R206 ;  /* 0x00004000b86f7824 */ /* 0x000fe200078e02ce */
[----:B------:R-:W-:Y:S01]  /*2750*/  ISETP.GT.AND P3, PT, R26, R25, PT ;  /* 0x000000191a00720c */ /* 0x000fe20003f64270 */
[----:B------:R-:W-:Y:S02]  /*2760*/  BSSY B0, `(.L_x_1681) ;  /* 0x00005dd000007945 */ /* 0x000fe40003800000 */
[----:B------:R-:W-:Y:S01]  /*2770*/  IMAD R111, R111, 0x2, R2 ;  /* 0x000000026f6f7824 */ /* 0x000fe200078e0202 */
[----:B------:R-:W-:-:S02]  /*2780*/  P2R R107, PR, RZ, 0x8 ;  /* 0x00000008ff6b7803 */ /* 0x000fc40000000000 */
[----:B0-----:R-:W-:-:S13]  /*2790*/  ISETP.GE.AND P0, PT, R123, 0x1, PT ;  /* 0x000000017b00780c */ /* 0x001fda0003f06270 */
[----:B------:R-:W-:Y:S05]  /*27a0*/  @!P0 BRA `(.L_x_1682) ;  /* 0x0000005400e48947 */ /* 0x000fea0003800000 */
[----:B------:R-:W-:Y:S01]  /*27b0*/  ULDC.U8 UR4, c[0x0][0x410] ;  /* 0x0001040000047ab9 */ /* 0x000fe20000000000 */
[----:B------:R-:W-:Y:S01]  /*27c0*/  SHF.R.S32.HI R45, RZ, 0x1f, R26 ;  /* 0x0000001fff2d7819 */ /* 0x000fe2000001141a */
[-C--:B------:R-:W-:Y:S01]  /*27d0*/  IMAD R44, R3, R26.reuse, RZ ;  /* 0x0000001a032c7224 */ /* 0x080fe200078e02ff */
[----:B------:R-:W-:Y:S01]  /*27e0*/  ISETP.NE.AND P0, PT, RZ, UR4, PT ;  /* 0x00000004ff007c0c */ /* 0x000fe2000bf05270 */
[-C--:B------:R-:W-:Y:S02]  /*27f0*/  IMAD R46, R15, R26.reuse, RZ ;  /* 0x0000001a0f2e7224 */ /* 0x080fe400078e02ff */
[----:B------:R-:W-:Y:S02]  /*2800*/  IMAD R48, R9, R26, RZ ;  /* 0x0000001a09307224 */ /* 0x000fe400078e02ff */
[C---:B------:R-:W-:Y:S02]  /*2810*/  IMAD R47, R45.reuse, R128, R44 ;  /* 0x000000802d2f7224 */ /* 0x040fe400078e022c */
[----:B------:R-:W-:-:S02]  /*2820*/  IMAD R119, R45, R12, R46 ;  /* 0x0000000c2d777224 */ /* 0x000fc400078e022e */
[----:B------:R-:W-:Y:S02]  /*2830*/  IMAD R114, R26, -0x80, R24 ;  /* 0xffffff801a727824 */ /* 0x000fe400078e0218 */
[----:B------:R-:W-:Y:S02]  /*2840*/  IMAD R45, R45, R6, R48 ;  /* 0x000000062d2d7224 */ /* 0x000fe400078e0230 */
[----:B------:R-:W-:Y:S01]  /*2850*/  IMAD.WIDE.U32 R120, R128, R26, RZ ;  /* 0x0000001a80787225 */ /* 0x000fe200078e00ff */
[----:B------:R-:W-:-:S03]  /*2860*/  VIMNMX R114, R114, 0x80, PT ;  /* 0x0000008072727848 */ /* 0x000fc60003fe0100 */
        /* <DEDUP_REMOVED lines=34> */
.L_x_1685:
[----:B------:R-:W-:Y:S05]  /*2a90*/  BSYNC B1 ;  /* 0x0000000000017941 */ /* 0x000fea0003800000 */
.L_x_1684:
[----:B------:R-:W-:Y:S01]  /*2aa0*/  ISETP.GE.AND P4, PT, R212, R114, PT ;  /* 0x00000072d400720c */ /* 0x000fe20003f86270 */
[----:B0----5:R-:W-:Y:S01]  /*2ab0*/  IMAD.MOV.U32 R44, RZ, RZ, R72 ;  /* 0x000000ffff2c7224 */ /* 0x021fe200078e0048 */
[----:B------:R-:W-:Y:S01]  /*2ac0*/  BSSY B1, `(.L_x_1686) ;  /* 0x0000028000017945 */ /* 0x000fe20003800000 */
[----:B------:R-:W-:Y:S01]  /*2ad0*/  IMAD.MOV.U32 R45, RZ, RZ, R73 ;  /* 0x000000ffff2d7224 */ /* 0x000fe200078e0049 */
[----:B------:R-:W-:Y:S01]  /*2ae0*/  CS2R R68, SRZ ;  /* 0x0000000000447805 */ /* 0x000fe2000001ff00 */
        /* <DEDUP_REMOVED lines=15> */
[----:B------:R-:W-:Y:S01]  /*2be0*/  PRMT R159, R47, 0x7610, R159 ;  /* 0x000076102f9f7816 */ /* 0x000fe2000000009f */
[----:B------:R-:W-:Y:S06]  /*2bf0*/  @P4 BRA `(.L_x_1687) ;  /* 0x0000000000504947 */ /* 0x000fec0003800000 */
[----:B------:R-:W-:Y:S01]  /*2c00*/  IADD3 R45, P0, P5, R92, R78, R14 ;  /* 0x0000004e5c2d7210 */ /* 0x000fe20007d1e00e */
[----:B------:R-:W-:Y:S01]  /*2c10*/  ULDC.64 UR4, c[0x0][0x3e8] ;  /* 0x0000fa0000047ab9 */ /* 0x000fe20000000a00 */
[----:B------:R-:W-:Y:S02]  /*2c20*/  CS2R R68, SRZ ;  /* 0x0000000000447805 */ /* 0x000fe4000001ff00 */
[----:B------:R-:W-:Y:S02]  /*2c30*/  CS2R R70, SRZ ;  /* 0x0000000000467805 */ /* 0x000fe4000001ff00 */
[----:B------:R-:W-:Y:S02]  /*2c40*/  IADD3.X R46, R32, R119, R21, P0, P5 ;  /* 0x00000077202e7210 */ /* 0x000fe400007ea415 */
        /* <DEDUP_REMOVED lines=15> */
.L_x_1687:
[----:B------:R-:W-:Y:S05]  /*2d40*/  BSYNC B1 ;  /* 0x0000000000017941 */ /* 0x000fea0003800000 */
.L_x_1686:
        /* <DEDUP_REMOVED lines=22> */
[----:B------:R-:W-:-:S02]  /*2eb0*/  CS2R R62, SRZ ;  /* 0x00000000003e7805 */ /* 0x000fc4000001ff00 */
[----:B------:R-:W-:Y:S02]  /*2ec0*/  CS2R R52, SRZ ;  /* 0x0000000000347805 */ /* 0x000fe4000001ff00 */
[----:B------:R-:W-:Y:S02]  /*2ed0*/  CS2R R50, SRZ ;  /* 0x0000000000327805 */ /* 0x000fe4000001ff00 */
[----:B------:R-:W-:Y:S02]  /*2ee0*/  CS2R R54, SRZ ;  /* 0x0000000000367805 */ /* 0x000fe4000001ff00 */
[----:B------:R-:W-:Y:S01]  /*2ef0*/  P2R R147, PR, RZ, 0x1 ;  /* 0x00000001ff937803 */ /* 0x000fe20000000000 */
        /* <DEDUP_REMOVED lines=21> */
.L_x_1689:
[----:B------:R-:W-:Y:S05]  /*3050*/  BSYNC B1 ;  /* 0x0000000000017941 */ /* 0x000fea0003800000 */
.L_x_1688:
[----:B------:R-:W-:Y:S01]  /*3060*/  ISETP.GE.AND P5, PT, R210, R114, PT ;  /* 0x00000072d200720c */ /* 0x000fe20003fa6270 */
[----:B------:R-:W-:-:S12]  /*3070*/  BSSY B1, `(.L_x_1690) ;  /* 0x000001e000017945 */ /* 0x000fd80003800000 */
[----:B------:R-:W-:Y:S05]  /*3080*/  @P5 BRA `(.L_x_1691) ;  /* 0x0000000000705947 */ /* 0x000fea0003800000 */
[----:B0-----:R-:W0:Y:S01]  /*3090*/  LDC.64 R44, c[0x0][0x3f8] ;  /* 0x0000fe00ff2c7b82 */ /* 0x001e220000000a00 */
[----:B------:R-:W-:Y:S01]  /*30a0*/  IMAD.MOV.U32 R79, RZ, RZ, R119 ;  /* 0x000000ffff4f7224 */ /* 0x000fe200078e0077 */
[----:B------:R-:W-:Y:S01]  /*30b0*/  ULDC.64 UR4, c[0x0][0x3e8] ;  /* 0x0000fa0000047ab9 */ /* 0x000fe20000000a00 */
[----:B------:R-:W-:Y:S01]  /*30c0*/  IMAD.MOV.U32 R77, RZ, RZ, R106 ;  /* 0x000000ffff4d7224 */ /* 0x000fe200078e006a */
[----:B------:R-:W-:Y:S02]  /*30d0*/  CS2R R52, SRZ ;  /* 0x0000000000347805 */ /* 0x000fe4000001ff00 */
[----:B------:R-:W-:Y:S01]  /*30e0*/  CS2R R54, SRZ ;  /* 0x0000000000367805 */ /* 0x000fe2000001ff00 */
[----:B0-----:R-:W-:-:S04]  /*30f0*/  IMAD.WIDE.U32 R78, R44, 0x60, R78 ;  /* 0x000000602c4e7825 */ /* 0x001fc800078e004e */
[----:B------:R-:W-:Y:S01]  /*3100*/  IMAD R45, R45, 0x60, RZ ;  /* 0x000000602d2d7824 */ /* 0x000fe200078e02ff */
[----:B------:R-:W-:-:S04]  /*3110*/  IADD3 R46, P0, R92, R78, RZ ;  /* 0x0000004e5c2e7210 */ /* 0x000fc80007f1e0ff */
[----:B------:R-:W-:Y:S02]  /*3120*/  IADD3.X R79, R32, R79, R45, P0, !PT ;  /* 0x0000004f204f7210 */ /* 0x000fe400007fe42d */
[----:B------:R-:W0:Y:S02]  /*3130*/  LDC.64 R44, c[0x0][0x408] ;  /* 0x00010200ff2c7b82 */ /* 0x000e240000000a00 */
[----:B0-----:R-:W-:-:S04]  /*3140*/  IMAD.WIDE.U32 R76, R44, 0x60, R76 ;  /* 0x000000602c4c7825 */ /* 0x001fc800078e004c */
        /* <DEDUP_REMOVED lines=16> */
.L_x_1691:
[----:B------:R-:W-:Y:S05]  /*3250*/  BSYNC B1 ;  /* 0x0000000000017941 */ /* 0x000fea0003800000 */
.L_x_1690:
[----:B01---5:R-:W-:Y:S01]  /*3260*/  IMAD.MOV.U32 R44, RZ, RZ, R56 ;  /* 0x000000ffff2c7224 */ /* 0x023fe200078e0038 */
[----:B------:R-:W-:Y:S01]  /*3270*/  ISETP.NE.AND P0, PT, R191, 0x3, PT ;  /* 0x00000003bf00780c */ /* 0x000fe20003f05270 */
        /* <DEDUP_REMOVED lines=29> */
[----:B------:R-:W-:Y:S02]  /*3450*/  PRMT R142, R46, 0x7610, R142 ;  /* 0x000076102e8e7816 */ /* 0x000fe4000000008e */
[----:B------:R-:W-:Y:S01]  /*3460*/  PRMT R143, R47, 0x7610, R143 ;  /* 0x000076102f8f7816 */ /* 0x000fe2000000008f */
[----:B------:R-:W-:Y:S06]  /*3470*/  @!P0 BRA `(.L_x_1692) ;  /* 0x0000000000048947 */ /* 0x000fec0003800000 */
[----:B------:R-:W-:Y:S01]  /*3480*/  BPT.TRAP 0x1 ;  /* 0x000000040000795c */ /* 0x000fe20000300000 */
.L_x_1692:
[----:B------:R-:W-:Y:S01]  /*3490*/  IMAD R106, R184, 0x8, R2 ;  /* 0x00000008b86a7824 */ /* 0x000fe200078e0202 */
[----:B------:R-:W-:Y:S01]  /*34a0*/  SHF.L.U32 R119, R192, 0x1f, RZ ;  /* 0x0000001fc0777819 */ /* 0x000fe200000006ff */
[----:B------:R-:W-:Y:S03]  /*34b0*/  BSSY B1, `(.L_x_1693) ;  /* 0x0000003000017945 */ /* 0x000fe60003800000 */
[----:B------:R-:W0:Y:S02]  /*34c0*/  SYNCS.PHASECHK.TRANS64.TRYWAIT P6, [R106+URZ+0x28890], R119 ;  /* 0x028890776a0075a7 */ /* 0x000e2400080c017f */
[----:B0-----:R-:W-:Y:S05]  /*34d0*/  @!P6 BRA `(.L_x_1694) ;  /* 0x00000238003ce947 */ /* 0x001fea0003800000 */
.L_x_2098:
[----:B------:R-:W-:Y:S05]  /*34e0*/  BSYNC B1 ;  /* 0x0000000000017941 */ /* 0x000fea0003800000 */
.L_x_1693:
[----:B------:R-:W-:Y:S04]  /*34f0*/  BSSY B1, `(.L_x_1695) ;  /* 0x0000079000017945 */ /* 0x000fe80003800000 */
[----:B------:R-:W-:Y:S05]  /*3500*/  @P3 BRA `(.L_x_1696) ;  /* 0x0000000400dc3947 */ /* 0x000fea0003800000 */
[----:B------:R-:W-:Y:S01]  /*3510*/  IADD3 R157, P3, R40, R120, RZ ;  /* 0x00000078289d7210 */ /* 0x000fe20007f7e0ff */
[----:B------:R-:W-:Y:S04]  /*3520*/  BSSY B2, `(.L_x_1697) ;  /* 0x000003b000027945 */ /* 0x000fe80003800000 */
[----:B------:R-:W-:Y:S01]  /*3530*/  IMAD.X R158, R122, 0x1, R30, P3 ;  /* 0x000000017a9e7824 */ /* 0x000fe200018e061e */
[----:B------:R-:W-:Y:S07]  /*3540*/  @P2 BRA `(.L_x_1698) ;  /* 0x0000000000e02947 */ /* 0x000fee0003800000 */
[----:B------:R1:W2:Y:S01]  /*3550*/  LDS.128 R44, [R111+0x18400] ;  /* 0x018400006f2c7984 */ /* 0x0002a20000000c00 */
[----:B------:R-:W-:Y:S01]  /*3560*/  IADD3 R77, P3, R157, R96, RZ ;  /* 0x000000609d4d7210 */ /* 0x000fe20007f7e0ff */
[----:B------:R-:W-:Y:S04]  /*3570*/  BSSY B3, `(.L_x_1699) ;  /* 0x0000031000037945 */ /* 0x000fe80003800000 */
[----:B------:R-:W-:Y:S01]  /*3580*/  IMAD.X R160, R158, 0x1, R35, P3 ;  /* 0x000000019ea07824 */ /* 0x000fe200018e0623 */
[----:B------:R-:W-:-:S13]  /*3590*/  ISETP.GE.AND P3, PT, R18, R123, PT ;  /* 0x0000007b1200720c */ /* 0x000fda0003f66270 */
[----:B-1----:R-:W-:Y:S05]  /*35a0*/  @P3 BRA `(.L_x_1700) ;  /* 0x0000000000b43947 */ /* 0x002fea0003800000 */
[----:B------:R-:W-:Y:S01]  /*35b0*/  SHF.R.U64 R165, R80, 0x10, R81 ;  /* 0x0000001050a57819 */ /* 0x000fe20000001251 */
[----:B--2---:R-:W-:Y:S01]  /*35c0*/  IMAD.U32 R80, R46, 0x10000, RZ ;  /* 0x000100002e507824 */ /* 0x004fe200078e00ff */
[--C-:B------:R-:W-:Y:S02]  /*35d0*/  SHF.R.U64 R164, R82, 0x10, R83.reuse ;  /* 0x0000001052a47819 */ /* 0x100fe40000001253 */
[----:B------:R-:W-:Y:S02]  /*35e0*/  SHF.R.U32.HI R76, RZ, 0x10, R83 ;  /* 0x00000010ff4c7819 */ /* 0x000fe40000011653 */
[----:B------:R-:W-:Y:S02]  /*35f0*/  SHF.R.U32.HI R166, RZ, 0x10, R81 ;  /* 0x00000010ffa67819 */ /* 0x000fe40000011651 */
[----:B------:R-:W-:Y:S02]  /*3600*/  PRMT R162, R162, 0x5410, R165 ;  /* 0x00005410a2a27816 */ /* 0x000fe400000000a5 */
[----:B------:R-:W-:-:S02]  /*3610*/  PRMT R161, R161, 0x5410, R164 ;  /* 0x00005410a1a17816 */ /* 0x000fc400000000a4 */
[----:B------:R-:W-:Y:S02]  /*3620*/  PRMT R165, R159, 0x5410, R76 ;  /* 0x000054109fa57816 */ /* 0x000fe4000000004c */
[----:B------:R-:W-:Y:S01]  /*3630*/  LOP3.LUT R81, R46, 0xffff0000, RZ, 0xc0, !PT ;  /* 0xffff00002e517812 */ /* 0x000fe200078ec0ff */
[----:B------:R-:W-:Y:S01]  /*3640*/  IMAD.U32 R46, R47, 0x10000, RZ ;  /* 0x000100002f2e7824 */ /* 0x000fe200078e00ff */
        /* <DEDUP_REMOVED lines=9> */
[-C--:B------:R-:W-:Y:S01]  /*36e0*/  FMUL.FTZ R168, R76, R164.reuse ;  /* 0x000000a44ca87220 */ /* 0x080fe20000410000 */
[C---:B------:R-:W-:Y:S01]  /*36f0*/  IMAD.U32 R45, R44.reuse, 0x10000, RZ ;  /* 0x000100002c2d7824 */ /* 0x040fe200078e00ff */
[----:B------:R-:W-:Y:S01]  /*3700*/  LOP3.LUT R44, R44, 0xffff0000, RZ, 0xc0, !PT ;  /* 0xffff00002c2c7812 */ /* 0x000fe200078ec0ff */
[-C--:B------:R-:W-:Y:S01]  /*3710*/  FMUL.FTZ R167, R76, R83.reuse ;  /* 0x000000534ca77220 */ /* 0x080fe20000410000 */
[----:B------:R-:W-:Y:S01]  /*3720*/  LOP3.LUT R165, R165, 0xffff0000, RZ, 0xc0, !PT ;  /* 0xffff0000a5a57812 */ /* 0x000fe200078ec0ff */
[----:B------:R-:W-:Y:S01]  /*3730*/  IMAD.U32 R162, R162, 0x10000, RZ ;  /* 0x00010000a2a27824 */ /* 0x000fe200078e00ff */
[----:B------:R-:W-:Y:S01]  /*3740*/  LOP3.LUT R163, R163, 0xffff0000, RZ, 0xc0, !PT ;  /* 0xffff0000a3a37812 */ /* 0x000fe200078ec0ff */
[C---:B------:R-:W-:Y:S01]  /*3750*/  FFMA.FTZ R168, R47.reuse, R83, -R168 ;  /* 0x000000532fa87223 */ /* 0x040fe200000108a8 */
[----:B------:R-:W-:Y:S01]  /*3760*/  FFMA.FTZ R167, R47, R164, R167 ;  /* 0x000000a42fa77223 */ /* 0x000fe200000100a7 */
[----:B------:R-:W-:Y:S01]  /*3770*/  FMUL.FTZ R76, R44, R161 ;  /* 0x000000a12c4c7220 */ /* 0x000fe20000410000 */
[C---:B------:R-:W-:Y:S01]  /*3780*/  FMUL.FTZ R169, R81.reuse, R166 ;  /* 0x000000a651a97220 */ /* 0x040fe20000410000 */
[----:B------:R-:W-:Y:S01]  /*3790*/  FMUL.FTZ R47, R82, R165 ;  /* 0x000000a5522f7220 */ /* 0x000fe20000410000 */
[-C--:B------:R-:W-:Y:S01]  /*37a0*/  FMUL.FTZ R44, R44, R162.reuse ;  /* 0x000000a22c2c7220 */ /* 0x080fe20000410000 */
[----:B------:R-:W-:Y:S01]  /*37b0*/  FMUL.FTZ R81, R81, R159 ;  /* 0x0000009f51517220 */ /* 0x000fe20000410000 */
[----:B------:R-:W-:Y:S01]  /*37c0*/  FMUL.FTZ R82, R82, R163 ;  /* 0x000000a352527220 */ /* 0x000fe20000410000 */
[C---:B------:R-:W-:Y:S01]  /*37d0*/  FFMA.FTZ R76, R45.reuse, R162, -R76 ;  /* 0x000000a22d4c7223 */ /* 0x040fe2000001084c */
[C---:B------:R-:W-:Y:S01]  /*37e0*/  FFMA.FTZ R169, R80.reuse, R159, -R169 ;  /* 0x0000009f50a97223 */ /* 0x040fe200000108a9 */
[----:B------:R-:W-:Y:S01]  /*37f0*/  FFMA.FTZ R45, R45, R161, R44 ;  /* 0x000000a12d2d7223 */ /* 0x000fe2000001002c */
[----:B------:R-:W-:Y:S01]  /*3800*/  FFMA.FTZ R80, R80, R166, R81 ;  /* 0x000000a650507223 */ /* 0x000fe20000010051 */
[C---:B------:R-:W-:Y:S01]  /*3810*/  FFMA.FTZ R47, R46.reuse, R163, -R47 ;  /* 0x000000a32e2f7223 */ /* 0x040fe2000001082f */
[----:B------:R-:W-:Y:S01]  /*3820*/  FFMA.FTZ R82, R46, R165, R82 ;  /* 0x000000a52e527223 */ /* 0x000fe20000010052 */
[----:B------:R-:W-:-:S02]  /*3830*/  F2FP.BF16.F32.PACK_AB R167, R167, R168 ;  /* 0x000000a8a7a7723e */ /* 0x000fc400000010ff */
[----:B------:R-:W-:Y:S02]  /*3840*/  F2FP.BF16.F32.PACK_AB R44, R45, R76 ;  /* 0x0000004c2d2c723e */ /* 0x000fe400000010ff */
[----:B------:R-:W-:Y:S01]  /*3850*/  F2FP.BF16.F32.PACK_AB R47, R82, R47 ;  /* 0x0000002f522f723e */ /* 0x000fe200000010ff */
[----:B------:R-:W-:Y:S01]  /*3860*/  IMAD.MOV.U32 R45, RZ, RZ, R167 ;  /* 0x000000ffff2d7224 */ /* 0x000fe200078e00a7 */
[----:B------:R-:W-:-:S07]  /*3870*/  F2FP.BF16.F32.PACK_AB R46, R80, R169 ;  /* 0x000000a9502e723e */ /* 0x000fce00000010ff */
.L_x_1700:
[----:B------:R-:W-:Y:S05]  /*3880*/  BSYNC B3 ;  /* 0x0000000000037941 */ /* 0x000fea0003800000 */
.L_x_1699:
[----:B------:R-:W-:Y:S02]  /*3890*/  ULDC.64 UR4, c[0x0][0x2e8] ;  /* 0x0000ba0000047ab9 */ /* 0x000fe40000000a00 */
[----:B------:R-:W-:-:S04]  /*38a0*/  LEA R76, P3, R77, UR4, 0x1 ;  /* 0x000000044d4c7c11 */ /* 0x000fc8000f8608ff */
[----:B------:R-:W-:-:S05]  /*38b0*/  LEA.HI.X R77, R77, UR5, R160, 0x1, P3 ;  /* 0x000000054d4d7c11 */ /* 0x000fca00098f0ca0 */
[----:B--2---:R1:W-:Y:S04]  /*38c0*/  STG.E.128 desc[UR38][R76.64], R44 ;  /* 0x0000002c4c007986 */ /* 0x0043e8000c101d26 */
.L_x_1698:
[----:B------:R-:W-:Y:S05]  /*38d0*/  BSYNC B2 ;  /* 0x0000000000027941 */ /* 0x000fea0003800000 */
.L_x_1697:
[----:B------:R-:W-:Y:S05]  /*38e0*/  @P1 BRA `(.L_x_1696) ;  /* 0x0000000000e41947 */ /* 0x000fea0003800000 */
[----:B-1----:R1:W2:Y:S01]  /*38f0*/  LDS.128 R44, [R111+0x1c400] ;  /* 0x01c400006f2c7984 */ /* 0x0022a20000000c00 */
[----:B------:R-:W-:Y:S01]  /*3900*/  IADD3 R157, P3, R157, R38, RZ ;  /* 0x000000269d9d7210 */ /* 0x000fe20007f7e0ff */
[----:B------:R-:W-:Y:S04]  /*3910*/  BSSY B2, `(.L_x_1701) ;  /* 0x0000032000027945 */ /* 0x000fe80003800000 */
[----:B------:R-:W-:Y:S01]  /*3920*/  IMAD.X R158, R158, 0x1, R103, P3 ;  /* 0x000000019e9e7824 */ /* 0x000fe200018e0667 */
[----:B------:R-:W-:-:S13]  /*3930*/  ISETP.GE.AND P3, PT, R185, R123, PT ;  /* 0x0000007bb900720c */ /* 0x000fda0003f66270 */
[----:B-1----:R-:W-:Y:S05]  /*3940*/  @P3 BRA `(.L_x_1702) ;  /* 0x0000000000b83947 */ /* 0x002fea0003800000 */
[----:B------:R-:W-:Y:S02]  /*3950*/  SHF.R.U32.HI R77, RZ, 0x10, R75 ;  /* 0x00000010ff4d7819 */ /* 0x000fe4000001164b */
[----:B------:R-:W-:Y:S02]  /*3960*/  SHF.R.U32.HI R76, RZ, 0x10, R73 ;  /* 0x00000010ff4c7819 */ /* 0x000fe40000011649 */
[----:B------:R-:W-:Y:S01]  /*3970*/  SHF.R.U64 R81, R74, 0x10, R75 ;  /* 0x000000104a517819 */ /* 0x000fe2000000124b */
[----:B--2---:R-:W-:Y:S01]  /*3980*/  IMAD.U32 R74, R47, 0x10000, RZ ;  /* 0x000100002f4a7824 */ /* 0x004fe200078e00ff */
[----:B------:R-:W-:Y:S02]  /*3990*/  PRMT R148, R148, 0x5410, R77 ;  /* 0x0000541094947816 */ /* 0x000fe4000000004d */
[----:B------:R-:W-:Y:S02]  /*39a0*/  PRMT R145, R145, 0x5410, R76 ;  /* 0x0000541091917816 */ /* 0x000fe4000000004c */
[----:B------:R-:W-:Y:S01]  /*39b0*/  SHF.R.U64 R83, R72, 0x10, R73 ;  /* 0x0000001048537819 */ /* 0x000fe20000001249 */
[C---:B------:R-:W-:Y:S01]  /*39c0*/  IMAD.U32 R72, R46.reuse, 0x10000, RZ ;  /* 0x000100002e487824 */ /* 0x040fe200078e00ff */
[----:B------:R-:W-:Y:S01]  /*39d0*/  LOP3.LUT R73, R46, 0xffff0000, RZ, 0xc0, !PT ;  /* 0xffff00002e497812 */ /* 0x000fe200078ec0ff */
[----:B------:R-:W-:Y:S01]  /*39e0*/  IMAD.U32 R77, R145, 0x10000, RZ ;  /* 0x00010000914d7824 */ /* 0x000fe200078e00ff */
[----:B------:R-:W-:Y:S01]  /*39f0*/  PRMT R146, R146, 0x5410, R81 ;  /* 0x0000541092927816 */ /* 0x000fe20000000051 */
[----:B------:R-:W-:Y:S01]  /*3a00*/  IMAD.U32 R81, R148, 0x10000, RZ ;  /* 0x0001000094517824 */ /* 0x000fe200078e00ff */
[----:B------:R-:W-:Y:S01]  /*3a10*/  PRMT R144, R144, 0x5410, R83 ;  /* 0x0000541090907816 */ /* 0x000fe20000000053 */
[----:B------:R-:W-:Y:S01]  /*3a20*/  IMAD.U32 R46, R45, 0x10000, RZ ;  /* 0x000100002d2e7824 */ /* 0x000fe200078e00ff */
[----:B------:R-:W-:Y:S01]  /*3a30*/  LOP3.LUT R75, R47, 0xffff0000, RZ, 0xc0, !PT ;  /* 0xffff00002f4b7812 */ /* 0x000fe200078ec0ff */
        /* <DEDUP_REMOVED lines=8> */
[----:B------:R-:W-:Y:S01]  /*3ac0*/  FMUL.FTZ R83, R47, R80 ;  /* 0x000000502f537220 */ /* 0x000fe20000410000 */
[----:B------:R-:W-:Y:S01]  /*3ad0*/  LOP3.LUT R145, R145, 0xffff0000, RZ, 0xc0, !PT ;  /* 0xffff000091917812 */ /* 0x000fe200078ec0ff */
[----:B------:R-:W-:Y:S01]  /*3ae0*/  FFMA.FTZ R72, R72, R81, R73 ;  /* 0x0000005148487223 */ /* 0x000fe20000010049 */
[----:B------:R-:W-:Y:S01]  /*3af0*/  FMUL.FTZ R47, R47, R76 ;  /* 0x0000004c2f2f7220 */ /* 0x000fe20000410000 */
[----:B------:R-:W-:Y:S01]  /*3b00*/  LOP3.LUT R44, R44, 0xffff0000, RZ, 0xc0, !PT ;  /* 0xffff00002c2c7812 */ /* 0x000fe200078ec0ff */
[----:B------:R-:W-:Y:S01]  /*3b10*/  FMUL.FTZ R73, R75, R148 ;  /* 0x000000944b497220 */ /* 0x000fe20000410000 */
[----:B------:R-:W-:-:S02]  /*3b20*/  IMAD.U32 R146, R146, 0x10000, RZ ;  /* 0x0001000092927824 */ /* 0x000fc400078e00ff */
[-C--:B------:R-:W-:Y:S01]  /*3b30*/  FMUL.FTZ R75, R75, R145.reuse ;  /* 0x000000914b4b7220 */ /* 0x080fe20000410000 */
[----:B------:R-:W-:Y:S02]  /*3b40*/  IMAD.U32 R144, R144, 0x10000, RZ ;  /* 0x0001000090907824 */ /* 0x000fe400078e00ff */
[C---:B------:R-:W-:Y:S01]  /*3b50*/  FFMA.FTZ R83, R46.reuse, R76, -R83 ;  /* 0x0000004c2e537223 */ /* 0x040fe20000010853 */
[----:B------:R-:W-:Y:S01]  /*3b60*/  FFMA.FTZ R80, R46, R80, R47 ;  /* 0x000000502e507223 */ /* 0x000fe2000001002f */
[----:B------:R-:W-:Y:S01]  /*3b70*/  FFMA.FTZ R73, R74, R145, -R73 ;  /* 0x000000914a497223 */ /* 0x000fe20000010849 */
[C---:B------:R-:W-:Y:S01]  /*3b80*/  FMUL.FTZ R46, R44.reuse, R146 ;  /* 0x000000922c2e7220 */ /* 0x040fe20000410000 */
[----:B------:R-:W-:Y:S01]  /*3b90*/  FMUL.FTZ R47, R44, R144 ;  /* 0x000000902c2f7220 */ /* 0x000fe20000410000 */
[----:B------:R-:W-:Y:S01]  /*3ba0*/  FFMA.FTZ R74, R74, R148, R75 ;  /* 0x000000944a4a7223 */ /* 0x000fe2000001004b */
[----:B------:R-:W-:Y:S01]  /*3bb0*/  F2FP.BF16.F32.PACK_AB R72, R72, R159 ;  /* 0x0000009f4848723e */ /* 0x000fe200000010ff */
[C---:B------:R-:W-:Y:S01]  /*3bc0*/  FFMA.FTZ R46, R45.reuse, R144, -R46 ;  /* 0x000000902d2e7223 */ /* 0x040fe2000001082e */
[----:B------:R-:W-:Y:S01]  /*3bd0*/  FFMA.FTZ R47, R45, R146, R47 ;  /* 0x000000922d2f7223 */ /* 0x000fe2000001002f */
[----:B------:R-:W-:-:S02]  /*3be0*/  F2FP.BF16.F32.PACK_AB R45, R80, R83 ;  /* 0x00000053502d723e */ /* 0x000fc400000010ff */
[----:B------:R-:W-:Y:S02]  /*3bf0*/  F2FP.BF16.F32.PACK_AB R73, R74, R73 ;  /* 0x000000494a49723e */ /* 0x000fe400000010ff */
[----:B------:R-:W-:Y:S01]  /*3c00*/  F2FP.BF16.F32.PACK_AB R44, R47, R46 ;  /* 0x0000002e2f2c723e */ /* 0x000fe200000010ff */
[----:B------:R-:W-:Y:S02]  /*3c10*/  IMAD.MOV.U32 R46, RZ, RZ, R72 ;  /* 0x000000ffff2e7224 */ /* 0x000fe400078e0048 */
[----:B------:R-:W-:-:S07]  /*3c20*/  IMAD.MOV.U32 R47, RZ, RZ, R73 ;  /* 0x000000ffff2f7224 */ /* 0x000fce00078e0049 */
.L_x_1702:
[----:B------:R-:W-:Y:S05]  /*3c30*/  BSYNC B2 ;  /* 0x0000000000027941 */ /* 0x000fea0003800000 */
.L_x_1701:
[----:B------:R-:W-:Y:S02]  /*3c40*/  ULDC.64 UR4, c[0x0][0x2e8] ;  /* 0x0000ba0000047ab9 */ /* 0x000fe40000000a00 */
[----:B------:R-:W-:-:S04]  /*3c50*/  LEA R72, P3, R157, UR4, 0x1 ;  /* 0x000000049d487c11 */ /* 0x000fc8000f8608ff */
[----:B------:R-:W-:-:S05]  /*3c60*/  LEA.HI.X R73, R157, UR5, R158, 0x1, P3 ;  /* 0x000000059d497c11 */ /* 0x000fca00098f0c9e */
[----:B--2---:R2:W-:Y:S04]  /*3c70*/  STG.E.128 desc[UR38][R72.64], R44 ;  /* 0x0000002c48007986 */ /* 0x0045e8000c101d26 */
.L_x_1696:
[----:B------:R-:W-:Y:S05]  /*3c80*/  BSYNC B1 ;  /* 0x0000000000017941 */ /* 0x000fea0003800000 */
.L_x_1695:
[----:B------:R-:W-:Y:S04]  /*3c90*/  BSSY B1, `(.L_x_1703) ;  /* 0x000007a000017945 */ /* 0x000fe80003800000 */
[----:B------:R-:W-:Y:S05]  /*3ca0*/  @P4 BRA `(.L_x_1704) ;  /* 0x0000000400e04947 */ /* 0x000fea0003800000 */
[----:B--2---:R-:W-:Y:S01]  /*3cb0*/  IADD3 R73, P3, P4, R130, R120, R16 ;  /* 0x0000007882497210 */ /* 0x004fe20007c7e010 */
[----:B------:R-:W-:Y:S03]  /*3cc0*/  BSSY B2, `(.L_x_1705) ;  /* 0x000003c000027945 */ /* 0x000fe60003800000 */
[----:B------:R-:W-:Y:S01]  /*3cd0*/  IADD3.X R72, R5, R122, R17, P3, P4 ;  /* 0x0000007a05487210 */ /* 0x000fe20001fe8411 */
[----:B------:R-:W-:Y:S08]  /*3ce0*/  @P2 BRA `(.L_x_1706) ;  /* 0x0000000000e42947 */ /* 0x000ff00003800000 */
        /* <DEDUP_REMOVED lines=52> */
.L_x_1708:
[----:B------:R-:W-:Y:S05]  /*4030*/  BSYNC B3 ;  /* 0x0000000000037941 */ /* 0x000fea0003800000 */
.L_x_1707:
[----:B------:R-:W-:Y:S02]  /*4040*/  ULDC.64 UR4, c[0x0][0x2e8] ;  /* 0x0000ba0000047ab9 */ /* 0x000fe40000000a00 */
[----:B------:R-:W-:-:S04]  /*4050*/  LEA R68, P3, R74, UR4, 0x1 ;  /* 0x000000044a447c11 */ /* 0x000fc8000f8608ff */
[----:B------:R-:W-:-:S05]  /*4060*/  LEA.HI.X R69, R74, UR5, R75, 0x1, P3 ;  /* 0x000000054a457c11 */ /* 0x000fca00098f0c4b */
[----:B--2---:R2:W-:Y:S04]  /*4070*/  STG.E.128 desc[UR38][R68.64], R44 ;  /* 0x0000002c44007986 */ /* 0x0045e8000c101d26 */
.L_x_1706:
[----:B------:R-:W-:Y:S05]  /*4080*/  BSYNC B2 ;  /* 0x0000000000027941 */ /* 0x000fea0003800000 */
.L_x_1705:
[----:B------:R-:W-:Y:S05]  /*4090*/  @P1 BRA `(.L_x_1704) ;  /* 0x0000000000e41947 */ /* 0x000fea0003800000 */
[----:B-12---:R1:W2:Y:S01]  /*40a0*/  LDS.128 R44, [R111+0x1d400] ;  /* 0x01d400006f2c7984 */ /* 0x0062a20000000c00 */
        /* <DEDUP_REMOVED lines=51> */
.L_x_1710:
[----:B------:R-:W-:Y:S05]  /*43e0*/  BSYNC B2 ;  /* 0x0000000000027941 */ /* 0x000fea0003800000 */
.L_x_1709:
[----:B------:R-:W-:Y:S02]  /*43f0*/  ULDC.64 UR4, c[0x0][0x2e8] ;  /* 0x0000ba0000047ab9 */ /* 0x000fe40000000a00 */
[----:B------:R-:W-:-:S04]  /*4400*/  LEA R64, P3, R74, UR4, 0x1 ;  /* 0x000000044a407c11 */ /* 0x000fc8000f8608ff */
[----:B------:R-:W-:-:S05]  /*4410*/  LEA.HI.X R65, R74, UR5, R77, 0x1, P3 ;  /* 0x000000054a417c11 */ /* 0x000fca00098f0c4d */
[----:B--2---:R3:W-:Y:S04]  /*4420*/  STG.E.128 desc[UR38][R64.64], R44 ;  /* 0x0000002c40007986 */ /* 0x0047e8000c101d26 */
.L_x_1704:
[----:B------:R-:W-:Y:S05]  /*4430*/  BSYNC B1 ;  /* 0x0000000000017941 */ /* 0x000fea0003800000 */
.L_x_1703:
[----:B------:R-:W-:Y:S01]  /*4440*/  ISETP.NE.AND P3, PT, R147, RZ, PT ;  /* 0x000000ff9300720c */ /* 0x000fe20003f65270 */
[----:B------:R-:W-:-:S12]  /*4450*/  BSSY B1, `(.L_x_1711) ;  /* 0x000007a000017945 */ /* 0x000fd80003800000 */
[----:B------:R-:W-:Y:S05]  /*4460*/  @P3 BRA `(.L_x_1712) ;  /* 0x0000000400e03947 */ /* 0x000fea0003800000 */
[----:B------:R-:W-:Y:S01]  /*4470*/  IADD3 R75, P3, P4, R4, R120, R16 ;  /* 0x00000078044b7210 */ /* 0x000fe20007c7e010 */
[----:B------:R-:W-:Y:S03]  /*4480*/  BSSY B2, `(.L_x_1713) ;  /* 0x000003c000027945 */ /* 0x000fe60003800000 */
[----:B------:R-:W-:Y:S01]  /*4490*/  IADD3.X R70, R28, R122, R17, P3, P4 ;  /* 0x0000007a1c467210 */ /* 0x000fe20001fe8411 */
[----:B------:R-:W-:Y:S08]  /*44a0*/  @P2 BRA `(.L_x_1714) ;  /* 0x0000000000e42947 */ /* 0x000ff00003800000 */
[----:B-123--:R1:W2:Y:S01]  /*44b0*/  LDS.128 R44, [R111+0x1a400] ;  /* 0x01a400006f2c7984 */ /* 0x00e2a20000000c00 */
[----:B------:R-:W-:Y:S01]  /*44c0*/  IADD3 R68, P3, R75, R96, RZ ;  /* 0x000000604b447210 */ /* 0x000fe20007f7e0ff */
[----:B------:R-:W-:Y:S04]  /*44d0*/  BSSY B3, `(.L_x_1715) ;  /* 0x0000032000037945 */ /* 0x000fe80003800000 */
[----:B------:R-:W-:Y:S01]  /*44e0*/  IMAD.X R73, R70, 0x1, R35, P3 ;  /* 0x0000000146497824 */ /* 0x000fe200018e0623 */
[----:B------:R-:W-:-:S13]  /*44f0*/  ISETP.GE.AND P3, PT, R18, R123, PT ;  /* 0x0000007b1200720c */ /* 0x000fda0003f66270 */
[----:B-1----:R-:W-:Y:S05]  /*4500*/  @P3 BRA `(.L_x_1716) ;  /* 0x0000000000b83947 */ /* 0x002fea0003800000 */
        /* <DEDUP_REMOVED lines=46> */
.L_x_1716:
[----:B------:R-:W-:Y:S05]  /*47f0*/  BSYNC B3 ;  /* 0x0000000000037941 */ /* 0x000fea0003800000 */
.L_x_1715:
[----:B------:R-:W-:Y:S02]  /*4800*/  ULDC.64 UR4, c[0x0][0x2e8] ;  /* 0x0000ba0000047ab9 */ /* 0x000fe40000000a00 */
[----:B------:R-:W-:-:S04]  /*4810*/  LEA R60, P3, R68, UR4, 0x1 ;  /* 0x00000004443c7c11 */ /* 0x000fc8000f8608ff */
[----:B------:R-:W-:-:S05]  /*4820*/  LEA.HI.X R61, R68, UR5, R73, 0x1, P3 ;  /* 0x00000005443d7c11 */ /* 0x000fca00098f0c49 */
[----:B--2---:R4:W-:Y:S04]  /*4830*/  STG.E.128 desc[UR38][R60.64], R44 ;  /* 0x0000002c3c007986 */ /* 0x0049e8000c101d26 */
.L_x_1714:
[----:B------:R-:W-:Y:S05]  /*4840*/  BSYNC B2 ;  /* 0x0000000000027941 */ /* 0x000fea0003800000 */
.L_x_1713:
[----:B------:R-:W-:Y:S05]  /*4850*/  @P1 BRA `(.L_x_1712) ;  /* 0x0000000000e41947 */ /* 0x000fea0003800000 */
[----:B-1234-:R1:W2:Y:S01]  /*4860*/  LDS.128 R44, [R111+0x1e400] ;  /* 0x01e400006f2c7984 */ /* 0x01e2a20000000c00 */
        /* <DEDUP_REMOVED lines=51> */
.L_x_1718:
[----:B------:R-:W-:Y:S05]  /*4ba0*/  BSYNC B2 ;  /* 0x0000000000027941 */ /* 0x000fea0003800000 */
.L_x_1717:
[----:B------:R-:W-:Y:S02]  /*4bb0*/  ULDC.64 UR4, c[0x0][0x2e8] ;  /* 0x0000ba0000047ab9 */ /* 0x000fe40000000a00 */
[----:B------:R-:W-:-:S04]  /*4bc0*/  LEA R56, P3, R64, UR4, 0x1 ;  /* 0x0000000440387c11 */ /* 0x000fc8000f8608ff */
[----:B------:R-:W-:-:S05]  /*4bd0*/  LEA.HI.X R57, R64, UR5, R69, 0x1, P3 ;  /* 0x0000000540397c11 */ /* 0x000fca00098f0c45 */
[----:B--2---:R1:W-:Y:S04]  /*4be0*/  STG.E.128 desc[UR38][R56.64], R44 ;  /* 0x0000002c38007986 */ /* 0x0043e8000c101d26 */
.L_x_1712:
[----:B------:R-:W-:Y:S05]  /*4bf0*/  BSYNC B1 ;  /* 0x0000000000017941 */ /* 0x000fea0003800000 */
.L_x_1711:
[----:B------:R-:W-:Y:S05]  /*4c00*/  @P5 BRA `(.L_x_1719) ;  /* 0x0000003800485947 */ /* 0x000fea0003800000 */
[----:B------:R-:W-:Y:S01]  /*4c10*/  IADD3 R121, P3, P4, R29, R120, R16 ;  /* 0x000000781d797210 */ /* 0x000fe20007c7e010 */
[----:B------:R-:W-:Y:S03]  /*4c20*/  BSSY B1, `(.L_x_1720) ;  /* 0x000003c000017945 */ /* 0x000fe60003800000 */
[----:B------:R-:W-:Y:S01]  /*4c30*/  IADD3.X R122, R31, R122, R17, P3, P4 ;  /* 0x0000007a1f7a7210 */ /* 0x000fe20001fe8411 */
[----:B------:R-:W-:Y:S08]  /*4c40*/  @P2 BRA `(.L_x_1721) ;  /* 0x0000000000e42947 */ /* 0x000ff00003800000 */
[----:B-1234-:R1:W2:Y:S01]  /*4c50*/  LDS.128 R44, [R111+0x1b400] ;  /* 0x01b400006f2c7984 */ /* 0x01e2a20000000c00 */
[----:B------:R-:W-:Y:S01]  /*4c60*/  ISETP.GE.AND P4, PT, R18, R123, PT ;  /* 0x0000007b1200720c */ /* 0x000fe20003f86270 */
[----:B------:R-:W-:Y:S01]  /*4c70*/  BSSY B2, `(.L_x_1722) ;  /* 0x0000031000027945 */ /* 0x000fe20003800000 */
[----:B------:R-:W-:-:S11]  /*4c80*/  IADD3 R60, P3, R121, R96, RZ ;  /* 0x00000060793c7210 */ /* 0x000fd60007f7e0ff */
        /* <DEDUP_REMOVED lines=47> */
.L_x_1723:
[----:B------:R-:W-:Y:S05]  /*4f80*/  BSYNC B2 ;  /* 0x0000000000027941 */ /* 0x000fea0003800000 */
.L_x_1722:
[----:B------:R-:W-:Y:S01]  /*4f90*/  ULDC.64 UR4, c[0x0][0x2e8] ;  /* 0x0000ba0000047ab9 */ /* 0x000fe20000000a00 */
[----:B------:R-:W-:Y:S01]  /*4fa0*/  IMAD.X R53, R122, 0x1, R35, P3 ;  /* 0x000000017a357824 */ /* 0x000fe200018e0623 */
[----:B------:R-:W-:-:S04]  /*4fb0*/  LEA R52, P3, R60, UR4, 0x1 ;  /* 0x000000043c347c11 */ /* 0x000fc8000f8608ff */
[----:B------:R-:W-:-:S05]  /*4fc0*/  LEA.HI.X R53, R60, UR5, R53, 0x1, P3 ;  /* 0x000000053c357c11 */ /* 0x000fca00098f0c35 */
[----:B--2---:R1:W-:Y:S04]  /*4fd0*/  STG.E.128 desc[UR38][R52.64], R44 ;  /* 0x0000002c34007986 */ /* 0x0043e8000c101d26 */
.L_x_1721:
[----:B------:R-:W-:Y:S05]  /*4fe0*/  BSYNC B1 ;  /* 0x0000000000017941 */ /* 0x000fea0003800000 */
.L_x_1720:
[----:B------:R-:W-:Y:S05]  /*4ff0*/  @P1 BRA `(.L_x_1719) ;  /* 0x00000034004c1947 */ /* 0x000fea0003800000 */
        /* <DEDUP_REMOVED lines=51> */
.L_x_1725:
[----:B------:R-:W-:Y:S05]  /*5330*/  BSYNC B1 ;  /* 0x0000000000017941 */ /* 0x000fea0003800000 */
.L_x_1724:
[----:B------:R-:W-:Y:S01]  /*5340*/  ULDC.64 UR4, c[0x0][0x2e8] ;  /* 0x0000ba0000047ab9 */ /* 0x000fe20000000a00 */
[----:B------:R-:W-:Y:S01]  /*5350*/  IMAD.X R49, R122, 0x1, R103, P3 ;  /* 0x000000017a317824 */ /* 0x000fe200018e0667 */
[----:B------:R-:W-:-:S04]  /*5360*/  LEA R48, P3, R56, UR4, 0x1 ;  /* 0x0000000438307c11 */ /* 0x000fc8000f8608ff */
[----:B------:R-:W-:-:S05]  /*5370*/  LEA.HI.X R49, R56, UR5, R49, 0x1, P3 ;  /* 0x0000000538317c11 */ /* 0x000fca00098f0c31 */
[----:B--2---:R1:W-:Y:S01]  /*5380*/  STG.E.128 desc[UR38][R48.64], R44 ;  /* 0x0000002c30007986 */ /* 0x0043e2000c101d26 */
[----:B------:R-:W-:Y:S05]  /*5390*/  BRA `(.L_x_1719) ;  /* 0x0000003000647947 */ /* 0x000fea0003800000 */
.L_x_1683:
[----:B------:R-:W-:Y:S02]  /*53a0*/  ISETP.GE.AND P3, PT, R212, R114, PT ;  /* 0x00000072d400720c */ /* 0x000fe40003f66270 */
[----:B------:R-:W-:Y:S02]  /*53b0*/  CS2R R50, SRZ ;  /* 0x0000000000327805 */ /* 0x000fe4000001ff00 */
[----:B------:R-:W-:-:S13]  /*53c0*/  ISETP.GE.OR P3, PT, R16, R123, P3 ;  /* 0x0000007b1000720c */ /* 0x000fda0001f66670 */
[----:B------:R-:W-:Y:S01]  /*53d0*/  @!P3 IADD3 R46, P0, P4, R90, R78, R14 ;  /* 0x0000004e5a2eb210 */ /* 0x000fe20007c1e00e */
[----:B------:R-:W0:Y:S03]  /*53e0*/  @!P3 LDC.64 R60, c[0x0][0x3e8] ;  /* 0x0000fa00ff3cbb82 */ /* 0x000e260000000a00 */
[----:B------:R-:W-:Y:S02]  /*53f0*/  @!P3 IADD3.X R47, R33, R119, R21, P0, P4 ;  /* 0x00000077212fb210 */ /* 0x000fe400007e8415 */
[----:B------:R-:W-:-:S03]  /*5400*/  @!P3 IADD3 R44, P0, P4, R84, R76, R8 ;  /* 0x0000004c542cb210 */ /* 0x000fc60007c1e008 */
[----:B------:R-:W1:Y:S01]  /*5410*/  @!P3 LDC.64 R62, c[0x0][0x400] ;  /* 0x00010000ff3ebb82 */ /* 0x000e620000000a00 */
        /* <DEDUP_REMOVED lines=11> */
[----:B------:R-:W4:Y:S01]  /*54d0*/  @!P4 LDC.64 R52, c[0x0][0x3e8] ;  /* 0x0000fa00ff34cb82 */ /* 0x000f220000000a00 */
[----:B------:R-:W-:-:S05]  /*54e0*/  @!P4 IADD3 R48, P5, R90, R78, RZ ;  /* 0x0000004e5a30c210 */ /* 0x000fca0007fbe0ff */
[----:B------:R-:W-:Y:S02]  /*54f0*/  @!P4 IMAD.X R49, R119, 0x1, R33, P5 ;  /* 0x000000017731c824 */ /* 0x000fe400028e0621 */
[----:B------:R-:W0:Y:S01]  /*5500*/  @!P4 LDC.64 R54, c[0x0][0x400] ;  /* 0x00010000ff36cb82 */ /* 0x000e220000000a00 */
[----:B----4-:R-:W-:-:S04]  /*5510*/  @!P4 LEA R52, P5, R48, R52, 0x1 ;  /* 0x000000343034c211 */ /* 0x010fc800078a08ff */
[----:B------:R-:W-:Y:S02]  /*5520*/  @!P4 LEA.HI.X R53, R48, R53, R49, 0x1, P5 ;  /* 0x000000353035c211 */ /* 0x000fe400028f0c31 */
[----:B------:R-:W-:-:S05]  /*5530*/  @!P4 IADD3 R48, P5, R84, R76, RZ ;  /* 0x0000004c5430c210 */ /* 0x000fca0007fbe0ff */
[----:B------:R-:W-:Y:S01]  /*5540*/  @!P4 IMAD.X R49, R106, 0x1, R100, P5 ;  /* 0x000000016a31c824 */ /* 0x000fe200028e0664 */
[----:B0-----:R-:W-:-:S04]  /*5550*/  @!P4 LEA R54, P5, R48, R54, 0x1 ;  /* 0x000000363036c211 */ /* 0x001fc800078a08ff */
[----:B------:R-:W-:Y:S02]  /*5560*/  @!P4 LEA.HI.X R55, R48, R55, R49, 0x1, P5 ;  /* 0x000000373037c211 */ /* 0x000fe400028f0c31 */
[----:B------:R-:W-:Y:S02]  /*5570*/  CS2R R48, SRZ ;  /* 0x0000000000307805 */ /* 0x000fe4000001ff00 */
[----:B------:R-:W-:-:S04]  /*5580*/  @!P3 LEA R60, P5, R46, R60, 0x1 ;  /* 0x0000003c2e3cb211 */ /* 0x000fc800078a08ff */
[----:B------:R-:W-:Y:S02]  /*5590*/  @!P3 LEA.HI.X R61, R46, R61, R47, 0x1, P5 ;  /* 0x0000003d2e3db211 */ /* 0x000fe400028f0c2f */
[----:B------:R-:W-:Y:S02]  /*55a0*/  CS2R R46, SRZ ;  /* 0x00000000002e7805 */ /* 0x000fe4000001ff00 */
[C---:B-1----:R-:W-:Y:S01]  /*55b0*/  @!P3 LEA R62, P5, R44.reuse, R62, 0x1 ;  /* 0x0000003e2c3eb211 */ /* 0x042fe200078a08ff */
[----:B------:R0:W5:Y:S03]  /*55c0*/  @!P4 LDG.E.128 R48, desc[UR38][R54.64] ;  /* 0x000000263630c981 */ /* 0x000166000c1e1d00 */
[----:B------:R-:W-:Y:S02]  /*55d0*/  @!P3 LEA.HI.X R63, R44, R63, R45, 0x1, P5 ;  /* 0x0000003f2c3fb211 */ /* 0x000fe400028f0c2d */
[----:B------:R-:W-:-:S02]  /*55e0*/  CS2R R44, SRZ ;  /* 0x00000000002c7805 */ /* 0x000fc4000001ff00 */
[----:B------:R-:W-:Y:S02]  /*55f0*/  CS2R R58, SRZ ;  /* 0x00000000003a7805 */ /* 0x000fe4000001ff00 */
[----:B------:R-:W-:Y:S02]  /*5600*/  CS2R R56, SRZ ;  /* 0x0000000000387805 */ /* 0x000fe4000001ff00 */
[----:B------:R1:W5:Y:S01]  /*5610*/  @!P4 LDG.E.128 R44, desc[UR38][R52.64] ;  /* 0x00000026342cc981 */ /* 0x000362000c1e1d00 */
[----:B0-----:R-:W-:-:S03]  /*5620*/  CS2R R54, SRZ ;  /* 0x0000000000367805 */ /* 0x001fc6000001ff00 */
[----:B------:R0:W5:Y:S01]  /*5630*/  @!P3 LDG.E.128 R56, desc[UR38][R62.64] ;  /* 0x000000263e38b981 */ /* 0x000162000c1e1d00 */
[----:B-1----:R-:W-:-:S06]  /*5640*/  CS2R R52, SRZ ;  /* 0x0000000000347805 */ /* 0x002fcc000001ff00 */
[----:B------:R1:W5:Y:S01]  /*5650*/  @!P3 LDG.E.128 R52, desc[UR38][R60.64] ;  /* 0x000000263c34b981 */ /* 0x000362000c1e1d00 */
[----:B--2---:R-:W-:-:S04]  /*5660*/  @!P0 LEA R68, P3, R66, R68, 0x1 ;  /* 0x0000004442448211 */ /* 0x004fc800078608ff */
[----:B------:R-:W-:Y:S02]  /*5670*/  @!P0 LEA.HI.X R69, R66, R69, R67, 0x1, P3 ;  /* 0x0000004542458211 */ /* 0x000fe400018f0c43 */
[C---:B---3--:R-:W-:Y:S02]  /*5680*/  @!P0 LEA R70, P3, R64.reuse, R70, 0x1 ;  /* 0x0000004640468211 */ /* 0x048fe400078608ff */
[----:B0-----:R-:W-:Y:S02]  /*5690*/  CS2R R62, SRZ ;  /* 0x00000000003e7805 */ /* 0x001fe4000001ff00 */
[----:B------:R-:W-:Y:S02]  /*56a0*/  CS2R R66, SRZ ;  /* 0x0000000000427805 */ /* 0x000fe4000001ff00 */
[----:B-1----:R-:W-:Y:S02]  /*56b0*/  CS2R R60, SRZ ;  /* 0x00000000003c7805 */ /* 0x002fe4000001ff00 */
[----:B------:R-:W-:-:S02]  /*56c0*/  @!P0 LEA.HI.X R71, R64, R71, R65, 0x1, P3 ;  /* 0x0000004740478211 */ /* 0x000fc400018f0c41 */
[----:B------:R-:W-:Y:S02]  /*56d0*/  CS2R R64, SRZ ;  /* 0x0000000000407805 */ /* 0x000fe4000001ff00 */
[----:B------:R0:W5:Y:S04]  /*56e0*/  @!P0 LDG.E.128 R60, desc[UR38][R68.64] ;  /* 0x00000026443c8981 */ /* 0x000168000c1e1d00 */
[----:B------:R1:W5:Y:S01]  /*56f0*/  @!P0 LDG.E.128 R64, desc[UR38][R70.64] ;  /* 0x0000002646408981 */ /* 0x000362000c1e1d00 */
[----:B------:R-:W-:-:S04]  /*5700*/  ISETP.GE.AND P0, PT, R210, R114, PT ;  /* 0x00000072d200720c */ /* 0x000fc80003f06270 */
[CC--:B------:R-:W-:Y:S01]  /*5710*/  ISETP.GE.OR P0, PT, R16.reuse, R123.reuse, P0 ;  /* 0x0000007b1000720c */ /* 0x0c0fe20000706670 */
[----:B------:R-:W-:Y:S01]  /*5720*/  BSSY B1, `(.L_x_1726) ;  /* 0x000001c000017945 */ /* 0x000fe20003800000 */
[----:B------:R-:W-:Y:S02]  /*5730*/  ISETP.GE.AND P3, PT, R16, R123, PT ;  /* 0x0000007b1000720c */ /* 0x000fe40003f66270 */
[----:B0-----:R-:W-:Y:S02]  /*5740*/  CS2R R68, SRZ ;  /* 0x0000000000447805 */ /* 0x001fe4000001ff00 */
[----:B------:R-:W-:Y:S02]  /*5750*/  CS2R R74, SRZ ;  /* 0x00000000004a7805 */ /* 0x000fe4000001ff00 */
[----:B-1----:R-:W-:Y:S02]  /*5760*/  CS2R R70, SRZ ;  /* 0x0000000000467805 */ /* 0x002fe4000001ff00 */
[----:B------:R-:W-:-:S03]  /*5770*/  CS2R R72, SRZ ;  /* 0x0000000000487805 */ /* 0x000fc6000001ff00 */
[----:B------:R-:W-:Y:S05]  /*5780*/  @P0 BRA `(.L_x_1727) ;  /* 0x0000000000540947 */ /* 0x000fea0003800000 */
[----:B------:R-:W0:Y:S01]  /*5790*/  LDC.64 R68, c[0x0][0x3f8] ;  /* 0x0000fe00ff447b82 */ /* 0x000e220000000a00 */
[----:B------:R-:W-:Y:S01]  /*57a0*/  IMAD.MOV.U32 R72, RZ, RZ, R78 ;  /* 0x000000ffff487224 */ /* 0x000fe200078e004e */
[----:B------:R-:W-:Y:S01]  /*57b0*/  ULDC.64 UR4, c[0x0][0x3e8] ;  /* 0x0000fa0000047ab9 */ /* 0x000fe20000000a00 */
[----:B------:R-:W-:Y:S01]  /*57c0*/  IMAD.MOV.U32 R73, RZ, RZ, R119 ;  /* 0x000000ffff497224 */ /* 0x000fe200078e0077 */
[----:B------:R-:W-:Y:S01]  /*57d0*/  ULDC.64 UR6, c[0x0][0x400] ;  /* 0x0001000000067ab9 */ /* 0x000fe20000000a00 */
[----:B------:R-:W-:-:S03]  /*57e0*/  IMAD.MOV.U32 R77, RZ, RZ, R106 ;  /* 0x000000ffff4d7224 */ /* 0x000fc600078e006a */
        /* <DEDUP_REMOVED lines=15> */
.L_x_1727:
[----:B------:R-:W-:Y:S05]  /*58e0*/  BSYNC B1 ;  /* 0x0000000000017941 */ /* 0x000fea0003800000 */
.L_x_1726:
[----:B-----5:R-:W-:Y:S01]  /*58f0*/  IMAD.MOV.U32 R76, RZ, RZ, R70 ;  /* 0x000000ffff4c7224 */ /* 0x020fe200078e0046 */
        /* <DEDUP_REMOVED lines=66> */
.L_x_1728:
[----:B------:R-:W-:Y:S01]  /*5d20*/  IMAD R106, R184, 0x8, R2 ;  /* 0x00000008b86a7824 */ /* 0x000fe200078e0202 */
[----:B------:R-:W-:Y:S01]  /*5d30*/  SHF.L.U32 R119, R192, 0x1f, RZ ;  /* 0x0000001fc0777819 */ /* 0x000fe200000006ff */
[----:B------:R-:W0:Y:S01]  /*5d40*/  LDC R132, c[0x0][0x2f4] ;  /* 0x0000bd00ff847b82 */ /* 0x000e220000000800 */
[----:B------:R-:W-:Y:S01]  /*5d50*/  IMAD.MOV.U32 R121, RZ, RZ, R122 ;  /* 0x000000ffff797224 */ /* 0x000fe200078e007a */
[----:B------:R-:W-:Y:S01]  /*5d60*/  BSSY B1, `(.L_x_1729) ;  /* 0x0000005000017945 */ /* 0x000fe20003800000 */
[----:B------:R-:W1:Y:S05]  /*5d70*/  SYNCS.PHASECHK.TRANS64.TRYWAIT P4, [R106+URZ+0x28890], R119 ;  /* 0x028890776a0075a7 */ /* 0x000e6a000808017f */
[----:B------:R-:W2:Y:S01]  /*5d80*/  LDC.64 R122, c[0x0][0x300] ;  /* 0x0000c000ff7a7b82 */ /* 0x000ea20000000a00 */
[----:B0-----:R-:W-:Y:S01]  /*5d90*/  IMAD.IADD R134, R132, 0x1, -R113 ;  /* 0x0000000184867824 */ /* 0x001fe200078e0a71 */
[----:B-1----:R-:W-:Y:S06]  /*5da0*/  @!P4 BRA `(.L_x_1730) ;  /* 0x00000210001cc947 */ /* 0x002fec0003800000 */
.L_x_2099:
[----:B------:R-:W-:Y:S05]  /*5db0*/  BSYNC B1 ;  /* 0x0000000000017941 */ /* 0x000fea0003800000 */
.L_x_1729:
[----:B------:R-:W-:Y:S01]  /*5dc0*/  ISETP.GE.OR P4, PT, R23, R114, P2 ;  /* 0x000000721700720c */ /* 0x000fe20001786670 */
[----:B------:R-:W-:-:S12]  /*5dd0*/  BSSY B1, `(.L_x_1731) ;  /* 0x0000087000017945 */ /* 0x000fd80003800000 */
[----:B------:R-:W-:Y:S05]  /*5de0*/  @P4 BRA `(.L_x_1732) ;  /* 0x0000000800144947 */ /* 0x000fea0003800000 */
[-C--:B--2---:R-:W-:Y:S01]  /*5df0*/  IMAD R76, R215, R122.reuse, RZ ;  /* 0x0000007ad74c7224 */ /* 0x084fe200078e02ff */
[----:B------:R-:W-:Y:S01]  /*5e00*/  ISETP.NE.AND P6, PT, R0, RZ, PT ;  /* 0x000000ff0000720c */ /* 0x000fe20003fc5270 */
[C---:B------:R-:W-:Y:S01]  /*5e10*/  IMAD.WIDE.U32 R124, R23.reuse, R122, R120 ;  /* 0x0000007a177c7225 */ /* 0x040fe200078e0078 */
[----:B------:R-:W-:Y:S03]  /*5e20*/  BSSY B2, `(.L_x_1733) ;  /* 0x0000076000027945 */ /* 0x000fe60003800000 */
[----:B------:R-:W-:Y:S01]  /*5e30*/  IMAD R77, R23, R123, R76 ;  /* 0x0000007b174d7224 */ /* 0x000fe200078e024c */
[----:B------:R-:W-:Y:S02]  /*5e40*/  SEL R76, R113, R134, !P6 ;  /* 0x00000086714c7207 */ /* 0x000fe40007000000 */
[----:B------:R-:W-:Y:S01]  /*5e50*/  IADD3 R150, P4, P5, R96, R124, R37 ;  /* 0x0000007c60967210 */ /* 0x000fe20007d9e025 */
[----:B------:R-:W-:Y:S01]  /*5e60*/  IMAD.IADD R152, R77, 0x1, R125 ;  /* 0x000000014d987824 */ /* 0x000fe200078e027d */
[----:B------:R-:W-:-:S04]  /*5e70*/  SHF.R.S32.HI R77, RZ, 0x1f, R76 ;  /* 0x0000001fff4d7819 */ /* 0x000fc8000001144c */
[----:B------:R-:W-:Y:S02]  /*5e80*/  LEA.HI R76, R77, R76, RZ, 0x4 ;  /* 0x0000004c4d4c7211 */ /* 0x000fe400078f20ff */
[----:B------:R-:W-:Y:S02]  /*5e90*/  IADD3.X R151, R35, R152, R102, P4, P5 ;  /* 0x0000009823977210 */ /* 0x000fe400027ea466 */
[----:B------:R-:W-:-:S04]  /*5ea0*/  LEA.HI.SX32 R76, R76, R101, 0x1c ;  /* 0x000000654c4c7211 */ /* 0x000fc800078fe2ff */
[----:B------:R-:W-:Y:S01]  /*5eb0*/  SHF.R.S32.HI R77, RZ, 0x1f, R76 ;  /* 0x0000001fff4d7819 */ /* 0x000fe2000001144c */
[----:B------:R-:W-:-:S03]  /*5ec0*/  IMAD.SHL.U32 R153, R76, 0x8, RZ ;  /* 0x000000084c997824 */ /* 0x000fc600078e00ff */
[----:B------:R-:W-:Y:S02]  /*5ed0*/  LEA.HI R77, R77, R76, RZ, 0x3 ;  /* 0x0000004c4d4d7211 */ /* 0x000fe400078f18ff */
[----:B------:R-:W-:-:S03]  /*5ee0*/  LOP3.LUT R76, R153, 0x38, RZ, 0xc0, !PT ;  /* 0x00000038994c7812 */ /* 0x000fc600078ec0ff */
[----:B------:R-:W-:Y:S01]  /*5ef0*/  IMAD.SHL.U32 R77, R77, 0x400, RZ ;  /* 0x000004004d4d7824 */ /* 0x000fe200078e00ff */
[----:B------:R-:W-:-:S04]  /*5f00*/  LOP3.LUT R76, R76, 0x1c0, R225, 0xf8, !PT ;  /* 0x000001c04c4c7812 */ /* 0x000fc800078ef8e1 */
[----:B------:R-:W-:Y:S02]  /*5f10*/  LOP3.LUT R77, R77, 0x7fffe000, RZ, 0xc0, !PT ;  /* 0x7fffe0004d4d7812 */ /* 0x000fe400078ec0ff */
[----:B------:R-:W-:-:S04]  /*5f20*/  LOP3.LUT R76, R76, R203, RZ, 0x3c, !PT ;  /* 0x000000cb4c4c7212 */ /* 0x000fc800078e3cff */
[----:B------:R-:W-:Y:S01]  /*5f30*/  IADD3 R79, R76, R77, R204 ;  /* 0x0000004d4c4f7210 */ /* 0x000fe20007ffe0cc */
[----:B------:R-:W-:-:S04]  /*5f40*/  IMAD R77, R184, 0x4000, R112 ;  /* 0x00004000b84d7824 */ /* 0x000fc800078e0270 */
[----:B------:R-:W-:Y:S02]  /*5f50*/  IMAD R79, R184, 0x4000, R79 ;  /* 0x00004000b84f7824 */ /* 0x000fe400078e024f */
[--C-:B------:R-:W-:Y:S02]  /*5f60*/  IMAD R77, R77, 0x2, R2.reuse ;  /* 0x000000024d4d7824 */ /* 0x100fe400078e0202 */
[----:B------:R-:W-:-:S04]  /*5f70*/  IMAD R80, R79, 0x2, R2 ;  /* 0x000000024f507824 */ /* 0x000fc800078e0202 */
[----:B------:R-:W1:Y:S04]  /*5f80*/  LDS.128 R76, [R77+0x18400] ;  /* 0x018400004d4c7984 */ /* 0x000e680000000c00 */
[----:B------:R-:W2:Y:S01]  /*5f90*/  LDS.128 R80, [R80+0x18400] ;  /* 0x0184000050507984 */ /* 0x000ea20000000c00 */
[----:B------:R-:W-:Y:S05]  /*5fa0*/  @P3 BRA `(.L_x_1734) ;  /* 0x0000000400743947 */ /* 0x000fea0003800000 */
[----:B------:R-:W-:Y:S01]  /*5fb0*/  SHF.R.U32.HI R174, RZ, 0x10, R49 ;  /* 0x00000010ffae7819 */ /* 0x000fe20000011631 */
[----:B--2---:R-:W-:Y:S01]  /*5fc0*/  IMAD.U32 R169, R81, 0x10000, RZ ;  /* 0x0001000051a97824 */ /* 0x004fe200078e00ff */
[----:B------:R-:W-:Y:S02]  /*5fd0*/  SHF.R.U32.HI R172, RZ, 0x10, R45 ;  /* 0x00000010ffac7819 */ /* 0x000fe4000001162d */
[----:B------:R-:W-:Y:S02]  /*5fe0*/  PRMT R173, R173, 0x5410, R174 ;  /* 0x00005410adad7816 */ /* 0x000fe400000000ae */
[----:B------:R-:W-:Y:S01]  /*5ff0*/  SHF.R.U64 R163, R48, 0x10, R49 ;  /* 0x0000001030a37819 */ /* 0x000fe20000001231 */
[----:B------:R-:W-:Y:S01]  /*6000*/  IMAD.U32 R49, R82, 0x10000, RZ ;  /* 0x0001000052317824 */ /* 0x000fe200078e00ff */
[----:B------:R-:W-:Y:S01]  /*6010*/  PRMT R172, R137, 0x5432, R172 ;  /* 0x0000543289ac7816 */ /* 0x000fe200000000ac */
[----:B------:R-:W-:Y:S01]  /*6020*/  IMAD.U32 R174, R173, 0x10000, RZ ;  /* 0x00010000adae7824 */ /* 0x000fe200078e00ff */
[----:B------:R-:W-:Y:S01]  /*6030*/  SHF.R.U32.HI R168, RZ, 0x10, R51 ;  /* 0x00000010ffa87819 */ /* 0x000fe20000011633 */
[----:B-1----:R-:W-:Y:S01]  /*6040*/  IMAD.U32 R48, R78, 0x10000, RZ ;  /* 0x000100004e307824 */ /* 0x002fe200078e00ff */
[----:B------:R-:W-:Y:S01]  /*6050*/  PRMT R163, R170, 0x5410, R163 ;  /* 0x00005410aaa37816 */ /* 0x000fe200000000a3 */
[----:B------:R-:W-:Y:S01]  /*6060*/  IMAD.U32 R170, R172, 0x10000, RZ ;  /* 0x00010000acaa7824 */ /* 0x000fe200078e00ff */
[----:B------:R-:W-:Y:S01]  /*6070*/  SHF.R.U32.HI R167, RZ, 0x10, R47 ;  /* 0x00000010ffa77819 */ /* 0x000fe2000001162f */
[----:B------:R-:W-:Y:S01]  /*6080*/  FMUL.FTZ R176, R169, R174 ;  /* 0x000000aea9b07220 */ /* 0x000fe20000410000 */
[----:B------:R-:W-:Y:S01]  /*6090*/  LOP3.LUT R81, R81, 0xffff0000, RZ, 0xc0, !PT ;  /* 0xffff000051517812 */ /* 0x000fe200078ec0ff */
[----:B------:R-:W-:Y:S01]  /*60a0*/  FMUL.FTZ R178, R169, R170 ;  /* 0x000000aaa9b27220 */ /* 0x000fe20000410000 */
[----:B------:R-:W-:-:S02]  /*60b0*/  LOP3.LUT R173, R173, 0xffff0000, RZ, 0xc0, !PT ;  /* 0xffff0000adad7812 */ /* 0x000fc400078ec0ff */
[----:B------:R-:W-:Y:S02]  /*60c0*/  PRMT R165, R165, 0x5410, R168 ;  /* 0x00005410a5a57816 */ /* 0x000fe400000000a8 */
[----:B------:R-:W-:Y:S01]  /*60d0*/  SHF.R.U64 R164, R46, 0x10, R47 ;  /* 0x000000102ea47819 */ /* 0x000fe2000000122f */
[----:B------:R-:W-:Y:S01]  /*60e0*/  FMUL.FTZ R169, R81, R173 ;  /* 0x000000ad51a97220 */ /* 0x000fe20000410000 */
[----:B------:R-:W-:Y:S01]  /*60f0*/  SHF.R.U64 R166, R50, 0x10, R51 ;  /* 0x0000001032a67819 */ /* 0x000fe20000001233 */
[----:B------:R-:W-:Y:S01]  /*6100*/  IMAD.U32 R51, R77, 0x10000, RZ ;  /* 0x000100004d337824 */ /* 0x000fe200078e00ff */
[----:B------:R-:W-:Y:S01]  /*6110*/  LOP3.LUT R168, R172, 0xffff0000, RZ, 0xc0, !PT ;  /* 0xffff0000aca87812 */ /* 0x000fe200078ec0ff */
[----:B------:R-:W-:Y:S01]  /*6120*/  IMAD.U32 R172, R165, 0x10000, RZ ;  /* 0x00010000a5ac7824 */ /* 0x000fe200078e00ff */
[----:B------:R-:W-:Y:S01]  /*6130*/  LOP3.LUT R46, R77, 0xffff0000, RZ, 0xc0, !PT ;  /* 0xffff00004d2e7812 */ /* 0x000fe200078ec0ff */
[----:B------:R-:W-:Y:S01]  /*6140*/  IMAD.U32 R77, R79, 0x10000, RZ ;  /* 0x000100004f4d7824 */ /* 0x000fe200078e00ff */
[----:B------:R-:W-:Y:S01]  /*6150*/  PRMT R167, R171, 0x5410, R167 ;  /* 0x00005410aba77816 */ /* 0x000fe200000000a7 */
[----:B------:R-:W-:Y:S01]  /*6160*/  FMUL.FTZ R81, R81, R168 ;  /* 0x000000a851517220 */ /* 0x000fe20000410000 */
[----:B------:R-:W-:Y:S01]  /*6170*/  LOP3.LUT R47, R79, 0xffff0000, RZ, 0xc0, !PT ;  /* 0xffff00004f2f7812 */ /* 0x000fe200078ec0ff */
[C---:B------:R-:W-:Y:S01]  /*6180*/  IMAD.U32 R79, R83.reuse, 0x10000, RZ ;  /* 0x00010000534f7824 */ /* 0x040fe200078e00ff */
[----:B------:R-:W-:Y:S01]  /*6190*/  LOP3.LUT R50, R83, 0xffff0000, RZ, 0xc0, !PT ;  /* 0xffff000053327812 */ /* 0x000fe200078ec0ff */
[C---:B------:R-:W-:Y:S01]  /*61a0*/  FFMA.FTZ R83, R51.reuse, R170, -R176 ;  /* 0x000000aa33537223 */ /* 0x040fe200000108b0 */
[----:B------:R-:W-:Y:S01]  /*61b0*/  FFMA.FTZ R51, R51, R174, R178 ;  /* 0x000000ae33337223 */ /* 0x000fe200000100b2 */
[----:B------:R-:W-:-:S02]  /*61c0*/  IMAD.U32 R170, R167, 0x10000, RZ ;  /* 0x00010000a7aa7824 */ /* 0x000fc400078e00ff */
[----:B------:R-:W-:Y:S01]  /*61d0*/  FFMA.FTZ R168, R46, R168, -R169 ;  /* 0x000000a82ea87223 */ /* 0x000fe200000108a9 */
[----:B------:R-:W-:Y:S01]  /*61e0*/  SHF.R.U64 R162, R44, 0x10, R45 ;  /* 0x000000102ca27819 */ /* 0x000fe2000000122d */
[----:B------:R-:W-:Y:S01]  /*61f0*/  FMUL.FTZ R174, R79, R172 ;  /* 0x000000ac4fae7220 */ /* 0x000fe20000410000 */
[----:B------:R-:W-:Y:S01]  /*6200*/  LOP3.LUT R169, R165, 0xffff0000, RZ, 0xc0, !PT ;  /* 0xffff0000a5a97812 */ /* 0x000fe200078ec0ff */
[-C--:B------:R-:W-:Y:S01]  /*6210*/  FMUL.FTZ R165, R79, R170.reuse ;  /* 0x000000aa4fa57220 */ /* 0x080fe20000410000 */
[----:B------:R-:W-:Y:S01]  /*6220*/  LOP3.LUT R167, R167, 0xffff0000, RZ, 0xc0, !PT ;  /* 0xffff0000a7a77812 */ /* 0x000fe200078ec0ff */
[C---:B------:R-:W-:Y:S01]  /*6230*/  FFMA.FTZ R79, R77.reuse, R170, -R174 ;  /* 0x000000aa4d4f7223 */ /* 0x040fe200000108ae */
[----:B------:R-:W-:Y:S01]  /*6240*/  PRMT R162, R136, 0x5432, R162 ;  /* 0x0000543288a27816 */ /* 0x000fe200000000a2 */
[----:B------:R-:W-:Y:S01]  /*6250*/  FMUL.FTZ R170, R50, R169 ;  /* 0x000000a932aa7220 */ /* 0x000fe20000410000 */
[----:B------:R-:W-:Y:S01]  /*6260*/  FFMA.FTZ R77, R77, R172, R165 ;  /* 0x000000ac4d4d7223 */ /* 0x000fe200000100a5 */
[----:B------:R-:W-:Y:S01]  /*6270*/  FFMA.FTZ R46, R46, R173, R81 ;  /* 0x000000ad2e2e7223 */ /* 0x000fe20000010051 */
[----:B------:R-:W-:Y:S01]  /*6280*/  FMUL.FTZ R172, R50, R167 ;  /* 0x000000a732ac7220 */ /* 0x000fe20000410000 */
[----:B------:R-:W-:-:S02]  /*6290*/  IMAD.U32 R45, R80, 0x10000, RZ ;  /* 0x00010000502d7824 */ /* 0x000fc400078e00ff */
[----:B------:R-:W-:Y:S01]  /*62a0*/  FFMA.FTZ R50, R47, R167, -R170 ;  /* 0x000000a72f327223 */ /* 0x000fe200000108aa */
[----:B------:R-:W-:Y:S01]  /*62b0*/  IMAD.U32 R81, R162, 0x10000, RZ ;  /* 0x00010000a2517824 */ /* 0x000fe200078e00ff */
[----:B------:R-:W-:Y:S01]  /*62c0*/  LOP3.LUT R80, R80, 0xffff0000, RZ, 0xc0, !PT ;  /* 0xffff000050507812 */ /* 0x000fe200078ec0ff */
[C---:B------:R-:W-:Y:S01]  /*62d0*/  IMAD.U32 R165, R163.reuse, 0x10000, RZ ;  /* 0x00010000a3a57824 */ /* 0x040fe200078e00ff */
[----:B------:R-:W-:Y:S01]  /*62e0*/  LOP3.LUT R167, R163, 0xffff0000, RZ, 0xc0, !PT ;  /* 0xffff0000a3a77812 */ /* 0x000fe200078ec0ff */
[----:B------:R-:W-:Y:S01]  /*62f0*/  IMAD.U32 R44, R76, 0x10000, RZ ;  /* 0x000100004c2c7824 */ /* 0x000fe200078e00ff */
[----:B------:R-:W-:Y:S01]  /*6300*/  LOP3.LUT R163, R162, 0xffff0000, RZ, 0xc0, !PT ;  /* 0xffff0000a2a37812 */ /* 0x000fe200078ec0ff */
[C---:B------:R-:W-:Y:S01]  /*6310*/  FMUL.FTZ R162, R45.reuse, R81 ;  /* 0x000000512da27220 */ /* 0x040fe20000410000 */
[----:B------:R-:W-:Y:S01]  /*6320*/  LOP3.LUT R76, R76, 0xffff0000, RZ, 0xc0, !PT ;  /* 0xffff00004c4c7812 */ /* 0x000fe200078ec0ff */
[----:B------:R-:W-:Y:S01]  /*6330*/  FMUL.FTZ R171, R45, R165 ;  /* 0x000000a52dab7220 */ /* 0x000fe20000410000 */
[----:B------:R-:W-:Y:S01]  /*6340*/  PRMT R164, R135, 0x5432, R164 ;  /* 0x0000543287a47816 */ /* 0x000fe200000000a4 */
[----:B------:R-:W-:Y:S01]  /*6350*/  FMUL.FTZ R45, R80, R167 ;  /* 0x000000a7502d7220 */ /* 0x000fe20000410000 */
[----:B------:R-:W-:Y:S01]  /*6360*/  PRMT R166, R133, 0x5432, R166 ;  /* 0x0000543285a67816 */ /* 0x000fe200000000a6 */
[C---:B------:R-:W-:Y:S01]  /*6370*/  FFMA.FTZ R162, R44.reuse, R165, R162 ;  /* 0x000000a52ca27223 */ /* 0x040fe200000100a2 */
[----:B------:R-:W-:Y:S01]  /*6380*/  FFMA.FTZ R172, R47, R169, R172 ;  /* 0x000000a92fac7223 */ /* 0x000fe200000100ac */
[----:B------:R-:W-:Y:S01]  /*6390*/  FFMA.FTZ R171, R44, R81, -R171 ;  /* 0x000000512cab7223 */ /* 0x000fe200000108ab */
[-C--:B------:R-:W-:Y:S01]  /*63a0*/  FMUL.FTZ R165, R80, R163.reuse ;  /* 0x000000a350a57220 */ /* 0x080fe20000410000 */
[----:B------:R-:W-:Y:S01]  /*63b0*/  LOP3.LUT R82, R82, 0xffff0000, RZ, 0xc0, !PT ;  /* 0xffff000052527812 */ /* 0x000fe200078ec0ff */
[----:B------:R-:W-:Y:S01]  /*63c0*/  FFMA.FTZ R80, R76, R163, -R45 ;  /* 0x000000a34c507223 */ /* 0x000fe2000001082d */
[C---:B------:R-:W-:Y:S01]  /*63d0*/  IMAD.U32 R47, R166.reuse, 0x10000, RZ ;  /* 0x00010000a62f7824 */ /* 0x040fe200078e00ff */
[----:B------:R-:W-:Y:S01]  /*63e0*/  LOP3.LUT R81, R166, 0xffff0000, RZ, 0xc0, !PT ;  /* 0xffff0000a6517812 */ /* 0x000fe200078ec0ff */
[C---:B------:R-:W-:Y:S01]  /*63f0*/  IMAD.U32 R44, R164.reuse, 0x10000, RZ ;  /* 0x00010000a42c7824 */ /* 0x040fe200078e00ff */
[----:B------:R-:W-:Y:S01]  /*6400*/  LOP3.LUT R45, R164, 0xffff0000, RZ, 0xc0, !PT ;  /* 0xffff0000a42d7812 */ /* 0x000fe200078ec0ff */
[----:B------:R-:W-:Y:S01]  /*6410*/  FFMA.FTZ R165, R76, R167, R165 ;  /* 0x000000a74ca57223 */ /* 0x000fe200000100a5 */
[C---:B------:R-:W-:Y:S01]  /*6420*/  FMUL.FTZ R163, R49.reuse, R47 ;  /* 0x0000002f31a37220 */ /* 0x040fe20000410000 */
[-C--:B------:R-:W-:Y:S01]  /*6430*/  FMUL.FTZ R76, R49, R44.reuse ;  /* 0x0000002c314c7220 */ /* 0x080fe20000410000 */
[----:B------:R-:W-:Y:S01]  /*6440*/  LOP3.LUT R78, R78, 0xffff0000, RZ, 0xc0, !PT ;  /* 0xffff00004e4e7812 */ /* 0x000fe200078ec0ff */
[C---:B------:R-:W-:Y:S01]  /*6450*/  FMUL.FTZ R49, R82.reuse, R81 ;  /* 0x0000005152317220 */ /* 0x040fe20000410000 */
[----:B------:R-:W-:Y:S01]  /*6460*/  FMUL.FTZ R82, R82, R45 ;  /* 0x0000002d52527220 */ /* 0x000fe20000410000 */
[C---:B------:R-:W-:Y:S01]  /*6470*/  FFMA.FTZ R76, R48.reuse, R47, R76 ;  /* 0x0000002f304c7223 */ /* 0x040fe2000001004c */
[----:B------:R-:W-:Y:S01]  /*6480*/  FFMA.FTZ R163, R48, R44, -R163 ;  /* 0x0000002c30a37223 */ /* 0x000fe200000108a3 */
        /* <DEDUP_REMOVED lines=12> */
[----:B------:R-:W-:Y:S01]  /*6550*/  IMAD.MOV.U32 R82, RZ, RZ, R45 ;  /* 0x000000ffff527224 */ /* 0x000fe200078e002d */
[----:B------:R-:W-:Y:S01]  /*6560*/  F2FP.BF16.F32.PACK_AB R78, R44, R163 ;  /* 0x000000a32c4e723e */ /* 0x000fe200000010ff */
[----:B------:R-:W-:-:S07]  /*6570*/  IMAD.MOV.U32 R83, RZ, RZ, R172 ;  /* 0x000000ffff537224 */ /* 0x000fce00078e00ac */
.L_x_1734:
[----:B------:R-:W-:Y:S05]  /*6580*/  BSYNC B2 ;  /* 0x0000000000027941 */ /* 0x000fea0003800000 */
.L_x_1733:
[----:B------:R-:W-:Y:S01]  /*6590*/  ISETP.GE.AND P4, PT, R153, R132, PT ;  /* 0x000000849900720c */ /* 0x000fe20003f86270 */
[----:B------:R-:W-:-:S12]  /*65a0*/  ULDC.64 UR4, c[0x0][0x2e8] ;  /* 0x0000ba0000047ab9 */ /* 0x000fd80000000a00 */
[--C-:B------:R-:W-:Y:S02]  /*65b0*/  @!P4 SHF.R.S32.HI R44, RZ, 0x1f, R153.reuse ;  /* 0x0000001fff2cc819 */ /* 0x100fe40000011499 */
[----:B------:R-:W-:-:S04]  /*65c0*/  @!P4 IADD3 R124, P5, P6, R96, R124, R153 ;  /* 0x0000007c607cc210 */ /* 0x000fc80007ebe099 */
[----:B------:R-:W-:Y:S02]  /*65d0*/  @!P4 IADD3.X R47, R35, R152, R44, P5, P6 ;  /* 0x00000098232fc210 */ /* 0x000fe40002fec42c */
[----:B------:R-:W-:-:S04]  /*65e0*/  LEA R44, P5, R150, UR4, 0x1 ;  /* 0x00000004962c7c11 */ /* 0x000fc8000f8a08ff */
[----:B------:R-:W-:Y:S02]  /*65f0*/  LEA.HI.X R45, R150, UR5, R151, 0x1, P5 ;  /* 0x00000005962d7c11 */ /* 0x000fe4000a8f0c97 */
[----:B------:R-:W-:-:S03]  /*6600*/  @!P4 LEA R46, P5, R124, UR4, 0x1 ;  /* 0x000000047c2ecc11 */ /* 0x000fc6000f8a08ff */
[----:B-1----:R1:W-:Y:S01]  /*6610*/  STG.E.128 desc[UR38][R44.64], R76 ;  /* 0x0000004c2c007986 */ /* 0x0023e2000c101d26 */
[----:B------:R-:W-:-:S05]  /*6620*/  @!P4 LEA.HI.X R47, R124, UR5, R47, 0x1, P5 ;  /* 0x000000057c2fcc11 */ /* 0x000fca000a8f0c2f */
[----:B--2---:R1:W-:Y:S04]  /*6630*/  @!P4 STG.E.128 desc[UR38][R46.64], R80 ;  /* 0x000000502e00c986 */ /* 0x0043e8000c101d26 */
.L_x_1732:
[----:B------:R-:W-:Y:S05]  /*6640*/  BSYNC B1 ;  /* 0x0000000000017941 */ /* 0x000fea0003800000 */
.L_x_1731:
[----:B------:R-:W-:Y:S01]  /*6650*/  ISETP.GE.OR P4, PT, R212, R114, P2 ;  /* 0x00000072d400720c */ /* 0x000fe20001786670 */
[----:B------:R-:W-:-:S12]  /*6660*/  BSSY B1, `(.L_x_1735) ;  /* 0x0000082000017945 */ /* 0x000fd80003800000 */
[----:B------:R-:W-:Y:S05]  /*6670*/  @P4 BRA `(.L_x_1736) ;  /* 0x0000000800004947 */ /* 0x000fea0003800000 */
[-C--:B-12---:R-:W-:Y:S01]  /*6680*/  IMAD R44, R118, R122.reuse, RZ ;  /* 0x0000007a762c7224 */ /* 0x086fe200078e02ff */
        /* <DEDUP_REMOVED lines=14> */
[----:B------:R-:W-:-:S03]  /*6770*/  LOP3.LUT R45, R199, 0x38, R81, 0xf8, !PT ;  /* 0x00000038c72d7812 */ /* 0x000fc600078ef851 */
[----:B------:R-:W-:Y:S01]  /*6780*/  IMAD.SHL.U32 R44, R44, 0x400, RZ ;  /* 0x000004002c2c7824 */ /* 0x000fe200078e00ff */
[----:B------:R-:W-:-:S04]  /*6790*/  LOP3.LUT R45, R45, R228, RZ, 0x3c, !PT ;  /* 0x000000e42d2d7212 */ /* 0x000fc800078e3cff */
[----:B------:R-:W-:-:S04]  /*67a0*/  LOP3.LUT R44, R44, 0x7fffe000, RZ, 0xc0, !PT ;  /* 0x7fffe0002c2c7812 */ /* 0x000fc800078ec0ff */
        /* <DEDUP_REMOVED lines=12> */
[----:B------:R-:W-:Y:S02]  /*6870*/  PRMT R154, R154, 0x5410, R151 ;  /* 0x000054109a9a7816 */ /* 0x000fe40000000097 */
[--C-:B------:R-:W-:Y:S02]  /*6880*/  SHF.R.U64 R152, R54, 0x10, R55.reuse ;  /* 0x0000001036987819 */ /* 0x100fe40000001237 */
[----:B------:R-:W-:-:S02]  /*6890*/  SHF.R.U32.HI R153, RZ, 0x10, R55 ;  /* 0x00000010ff997819 */ /* 0x000fc40000011637 */
[--C-:B------:R-:W-:Y:S01]  /*68a0*/  SHF.R.U64 R124, R58, 0x10, R59.reuse ;  /* 0x000000103a7c7819 */ /* 0x100fe2000000123b */
[----:B-1----:R-:W-:Y:S01]  /*68b0*/  IMAD.U32 R58, R45, 0x10000, RZ ;  /* 0x000100002d3a7824 */ /* 0x002fe200078e00ff */
[----:B------:R-:W-:Y:S01]  /*68c0*/  SHF.R.U32.HI R125, RZ, 0x10, R59 ;  /* 0x00000010ff7d7819 */ /* 0x000fe2000001163b */
[C---:B------:R-:W-:Y:S01]  /*68d0*/  IMAD.U32 R59, R49.reuse, 0x10000, RZ ;  /* 0x00010000313b7824 */ /* 0x040fe200078e00ff */
[----:B------:R-:W-:Y:S01]  /*68e0*/  LOP3.LUT R82, R49, 0xffff0000, RZ, 0xc0, !PT ;  /* 0xffff000031527812 */ /* 0x000fe200078ec0ff */
[----:B------:R-:W-:Y:S01]  /*68f0*/  IMAD.U32 R49, R158, 0x10000, RZ ;  /* 0x000100009e317824 */ /* 0x000fe200078e00ff */
[----:B------:R-:W-:Y:S01]  /*6900*/  LOP3.LUT R55, R51, 0xffff0000, RZ, 0xc0, !PT ;  /* 0xffff000033377812 */ /* 0x000fe200078ec0ff */
[----:B------:R-:W-:Y:S01]  /*6910*/  IMAD.U32 R51, R154, 0x10000, RZ ;  /* 0x000100009a337824 */ /* 0x000fe200078e00ff */
[----:B------:R-:W-:Y:S01]  /*6920*/  PRMT R160, R160, 0x5410, R153 ;  /* 0x00005410a0a07816 */ /* 0x000fe20000000099 */
[C---:B------:R-:W-:Y:S01]  /*6930*/  FMUL.FTZ R153, R59.reuse, R49 ;  /* 0x000000313b997220 */ /* 0x040fe20000410000 */
[----:B------:R-:W-:Y:S01]  /*6940*/  PRMT R156, R156, 0x5410, R125 ;  /* 0x000054109c9c7816 */ /* 0x000fe2000000007d */
[-C--:B------:R-:W-:Y:S01]  /*6950*/  FMUL.FTZ R151, R59, R51.reuse ;  /* 0x000000333b977220 */ /* 0x080fe20000410000 */
[----:B------:R-:W-:Y:S01]  /*6960*/  PRMT R157, R157, 0x5410, R124 ;  /* 0x000054109d9d7816 */ /* 0x000fe2000000007c */
[----:B------:R-:W-:Y:S01]  /*6970*/  FFMA.FTZ R51, R58, R51, R153 ;  /* 0x000000333a337223 */ /* 0x000fe20000010099 */
[----:B------:R-:W-:Y:S01]  /*6980*/  LOP3.LUT R125, R154, 0xffff0000, RZ, 0xc0, !PT ;  /* 0xffff00009a7d7812 */ /* 0x000fe200078ec0ff */
[----:B------:R-:W-:Y:S01]  /*6990*/  FFMA.FTZ R49, R58, R49, -R151 ;  /* 0x000000313a317223 */ /* 0x000fe20000010897 */
[----:B------:R-:W-:Y:S01]  /*69a0*/  LOP3.LUT R59, R158, 0xffff0000, RZ, 0xc0, !PT ;  /* 0xffff00009e3b7812 */ /* 0x000fe200078ec0ff */
[----:B------:R-:W-:Y:S01]  /*69b0*/  IMAD.U32 R124, R156, 0x10000, RZ ;  /* 0x000100009c7c7824 */ /* 0x000fe200078e00ff */
[----:B------:R-:W-:Y:S01]  /*69c0*/  SHF.R.U64 R162, R52, 0x10, R53 ;  /* 0x0000001034a27819 */ /* 0x000fe20000001235 */
[----:B------:R-:W-:Y:S01]  /*69d0*/  IMAD.U32 R58, R160, 0x10000, RZ ;  /* 0x00010000a03a7824 */ /* 0x000fe200078e00ff */
[----:B------:R-:W-:Y:S01]  /*69e0*/  SHF.R.U64 R150, R56, 0x10, R57 ;  /* 0x0000001038967819 */ /* 0x000fe20000001239 */
[----:B------:R-:W-:Y:S01]  /*69f0*/  IMAD.U32 R57, R47, 0x10000, RZ ;  /* 0x000100002f397824 */ /* 0x000fe200078e00ff */
[----:B------:R-:W-:Y:S01]  /*6a00*/  PRMT R161, R161, 0x5410, R152 ;  /* 0x00005410a1a17816 */ /* 0x000fe20000000098 */
[----:B------:R-:W-:Y:S01]  /*6a10*/  FMUL.FTZ R152, R83, R124 ;  /* 0x0000007c53987220 */ /* 0x000fe20000410000 */
[----:B------:R-:W-:Y:S01]  /*6a20*/  LOP3.LUT R56, R45, 0xffff0000, RZ, 0xc0, !PT ;  /* 0xffff00002d387812 */ /* 0x000fe200078ec0ff */
[C---:B------:R-:W-:Y:S01]  /*6a30*/  FMUL.FTZ R151, R82.reuse, R125 ;  /* 0x0000007d52977220 */ /* 0x040fe20000410000 */
[----:B------:R-:W-:Y:S01]  /*6a40*/  PRMT R159, R159, 0x5410, R162 ;  /* 0x000054109f9f7816 */ /* 0x000fe200000000a2 */
[-C--:B------:R-:W-:Y:S01]  /*6a50*/  FMUL.FTZ R153, R82, R59.reuse ;  /* 0x0000003b52997220 */ /* 0x080fe20000410000 */
[----:B------:R-:W-:Y:S01]  /*6a60*/  PRMT R155, R155, 0x5410, R150 ;  /* 0x000054109b9b7816 */ /* 0x000fe20000000096 */
[-C--:B------:R-:W-:Y:S01]  /*6a70*/  FMUL.FTZ R83, R83, R58.reuse ;  /* 0x0000003a53537220 */ /* 0x080fe20000410000 */
[----:B------:R-:W-:Y:S01]  /*6a80*/  LOP3.LUT R156, R156, 0xffff0000, RZ, 0xc0, !PT ;  /* 0xffff00009c9c7812 */ /* 0x000fe200078ec0ff */
[----:B------:R-:W-:Y:S01]  /*6a90*/  FFMA.FTZ R82, R56, R59, -R151 ;  /* 0x0000003b38527223 */ /* 0x000fe20000010897 */
[----:B------:R-:W-:Y:S01]  /*6aa0*/  LOP3.LUT R160, R160, 0xffff0000, RZ, 0xc0, !PT ;  /* 0xffff0000a0a07812 */ /* 0x000fe200078ec0ff */
[----:B------:R-:W-:Y:S01]  /*6ab0*/  FFMA.FTZ R150, R56, R125, R153 ;  /* 0x0000007d38967223 */ /* 0x000fe20000010099 */
[C---:B------:R-:W-:Y:S01]  /*6ac0*/  FFMA.FTZ R152, R57.reuse, R58, -R152 ;  /* 0x0000003a39987223 */ /* 0x040fe20000010898 */
[----:B------:R-:W-:Y:S01]  /*6ad0*/  FFMA.FTZ R83, R57, R124, R83 ;  /* 0x0000007c39537223 */ /* 0x000fe20000010053 */
[----:B------:R-:W-:-:S02]  /*6ae0*/  IMAD.U32 R53, R48, 0x10000, RZ ;  /* 0x0001000030357824 */ /* 0x000fc400078e00ff */
[----:B------:R-:W-:Y:S01]  /*6af0*/  FMUL.FTZ R59, R55, R156 ;  /* 0x0000009c373b7220 */ /* 0x000fe20000410000 */
[----:B------:R-:W-:Y:S02]  /*6b00*/  IMAD.U32 R56, R159, 0x10000, RZ ;  /* 0x000100009f387824 */ /* 0x000fe400078e00ff */
[----:B------:R-:W-:Y:S01]  /*6b10*/  FMUL.FTZ R125, R55, R160 ;  /* 0x000000a0377d7220 */ /* 0x000fe20000410000 */
[C---:B------:R-:W-:Y:S01]  /*6b20*/  IMAD.U32 R57, R155.reuse, 0x10000, RZ ;  /* 0x000100009b397824 */ /* 0x040fe200078e00ff */
[----:B------:R-:W-:Y:S01]  /*6b30*/  LOP3.LUT R48, R48, 0xffff0000, RZ, 0xc0, !PT ;  /* 0xffff000030307812 */ /* 0x000fe200078ec0ff */
[----:B------:R-:W-:Y:S01]  /*6b40*/  IMAD.U32 R52, R44, 0x10000, RZ ;  /* 0x000100002c347824 */ /* 0x000fe200078e00ff */
[----:B------:R-:W-:Y:S01]  /*6b50*/  LOP3.LUT R155, R155, 0xffff0000, RZ, 0xc0, !PT ;  /* 0xffff00009b9b7812 */ /* 0x000fe200078ec0ff */
[-C--:B------:R-:W-:Y:S01]  /*6b60*/  FMUL.FTZ R55, R53, R57.reuse ;  /* 0x0000003935377220 */ /* 0x080fe20000410000 */
[----:B------:R-:W-:Y:S01]  /*6b70*/  LOP3.LUT R159, R159, 0xffff0000, RZ, 0xc0, !PT ;  /* 0xffff00009f9f7812 */ /* 0x000fe200078ec0ff */
[-C--:B------:R-:W-:Y:S01]  /*6b80*/  FMUL.FTZ R58, R53, R56.reuse ;  /* 0x00000038353a7220 */ /* 0x080fe20000410000 */
[----:B------:R-:W-:Y:S01]  /*6b90*/  LOP3.LUT R54, R47, 0xffff0000, RZ, 0xc0, !PT ;  /* 0xffff00002f367812 */ /* 0x000fe200078ec0ff */
[----:B------:R-:W-:Y:S01]  /*6ba0*/  IMAD.U32 R45, R46, 0x10000, RZ ;  /* 0x000100002e2d7824 */ /* 0x000fe200078e00ff */
        /* <DEDUP_REMOVED lines=29> */
[----:B------:R-:W-:Y:S02]  /*6d80*/  F2FP.BF16.F32.PACK_AB R47, R59, R152 ;  /* 0x000000983b2f723e */ /* 0x000fe400000010ff */
[----:B------:R-:W-:Y:S02]  /*6d90*/  F2FP.BF16.F32.PACK_AB R51, R156, R83 ;  /* 0x000000539c33723e */ /* 0x000fe400000010ff */
[----:B------:R-:W-:-:S02]  /*6da0*/  F2FP.BF16.F32.PACK_AB R48, R57, R58 ;  /* 0x0000003a3930723e */ /* 0x000fc400000010ff */
[----:B------:R-:W-:-:S07]  /*6db0*/  F2FP.BF16.F32.PACK_AB R50, R50, R53 ;  /* 0x000000353232723e */ /* 0x000fce00000010ff */
.L_x_1738:
[----:B------:R-:W-:Y:S05]  /*6dc0*/  BSYNC B2 ;  /* 0x0000000000027941 */ /* 0x000fea0003800000 */
.L_x_1737:
        /* <DEDUP_REMOVED lines=11> */
.L_x_1736:
[----:B------:R-:W-:Y:S05]  /*6e80*/  BSYNC B1 ;  /* 0x0000000000017941 */ /* 0x000fea0003800000 */
.L_x_1735:
[----:B------:R-:W-:Y:S01]  /*6e90*/  ISETP.GE.OR P4, PT, R211, R114, P2 ;  /* 0x00000072d300720c */ /* 0x000fe20001786670 */
[----:B------:R-:W-:-:S12]  /*6ea0*/  BSSY B1, `(.L_x_1739) ;  /* 0x0000083000017945 */ /* 0x000fd80003800000 */
[----:B------:R-:W-:Y:S05]  /*6eb0*/  @P4 BRA `(.L_x_1740) ;  /* 0x0000000800044947 */ /* 0x000fea0003800000 */
[-C--:B-123--:R-:W-:Y:S01]  /*6ec0*/  IMAD R44, R117, R122.reuse, RZ ;  /* 0x0000007a752c7224 */ /* 0x08efe200078e02ff */
        /* <DEDUP_REMOVED lines=27> */
[----:B-1----:R-:W-:Y:S01]  /*7080*/  IMAD.U32 R59, R45, 0x10000, RZ ;  /* 0x000100002d3b7824 */ /* 0x002fe200078e00ff */
[----:B------:R-:W-:Y:S01]  /*7090*/  SHF.R.U32.HI R76, RZ, 0x10, R65 ;  /* 0x00000010ff4c7819 */ /* 0x000fe20000011641 */
[----:B------:R-:W-:Y:S01]  /*70a0*/  IMAD.U32 R58, R44, 0x10000, RZ ;  /* 0x000100002c3a7824 */ /* 0x000fe200078e00ff */
[----:B------:R-:W-:Y:S02]  /*70b0*/  PRMT R145, R145, 0x5410, R82 ;  /* 0x0000541091917816 */ /* 0x000fe40000000052 */
[----:B------:R-:W-:Y:S02]  /*70c0*/  PRMT R149, R149, 0x5410, R76 ;  /* 0x0000541095957816 */ /* 0x000fe4000000004c */
[--C-:B------:R-:W-:Y:S02]  /*70d0*/  SHF.R.U64 R81, R62, 0x10, R63.reuse ;  /* 0x000000103e517819 */ /* 0x100fe4000000123f */
[----:B------:R-:W-:Y:S01]  /*70e0*/  SHF.R.U32.HI R78, RZ, 0x10, R63 ;  /* 0x00000010ff4e7819 */ /* 0x000fe2000001163f */
[----:B--2---:R-:W-:Y:S01]  /*70f0*/  IMAD.U32 R63, R49, 0x10000, RZ ;  /* 0x00010000313f7824 */ /* 0x004fe200078e00ff */
[--C-:B------:R-:W-:Y:S01]  /*7100*/  SHF.R.U64 R77, R66, 0x10, R67.reuse ;  /* 0x00000010424d7819 */ /* 0x100fe20000001243 */
[----:B------:R-:W-:Y:S01]  /*7110*/  IMAD.U32 R76, R149, 0x10000, RZ ;  /* 0x00010000954c7824 */ /* 0x000fe200078e00ff */
[----:B------:R-:W-:Y:S01]  /*7120*/  SHF.R.U32.HI R80, RZ, 0x10, R67 ;  /* 0x00000010ff507819 */ /* 0x000fe20000011643 */
[----:B------:R-:W-:Y:S01]  /*7130*/  IMAD.U32 R66, R145, 0x10000, RZ ;  /* 0x0001000091427824 */ /* 0x000fe200078e00ff */
[----:B------:R-:W-:Y:S01]  /*7140*/  PRMT R143, R143, 0x5410, R78 ;  /* 0x000054108f8f7816 */ /* 0x000fe2000000004e */
[----:B------:R-:W-:Y:S01]  /*7150*/  FMUL.FTZ R78, R63, R76 ;  /* 0x0000004c3f4e7220 */ /* 0x000fe20000410000 */
[----:B------:R-:W-:Y:S01]  /*7160*/  PRMT R147, R147, 0x5410, R80 ;  /* 0x0000541093937816 */ /* 0x000fe20000000050 */
[-C--:B------:R-:W-:Y:S01]  /*7170*/  FMUL.FTZ R80, R63, R66.reuse ;  /* 0x000000423f507220 */ /* 0x080fe20000410000 */
[----:B------:R-:W-:Y:S01]  /*7180*/  SHF.R.U64 R79, R64, 0x10, R65 ;  /* 0x00000010404f7819 */ /* 0x000fe20000001241 */
[----:B------:R-:W-:Y:S01]  /*7190*/  FFMA.FTZ R78, R59, R66, -R78 ;  /* 0x000000423b4e7223 */ /* 0x000fe2000001084e */
[----:B------:R-:W-:Y:S01]  /*71a0*/  LOP3.LUT R64, R49, 0xffff0000, RZ, 0xc0, !PT ;  /* 0xffff000031407812 */ /* 0x000fe200078ec0ff */
[----:B------:R-:W-:Y:S01]  /*71b0*/  FFMA.FTZ R80, R59, R76, R80 ;  /* 0x0000004c3b507223 */ /* 0x000fe20000010050 */
[----:B------:R-:W-:Y:S01]  /*71c0*/  LOP3.LUT R149, R149, 0xffff0000, RZ, 0xc0, !PT ;  /* 0xffff000095957812 */ /* 0x000fe200078ec0ff */
[----:B------:R-:W-:Y:S01]  /*71d0*/  IMAD.U32 R65, R51, 0x10000, RZ ;  /* 0x0001000033417824 */ /* 0x000fe200078e00ff */
[----:B------:R-:W-:Y:S01]  /*71e0*/  LOP3.LUT R145, R145, 0xffff0000, RZ, 0xc0, !PT ;  /* 0xffff000091917812 */ /* 0x000fe200078ec0ff */
[----:B------:R-:W-:Y:S01]  /*71f0*/  IMAD.U32 R59, R143, 0x10000, RZ ;  /* 0x000100008f3b7824 */ /* 0x000fe200078e00ff */
[----:B------:R-:W-:Y:S01]  /*7200*/  SHF.R.U64 R83, R60, 0x10, R61 ;  /* 0x000000103c537819 */ /* 0x000fe2000000123d */
[----:B------:R-:W-:Y:S01]  /*7210*/  IMAD.U32 R63, R147, 0x10000, RZ ;  /* 0x00010000933f7824 */ /* 0x000fe200078e00ff */
[----:B------:R-:W-:Y:S01]  /*7220*/  LOP3.LUT R60, R45, 0xffff0000, RZ, 0xc0, !PT ;  /* 0xffff00002d3c7812 */ /* 0x000fe200078ec0ff */
[----:B------:R-:W-:Y:S01]  /*7230*/  IMAD.U32 R61, R48, 0x10000, RZ ;  /* 0x00010000303d7824 */ /* 0x000fe200078e00ff */
[----:B------:R-:W-:Y:S01]  /*7240*/  PRMT R146, R146, 0x5410, R77 ;  /* 0x0000541092927816 */ /* 0x000fe2000000004d */
[----:B------:R-:W-:Y:S01]  /*7250*/  FMUL.FTZ R67, R64, R149 ;  /* 0x0000009540437220 */ /* 0x000fe20000410000 */
[----:B------:R-:W-:Y:S01]  /*7260*/  LOP3.LUT R62, R48, 0xffff0000, RZ, 0xc0, !PT ;  /* 0xffff0000303e7812 */ /* 0x000fe200078ec0ff */
[----:B------:R-:W-:Y:S01]  /*7270*/  FMUL.FTZ R77, R64, R145 ;  /* 0x00000091404d7220 */ /* 0x000fe20000410000 */
[----:B------:R-:W-:Y:S01]  /*7280*/  IMAD.U32 R48, R47, 0x10000, RZ ;  /* 0x000100002f307824 */ /* 0x000fe200078e00ff */
[----:B------:R-:W-:Y:S01]  /*7290*/  LOP3.LUT R51, R51, 0xffff0000, RZ, 0xc0, !PT ;  /* 0xffff000033337812 */ /* 0x000fe200078ec0ff */
[C---:B------:R-:W-:Y:S01]  /*72a0*/  FMUL.FTZ R66, R65.reuse, R59 ;  /* 0x0000003b41427220 */ /* 0x040fe20000410000 */
[----:B------:R-:W-:Y:S01]  /*72b0*/  PRMT R148, R148, 0x5410, R79 ;  /* 0x0000541094947816 */ /* 0x000fe2000000004f */
[----:B------:R-:W-:Y:S01]  /*72c0*/  FMUL.FTZ R79, R65, R63 ;  /* 0x0000003f414f7220 */ /* 0x000fe20000410000 */
[----:B------:R-:W-:Y:S01]  /*72d0*/  LOP3.LUT R64, R147, 0xffff0000, RZ, 0xc0, !PT ;  /* 0xffff000093407812 */ /* 0x000fe200078ec0ff */
[----:B------:R-:W-:Y:S01]  /*72e0*/  FFMA.FTZ R67, R60, R145, -R67 ;  /* 0x000000913c437223 */ /* 0x000fe20000010843 */
[----:B------:R-:W-:Y:S01]  /*72f0*/  PRMT R144, R144, 0x5410, R83 ;  /* 0x0000541090907816 */ /* 0x000fe20000000053 */
[----:B------:R-:W-:Y:S01]  /*7300*/  FFMA.FTZ R77, R60, R149, R77 ;  /* 0x000000953c4d7223 */ /* 0x000fe2000001004d */
[----:B------:R-:W-:Y:S01]  /*7310*/  LOP3.LUT R49, R47, 0xffff0000, RZ, 0xc0, !PT ;  /* 0xffff00002f317812 */ /* 0x000fe200078ec0ff */
[C---:B------:R-:W-:Y:S01]  /*7320*/  FFMA.FTZ R65, R48.reuse, R63, R66 ;  /* 0x0000003f30417223 */ /* 0x040fe20000010042 */
[----:B------:R-:W-:Y:S01]  /*7330*/  LOP3.LUT R60, R143, 0xffff0000, RZ, 0xc0, !PT ;  /* 0xffff00008f3c7812 */ /* 0x000fe200078ec0ff */
[----:B------:R-:W-:Y:S01]  /*7340*/  FFMA.FTZ R79, R48, R59, -R79 ;  /* 0x0000003b304f7223 */ /* 0x000fe2000001084f */
[----:B------:R-:W-:Y:S01]  /*7350*/  FMUL.FTZ R66, R51, R64 ;  /* 0x0000004033427220 */ /* 0x000fe20000410000 */
[----:B------:R-:W-:Y:S01]  /*7360*/  IMAD.U32 R48, R144, 0x10000, RZ ;  /* 0x0001000090307824 */ /* 0x000fe200078e00ff */
[----:B------:R-:W-:Y:S01]  /*7370*/  PRMT R142, R142, 0x5410, R81 ;  /* 0x000054108e8e7816 */ /* 0x000fe20000000051 */
[----:B------:R-:W-:-:S02]  /*7380*/  IMAD.U32 R59, R148, 0x10000, RZ ;  /* 0x00010000943b7824 */ /* 0x000fc400078e00ff */
[-C--:B------:R-:W-:Y:S01]  /*7390*/  FMUL.FTZ R82, R51, R60.reuse ;  /* 0x0000003c33527220 */ /* 0x080fe20000410000 */
[----:B------:R-:W-:Y:S01]  /*73a0*/  FFMA.FTZ R76, R49, R60, -R66 ;  /* 0x0000003c314c7223 */ /* 0x000fe20000010842 */
[CC--:B------:R-:W-:Y:S01]  /*73b0*/  FMUL.FTZ R66, R61.reuse, R48.reuse ;  /* 0x000000303d427220 */ /* 0x0c0fe20000410000 */
[-C--:B------:R-:W-:Y:S01]  /*73c0*/  FMUL.FTZ R51, R61, R59.reuse ;  /* 0x0000003b3d337220 */ /* 0x080fe20000410000 */
[----:B------:R-:W-:Y:S01]  /*73d0*/  LOP3.LUT R148, R148, 0xffff0000, RZ, 0xc0, !PT ;  /* 0xffff000094947812 */ /* 0x000fe200078ec0ff */
[----:B------:R-:W-:Y:S02]  /*73e0*/  IMAD.U32 R47, R50, 0x10000, RZ ;  /* 0x00010000322f7824 */ /* 0x000fe400078e00ff */
[C---:B------:R-:W-:Y:S01]  /*73f0*/  FFMA.FTZ R66, R58.reuse, R59, R66 ;  /* 0x0000003b3a427223 */ /* 0x040fe20000010042 */
[----:B------:R-:W-:Y:S01]  /*7400*/  FFMA.FTZ R60, R58, R48, -R51 ;  /* 0x000000303a3c7223 */ /* 0x000fe20000010833 */
[----:B------:R-:W-:Y:S01]  /*7410*/  LOP3.LUT R45, R44, 0xffff0000, RZ, 0xc0, !PT ;  /* 0xffff00002c2d7812 */ /* 0x000fe200078ec0ff */
[----:B------:R-:W-:Y:S01]  /*7420*/  FFMA.FTZ R82, R49, R64, R82 ;  /* 0x0000004031527223 */ /* 0x000fe20000010052 */
[----:B------:R-:W-:Y:S01]  /*7430*/  LOP3.LUT R50, R50, 0xffff0000, RZ, 0xc0, !PT ;  /* 0xffff000032327812 */ /* 0x000fe200078ec0ff */
[----:B------:R-:W-:Y:S01]  /*7440*/  IMAD.U32 R51, R146, 0x10000, RZ ;  /* 0x0001000092337824 */ /* 0x000fe200078e00ff */
[----:B------:R-:W-:Y:S01]  /*7450*/  LOP3.LUT R144, R144, 0xffff0000, RZ, 0xc0, !PT ;  /* 0xffff000090907812 */ /* 0x000fe200078ec0ff */
[----:B------:R-:W-:Y:S01]  /*7460*/  IMAD.U32 R48, R142, 0x10000, RZ ;  /* 0x000100008e307824 */ /* 0x000fe200078e00ff */
[----:B------:R-:W-:Y:S01]  /*7470*/  LOP3.LUT R59, R146, 0xffff0000, RZ, 0xc0, !PT ;  /* 0xffff0000923b7812 */ /* 0x000fe200078ec0ff */
[----:B------:R-:W-:Y:S01]  /*7480*/  FMUL.FTZ R64, R62, R148 ;  /* 0x000000943e407220 */ /* 0x000fe20000410000 */
[----:B------:R-:W-:Y:S01]  /*7490*/  LOP3.LUT R49, R142, 0xffff0000, RZ, 0xc0, !PT ;  /* 0xffff00008e317812 */ /* 0x000fe200078ec0ff */
[C---:B------:R-:W-:Y:S01]  /*74a0*/  IMAD.U32 R44, R46.reuse, 0x10000, RZ ;  /* 0x000100002e2c7824 */ /* 0x040fe200078e00ff */
[----:B------:R-:W-:Y:S01]  /*74b0*/  LOP3.LUT R46, R46, 0xffff0000, RZ, 0xc0, !PT ;  /* 0xffff00002e2e7812 */ /* 0x000fe200078ec0ff */
[C---:B------:R-:W-:Y:S01]  /*74c0*/  FMUL.FTZ R63, R47.reuse, R51 ;  /* 0x000000332f3f7220 */ /* 0x040fe20000410000 */
[----:B------:R-:W-:Y:S01]  /*74d0*/  FMUL.FTZ R58, R47, R48 ;  /* 0x000000302f3a7220 */ /* 0x000fe20000410000 */
[-C--:B------:R-:W-:Y:S01]  /*74e0*/  FMUL.FTZ R62, R62, R144.reuse ;  /* 0x000000903e3e7220 */ /* 0x080fe20000410000 */
[C---:B------:R-:W-:Y:S01]  /*74f0*/  FFMA.FTZ R61, R45.reuse, R144, -R64 ;  /* 0x000000902d3d7223 */ /* 0x040fe20000010840 */
[C---:B------:R-:W-:Y:S01]  /*7500*/  FMUL.FTZ R47, R50.reuse, R59 ;  /* 0x0000003b322f7220 */ /* 0x040fe20000410000 */
[----:B------:R-:W-:Y:S01]  /*7510*/  FMUL.FTZ R50, R50, R49 ;  /* 0x0000003132327220 */ /* 0x000fe20000410000 */
        /* <DEDUP_REMOVED lines=15> */
.L_x_1742:
[----:B------:R-:W-:Y:S05]  /*7610*/  BSYNC B2 ;  /* 0x0000000000027941 */ /* 0x000fea0003800000 */
.L_x_1741:
        /* <DEDUP_REMOVED lines=11> */
.L_x_1740:
[----:B------:R-:W-:Y:S05]  /*76d0*/  BSYNC B1 ;  /* 0x0000000000017941 */ /* 0x000fea0003800000 */
.L_x_1739:
[----:B------:R-:W-:Y:S01]  /*76e0*/  ISETP.GE.OR P4, PT, R210, R114, P2 ;  /* 0x00000072d200720c */ /* 0x000fe20001786670 */
[-C--:B-1234-:R-:W-:Y:S02]  /*76f0*/  IMAD R44, R116, R122.reuse, RZ ;  /* 0x0000007a742c7224 */ /* 0x09efe400078e02ff */
[----:B------:R-:W-:-:S04]  /*7700*/  IMAD.WIDE.U32 R120, R210, R122, R120 ;  /* 0x0000007ad2787225 */ /* 0x000fc800078e0078 */
[----:B------:R-:W-:-:S06]  /*7710*/  IMAD R123, R210, R123, R44 ;  /* 0x0000007bd27b7224 */ /* 0x000fcc00078e022c */
[----:B------:R-:W-:Y:S05]  /*7720*/  @P4 BRA `(.L_x_1719) ;  /* 0x0000000c00804947 */ /* 0x000fea0003800000 */
[----:B------:R-:W1:Y:S01]  /*7730*/  LDC.64 R52, c[0x0][0x2e8] ;  /* 0x0000ba00ff347b82 */ /* 0x000e620000000a00 */
[----:B------:R-:W-:Y:S01]  /*7740*/  IMAD.IADD R56, R121, 0x1, R123 ;  /* 0x0000000179387824 */ /* 0x000fe200078e027b */
[----:B------:R-:W-:Y:S01]  /*7750*/  IADD3 R44, P4, P5, R96, R120, R37 ;  /* 0x00000078602c7210 */ /* 0x000fe20007d9e025 */
[----:B------:R-:W-:Y:S01]  /*7760*/  BSSY B1, `(.L_x_1743) ;  /* 0x0000073000017945 */ /* 0x000fe20003800000 */
[----:B------:R-:W-:Y:S02]  /*7770*/  ISETP.NE.AND P6, PT, R0, RZ, PT ;  /* 0x000000ff0000720c */ /* 0x000fe40003fc5270 */
[----:B------:R-:W-:Y:S02]  /*7780*/  IADD3.X R45, R35, R56, R102, P4, P5 ;  /* 0x00000038232d7210 */ /* 0x000fe400027ea466 */
[----:B------:R-:W-:Y:S02]  /*7790*/  SEL R134, R113, R134, !P6 ;  /* 0x0000008671867207 */ /* 0x000fe40007000000 */
[----:B-1----:R-:W-:-:S04]  /*77a0*/  LEA R54, P4, R44, R52, 0x1 ;  /* 0x000000342c367211 */ /* 0x002fc800078808ff */
[----:B------:R-:W-:Y:S02]  /*77b0*/  LEA.HI.X R55, R44, R53, R45, 0x1, P4 ;  /* 0x000000352c377211 */ /* 0x000fe400020f0c2d */
[----:B------:R-:W-:-:S04]  /*77c0*/  SHF.R.S32.HI R45, RZ, 0x1f, R134 ;  /* 0x0000001fff2d7819 */ /* 0x000fc80000011486 */
[----:B------:R-:W-:-:S04]  /*77d0*/  LEA.HI R134, R45, R134, RZ, 0x4 ;  /* 0x000000862d867211 */ /* 0x000fc800078f20ff */
        /* <DEDUP_REMOVED lines=16> */
[----:B------:R-:W-:Y:S01]  /*78e0*/  SHF.R.U64 R67, R72, 0x10, R73 ;  /* 0x0000001048437819 */ /* 0x000fe20000001249 */
[----:B--2---:R-:W-:Y:S01]  /*78f0*/  IMAD.U32 R62, R49, 0x10000, RZ ;  /* 0x00010000313e7824 */ /* 0x004fe200078e00ff */
[----:B------:R-:W-:Y:S01]  /*7900*/  SHF.R.U64 R77, R68, 0x10, R69 ;  /* 0x00000010444d7819 */ /* 0x000fe20000001245 */
[----:B-1----:R-:W-:Y:S01]  /*7910*/  IMAD.U32 R58, R45, 0x10000, RZ ;  /* 0x000100002d3a7824 */ /* 0x002fe200078e00ff */
[----:B------:R-:W-:Y:S01]  /*7920*/  SHF.R.U32.HI R72, RZ, 0x10, R73 ;  /* 0x00000010ff487819 */ /* 0x000fe20000011649 */
[----:B------:R-:W-:Y:S01]  /*7930*/  IMAD.U32 R64, R51, 0x10000, RZ ;  /* 0x0001000033407824 */ /* 0x000fe200078e00ff */
[----:B------:R-:W-:Y:S01]  /*7940*/  SHF.R.U32.HI R68, RZ, 0x10, R69 ;  /* 0x00000010ff447819 */ /* 0x000fe20000011645 */
[----:B------:R-:W-:Y:S01]  /*7950*/  IMAD.U32 R60, R48, 0x10000, RZ ;  /* 0x00010000303c7824 */ /* 0x000fe200078e00ff */
[----:B------:R-:W-:Y:S02]  /*7960*/  PRMT R141, R141, 0x5410, R72 ;  /* 0x000054108d8d7816 */ /* 0x000fe40000000048 */
[----:B------:R-:W-:-:S02]  /*7970*/  PRMT R137, R137, 0x5410, R68 ;  /* 0x0000541089897816 */ /* 0x000fc40000000044 */
[--C-:B------:R-:W-:Y:S01]  /*7980*/  SHF.R.U64 R66, R70, 0x10, R71.reuse ;  /* 0x0000001046427819 */ /* 0x100fe20000001247 */
[----:B------:R-:W-:Y:S01]  /*7990*/  IMAD.U32 R69, R141, 0x10000, RZ ;  /* 0x000100008d457824 */ /* 0x000fe200078e00ff */
[----:B------:R-:W-:Y:S02]  /*79a0*/  SHF.R.U32.HI R70, RZ, 0x10, R71 ;  /* 0x00000010ff467819 */ /* 0x000fe40000011647 */
[--C-:B------:R-:W-:Y:S02]  /*79b0*/  SHF.R.U64 R71, R74, 0x10, R75.reuse ;  /* 0x000000104a477819 */ /* 0x100fe4000000124b */
[----:B------:R-:W-:Y:S02]  /*79c0*/  SHF.R.U32.HI R74, RZ, 0x10, R75 ;  /* 0x00000010ff4a7819 */ /* 0x000fe4000001164b */
[----:B------:R-:W-:Y:S01]  /*79d0*/  PRMT R140, R140, 0x5410, R67 ;  /* 0x000054108c8c7816 */ /* 0x000fe20000000043 */
[----:B------:R-:W-:Y:S01]  /*79e0*/  IMAD.U32 R67, R137, 0x10000, RZ ;  /* 0x0001000089437824 */ /* 0x000fe200078e00ff */
[----:B------:R-:W-:-:S02]  /*79f0*/  PRMT R133, R133, 0x5410, R66 ;  /* 0x0000541085857816 */ /* 0x000fc40000000042 */
[----:B------:R-:W-:Y:S01]  /*7a00*/  LOP3.LUT R63, R49, 0xffff0000, RZ, 0xc0, !PT ;  /* 0xffff0000313f7812 */ /* 0x000fe200078ec0ff */
[----:B------:R-:W-:Y:S01]  /*7a10*/  FMUL.FTZ R73, R62, R67 ;  /* 0x000000433e497220 */ /* 0x000fe20000410000 */
[----:B------:R-:W-:Y:S02]  /*7a20*/  LOP3.LUT R66, R141, 0xffff0000, RZ, 0xc0, !PT ;  /* 0xffff00008d427812 */ /* 0x000fe400078ec0ff */
[----:B------:R-:W-:Y:S01]  /*7a30*/  PRMT R138, R138, 0x5410, R71 ;  /* 0x000054108a8a7816 */ /* 0x000fe20000000047 */
[-C--:B------:R-:W-:Y:S01]  /*7a40*/  FMUL.FTZ R71, R62, R69.reuse ;  /* 0x000000453e477220 */ /* 0x080fe20000410000 */
[----:B------:R-:W-:Y:S01]  /*7a50*/  PRMT R139, R139, 0x5410, R74 ;  /* 0x000054108b8b7816 */ /* 0x000fe2000000004a */
[C---:B------:R-:W-:Y:S01]  /*7a60*/  FFMA.FTZ R73, R58.reuse, R69, R73 ;  /* 0x000000453a497223 */ /* 0x040fe20000010049 */
[----:B------:R-:W-:Y:S01]  /*7a70*/  PRMT R135, R135, 0x5410, R70 ;  /* 0x0000541087877816 */ /* 0x000fe20000000046 */
[----:B------:R-:W-:Y:S01]  /*7a80*/  FMUL.FTZ R70, R63, R66 ;  /* 0x000000423f467220 */ /* 0x000fe20000410000 */
[----:B------:R-:W-:Y:S01]  /*7a90*/  LOP3.LUT R59, R45, 0xffff0000, RZ, 0xc0, !PT ;  /* 0xffff00002d3b7812 */ /* 0x000fe200078ec0ff */
[----:B------:R-:W-:Y:S01]  /*7aa0*/  FFMA.FTZ R68, R58, R67, -R71 ;  /* 0x000000433a447223 */ /* 0x000fe20000010847 */
[----:B------:R-:W-:Y:S01]  /*7ab0*/  LOP3.LUT R62, R137, 0xffff0000, RZ, 0xc0, !PT ;  /* 0xffff0000893e7812 */ /* 0x000fe200078ec0ff */
[----:B------:R-:W-:Y:S01]  /*7ac0*/  IMAD.U32 R71, R139, 0x10000, RZ ;  /* 0x000100008b477824 */ /* 0x000fe200078e00ff */
[----:B------:R-:W-:Y:S01]  /*7ad0*/  LOP3.LUT R65, R51, 0xffff0000, RZ, 0xc0, !PT ;  /* 0xffff000033417812 */ /* 0x000fe200078ec0ff */
[----:B------:R-:W-:Y:S01]  /*7ae0*/  IMAD.U32 R67, R135, 0x10000, RZ ;  /* 0x0001000087437824 */ /* 0x000fe200078e00ff */
[----:B------:R-:W-:Y:S01]  /*7af0*/  LOP3.LUT R61, R48, 0xffff0000, RZ, 0xc0, !PT ;  /* 0xffff0000303d7812 */ /* 0x000fe200078ec0ff */
[-C--:B------:R-:W-:Y:S01]  /*7b00*/  FMUL.FTZ R58, R63, R62.reuse ;  /* 0x0000003e3f3a7220 */ /* 0x080fe20000410000 */
[----:B------:R-:W-:Y:S01]  /*7b10*/  FFMA.FTZ R69, R59, R62, -R70 ;  /* 0x0000003e3b457223 */ /* 0x000fe20000010846 */
[----:B------:R-:W-:Y:S01]  /*7b20*/  LOP3.LUT R62, R139, 0xffff0000, RZ, 0xc0, !PT ;  /* 0xffff00008b3e7812 */ /* 0x000fe200078ec0ff */
[----:B------:R-:W-:Y:S01]  /*7b30*/  FMUL.FTZ R63, R64, R71 ;  /* 0x00000047403f7220 */ /* 0x000fe20000410000 */
[----:B------:R-:W-:Y:S01]  /*7b40*/  IMAD.U32 R48, R47, 0x10000, RZ ;  /* 0x000100002f307824 */ /* 0x000fe200078e00ff */
[----:B------:R-:W-:Y:S01]  /*7b50*/  PRMT R136, R136, 0x5410, R77 ;  /* 0x0000541088887816 */ /* 0x000fe2000000004d */
[-C--:B------:R-:W-:Y:S01]  /*7b60*/  FMUL.FTZ R64, R64, R67.reuse ;  /* 0x0000004340407220 */ /* 0x080fe20000410000 */
[----:B------:R-:W-:Y:S01]  /*7b70*/  FFMA.FTZ R66, R59, R66, R58 ;  /* 0x000000423b427223 */ /* 0x000fe2000001003a */
[----:B------:R-:W-:Y:S01]  /*7b80*/  LOP3.LUT R49, R47, 0xffff0000, RZ, 0xc0, !PT ;  /* 0xffff00002f317812 */ /* 0x000fe200078ec0ff */
[----:B------:R-:W-:Y:S01]  /*7b90*/  FMUL.FTZ R70, R65, R62 ;  /* 0x0000003e41467220 */ /* 0x000fe20000410000 */
[----:B------:R-:W-:Y:S01]  /*7ba0*/  LOP3.LUT R58, R135, 0xffff0000, RZ, 0xc0, !PT ;  /* 0xffff0000873a7812 */ /* 0x000fe200078ec0ff */
[C---:B------:R-:W-:Y:S01]  /*7bb0*/  FFMA.FTZ R67, R48.reuse, R67, -R63 ;  /* 0x0000004330437223 */ /* 0x040fe2000001083f */
[----:B------:R-:W-:Y:S01]  /*7bc0*/  FFMA.FTZ R64, R48, R71, R64 ;  /* 0x0000004730407223 */ /* 0x000fe20000010040 */
[C---:B------:R-:W-:Y:S01]  /*7bd0*/  IMAD.U32 R59, R140.reuse, 0x10000, RZ ;  /* 0x000100008c3b7824 */ /* 0x040fe200078e00ff */
[----:B------:R-:W-:Y:S01]  /*7be0*/  LOP3.LUT R140, R140, 0xffff0000, RZ, 0xc0, !PT ;  /* 0xffff00008c8c7812 */ /* 0x000fe200078ec0ff */
[----:B------:R-:W-:-:S02]  /*7bf0*/  IMAD.U32 R48, R136, 0x10000, RZ ;  /* 0x0001000088307824 */ /* 0x000fc400078e00ff */
[-C--:B------:R-:W-:Y:S01]  /*7c00*/  FMUL.FTZ R72, R65, R58.reuse ;  /* 0x0000003a41487220 */ /* 0x080fe20000410000 */
[C---:B------:R-:W-:Y:S01]  /*7c10*/  FFMA.FTZ R70, R49.reuse, R58, -R70 ;  /* 0x0000003a31467223 */ /* 0x040fe20000010846 */
[-C--:B------:R-:W-:Y:S01]  /*7c20*/  FMUL.FTZ R58, R60, R59.reuse ;  /* 0x0000003b3c3a7220 */ /* 0x080fe20000410000 */
[----:B------:R-:W-:Y:S01]  /*7c30*/  IMAD.U32 R45, R44, 0x10000, RZ ;  /* 0x000100002c2d7824 */ /* 0x000fe200078e00ff */
[----:B------:R-:W-:Y:S01]  /*7c40*/  LOP3.LUT R136, R136, 0xffff0000, RZ, 0xc0, !PT ;  /* 0xffff000088887812 */ /* 0x000fe200078ec0ff */
[----:B------:R-:W-:Y:S01]  /*7c50*/  FMUL.FTZ R60, R60, R48 ;  /* 0x000000303c3c7220 */ /* 0x000fe20000410000 */
[----:B------:R-:W-:Y:S01]  /*7c60*/  FFMA.FTZ R65, R49, R62, R72 ;  /* 0x0000003e31417223 */ /* 0x000fe20000010048 */
[----:B------:R-:W-:Y:S01]  /*7c70*/  LOP3.LUT R44, R44, 0xffff0000, RZ, 0xc0, !PT ;  /* 0xffff00002c2c7812 */ /* 0x000fe200078ec0ff */
[C---:B------:R-:W-:Y:S02]  /*7c80*/  IMAD.U32 R51, R50.reuse, 0x10000, RZ ;  /* 0x0001000032337824 */ /* 0x040fe400078e00ff */
[----:B------:R-:W-:Y:S01]  /*7c90*/  FMUL.FTZ R63, R61, R140 ;  /* 0x0000008c3d3f7220 */ /* 0x000fe20000410000 */
[C---:B------:R-:W-:Y:S01]  /*7ca0*/  FFMA.FTZ R49, R45.reuse, R48, -R58 ;  /* 0x000000302d317223 */ /* 0x040fe2000001083a */
[----:B------:R-:W-:Y:S01]  /*7cb0*/  FFMA.FTZ R60, R45, R59, R60 ;  /* 0x0000003b2d3c7223 */ /* 0x000fe2000001003c */
[----:B------:R-:W-:Y:S01]  /*7cc0*/  LOP3.LUT R50, R50, 0xffff0000, RZ, 0xc0, !PT ;  /* 0xffff000032327812 */ /* 0x000fe200078ec0ff */
[----:B------:R-:W-:Y:S01]  /*7cd0*/  FMUL.FTZ R61, R61, R136 ;  /* 0x000000883d3d7220 */ /* 0x000fe20000410000 */
[C---:B------:R-:W-:Y:S01]  /*7ce0*/  IMAD.U32 R48, R133.reuse, 0x10000, RZ ;  /* 0x0001000085307824 */ /* 0x040fe200078e00ff */
[C---:B------:R-:W-:Y:S01]  /*7cf0*/  LOP3.LUT R45, R138.reuse, 0xffff0000, RZ, 0xc0, !PT ;  /* 0xffff00008a2d7812 */ /* 0x040fe200078ec0ff */
[----:B------:R-:W-:Y:S01]  /*7d00*/  IMAD.U32 R58, R138, 0x10000, RZ ;  /* 0x000100008a3a7824 */ /* 0x000fe200078e00ff */
[----:B------:R-:W-:Y:S01]  /*7d10*/  LOP3.LUT R133, R133, 0xffff0000, RZ, 0xc0, !PT ;  /* 0xffff000085857812 */ /* 0x000fe200078ec0ff */
[----:B------:R-:W-:-:S02]  /*7d20*/  IMAD.U32 R47, R46, 0x10000, RZ ;  /* 0x000100002e2f7824 */ /* 0x000fc400078e00ff */
[C---:B------:R-:W-:Y:S01]  /*7d30*/  FFMA.FTZ R136, R44.reuse, R136, -R63 ;  /* 0x000000882c887223 */ /* 0x040fe2000001083f */
[----:B------:R-:W-:Y:S01]  /*7d40*/  FFMA.FTZ R61, R44, R140, R61 ;  /* 0x0000008c2c3d7223 */ /* 0x000fe2000001003d */
[----:B------:R-:W-:Y:S01]  /*7d50*/  LOP3.LUT R46, R46, 0xffff0000, RZ, 0xc0, !PT ;  /* 0xffff00002e2e7812 */ /* 0x000fe200078ec0ff */
[C---:B------:R-:W-:Y:S01]  /*7d60*/  FMUL.FTZ R44, R51.reuse, R58 ;  /* 0x0000003a332c7220 */ /* 0x040fe20000410000 */
        /* <DEDUP_REMOVED lines=16> */
[----:B------:R-:W-:-:S02]  /*7e70*/  F2FP.BF16.F32.PACK_AB R47, R70, R67 ;  /* 0x00000043462f723e */ /* 0x000fc400000010ff */
[----:B------:R-:W-:-:S07]  /*7e80*/  F2FP.BF16.F32.PACK_AB R48, R61, R60 ;  /* 0x0000003c3d30723e */ /* 0x000fce00000010ff */
.L_x_1744:
[----:B------:R-:W-:Y:S05]  /*7e90*/  BSYNC B1 ;  /* 0x0000000000017941 */ /* 0x000fea0003800000 */
.L_x_1743:
[----:B-1----:R1:W-:Y:S01]  /*7ea0*/  STG.E.128 desc[UR38][R54.64], R44 ;  /* 0x0000002c36007986 */ /* 0x0023e2000c101d26 */
[----:B------:R-:W-:-:S13]  /*7eb0*/  ISETP.GE.AND P3, PT, R57, R132, PT ;  /* 0x000000843900720c */ /* 0x000fda0003f66270 */
[----:B------:R-:W-:Y:S05]  /*7ec0*/  @P3 BRA `(.L_x_1719) ;  /* 0x0000000400983947 */ /* 0x000fea0003800000 */
[--C-:B-1----:R-:W-:Y:S02]  /*7ed0*/  SHF.R.S32.HI R44, RZ, 0x1f, R57.reuse ;  /* 0x0000001fff2c7819 */ /* 0x102fe40000011439 */
[----:B------:R-:W-:-:S04]  /*7ee0*/  IADD3 R57, P3, P4, R96, R120, R57 ;  /* 0x0000007860397210 */ /* 0x000fc80007c7e039 */
[----:B------:R-:W-:Y:S02]  /*7ef0*/  IADD3.X R56, R35, R56, R44, P3, P4 ;  /* 0x0000003823387210 */ /* 0x000fe40001fe842c */
[----:B------:R-:W-:-:S04]  /*7f00*/  LEA R52, P3, R57, R52, 0x1 ;  /* 0x0000003439347211 */ /* 0x000fc800078608ff */
[----:B------:R-:W-:-:S05]  /*7f10*/  LEA.HI.X R53, R57, R53, R56, 0x1, P3 ;  /* 0x0000003539357211 */ /* 0x000fca00018f0c38 */
[----:B--2---:R1:W-:Y:S01]  /*7f20*/  STG.E.128 desc[UR38][R52.64], R48 ;  /* 0x0000003034007986 */ /* 0x0043e2000c101d26 */
[----:B------:R-:W-:Y:S05]  /*7f30*/  BRA `(.L_x_1719) ;  /* 0x00000004007c7947 */ /* 0x000fea0003800000 */
.L_x_1682:
[----:B------:R-:W-:-:S13]  /*7f40*/  ISETP.NE.AND P0, PT, R191, 0x3, PT ;  /* 0x00000003bf00780c */ /* 0x000fda0003f05270 */
[----:B------:R-:W-:Y:S05]  /*7f50*/  @!P0 BRA `(.L_x_1745) ;  /* 0x0000000000048947 */ /* 0x000fea0003800000 */
[----:B------:R-:W-:Y:S01]  /*7f60*/  BPT.TRAP 0x1 ;  /* 0x000000040000795c */ /* 0x000fe20000300000 */
.L_x_1745:
[----:B------:R-:W-:Y:S01]  /*7f70*/  IMAD R106, R184, 0x8, R2 ;  /* 0x00000008b86a7824 */ /* 0x000fe200078e0202 */
[----:B------:R-:W-:Y:S01]  /*7f80*/  SHF.L.U32 R119, R192, 0x1f, RZ ;  /* 0x0000001fc0777819 */ /* 0x000fe200000006ff */
[----:B------:R-:W-:Y:S01]  /*7f90*/  IMAD R114, R26, -0x80, R24 ;  /* 0xffffff801a727824 */ /* 0x000fe200078e0218 */
[----:B------:R-:W-:Y:S01]  /*7fa0*/  BSSY B1, `(.L_x_1746) ;  /* 0x0000006000017945 */ /* 0x000fe20003800000 */
[----:B------:R-:W-:Y:S01]  /*7fb0*/  SHF.R.S32.HI R45, RZ, 0x1f, R26 ;  /* 0x0000001fff2d7819 */ /* 0x000fe2000001141a */
[----:B------:R-:W0:Y:S01]  /*7fc0*/  SYNCS.PHASECHK.TRANS64.TRYWAIT P3, [R106+URZ+0x28890], R119 ;  /* 0x028890776a0075a7 */ /* 0x000e22000806017f */
[----:B------:R-:W-:Y:S01]  /*7fd0*/  IMAD R44, R3, R26, RZ ;  /* 0x0000001a032c7224 */ /* 0x000fe200078e02ff */
[----:B------:R-:W-:Y:S01]  /*7fe0*/  VIMNMX R114, R114, 0x80, PT ;  /* 0x0000008072727848 */ /* 0x000fe20003fe0100 */
[----:B0-----:R-:W-:Y:S06]  /*7ff0*/  @!P3 BRA `(.L_x_1747) ;  /* 0x000001ec009cb947 */ /* 0x001fec0003800000 */
.L_x_2100:
[----:B------:R-:W-:Y:S05]  /*8000*/  BSYNC B1 ;  /* 0x0000000000017941 */ /* 0x000fea0003800000 */
.L_x_1746:
[----:B------:R-:W-:Y:S01]  /*8010*/  ISETP.GE.AND P3, PT, R23, R114, PT ;  /* 0x000000721700720c */ /* 0x000fe20003f66270 */
[----:B------:R-:W-:Y:S01]  /*8020*/  IMAD R45, R45, R128, R44 ;  /* 0x000000802d2d7224 */ /* 0x000fe200078e022c */
[----:B------:R-:W-:Y:S01]  /*8030*/  BSSY B1, `(.L_x_1748) ;  /* 0x0000012000017945 */ /* 0x000fe20003800000 */
[----:B------:R-:W-:-:S04]  /*8040*/  IMAD.WIDE.U32 R52, R128, R26, RZ ;  /* 0x0000001a80347225 */ /* 0x000fc800078e00ff */
[----:B------:R-:W-:-:S06]  /*8050*/  IMAD.IADD R61, R45, 0x1, R53 ;  /* 0x000000012d3d7824 */ /* 0x000fcc00078e0235 */
[----:B------:R-:W-:Y:S05]  /*8060*/  @P3 BRA `(.L_x_1749) ;  /* 0x0000000000383947 */ /* 0x000fea0003800000 */
[----:B------:R-:W1:Y:S01]  /*8070*/  @!P2 LDC.64 R54, c[0x0][0x2e8] ;  /* 0x0000ba00ff36ab82 */ /* 0x000e620000000a00 */
[----:B------:R-:W2:Y:S01]  /*8080*/  @!P2 LDS.128 R44, [R111+0x18400] ;  /* 0x018400006f2ca984 */ /* 0x000ea20000000c00 */
[----:B------:R-:W-:-:S03]  /*8090*/  @!P2 IADD3 R58, P3, R36, R52, RZ ;  /* 0x00000034243aa210 */ /* 0x000fc60007f7e0ff */
[----:B------:R-:W3:Y:S02]  /*80a0*/  @!P1 LDS.128 R48, [R111+0x1c400] ;  /* 0x01c400006f309984 */ /* 0x000ee40000000c00 */
[----:B------:R-:W-:Y:S01]  /*80b0*/  @!P2 IMAD.X R59, R61, 0x1, R39, P3 ;  /* 0x000000013d3ba824 */ /* 0x000fe200018e0627 */
[----:B------:R-:W4:Y:S01]  /*80c0*/  @!P1 LDC.64 R56, c[0x0][0x2e8] ;  /* 0x0000ba00ff389b82 */ /* 0x000f220000000a00 */
[----:B-1----:R-:W-:-:S04]  /*80d0*/  @!P2 LEA R54, P3, R58, R54, 0x1 ;  /* 0x000000363a36a211 */ /* 0x002fc800078608ff */
[----:B------:R-:W-:Y:S02]  /*80e0*/  @!P2 LEA.HI.X R55, R58, R55, R59, 0x1, P3 ;  /* 0x000000373a37a211 */ /* 0x000fe400018f0c3b */
[----:B------:R-:W-:-:S05]  /*80f0*/  @!P1 IADD3 R58, P3, R99, R52, RZ ;  /* 0x00000034633a9210 */ /* 0x000fca0007f7e0ff */
[----:B------:R-:W-:Y:S01]  /*8100*/  @!P1 IMAD.X R59, R61, 0x1, R104, P3 ;  /* 0x000000013d3b9824 */ /* 0x000fe200018e0668 */
[----:B----4-:R-:W-:-:S04]  /*8110*/  @!P1 LEA R56, P3, R58, R56, 0x1 ;  /* 0x000000383a389211 */ /* 0x010fc800078608ff */
[----:B------:R-:W-:Y:S01]  /*8120*/  @!P1 LEA.HI.X R57, R58, R57, R59, 0x1, P3 ;  /* 0x000000393a399211 */ /* 0x000fe200018f0c3b */
[----:B--2---:R1:W-:Y:S04]  /*8130*/  @!P2 STG.E.128 desc[UR38][R54.64], R44 ;  /* 0x0000002c3600a986 */ /* 0x0043e8000c101d26 */
[----:B---3--:R1:W-:Y:S04]  /*8140*/  @!P1 STG.E.128 desc[UR38][R56.64], R48 ;  /* 0x0000003038009986 */ /* 0x0083e8000c101d26 */
.L_x_1749:
[----:B------:R-:W-:Y:S05]  /*8150*/  BSYNC B1 ;  /* 0x0000000000017941 */ /* 0x000fea0003800000 */
.L_x_1748:
[----:B------:R-:W-:Y:S01]  /*8160*/  ISETP.GE.AND P3, PT, R212, R114, PT ;  /* 0x00000072d400720c */ /* 0x000fe20003f66270 */
[----:B------:R-:W-:-:S12]  /*8170*/  BSSY B1, `(.L_x_1750) ;  /* 0x0000012000017945 */ /* 0x000fd80003800000 */
[----:B------:R-:W-:Y:S05]  /*8180*/  @P3 BRA `(.L_x_1751) ;  /* 0x0000000000403947 */ /* 0x000fea0003800000 */
[----:B-1----:R-:W1:Y:S01]  /*8190*/  @!P2 LDC.64 R54, c[0x0][0x2e8] ;  /* 0x0000ba00ff36ab82 */ /* 0x002e620000000a00 */
[----:B------:R-:W2:Y:S01]  /*81a0*/  @!P2 LDS.128 R44, [R111+0x19400] ;  /* 0x019400006f2ca984 */ /* 0x000ea20000000c00 */
[----:B------:R-:W-:-:S03]  /*81b0*/  IADD3 R60, P3, R88, R52, RZ ;  /* 0x00000034583c7210 */ /* 0x000fc60007f7e0ff */
[----:B------:R-:W3:Y:S02]  /*81c0*/  @!P1 LDS.128 R48, [R111+0x1d400] ;  /* 0x01d400006f309984 */ /* 0x000ee40000000c00 */
[----:B------:R-:W-:Y:S01]  /*81d0*/  IMAD.X R62, R61, 0x1, R89, P3 ;  /* 0x000000013d3e7824 */ /* 0x000fe200018e0659 */
[----:B------:R-:W4:Y:S01]  /*81e0*/  @!P1 LDC.64 R56, c[0x0][0x2e8] ;  /* 0x0000ba00ff389b82 */ /* 0x000f220000000a00 */
[----:B------:R-:W-:-:S05]  /*81f0*/  @!P2 IADD3 R58, P3, R60, R36, RZ ;  /* 0x000000243c3aa210 */ /* 0x000fca0007f7e0ff */
[----:B------:R-:W-:Y:S01]  /*8200*/  @!P2 IMAD.X R59, R62, 0x1, R39, P3 ;  /* 0x000000013e3ba824 */ /* 0x000fe200018e0627 */
        /* <DEDUP_REMOVED lines=8> */
.L_x_1751:
[----:B------:R-:W-:Y:S05]  /*8290*/  BSYNC B1 ;  /* 0x0000000000017941 */ /* 0x000fea0003800000 */
.L_x_1750:
[----:B------:R-:W-:Y:S01]  /*82a0*/  ISETP.GE.AND P3, PT, R211, R114, PT ;  /* 0x00000072d300720c */ /* 0x000fe20003f66270 */
[----:B------:R-:W-:-:S12]  /*82b0*/  BSSY B1, `(.L_x_1752) ;  /* 0x0000012000017945 */ /* 0x000fd80003800000 */
[----:B------:R-:W-:Y:S05]  /*82c0*/  @P3 BRA `(.L_x_1753) ;  /* 0x0000000000403947 */ /* 0x000fea0003800000 */
[----:B-12---:R-:W1:Y:S01]  /*82d0*/  @!P2 LDC.64 R54, c[0x0][0x2e8] ;  /* 0x0000ba00ff36ab82 */ /* 0x006e620000000a00 */
[----:B------:R-:W2:Y:S01]  /*82e0*/  @!P2 LDS.128 R44, [R111+0x1a400] ;  /* 0x01a400006f2ca984 */ /* 0x000ea20000000c00 */
[----:B------:R-:W-:-:S03]  /*82f0*/  LEA R60, P3, R98, R52, 0x6 ;  /* 0x00000034623c7211 */ /* 0x000fc600078630ff */
        /* <DEDUP_REMOVED lines=13> */
.L_x_1753:
[----:B------:R-:W-:Y:S05]  /*83d0*/  BSYNC B1 ;  /* 0x0000000000017941 */ /* 0x000fea0003800000 */
.L_x_1752:
[----:B------:R-:W-:-:S13]  /*83e0*/  ISETP.GE.AND P3, PT, R210, R114, PT ;  /* 0x00000072d200720c */ /* 0x000fda0003f66270 */
[----:B------:R-:W-:Y:S05]  /*83f0*/  @P3 BRA `(.L_x_1719) ;  /* 0x00000000004c3947 */ /* 0x000fea0003800000 */
[----:B------:R-:W3:Y:S01]  /*8400*/  LDC.64 R58, c[0x0][0x300] ;  /* 0x0000c000ff3a7b82 */ /* 0x000ee20000000a00 */
[----:B-12-4-:R-:W1:Y:S01]  /*8410*/  @!P2 LDS.128 R44, [R111+0x1b400] ;  /* 0x01b400006f2ca984 */ /* 0x016e620000000c00 */
[----:B------:R-:W-:-:S03]  /*8420*/  IMAD.MOV.U32 R53, RZ, RZ, R61 ;  /* 0x000000ffff357224 */ /* 0x000fc600078e003d */
[----:B------:R-:W2:Y:S03]  /*8430*/  @!P1 LDS.128 R48, [R111+0x1f400] ;  /* 0x01f400006f309984 */ /* 0x000ea60000000c00 */
[----:B------:R-:W4:Y:S08]  /*8440*/  @!P2 LDC.64 R54, c[0x0][0x2e8] ;  /* 0x0000ba00ff36ab82 */ /* 0x000f300000000a00 */
[----:B------:R-:W5:Y:S01]  /*8450*/  @!P1 LDC.64 R56, c[0x0][0x2e8] ;  /* 0x0000ba00ff389b82 */ /* 0x000f620000000a00 */
[----:B---3--:R-:W-:-:S04]  /*8460*/  IMAD.WIDE.U32 R52, R58, 0x60, R52 ;  /* 0x000000603a347825 */ /* 0x008fc800078e0034 */
[----:B------:R-:W-:-:S04]  /*8470*/  IMAD R59, R59, 0x60, RZ ;  /* 0x000000603b3b7824 */ /* 0x000fc800078e02ff */
[----:B------:R-:W-:Y:S01]  /*8480*/  IMAD.IADD R59, R53, 0x1, R59 ;  /* 0x00000001353b7824 */ /* 0x000fe200078e023b */
[----:B------:R-:W-:-:S05]  /*8490*/  @!P2 IADD3 R53, P3, R36, R52, RZ ;  /* 0x000000342435a210 */ /* 0x000fca0007f7e0ff */
[----:B------:R-:W-:Y:S01]  /*84a0*/  @!P2 IMAD.X R58, R59, 0x1, R39, P3 ;  /* 0x000000013b3aa824 */ /* 0x000fe200018e0627 */
[----:B----4-:R-:W-:-:S04]  /*84b0*/  @!P2 LEA R54, P3, R53, R54, 0x1 ;  /* 0x000000363536a211 */ /* 0x010fc800078608ff */
[----:B------:R-:W-:Y:S02]  /*84c0*/  @!P2 LEA.HI.X R55, R53, R55, R58, 0x1, P3 ;  /* 0x000000373537a211 */ /* 0x000fe400018f0c3a */
[----:B------:R-:W-:-:S03]  /*84d0*/  @!P1 IADD3 R52, P3, R99, R52, RZ ;  /* 0x0000003463349210 */ /* 0x000fc60007f7e0ff */
[----:B-1----:R1:W-:Y:S02]  /*84e0*/  @!P2 STG.E.128 desc[UR38][R54.64], R44 ;  /* 0x0000002c3600a986 */ /* 0x0023e4000c101d26 */
[----:B------:R-:W-:Y:S01]  /*84f0*/  @!P1 IMAD.X R53, R59, 0x1, R104, P3 ;  /* 0x000000013b359824 */ /* 0x000fe200018e0668 */
[----:B-----5:R-:W-:-:S04]  /*8500*/  @!P1 LEA R56, P3, R52, R56, 0x1 ;  /* 0x0000003834389211 */ /* 0x020fc800078608ff */
[----:B------:R-:W-:-:S05]  /*8510*/  @!P1 LEA.HI.X R57, R52, R57, R53, 0x1, P3 ;  /* 0x0000003934399211 */ /* 0x000fca00018f0c35 */
[----:B--2---:R1:W-:Y:S04]  /*8520*/  @!P1 STG.E.128 desc[UR38][R56.64], R48 ;  /* 0x0000003038009986 */ /* 0x0043e8000c101d26 */
.L_x_1719:
[----:B------:R-:W-:Y:S05]  /*8530*/  BSYNC B0 ;  /* 0x0000000000007941 */ /* 0x000fea0003800000 */
.L_x_1681:
[----:B-1234-:R-:W1:Y:S01]  /*8540*/  S2R R44, SR_TID.X ;  /* 0x00000000002c7919 */ /* 0x01ee620000002100 */
        /* <DEDUP_REMOVED lines=8> */
[----:B-1----:R-:W-:Y:S01]  /*85d0*/  LOP3.LUT R44, R44, 0x7f, RZ, 0xc0, !PT ;  /* 0x0000007f2c2c7812 */ /* 0x002fe200078ec0ff */
[----:B--2---:R1:W-:Y:S03]  /*85e0*/  BAR.SYNC.DEFER_BLOCKING R126, 0x80 ;  /* 0x0002007e0000751d */ /* 0x0043e60000010000 */
[----:B------:R-:W-:-:S13]  /*85f0*/  ISETP.NE.AND P3, PT, R44, RZ, PT ;  /* 0x000000ff2c00720c */ /* 0x000fda0003f65270 */
[----:B------:R-:W-:-:S05]  /*8600*/  @!P3 VIADD R44, R106, 0x288a0 ;  /* 0x000288a06a2cb836 */ /* 0x000fca0000000000 */
[----:B------:R-:W-:-:S04]  /*8610*/  @!P3 PRMT R44, RZ, 0x654, R44 ;  /* 0x00000654ff2cb816 */ /* 0x000fc8000000002c */
[----:B------:R1:W-:Y:S01]  /*8620*/  @!P3 SYNCS.ARRIVE.TRANS64.RED.A1T0 RZ, [R44+URZ], RZ ;  /* 0x000000ff2cffb9a7 */ /* 0x0003e2000810043f */
[----:B------:R-:W-:Y:S05]  /*8630*/  @!P0 BRA `(.L_x_1755) ;  /* 0x0000000000048947 */ /* 0x000fea0003800000 */
[----:B------:R-:W-:Y:S01]  /*8640*/  BPT.TRAP 0x1 ;  /* 0x000000040000795c */ /* 0x000fe20000300000 */
.L_x_1755:
[----:B------:R-:W-:Y:S05]  /*8650*/  BSYNC B0 ;  /* 0x0000000000007941 */ /* 0x000fea0003800000 */
.L_x_1754:
[----:B------:R-:W2:Y:S01]  /*8660*/  SYNCS.PHASECHK.TRANS64.TRYWAIT P0, [R106+URZ+0x288b0], R119 ;  /* 0x0288b0776a0075a7 */ /* 0x000ea2000800017f */
[----:B------:R-:W-:Y:S01]  /*8670*/  ULDC UR36, c[0x0][0x2f4] ;  /* 0x0000bd0000247ab9 */ /* 0x000fe20000000800 */
[----:B------:R-:W-:Y:S01]  /*8680*/  ULDC.64 UR40, c[0x0][0x328] ;  /* 0x0000ca0000287ab9 */ /* 0x000fe20000000a00 */
[----:B------:R-:W-:Y:S01]  /*8690*/  ULDC.64 UR42, c[0x0][0x318] ;  /* 0x0000c600002a7ab9 */ /* 0x000fe20000000a00 */
[----:B------:R-:W-:Y:S04]  /*86a0*/  BSSY B0, `(.L_x_1756) ;  /* 0x0000002000007945 */ /* 0x000fe80003800000 */
[----:B--2---:R-:W-:Y:S05]  /*86b0*/  @!P0 BRA `(.L_x_1757) ;  /* 0x000001e800008947 */ /* 0x004fea0003800000 */
.L_x_2101:
[----:B------:R-:W-:Y:S05]  /*86c0*/  BSYNC B0 ;  /* 0x0000000000007941 */ /* 0x000fea0003800000 */
.L_x_1756:
[----:B------:R-:W-:Y:S01]  /*86d0*/  ISETP.GE.AND P0, PT, R23, R114, PT ;  /* 0x000000721700720c */ /* 0x000fe20003f06270 */
[----:B------:R-:W-:Y:S01]  /*86e0*/  BSSY B0, `(.L_x_1758) ;  /* 0x0000011000007945 */ /* 0x000fe20003800000 */
[----:B------:R-:W-:-:S11]  /*86f0*/  IMAD.WIDE R48, R26, 0x80, R42 ;  /* 0x000000801a307825 */ /* 0x000fd600078e022a */
[----:B------:R-:W-:Y:S05]  /*8700*/  @P0 BRA `(.L_x_1759) ;  /* 0x0000000000380947 */ /* 0x000fea0003800000 */
[----:B------:R-:W-:Y:S02]  /*8710*/  IMAD R47, R49, UR40, RZ ;  /* 0x00000028312f7c24 */ /* 0x000fe4000f8e02ff */
[----:B-1----:R-:W-:Y:S02]  /*8720*/  IMAD.MOV.U32 R44, RZ, RZ, R94 ;  /* 0x000000ffff2c7224 */ /* 0x002fe400078e005e */
[----:B------:R-:W-:Y:S02]  /*8730*/  IMAD.MOV.U32 R45, RZ, RZ, R105 ;  /* 0x000000ffff2d7224 */ /* 0x000fe400078e0069 */
[C---:B------:R-:W-:Y:S02]  /*8740*/  IMAD R47, R48.reuse, UR41, R47 ;  /* 0x00000029302f7c24 */ /* 0x040fe4000f8e022f */
[----:B------:R-:W-:-:S04]  /*8750*/  IMAD.WIDE.U32 R44, R48, UR40, R44 ;  /* 0x00000028302c7c25 */ /* 0x000fc8000f8e002c */
[----:B------:R-:W-:Y:S01]  /*8760*/  IMAD.IADD R45, R45, 0x1, R47 ;  /* 0x000000012d2d7824 */ /* 0x000fe200078e022f */
[----:B------:R-:W-:-:S04]  /*8770*/  LEA R50, P0, R44, UR42, 0x1 ;  /* 0x0000002a2c327c11 */ /* 0x000fc8000f8008ff */
[----:B------:R-:W-:Y:S02]  /*8780*/  LEA.HI.X R51, R44, UR43, R45, 0x1, P0 ;  /* 0x0000002b2c337c11 */ /* 0x000fe400080f0c2d */
[----:B------:R-:W-:-:S13]  /*8790*/  ISETP.GE.AND P0, PT, R16, UR36, PT ;  /* 0x0000002410007c0c */ /* 0x000fda000bf06270 */
[----:B------:R-:W1:Y:S04]  /*87a0*/  @!P0 LDS.128 R44, [R111+0x400] ;  /* 0x000400006f2c8984 */ /* 0x000e680000000c00 */
[----:B-1----:R-:W-:Y:S01]  /*87b0*/  @!P0 STG.E.128 desc[UR38][R50.64], R44 ;  /* 0x0000002c32008986 */ /* 0x002fe2000c101d26 */
[----:B------:R-:W-:-:S13]  /*87c0*/  ISETP.GE.AND P0, PT, R190, UR36, PT ;  /* 0x00000024be007c0c */ /* 0x000fda000bf06270 */
[----:B------:R-:W1:Y:S04]  /*87d0*/  @!P0 LDS.128 R44, [R111+0x4400] ;  /* 0x004400006f2c8984 */ /* 0x000e680000000c00 */
[----:B-1----:R3:W-:Y:S02]  /*87e0*/  @!P0 STG.E.128 desc[UR38][R50.64+0x80], R44 ;  /* 0x0000802c32008986 */ /* 0x0027e4000c101d26 */
.L_x_1759:
[----:B------:R-:W-:Y:S05]  /*87f0*/  BSYNC B0 ;  /* 0x0000000000007941 */ /* 0x000fea0003800000 */
.L_x_1758:
[----:B------:R-:W-:Y:S01]  /*8800*/  ISETP.GE.AND P0, PT, R212, R114, PT ;  /* 0x00000072d400720c */ /* 0x000fe20003f06270 */
[----:B------:R-:W-:-:S12]  /*8810*/  BSSY B0, `(.L_x_1760) ;  /* 0x0000012000007945 */ /* 0x000fd80003800000 */
[----:B------:R-:W-:Y:S05]  /*8820*/  @P0 BRA `(.L_x_1761) ;  /* 0x0000000000400947 */ /* 0x000fea0003800000 */
[----:B---3--:R-:W-:Y:S01]  /*8830*/  IADD3 R47, P0, R48, 0x20, RZ ;  /* 0x00000020302f7810 */ /* 0x008fe20007f1e0ff */
[----:B------:R-:W-:-:S04]  /*8840*/  IMAD.MOV.U32 R45, RZ, RZ, R105 ;  /* 0x000000ffff2d7224 */ /* 0x000fc800078e0069 */
[----:B-1----:R-:W-:-:S04]  /*8850*/  IMAD.X R44, RZ, RZ, R49, P0 ;  /* 0x000000ffff2c7224 */ /* 0x002fc800000e0631 */
[----:B------:R-:W-:Y:S02]  /*8860*/  IMAD R46, R44, UR40, RZ ;  /* 0x000000282c2e7c24 */ /* 0x000fe4000f8e02ff */
[----:B------:R-:W-:-:S04]  /*8870*/  IMAD.MOV.U32 R44, RZ, RZ, R94 ;  /* 0x000000ffff2c7224 */ /* 0x000fc800078e005e */
[----:B------:R-:W-:-:S04]  /*8880*/  IMAD.WIDE.U32 R44, R47, UR40, R44 ;  /* 0x000000282f2c7c25 */ /* 0x000fc8000f8e002c */
[----:B------:R-:W-:Y:S01]  /*8890*/  IMAD R47, R47, UR41, R46 ;  /* 0x000000292f2f7c24 */ /* 0x000fe2000f8e022e */
[----:B------:R-:W-:-:S03]  /*88a0*/  LEA R50, P0, R44, UR42, 0x1 ;  /* 0x0000002a2c327c11 */ /* 0x000fc6000f8008ff */
[----:B------:R-:W-:-:S05]  /*88b0*/  IMAD.IADD R45, R45, 0x1, R47 ;  /* 0x000000012d2d7824 */ /* 0x000fca00078e022f */
[----:B------:R-:W-:Y:S02]  /*88c0*/  LEA.HI.X R51, R44, UR43, R45, 0x1, P0 ;  /* 0x0000002b2c337c11 */ /* 0x000fe400080f0c2d */
[----:B------:R-:W-:-:S13]  /*88d0*/  ISETP.GE.AND P0, PT, R16, UR36, PT ;  /* 0x0000002410007c0c */ /* 0x000fda000bf06270 */
[----:B------:R-:W1:Y:S04]  /*88e0*/  @!P0 LDS.128 R44, [R111+0x1400] ;  /* 0x001400006f2c8984 */ /* 0x000e680000000c00 */
[----:B-1----:R-:W-:Y:S01]  /*88f0*/  @!P0 STG.E.128 desc[UR38][R50.64], R44 ;  /* 0x0000002c32008986 */ /* 0x002fe2000c101d26 */
[----:B------:R-:W-:-:S13]  /*8900*/  ISETP.GE.AND P0, PT, R190, UR36, PT ;  /* 0x00000024be007c0c */ /* 0x000fda000bf06270 */
[----:B------:R-:W1:Y:S04]  /*8910*/  @!P0 LDS.128 R44, [R111+0x5400] ;  /* 0x005400006f2c8984 */ /* 0x000e680000000c00 */
[----:B-1----:R4:W-:Y:S02]  /*8920*/  @!P0 STG.E.128 desc[UR38][R50.64+0x80], R44 ;  /* 0x0000802c32008986 */ /* 0x0029e4000c101d26 */
.L_x_1761:
[----:B------:R-:W-:Y:S05]  /*8930*/  BSYNC B0 ;  /* 0x0000000000007941 */ /* 0x000fea0003800000 */
.L_x_1760:
[----:B------:R-:W-:Y:S01]  /*8940*/  ISETP.GE.AND P0, PT, R211, R114, PT ;  /* 0x00000072d300720c */ /* 0x000fe20003f06270 */
[----:B------:R-:W-:-:S12]  /*8950*/  BSSY B0, `(.L_x_1762) ;  /* 0x0000012000007945 */ /* 0x000fd80003800000 */
[----:B------:R-:W-:Y:S05]  /*8960*/  @P0 BRA `(.L_x_1763) ;  /* 0x0000000000400947 */ /* 0x000fea0003800000 */
[----:B---34-:R-:W-:Y:S01]  /*8970*/  IADD3 R47, P0, R48, 0x40, RZ ;  /* 0x00000040302f7810 */ /* 0x018fe20007f1e0ff */
        /* <DEDUP_REMOVED lines=15> */
.L_x_1763:
[----:B------:R-:W-:Y:S05]  /*8a70*/  BSYNC B0 ;  /* 0x0000000000007941 */ /* 0x000fea0003800000 */
.L_x_1762:
[----:B------:R-:W-:Y:S01]  /*8a80*/  ISETP.GE.AND P0, PT, R210, R114, PT ;  /* 0x00000072d200720c */ /* 0x000fe20003f06270 */
[----:B------:R-:W-:-:S12]  /*8a90*/  BSSY B0, `(.L_x_1764) ;  /* 0x0000012000007945 */ /* 0x000fd80003800000 */
[----:B------:R-:W-:Y:S05]  /*8aa0*/  @P0 BRA `(.L_x_1765) ;  /* 0x0000000000400947 */ /* 0x000fea0003800000 */
[----:B-1-34-:R-:W-:Y:S01]  /*8ab0*/  IADD3 R47, P0, R48, 0x60, RZ ;  /* 0x00000060302f7810 */ /* 0x01afe20007f1e0ff */
[----:B------:R-:W-:Y:S02]  /*8ac0*/  IMAD.MOV.U32 R44, RZ, RZ, R94 ;  /* 0x000000ffff2c7224 */ /* 0x000fe400078e005e */
        /* <DEDUP_REMOVED lines=14> */
.L_x_1765:
[----:B------:R-:W-:Y:S05]  /*8bb0*/  BSYNC B0 ;  /* 0x0000000000007941 */ /* 0x000fea0003800000 */
.L_x_1764:
[----:B------:R-:W-:Y:S01]  /*8bc0*/  @!PT LDS RZ, [RZ] ;  /* 0x00000000fffff984 */ /* 0x000fe20000000800 */
[----:B------:R-:W-:Y:S01]  /*8bd0*/  @!PT LDS RZ, [RZ] ;  /* 0x00000000fffff984 */ /* 0x000fe20000000800 */
[----:B------:R-:W-:Y:S01]  /*8be0*/  @!PT LDS RZ, [RZ] ;  /* 0x00000000fffff984 */ /* 0x000fe20000000800 */
[----:B------:R-:W-:Y:S01]  /*8bf0*/  @!PT LDS RZ, [RZ] ;  /* 0x00000000fffff984 */ /* 0x000fe20000000800 */
[----:B------:R5:W-:Y:S06]  /*8c00*/  MEMBAR.ALL.CTA ;  /* 0x0000000000007992 */ /* 0x000bec0000008000 */
[----:B-----5:R-:W5:Y:S02]  /*8c10*/  FENCE.VIEW.ASYNC.S ;  /* 0x00000000000073c6 */ /* 0x020f640000000000 */
[----:B-----5:R1:W-:Y:S01]  /*8c20*/  BAR.SYNC.DEFER_BLOCKING R126, 0x80 ;  /* 0x0002007e0000751d */ /* 0x0203e20000010000 */
[----:B------:R-:W-:Y:S01]  /*8c30*/  ISETP.NE.AND P4, PT, R107, RZ, PT ;  /* 0x000000ff6b00720c */ /* 0x000fe20003f85270 */
[----:B------:R-:W-:-:S02]  /*8c40*/  VIADD R184, R184, 0x1 ;  /* 0x00000001b8b87836 */ /* 0x000fc40000000000 */
[----:B0-2---:R-:W-:-:S03]  /*8c50*/  @!P3 VIADD R106, R106, 0x288c0 ;  /* 0x000288c06a6ab836 */ /* 0x005fc60000000000 */
[C---:B------:R-:W-:Y:S02]  /*8c60*/  ISETP.NE.AND P0, PT, R184.reuse, 0x2, PT ;  /* 0x00000002b800780c */ /* 0x040fe40003f05270 */
[----:B------:R-:W-:Y:S02]  /*8c70*/  @!P3 PRMT R106, RZ, 0x654, R106 ;  /* 0x00000654ff6ab816 */ /* 0x000fe4000000006a */
[----:B-1-34-:R-:W-:Y:S02]  /*8c80*/  SEL R45, RZ, 0x1, P0 ;  /* 0x00000001ff2d7807 */ /* 0x01afe40000000000 */
[----:B------:R-:W-:Y:S02]  /*8c90*/  SEL R184, R184, RZ, P0 ;  /* 0x000000ffb8b87207 */ /* 0x000fe40000000000 */
[----:B------:R-:W-:Y:S01]  /*8ca0*/  LOP3.LUT R192, R192, R45, RZ, 0x3c, !PT ;  /* 0x0000002dc0c07212 */ /* 0x000fe200078e3cff */
[----:B------:R0:W-:Y:S01]  /*8cb0*/  @!P3 SYNCS.ARRIVE.TRANS64.RED.A1T0 RZ, [R106+URZ], RZ ;  /* 0x000000ff6affb9a7 */ /* 0x0001e2000810043f */
[----:B------:R-:W-:Y:S05]  /*8cc0*/  @P4 BRA `(.L_x_1766) ;  /* 0xffffff9800904947 */ /* 0x000fea000383ffff */
[----:B------:R-:W1:Y:S01]  /*8cd0*/  S2R R44, SR_TID.X ;  /* 0x00000000002c7919 */ /* 0x000e620000002100 */
[----:B------:R-:W-:Y:S02]  /*8ce0*/  PLOP3.LUT P0, PT, PT, PT, PT, 0x8, 0x0 ;  /* 0x000000000000781c */ /* 0x000fe40003f0e170 */
[----:B-1----:R-:W-:-:S04]  /*8cf0*/  SHF.R.U32.HI R44, RZ, 0x7, R44 ;  /* 0x00000007ff2c7819 */ /* 0x002fc8000001162c */
[----:B------:R-:W-:-:S13]  /*8d00*/  ISETP.NE.AND P4, PT, R44, 0x1, PT ;  /* 0x000000012c00780c */ /* 0x000fda0003f85270 */
[----:B------:R-:W-:Y:S06]  /*8d10*/  @!P4 BAR.ARV 0x9, 0x100 ;  /* 0x024400000000cb1d */ /* 0x000fec0000002000 */
.L_x_1676:
[----:B------:R-:W1:Y:S01]  /*8d20*/  LDC R0, c[0x0][0x448] ;  /* 0x00011200ff007b82 */ /* 0x000e620000000800 */
[----:B------:R-:W-:-:S07]  /*8d30*/  IADD3 R5, R188, 0x1, -R187 ;  /* 0x00000001bc057810 */ /* 0x000fce0007ffe8bb */
[----:B------:R-:W2:Y:S01]  /*8d40*/  LDC.64 R6, c[0x0][0x9e0] ;  /* 0x00027800ff067b82 */ /* 0x000ea20000000a00 */
[----:B-1----:R-:W-:Y:S01]  /*8d50*/  ISETP.NE.AND P1, PT, R0, 0x1, PT ;  /* 0x000000010000780c */ /* 0x002fe20003f25270 */
[----:B------:R-:W-:Y:S01]  /*8d60*/  VIADD R0, R193, 0x7f ;  /* 0x0000007fc1007836 */ /* 0x000fe20000000000 */
[----:B--2---:R-:W-:-:S11]  /*8d70*/  ISETP.GE.AND P2, PT, R7, 0x1, PT ;  /* 0x000000010700780c */ /* 0x004fd60003f46270 */
[----:B------:R-:W1:Y:S08]  /*8d80*/  @P1 LDC R3, c[0x0][0x44c] ;  /* 0x00011300ff031b82 */ /* 0x000e700000000800 */
[----:B------:R-:W2:Y:S01]  /*8d90*/  @P1 LDC R4, c[0x0][0x450] ;  /* 0x00011400ff041b82 */ /* 0x000ea20000000800 */
[----:B-1----:R-:W-:-:S05]  /*8da0*/  @P1 IMAD.HI.U32 R3, R0, R3, RZ ;  /* 0x0000000300031227 */ /* 0x002fca00078e00ff */
[----:B--2---:R-:W-:-:S05]  /*8db0*/  @P1 SHF.R.U32.HI R0, RZ, R4, R3 ;  /* 0x00000004ff001219 */ /* 0x004fca0000011603 */
[----:B------:R-:W-:Y:S01]  /*8dc0*/  IMAD.IADD R5, R5, 0x1, R0 ;  /* 0x0000000105057824 */ /* 0x000fe200078e0200 */
[----:B------:R-:W-:Y:S06]  /*8dd0*/  @P0 BRA `(.L_x_1767) ;  /* 0x00000000000c0947 */ /* 0x000fec0003800000 */
[----:B------:R-:W1:Y:S01]  /*8de0*/  FENCE.VIEW.ASYNC.G ;  /* 0x00000000000073c6 */ /* 0x000e620000000100 */
[----:B------:R-:W-:Y:S05]  /*8df0*/  WARPSYNC.ALL ;  /* 0x0000000000007948 */ /* 0x000fea0003800000 */
[----:B-1----:R-:W-:Y:S06]  /*8e00*/  BAR.ARV 0xc, 0x180 ;  /* 0x0306000000007b1d */ /* 0x002fec0000002000 */
.L_x_1767:
[----:B------:R-:W-:Y:S01]  /*8e10*/  IMAD.IADD R0, R5, 0x1, R6 ;  /* 0x0000000105007824 */ /* 0x000fe200078e0206 */
[----:B------:R-:W-:Y:S06]  /*8e20*/  @!P2 BRA `(.L_x_1768) ;  /* 0x000000000048a947 */ /* 0x000fec0003800000 */
[C---:B------:R-:W-:Y:S01]  /*8e30*/  ISETP.GT.AND P0, PT, R5.reuse, RZ, PT ;  /* 0x000000ff0500720c */ /* 0x040fe20003f04270 */
[----:B------:R-:W-:Y:S01]  /*8e40*/  BSSY B0, `(.L_x_1769) ;  /* 0x000000e000007945 */ /* 0x000fe20003800000 */
[----:B------:R-:W-:-:S11]  /*8e50*/  VIADD R3, R5, 0xffffffff ;  /* 0xffffffff05037836 */ /* 0x000fd60000000000 */
[----:B------:R-:W-:Y:S05]  /*8e60*/  @P0 BRA `(.L_x_1770) ;  /* 0x00000000001c0947 */ /* 0x000fea0003800000 */
[----:B------:R-:W-:Y:S01]  /*8e70*/  ISETP.NE.AND P0, PT, R7, 0x1, PT ;  /* 0x000000010700780c */ /* 0x000fe20003f05270 */
[----:B------:R-:W-:-:S12]  /*8e80*/  IMAD.MOV R3, RZ, RZ, -R5 ;  /* 0x000000ffff037224 */ /* 0x000fd800078e0a05 */
[----:B------:R-:W1:Y:S02]  /*8e90*/  @P0 LDC.64 R8, c[0x0][0x9e8] ;  /* 0x00027a00ff080b82 */ /* 0x000e640000000a00 */
[----:B-1----:R-:W-:-:S05]  /*8ea0*/  @P0 IMAD.HI.U32 R4, R3, R8, RZ ;  /* 0x0000000803040227 */ /* 0x002fca00078e00ff */
[----:B------:R-:W-:-:S04]  /*8eb0*/  @P0 SHF.R.U32.HI R3, RZ, R9, R4 ;  /* 0x00000009ff030219 */ /* 0x000fc80000011604 */
[----:B------:R-:W-:Y:S01]  /*8ec0*/  LOP3.LUT R3, RZ, R3, RZ, 0x33, !PT ;  /* 0x00000003ff037212 */ /* 0x000fe200078e33ff */
[----:B------:R-:W-:Y:S06]  /*8ed0*/  BRA `(.L_x_1771) ;  /* 0x0000000000107947 */ /* 0x000fec0003800000 */
.L_x_1770:
[----:B------:R-:W-:-:S13]  /*8ee0*/  ISETP.NE.AND P0, PT, R7, 0x1, PT ;  /* 0x000000010700780c */ /* 0x000fda0003f05270 */
[----:B------:R-:W1:Y:S02]  /*8ef0*/  @P0 LDC.64 R4, c[0x0][0x9e8] ;  /* 0x00027a00ff040b82 */ /* 0x000e640000000a00 */
[----:B-1----:R-:W-:-:S05]  /*8f00*/  @P0 IMAD.HI.U32 R4, R3, R4, RZ ;  /* 0x0000000403040227 */ /* 0x002fca00078e00ff */
[----:B------:R-:W-:-:S07]  /*8f10*/  @P0 SHF.R.U32.HI R3, RZ, R5, R4 ;  /* 0x00000005ff030219 */ /* 0x000fce0000011604 */
.L_x_1771:
[----:B------:R-:W-:Y:S05]  /*8f20*/  BSYNC B0 ;  /* 0x0000000000007941 */ /* 0x000fea0003800000 */
.L_x_1769:
[----:B------:R-:W-:-:S05]  /*8f30*/  IMAD R3, R3, R7, R7 ;  /* 0x0000000703037224 */ /* 0x000fca00078e0207 */
[----:B------:R-:W-:-:S07]  /*8f40*/  VIMNMX R0, R0, R3, PT ;  /* 0x0000000300007248 */ /* 0x000fce0003fe0100 */
.L_x_1768:
[----:B------:R-:W1:Y:S01]  /*8f50*/  @P1 LDC R4, c[0x0][0x44c] ;  /* 0x00011300ff041b82 */ /* 0x000e620000000800 */
[----:B------:R-:W-:Y:S01]  /*8f60*/  VIADD R0, R0, 0x7f ;  /* 0x0000007f00007836 */ /* 0x000fe20000000000 */
[----:B------:R-:W-:-:S04]  /*8f70*/  ULDC UR4, c[0x0][0x9dc] ;  /* 0x0002770000047ab9 */ /* 0x000fc80000000800 */
[----:B------:R-:W-:Y:S02]  /*8f80*/  SHF.R.S32.HI R3, RZ, 0x1f, R0 ;  /* 0x0000001fff037819 */ /* 0x000fe40000011400 */
[----:B------:R-:W2:Y:S02]  /*8f90*/  @P1 LDC R6, c[0x0][0x450] ;  /* 0x00011400ff061b82 */ /* 0x000ea40000000800 */
[----:B------:R-:W-:-:S04]  /*8fa0*/  LEA.HI R3, R3, R0, RZ, 0x7 ;  /* 0x0000000003037211 */ /* 0x000fc800078f38ff */
[----:B------:R-:W-:-:S04]  /*8fb0*/  SHF.R.S32.HI R0, RZ, 0x7, R3 ;  /* 0x00000007ff007819 */ /* 0x000fc80000011403 */
[----:B------:R-:W-:Y:S01]  /*8fc0*/  VIMNMX R129, R129, R0, PT ;  /* 0x0000000081817248 */ /* 0x000fe20003fe0100 */
[----:B-1----:R-:W-:-:S04]  /*8fd0*/  @P1 IMAD.HI.U32 R5, R193, R4, RZ ;  /* 0x00000004c1051227 */ /* 0x002fc800078e00ff */
[----:B------:R-:W-:Y:S01]  /*8fe0*/  IMAD.MOV.U32 R4, RZ, RZ, R193 ;  /* 0x000000ffff047224 */ /* 0x000fe200078e00c1 */
[----:B--2---:R-:W-:-:S05]  /*8ff0*/  @P1 SHF.R.U32.HI R4, RZ, R6, R5 ;  /* 0x00000006ff041219 */ /* 0x004fca0000011605 */
        /* <DEDUP_REMOVED lines=8> */
[----:B------:R-:W1:Y:S02]  /*9080*/  @P0 LDC.64 R8, c[0x0][0x9e8] ;  /* 0x00027a00ff080b82 */ /* 0x000e640000000a00 */
[----:B-1----:R-:W-:-:S05]  /*9090*/  @P0 IMAD.HI.U32 R0, R3, R8, RZ ;  /* 0x0000000803000227 */ /* 0x002fca00078e00ff */
[----:B------:R-:W-:-:S04]  /*90a0*/  @P0 SHF.R.U32.HI R3, RZ, R9, R0 ;  /* 0x00000009ff030219 */ /* 0x000fc80000011600 */
[----:B------:R-:W-:Y:S01]  /*90b0*/  LOP3.LUT R3, RZ, R3, RZ, 0x33, !PT ;  /* 0x00000003ff037212 */ /* 0x000fe200078e33ff */
[----:B------:R-:W-:Y:S06]  /*90c0*/  BRA `(.L_x_1775) ;  /* 0x0000000000107947 */ /* 0x000fec0003800000 */
.L_x_1774:
[----:B------:R-:W-:-:S13]  /*90d0*/  ISETP.NE.AND P0, PT, R7, 0x1, PT ;  /* 0x000000010700780c */ /* 0x000fda0003f05270 */
[----:B------:R-:W1:Y:S02]  /*90e0*/  @P0 LDC.64 R8, c[0x0][0x9e8] ;  /* 0x00027a00ff080b82 */ /* 0x000e640000000a00 */
[----:B-1----:R-:W-:-:S05]  /*90f0*/  @P0 IMAD.HI.U32 R0, R3, R8, RZ ;  /* 0x0000000803000227 */ /* 0x002fca00078e00ff */
[----:B------:R-:W-:-:S07]  /*9100*/  @P0 SHF.R.U32.HI R3, RZ, R9, R0 ;  /* 0x00000009ff030219 */ /* 0x000fce0000011600 */
.L_x_1775:
[----:B------:R-:W-:Y:S05]  /*9110*/  BSYNC B0 ;  /* 0x0000000000007941 */ /* 0x000fea0003800000 */
.L_x_1773:
[----:B------:R-:W-:-:S05]  /*9120*/  IMAD R3, R3, R7, RZ ;  /* 0x0000000703037224 */ /* 0x000fca00078e02ff */
[----:B------:R-:W-:-:S07]  /*9130*/  VIMNMX R4, R4, R3, !PT ;  /* 0x0000000304047248 */ /* 0x000fce0007fe0100 */
.L_x_1772:
[----:B------:R-:W-:Y:S01]  /*9140*/  SHF.R.S32.HI R3, RZ, 0x1f, R4 ;  /* 0x0000001fff037819 */ /* 0x000fe20000011404 */
[----:B------:R-:W-:Y:S01]  /*9150*/  IMAD.MOV.U32 R0, RZ, RZ, RZ ;  /* 0x000000ffff007224 */ /* 0x000fe200078e00ff */
[----:B------:R-:W-:Y:S02]  /*9160*/  PLOP3.LUT P0, PT, PT, PT, PT, 0x80, 0x0 ;  /* 0x000000000000781c */ /* 0x000fe40003f0f070 */
[----:B------:R-:W-:Y:S02]  /*9170*/  CS2R R150, SRZ ;  /* 0x0000000000967805 */ /* 0x000fe4000001ff00 */
[----:B------:R-:W-:Y:S01]  /*9180*/  LEA.HI R4, R3, R4, RZ, 0x7 ;  /* 0x0000000403047211 */ /* 0x000fe200078f38ff */
[----:B------:R-:W-:Y:S01]  /*9190*/  IMAD.MOV.U32 R3, RZ, RZ, RZ ;  /* 0x000000ffff037224 */ /* 0x000fe200078e00ff */
[----:B------:R-:W-:Y:S02]  /*91a0*/  CS2R R148, SRZ ;  /* 0x0000000000947805 */ /* 0x000fe4000001ff00 */
[----:B------:R-:W-:-:S02]  /*91b0*/  CS2R R146, SRZ ;  /* 0x0000000000927805 */ /* 0x000fc4000001ff00 */
[----:B------:R-:W-:Y:S02]  /*91c0*/  SHF.R.S32.HI R4, RZ, 0x7, R4 ;  /* 0x00000007ff047819 */ /* 0x000fe40000011404 */
[----:B------:R-:W-:Y:S02]  /*91d0*/  CS2R R144, SRZ ;  /* 0x0000000000907805 */ /* 0x000fe4000001ff00 */
[----:B------:R-:W-:Y:S01]  /*91e0*/  CS2R R38, SRZ ;  /* 0x0000000000267805 */ /* 0x000fe2000001ff00 */
[----:B------:R-:W-:Y:S01]  /*91f0*/  IMAD.MOV.U32 R142, RZ, RZ, RZ ;  /* 0x000000ffff8e7224 */ /* 0x000fe200078e00ff */
[----:B------:R-:W-:Y:S01]  /*9200*/  VIMNMX R196, RZ, R4, !PT ;  /* 0x00000004ffc47248 */ /* 0x000fe20007fe0100 */
[----:B------:R-:W-:Y:S01]  /*9210*/  IMAD.MOV.U32 R141, RZ, RZ, RZ ;  /* 0x000000ffff8d7224 */ /* 0x000fe200078e00ff */
[----:B------:R-:W-:Y:S01]  /*9220*/  CS2R R36, SRZ ;  /* 0x0000000000247805 */ /* 0x000fe2000001ff00 */
[----:B------:R-:W-:Y:S01]  /*9230*/  IMAD.MOV.U32 R138, RZ, RZ, RZ ;  /* 0x000000ffff8a7224 */ /* 0x000fe200078e00ff */
[----:B------:R-:W-:Y:S01]  /*9240*/  ISETP.GT.AND P1, PT, R129, R196, PT ;  /* 0x000000c48100720c */ /* 0x000fe20003f24270 */
[----:B------:R-:W-:Y:S01]  /*9250*/  IMAD.MOV.U32 R137, RZ, RZ, RZ ;  /* 0x000000ffff897224 */ /* 0x000fe200078e00ff */
[----:B------:R-:W-:Y:S01]  /*9260*/  CS2R R134, SRZ ;  /* 0x0000000000867805 */ /* 0x000fe2000001ff00 */
[----:B------:R-:W-:Y:S01]  /*9270*/  IMAD.MOV.U32 R133, RZ, RZ, RZ ;  /* 0x000000ffff857224 */ /* 0x000fe200078e00ff */
[----:B------:R-:W-:-:S02]  /*9280*/  CS2R R34, SRZ ;  /* 0x0000000000227805 */ /* 0x000fc4000001ff00 */
[----:B------:R-:W-:Y:S01]  /*9290*/  CS2R R130, SRZ ;  /* 0x0000000000827805 */ /* 0x000fe2000001ff00 */
[----:B------:R-:W-:Y:S01]  /*92a0*/  IMAD.MOV.U32 R128, RZ, RZ, RZ ;  /* 0x000000ffff807224 */ /* 0x000fe200078e00ff */
        /* <DEDUP_REMOVED lines=10> */
[----:B0-----:R-:W-:-:S02]  /*9350*/  CS2R R106, SRZ ;  /* 0x00000000006a7805 */ /* 0x001fc4000001ff00 */
[----:B------:R-:W-:Y:S02]  /*9360*/  CS2R R104, SRZ ;  /* 0x0000000000687805 */ /* 0x000fe4000001ff00 */
[----:B------:R-:W-:Y:S02]  /*9370*/  CS2R R102, SRZ ;  /* 0x0000000000667805 */ /* 0x000fe4000001ff00 */
[----:B------:R-:W-:Y:S02]  /*9380*/  CS2R R100, SRZ ;  /* 0x0000000000647805 */ /* 0x000fe4000001ff00 */
[----:B------:R-:W-:Y:S02]  /*9390*/  CS2R R98, SRZ ;  /* 0x0000000000627805 */ /* 0x000fe4000001ff00 */
[----:B------:R-:W-:Y:S02]  /*93a0*/  CS2R R96, SRZ ;  /* 0x0000000000607805 */ /* 0x000fe4000001ff00 */
[----:B------:R-:W-:Y:S01]  /*93b0*/  CS2R R6, SRZ ;  /* 0x0000000000067805 */ /* 0x000fe2000001ff00 */
[----:B------:R-:W-:Y:S01]  /*93c0*/  IMAD.MOV.U32 R94, RZ, RZ, RZ ;  /* 0x000000ffff5e7224 */ /* 0x000fe200078e00ff */
[----:B------:R-:W-:Y:S01]  /*93d0*/  CS2R R90, SRZ ;  /* 0x00000000005a7805 */ /* 0x000fe2000001ff00 */
[----:B------:R-:W-:Y:S01]  /*93e0*/  IMAD.MOV.U32 R93, RZ, RZ, RZ ;  /* 0x000000ffff5d7224 */ /* 0x000fe200078e00ff */
[----:B------:R-:W-:Y:S01]  /*93f0*/  CS2R R88, SRZ ;  /* 0x0000000000587805 */ /* 0x000fe2000001ff00 */
[----:B------:R-:W-:Y:S06]  /*9400*/  @!P1 BRA `(.L_x_1776) ;  /* 0x0000013c00809947 */ /* 0x000fec0003800000 */
[----:B------:R-:W-:-:S03]  /*9410*/  UMOV UR4, 0xffffffff ;  /* 0xffffffff00047882 */ /* 0x000fc60000000000 */
[----:B------:R-:W-:Y:S05]  /*9420*/  BRA.DIV UR4, `(.L_x_1777) ;  /* 0x000001da04b87947 */ /* 0x000fea000b800000 */
[----:B------:R0:W1:Y:S02]  /*9430*/  SHFL.IDX PT, R194, R222, RZ, 0x1f ;  /* 0x00001fffdec27589 */ /* 0x00006400000e0000 */
.L_x_2104:
[----:B-1----:R-:W-:Y:S02]  /*9440*/  LEA.HI R0, R194, R194, RZ, 0x1 ;  /* 0x000000c2c2007211 */ /* 0x002fe400078f08ff */
[----:B------:R-:W-:Y:S02]  /*9450*/  LOP3.LUT P0, RZ, R217, 0x3ff, RZ, 0xc0, !PT ;  /* 0x000003ffd9ff7812 */ /* 0x000fe4000780c0ff */
[----:B------:R-:W-:Y:S02]  /*9460*/  LOP3.LUT R3, R0, 0x1e, RZ, 0xc0, !PT ;  /* 0x0000001e00037812 */ /* 0x000fe400078ec0ff */
[----:B------:R-:W-:-:S03]  /*9470*/  P2R R24, PR, RZ, 0x1 ;  /* 0x00000001ff187803 */ /* 0x000fc60000000000 */
        /* <DEDUP_REMOVED lines=9> */
[----:B------:R1:W2:Y:S01]  /*9510*/  LDC.64 R14, c[0x4][R0] ;  /* 0x01000000000e7b82 */ /* 0x0002a20000000a00 */
        /* <DEDUP_REMOVED lines=8> */
[----:B-1----:R-:W-:-:S07]  /*95a0*/  IMAD.MOV.U32 R13, RZ, RZ, RZ ;  /* 0x000000ffff0d7224 */ /* 0x002fce00078e00ff */
[----:B------:R-:W-:-:S07]  /*95b0*/  LEPC R20, `(.L_x_1778) ;  /* 0x000000001014794e */ /* 0x000fce0000000000 */
[----:B0-2--5:R-:W-:Y:S05]  /*95c0*/  CALL.ABS.NOINC R14 ;  /* 0x000000000e007343 */ /* 0x025fea0003c00000 */
.L_x_1778:
[----:B------:R-:W-:Y:S02]  /*95d0*/  ULDC UR4, c[0x0][0x3f4] ;  /* 0x0000fd0000047ab9 */ /* 0x000fe40000000800 */
[----:B------:R-:W-:-:S13]  /*95e0*/  ISETP.LT.AND P0, PT, RZ, UR4, PT ;  /* 0x00000004ff007c0c */ /* 0x000fda000bf01270 */
[----:B------:R-:W-:Y:S05]  /*95f0*/  @P0 BRA `(.L_x_1779) ;  /* 0x00000000003c0947 */ /* 0x000fea0003800000 */
[----:B------:R-:W-:-:S04]  /*9600*/  LEA.HI R0, R213, R213, RZ, 0x1 ;  /* 0x000000d5d5007211 */ /* 0x000fc800078f08ff */
        /* <DEDUP_REMOVED lines=8> */
.L_x_1782:
[----:B--2---:R2:W3:Y:S02]  /*9690*/  SYNCS.PHASECHK.TRANS64.TRYWAIT P0, [R2+URZ+0x28800], R3 ;  /* 0x02880003020075a7 */ /* 0x0044e4000800017f */
[----:B---3--:R-:W-:Y:S05]  /*96a0*/  @!P0 NANOSLEEP.SYNCS 0x989680 ;  /* 0x009896800000895d */ /* 0x008fea0003900000 */
[----:B------:R-:W3:Y:S02]  /*96b0*/  @!P0 SYNCS.PHASECHK.TRANS64 P0, [R2+URZ+0x28800], R3 ;  /* 0x02880003020085a7 */ /* 0x000ee4000800007f */
[----:B---3--:R-:W-:Y:S05]  /*96c0*/  @!P0 BRA `(.L_x_1782) ;  /* 0xfffffffc00f08947 */ /* 0x008fea000383ffff */
.L_x_1781:
[----:B------:R-:W-:Y:S05]  /*96d0*/  BSYNC B0 ;  /* 0x0000000000007941 */ /* 0x000fea0003800000 */
.L_x_1780:
[----:B------:R-:W-:Y:S05]  /*96e0*/  BRA `(.L_x_1783) ;  /* 0x0000005000e87947 */ /* 0x000fea0003800000 */
.L_x_1779:
[----:B------:R-:W-:Y:S01]  /*96f0*/  ISETP.NE.AND P0, PT, R24, RZ, PT ;  /* 0x000000ff1800720c */ /* 0x000fe20003f05270 */
[----:B------:R-:W-:Y:S01]  /*9700*/  ULDC.64 UR4, c[0x0][0x3f8] ;  /* 0x0000fe0000047ab9 */ /* 0x000fe20000000a00 */
[----:B-----5:R-:W-:Y:S01]  /*9710*/  SHF.R.S32.HI R0, RZ, 0x1f, R115 ;  /* 0x0000001fff007819 */ /* 0x020fe20000011473 */
[----:B------:R-:W-:Y:S01]  /*9720*/  ULDC.64 UR6, c[0x0][0x408] ;  /* 0x0001020000067ab9 */ /* 0x000fe20000000a00 */
[----:B------:R-:W-:-:S04]  /*9730*/  IMAD.WIDE.U32 R24, R115, UR4, RZ ;  /* 0x0000000473187c25 */ /* 0x000fc8000f8e00ff */
[C---:B------:R-:W-:Y:S02]  /*9740*/  IMAD R4, R0.reuse, UR4, RZ ;  /* 0x0000000400047c24 */ /* 0x040fe4000f8e02ff */
[----:B------:R-:W-:Y:S02]  /*9750*/  IMAD R0, R0, UR6, RZ ;  /* 0x0000000600007c24 */ /* 0x000fe4000f8e02ff */
[C---:B------:R-:W-:Y:S02]  /*9760*/  IMAD R29, R115.reuse, UR5, R4 ;  /* 0x00000005731d7c24 */ /* 0x040fe4000f8e0204 */
[C---:B------:R-:W-:Y:S02]  /*9770*/  IMAD R31, R115.reuse, UR7, R0 ;  /* 0x00000007731f7c24 */ /* 0x040fe4000f8e0200 */
[----:B------:R-:W-:-:S04]  /*9780*/  IMAD.WIDE.U32 R26, R115, UR6, RZ ;  /* 0x00000006731a7c25 */ /* 0x000fc8000f8e00ff */
[----:B------:R-:W-:Y:S02]  /*9790*/  IMAD.IADD R29, R29, 0x1, R25 ;  /* 0x000000011d1d7824 */ /* 0x000fe400078e0219 */
[----:B------:R-:W-:Y:S01]  /*97a0*/  IMAD.IADD R31, R31, 0x1, R27 ;  /* 0x000000011f1f7824 */ /* 0x000fe200078e021b */
        /* <DEDUP_REMOVED lines=16> */
[----:B0-2---:R-:W-:Y:S05]  /*98b0*/  CALL.ABS.NOINC R14 ;  /* 0x000000000e007343 */ /* 0x005fea0003c00000 */
.L_x_1784:
[----:B------:R-:W-:Y:S01]  /*98c0*/  ULDC.U8 UR4, c[0x0][0x410] ;  /* 0x0001040000047ab9 */ /* 0x000fe20000000000 */
[----:B------:R-:W-:Y:S01]  /*98d0*/  IMAD.IADD R57, R23, 0x1, R193 ;  /* 0x0000000117397824 */ /* 0x000fe200078e02c1 */
[----:B------:R-:W-:Y:S01]  /*98e0*/  ISETP.NE.AND P0, PT, RZ, UR4, PT ;  /* 0x00000004ff007c0c */ /* 0x000fe2000bf05270 */
[----:B------:R-:W-:Y:S02]  /*98f0*/  BSSY B0, `(.L_x_1785) ;  /* 0x0000511000007945 */ /* 0x000fe40003800000 */
[----:B------:R-:W-:-:S10]  /*9900*/  IMAD R3, R207, 0x20, R57 ;  /* 0x00000020cf037824 */ /* 0x000fd400078e0239 */
[----:B------:R-:W-:Y:S05]  /*9910*/  @!P0 BRA `(.L_x_1786) ;  /* 0x0000002800588947 */ /* 0x000fea0003800000 */
[----:B------:R-:W1:Y:S01]  /*9920*/  LDC R74, c[0x0][0x448] ;  /* 0x00011200ff4a7b82 */ /* 0x000e620000000800 */
[----:B------:R-:W-:Y:S01]  /*9930*/  ULDC.64 UR4, c[0x0][0x3f8] ;  /* 0x0000fe0000047ab9 */ /* 0x000fe20000000a00 */
[----:B------:R-:W-:Y:S01]  /*9940*/  ULDC.64 UR6, c[0x0][0x408] ;  /* 0x0001020000067ab9 */ /* 0x000fe20000000a00 */
[----:B------:R-:W-:Y:S02]  /*9950*/  IMAD.MOV.U32 R6, RZ, RZ, R24 ;  /* 0x000000ffff067224 */ /* 0x000fe400078e0018 */
[----:B------:R-:W-:Y:S02]  /*9960*/  IMAD.MOV.U32 R7, RZ, RZ, R29 ;  /* 0x000000ffff077224 */ /* 0x000fe400078e001d */
[----:B------:R-:W-:Y:S02]  /*9970*/  IMAD.MOV.U32 R8, RZ, RZ, R26 ;  /* 0x000000ffff087224 */ /* 0x000fe400078e001a */
[----:B------:R-:W-:Y:S01]  /*9980*/  IMAD.MOV.U32 R9, RZ, RZ, R31 ;  /* 0x000000ffff097224 */ /* 0x000fe200078e001f */
[----:B-1----:R-:W-:-:S13]  /*9990*/  ISETP.NE.AND P0, PT, R74, 0x1, PT ;  /* 0x000000014a00780c */ /* 0x002fda0003f05270 */
[----:B------:R-:W1:Y:S08]  /*99a0*/  @P0 LDC R0, c[0x0][0x44c] ;  /* 0x00011300ff000b82 */ /* 0x000e700000000800 */
[----:B------:R-:W2:Y:S01]  /*99b0*/  @P0 LDC R5, c[0x0][0x450] ;  /* 0x00011400ff050b82 */ /* 0x000ea20000000800 */
[----:B-1----:R-:W-:-:S05]  /*99c0*/  @P0 IMAD.HI.U32 R0, R3, R0, RZ ;  /* 0x0000000003000227 */ /* 0x002fca00078e00ff */
[----:B--2---:R-:W-:-:S04]  /*99d0*/  @P0 SHF.R.U32.HI R3, RZ, R5, R0 ;  /* 0x00000005ff030219 */ /* 0x004fc80000011600 */
[----:B------:R-:W-:Y:S01]  /*99e0*/  SHF.R.S32.HI R0, RZ, 0x1f, R3 ;  /* 0x0000001fff007819 */ /* 0x000fe20000011403 */
[----:B------:R-:W-:-:S04]  /*99f0*/  IMAD.WIDE.U32 R6, R3, UR4, R6 ;  /* 0x0000000403067c25 */ /* 0x000fc8000f8e0006 */
[C---:B------:R-:W-:Y:S02]  /*9a00*/  IMAD R4, R0.reuse, UR4, RZ ;  /* 0x0000000400047c24 */ /* 0x040fe4000f8e02ff */
[----:B------:R-:W-:Y:S02]  /*9a10*/  IMAD R0, R0, UR6, RZ ;  /* 0x0000000600007c24 */ /* 0x000fe4000f8e02ff */
[C---:B------:R-:W-:Y:S01]  /*9a20*/  IMAD R11, R3.reuse, UR5, R4 ;  /* 0x00000005030b7c24 */ /* 0x040fe2000f8e0204 */
[----:B------:R-:W-:Y:S01]  /*9a30*/  ULDC.64 UR4, c[0x0][0x3e8] ;  /* 0x0000fa0000047ab9 */ /* 0x000fe20000000a00 */
[C---:B------:R-:W-:Y:S01]  /*9a40*/  IMAD.WIDE.U32 R8, R3.reuse, UR6, R8 ;  /* 0x0000000603087c25 */ /* 0x040fe2000f8e0008 */
[----:B------:R-:W-:Y:S01]  /*9a50*/  LEA R5, P0, R6, UR4, 0x1 ;  /* 0x0000000406057c11 */ /* 0x000fe2000f8008ff */
[----:B------:R-:W-:Y:S02]  /*9a60*/  UMOV UR4, 0xffffffff ;  /* 0xffffffff00047882 */ /* 0x000fe40000000000 */
[----:B------:R-:W-:Y:S01]  /*9a70*/  IMAD R3, R3, UR7, R0 ;  /* 0x0000000703037c24 */ /* 0x000fe2000f8e0200 */
[----:B------:R-:W-:Y:S01]  /*9a80*/  ULDC.64 UR6, c[0x0][0x400] ;  /* 0x0001000000067ab9 */ /* 0x000fe20000000a00 */
[----:B------:R-:W-:Y:S01]  /*9a90*/  IMAD.IADD R11, R7, 0x1, R11 ;  /* 0x00000001070b7824 */ /* 0x000fe200078e020b */
[----:B------:R-:W-:Y:S01]  /*9aa0*/  LEA R7, P1, R8, UR6, 0x1 ;  /* 0x0000000608077c11 */ /* 0x000fe2000f8208ff */
[----:B------:R-:W-:-:S03]  /*9ab0*/  IMAD.IADD R3, R9, 0x1, R3 ;  /* 0x0000000109037824 */ /* 0x000fc600078e0203 */
[----:B------:R-:W-:Y:S02]  /*9ac0*/  LEA.HI.X R6, R6, UR5, R11, 0x1, P0 ;  /* 0x0000000506067c11 */ /* 0x000fe400080f0c0b */
[----:B------:R-:W-:Y:S01]  /*9ad0*/  LEA.HI.X R8, R8, UR7, R3, 0x1, P1 ;  /* 0x0000000708087c11 */ /* 0x000fe200088f0c03 */
[----:B------:R-:W-:Y:S06]  /*9ae0*/  BRA.DIV UR4, `(.L_x_1787) ;  /* 0x000001d604347947 */ /* 0x000fec000b800000 */
[----:B------:R1:W2:Y:S04]  /*9af0*/  SHFL.IDX PT, R0, R6, RZ, 0x181f ;  /* 0x00181fff06007589 */ /* 0x0002a800000e0000 */
[----:B------:R1:W3:Y:S04]  /*9b00*/  SHFL.IDX PT, R3, R5, RZ, 0x181f ;  /* 0x00181fff05037589 */ /* 0x0002e800000e0000 */
[----:B------:R1:W4:Y:S04]  /*9b10*/  SHFL.IDX PT, R4, R8, RZ, 0x181f ;  /* 0x00181fff08047589 */ /* 0x00032800000e0000 */
[----:B------:R1:W0:Y:S02]  /*9b20*/  SHFL.IDX PT, R14, R7, RZ, 0x181f ;  /* 0x00181fff070e7589 */ /* 0x00022400000e0000 */
.L_x_2110:
[----:B------:R-:W-:Y:S01]  /*9b30*/  IMAD R74, R187, R74, RZ ;  /* 0x0000004abb4a7224 */ /* 0x000fe200078e02ff */
[----:B------:R-:W-:Y:S01]  /*9b40*/  BSSY B1, `(.L_x_1788) ;  /* 0x000001e000017945 */ /* 0x000fe20003800000 */
[----:B------:R-:W-:Y:S02]  /*9b50*/  CS2R R48, SRZ ;  /* 0x0000000000307805 */ /* 0x000fe4000001ff00 */
[----:B------:R-:W-:Y:S02]  /*9b60*/  CS2R R44, SRZ ;  /* 0x00000000002c7805 */ /* 0x000fe4000001ff00 */
[----:B------:R-:W-:Y:S02]  /*9b70*/  CS2R R46, SRZ ;  /* 0x00000000002e7805 */ /* 0x000fe4000001ff00 */
[----:B------:R-:W-:Y:S02]  /*9b80*/  ISETP.GE.AND P0, PT, R57, R74, PT ;  /* 0x0000004a3900720c */ /* 0x000fe40003f06270 */
[----:B------:R-:W-:-:S11]  /*9b90*/  CS2R R40, SRZ ;  /* 0x0000000000287805 */ /* 0x000fd6000001ff00 */
[----:B------:R-:W-:Y:S05]  /*9ba0*/  @P0 BRA `(.L_x_1789) ;  /* 0x00000000005c0947 */ /* 0x000fea0003800000 */
[----:B------:R-:W-:Y:S01]  /*9bb0*/  ULDC UR4, c[0x0][0x3f4] ;  /* 0x0000fd0000047ab9 */ /* 0x000fe20000000800 */
[----:B------:R-:W-:Y:S02]  /*9bc0*/  CS2R R40, SRZ ;  /* 0x0000000000287805 */ /* 0x000fe4000001ff00 */
[----:B------:R-:W-:Y:S02]  /*9bd0*/  ISETP.GE.AND P4, PT, R18, UR4, PT ;  /* 0x0000000412007c0c */ /* 0x000fe4000bf86270 */
[----:B------:R-:W-:Y:S02]  /*9be0*/  CS2R R44, SRZ ;  /* 0x00000000002c7805 */ /* 0x000fe4000001ff00 */
[----:B------:R-:W-:-:S09]  /*9bf0*/  ISETP.GE.AND P5, PT, R185, UR4, PT ;  /* 0x00000004b9007c0c */ /* 0x000fd2000bfa6270 */
[C---:B------:R-:W-:Y:S01]  /*9c00*/  @!P4 IMAD.SHL.U32 R12, R18.reuse, 0x2, RZ ;  /* 0x00000002120cc824 */ /* 0x040fe200078e00ff */
[----:B------:R-:W-:-:S03]  /*9c10*/  @!P4 SHF.L.U64.HI R13, R18, 0x1, R19 ;  /* 0x00000001120dc819 */ /* 0x000fc60000010213 */
[C---:B------:R-:W-:Y:S01]  /*9c20*/  @!P5 IMAD.SHL.U32 R15, R185.reuse, 0x2, RZ ;  /* 0x00000002b90fd824 */ /* 0x040fe200078e00ff */
[----:B------:R-:W-:Y:S02]  /*9c30*/  @!P5 SHF.L.U64.HI R9, R185, 0x1, R216 ;  /* 0x00000001b909d819 */ /* 0x000fe400000102d8 */
[CC--:B---3--:R-:W-:Y:S02]  /*9c40*/  @!P4 IADD3 R10, P0, R3.reuse, R12.reuse, RZ ;  /* 0x0000000c030ac210 */ /* 0x0c8fe40007f1e0ff */
[----:B0-----:R-:W-:Y:S02]  /*9c50*/  @!P4 IADD3 R12, P1, R14, R12, RZ ;  /* 0x0000000c0e0cc210 */ /* 0x001fe40007f3e0ff */
[-C--:B------:R-:W-:Y:S01]  /*9c60*/  @!P5 IADD3 R20, P2, R3, R15.reuse, RZ ;  /* 0x0000000f0314d210 */ /* 0x080fe20007f5e0ff */
[----:B--2---:R-:W-:Y:S01]  /*9c70*/  @!P4 IMAD.X R11, R0, 0x1, R13, P0 ;  /* 0x00000001000bc824 */ /* 0x004fe200000e060d */
[----:B------:R-:W-:Y:S02]  /*9c80*/  @!P5 IADD3 R14, P3, R14, R15, RZ ;  /* 0x0000000f0e0ed210 */ /* 0x000fe40007f7e0ff */
[----:B------:R-:W-:-:S02]  /*9c90*/  CS2R R46, SRZ ;  /* 0x00000000002e7805 */ /* 0x000fc4000001ff00 */
[----:B------:R-:W-:Y:S01]  /*9ca0*/  CS2R R48, SRZ ;  /* 0x0000000000307805 */ /* 0x000fe2000001ff00 */
[----:B------:R-:W-:Y:S02]  /*9cb0*/  @!P5 IMAD.X R21, R0, 0x1, R9, P2 ;  /* 0x000000010015d824 */ /* 0x000fe400010e0609 */
[C---:B----4-:R-:W-:Y:S02]  /*9cc0*/  @!P4 IMAD.X R13, R4.reuse, 0x1, R13, P1 ;  /* 0x00000001040dc824 */ /* 0x050fe400008e060d */
[----:B------:R-:W-:Y:S01]  /*9cd0*/  @!P5 IMAD.X R15, R4, 0x1, R9, P3 ;  /* 0x00000001040fd824 */ /* 0x000fe200018e0609 */
[----:B------:R0:W5:Y:S04]  /*9ce0*/  @!P5 LD.E.64 R40, desc[UR38][R20.64] ;  /* 0x000000261428d980 */ /* 0x000168000c101b00 */
[----:B------:R0:W5:Y:S04]  /*9cf0*/  @!P5 LD.E.64 R44, desc[UR38][R14.64] ;  /* 0x000000260e2cd980 */ /* 0x000168000c101b00 */
[----:B------:R0:W5:Y:S04]  /*9d00*/  @!P4 LD.E.64 R46, desc[UR38][R10.64] ;  /* 0x000000260a2ec980 */ /* 0x000168000c101b00 */
[----:B------:R0:W5:Y:S02]  /*9d10*/  @!P4 LD.E.64 R48, desc[UR38][R12.64] ;  /* 0x000000260c30c980 */ /* 0x000164000c101b00 */
.L_x_1789:
[----:B------:R-:W-:Y:S05]  /*9d20*/  BSYNC B1 ;  /* 0x0000000000017941 */ /* 0x000fea0003800000 */
.L_x_1788:
[----:B--2--5:R-:W-:Y:S01]  /*9d30*/  IMAD.MOV.U32 R0, RZ, RZ, R48 ;  /* 0x000000ffff007224 */ /* 0x024fe200078e0030 */
[----:B------:R-:W-:Y:S01]  /*9d40*/  UMOV UR4, 0xffffffff ;  /* 0xffffffff00047882 */ /* 0x000fe20000000000 */
[----:B---3--:R-:W-:Y:S01]  /*9d50*/  IMAD.MOV.U32 R3, RZ, RZ, R49 ;  /* 0x000000ffff037224 */ /* 0x008fe200078e0031 */
[----:B------:R-:W-:Y:S01]  /*9d60*/  CS2R R38, SRZ ;  /* 0x0000000000267805 */ /* 0x000fe2000001ff00 */
[----:B----4-:R-:W-:Y:S01]  /*9d70*/  IMAD.MOV.U32 R4, RZ, RZ, R44 ;  /* 0x000000ffff047224 */ /* 0x010fe200078e002c */
        /* <DEDUP_REMOVED lines=13> */
[----:B------:R-:W-:Y:S06]  /*9e50*/  BRA.DIV UR4, `(.L_x_1790) ;  /* 0x000001d204c87947 */ /* 0x000fec000b800000 */
[----:B------:R2:W3:Y:S04]  /*9e60*/  SHFL.IDX PT, R0, R6, 0x1, 0x181f ;  /* 0x00381f0006007f89 */ /* 0x0004e800000e0000 */
[----:B------:R2:W4:Y:S04]  /*9e70*/  SHFL.IDX PT, R3, R5, 0x1, 0x181f ;  /* 0x00381f0005037f89 */ /* 0x00052800000e0000 */
[----:B------:R2:W1:Y:S04]  /*9e80*/  SHFL.IDX PT, R4, R8, 0x1, 0x181f ;  /* 0x00381f0008047f89 */ /* 0x00046800000e0000 */
[----:B0-----:R2:W0:Y:S02]  /*9e90*/  SHFL.IDX PT, R14, R7, 0x1, 0x181f ;  /* 0x00381f00070e7f89 */ /* 0x00142400000e0000 */
.L_x_2116:
[----:B------:R-:W-:Y:S01]  /*9ea0*/  VIADD R9, R57, 0x20 ;  /* 0x0000002039097836 */ /* 0x000fe20000000000 */
[----:B------:R-:W-:Y:S01]  /*9eb0*/  BSSY B1, `(.L_x_1791) ;  /* 0x000001d000017945 */ /* 0x000fe20003800000 */
[----:B------:R-:W-:Y:S02]  /*9ec0*/  CS2R R34, SRZ ;  /* 0x0000000000227805 */ /* 0x000fe4000001ff00 */
[----:B------:R-:W-:Y:S02]  /*9ed0*/  CS2R R36, SRZ ;  /* 0x0000000000247805 */ /* 0x000fe4000001ff00 */
[----:B------:R-:W-:Y:S02]  /*9ee0*/  CS2R R32, SRZ ;  /* 0x0000000000207805 */ /* 0x000fe4000001ff00 */
[----:B------:R-:W-:-:S13]  /*9ef0*/  ISETP.GE.AND P0, PT, R9, R74, PT ;  /* 0x0000004a0900720c */ /* 0x000fda0003f06270 */
        /* <DEDUP_REMOVED lines=10> */
[CC--:B----4-:R-:W-:Y:S02]  /*9fa0*/  @!P4 IADD3 R10, P0, R3.reuse, R12.reuse, RZ ;  /* 0x0000000c030ac210 */ /* 0x0d0fe40007f1e0ff */
[-C--:B------:R-:W-:Y:S02]  /*9fb0*/  @!P5 IADD3 R20, P2, R3, R11.reuse, RZ ;  /* 0x0000000b0314d210 */ /* 0x080fe40007f5e0ff */
[C---:B0-----:R-:W-:Y:S02]  /*9fc0*/  @!P4 IADD3 R12, P1, R14.reuse, R12, RZ ;  /* 0x0000000c0e0cc210 */ /* 0x041fe40007f3e0ff */
[----:B------:R-:W-:Y:S01]  /*9fd0*/  @!P5 IADD3 R14, P3, R14, R11, RZ ;  /* 0x0000000b0e0ed210 */ /* 0x000fe20007f7e0ff */
[----:B---3--:R-:W-:Y:S01]  /*9fe0*/  @!P5 IMAD.X R21, R0, 0x1, R15, P2 ;  /* 0x000000010015d824 */ /* 0x008fe200010e060f */
[----:B------:R-:W-:-:S02]  /*9ff0*/  CS2R R36, SRZ ;  /* 0x0000000000247805 */ /* 0x000fc4000001ff00 */
[----:B------:R-:W-:Y:S01]  /*a000*/  CS2R R38, SRZ ;  /* 0x0000000000267805 */ /* 0x000fe2000001ff00 */
[--C-:B------:R-:W-:Y:S02]  /*a010*/  @!P4 IMAD.X R11, R0, 0x1, R9.reuse, P0 ;  /* 0x00000001000bc824 */ /* 0x100fe400000e0609 */
[C---:B-1----:R-:W-:Y:S01]  /*a020*/  @!P4 IMAD.X R13, R4.reuse, 0x1, R9, P1 ;  /* 0x00000001040dc824 */ /* 0x042fe200008e0609 */
[----:B------:R0:W5:Y:S01]  /*a030*/  @!P5 LD.E.64 R32, desc[UR38][R20.64] ;  /* 0x000000261420d980 */ /* 0x000162000c101b00 */
[----:B------:R-:W-:-:S03]  /*a040*/  @!P5 IMAD.X R15, R4, 0x1, R15, P3 ;  /* 0x00000001040fd824 */ /* 0x000fc600018e060f */
[----:B------:R0:W5:Y:S04]  /*a050*/  @!P4 LD.E.64 R36, desc[UR38][R10.64] ;  /* 0x000000260a24c980 */ /* 0x000168000c101b00 */
[----:B------:R0:W5:Y:S04]  /*a060*/  @!P5 LD.E.64 R34, desc[UR38][R14.64] ;  /* 0x000000260e22d980 */ /* 0x000168000c101b00 */
[----:B------:R0:W5:Y:S02]  /*a070*/  @!P4 LD.E.64 R38, desc[UR38][R12.64] ;  /* 0x000000260c26c980 */ /* 0x000164000c101b00 */
.L_x_1792:
[----:B------:R-:W-:Y:S05]  /*a080*/  BSYNC B1 ;  /* 0x0000000000017941 */ /* 0x000fea0003800000 */
.L_x_1791:
[----:B---3-5:R-:W-:Y:S01]  /*a090*/  IMAD.MOV.U32 R0, RZ, RZ, R38 ;  /* 0x000000ffff007224 */ /* 0x028fe200078e0026 */
[----:B------:R-:W-:Y:S01]  /*a0a0*/  UMOV UR4, 0xffffffff ;  /* 0xffffffff00047882 */ /* 0x000fe20000000000 */
[----:B----4-:R-:W-:Y:S02]  /*a0b0*/  IMAD.MOV.U32 R3, RZ, RZ, R39 ;  /* 0x000000ffff037224 */ /* 0x010fe400078e0027 */
[----:B-1----:R-:W-:Y:S01]  /*a0c0*/  IMAD.MOV.U32 R4, RZ, RZ, R34 ;  /* 0x000000ffff047224 */ /* 0x002fe200078e0022 */
        /* <DEDUP_REMOVED lines=18> */
.L_x_2122:
[----:B------:R-:W-:Y:S01]  /*a1f0*/  VIADD R9, R57, 0x40 ;  /* 0x0000004039097836 */ /* 0x000fe20000000000 */
        /* <DEDUP_REMOVED lines=30> */
.L_x_1795:
[----:B------:R-:W-:Y:S05]  /*a3e0*/  BSYNC B1 ;  /* 0x0000000000017941 */ /* 0x000fea0003800000 */
.L_x_1794:
[----:B---3-5:R-:W-:Y:S01]  /*a3f0*/  IMAD.MOV.U32 R0, RZ, RZ, R30 ;  /* 0x000000ffff007224 */ /* 0x028fe200078e001e */
[----:B------:R-:W-:Y:S01]  /*a400*/  UMOV UR4, 0xffffffff ;  /* 0xffffffff00047882 */ /* 0x000fe20000000000 */
[----:B----4-:R-:W-:Y:S01]  /*a410*/  IMAD.MOV.U32 R3, RZ, RZ, R31 ;  /* 0x000000ffff037224 */ /* 0x010fe200078e001f */
[----:B0-----:R-:W-:Y:S01]  /*a420*/  CS2R R26, SRZ ;  /* 0x00000000001a7805 */ /* 0x001fe2000001ff00 */
        /* <DEDUP_REMOVED lines=15> */
[----:B------:R0:W1:Y:S04]  /*a520*/  SHFL.IDX PT, R0, R6, 0x3, 0x181f ;  /* 0x00781f0006007f89 */ /* 0x00006800000e0000 */
[----:B------:R0:W3:Y:S04]  /*a530*/  SHFL.IDX PT, R3, R5, 0x3, 0x181f ;  /* 0x00781f0005037f89 */ /* 0x0000e800000e0000 */
[----:B------:R0:W4:Y:S04]  /*a540*/  SHFL.IDX PT, R4, R8, 0x3, 0x181f ;  /* 0x00781f0008047f89 */ /* 0x00012800000e0000 */
[----:B------:R0:W0:Y:S02]  /*a550*/  SHFL.IDX PT, R14, R7, 0x3, 0x181f ;  /* 0x00781f00070e7f89 */ /* 0x00002400000e0000 */
.L_x_2128:
[----:B------:R-:W-:Y:S01]  /*a560*/  VIADD R57, R57, 0x60 ;  /* 0x0000006039397836 */ /* 0x000fe20000000000 */
[----:B0-2---:R-:W-:Y:S01]  /*a570*/  LEA.HI R5, R213, R213, RZ, 0x1 ;  /* 0x000000d5d5057211 */ /* 0x005fe200078f08ff */
[----:B------:R-:W-:Y:S01]  /*a580*/  BSSY B1, `(.L_x_1797) ;  /* 0x0000020000017945 */ /* 0x000fe20003800000 */
[----:B------:R-:W-:Y:S02]  /*a590*/  CS2R R10, SRZ ;  /* 0x00000000000a7805 */ /* 0x000fe4000001ff00 */
[----:B------:R-:W-:Y:S02]  /*a5a0*/  CS2R R12, SRZ ;  /* 0x00000000000c7805 */ /* 0x000fe4000001ff00 */
[----:B------:R-:W-:Y:S02]  /*a5b0*/  ISETP.GE.AND P0, PT, R57, R74, PT ;  /* 0x0000004a3900720c */ /* 0x000fe40003f06270 */
[----:B------:R-:W-:Y:S02]  /*a5c0*/  CS2R R8, SRZ ;  /* 0x0000000000087805 */ /* 0x000fe4000001ff00 */
[----:B------:R-:W-:-:S05]  /*a5d0*/  LOP3.LUT R6, R5, 0xfffffffe, RZ, 0xc0, !PT ;  /* 0xfffffffe05067812 */ /* 0x000fca00078ec0ff */
[----:B------:R-:W-:-:S05]  /*a5e0*/  IMAD.IADD R5, R213, 0x1, -R6 ;  /* 0x00000001d5057824 */ /* 0x000fca00078e0a06 */
[----:B------:R-:W-:Y:S01]  /*a5f0*/  SHF.L.U32 R5, R5, 0x1f, RZ ;  /* 0x0000001f05057819 */ /* 0x000fe200000006ff */
[----:B------:R-:W-:Y:S06]  /*a600*/  @P0 BRA `(.L_x_1798) ;  /* 0x00000000005c0947 */ /* 0x000fec0003800000 */
[----:B------:R-:W-:Y:S01]  /*a610*/  ULDC UR4, c[0x0][0x3f4] ;  /* 0x0000fd0000047ab9 */ /* 0x000fe20000000800 */
[----:B------:R-:W-:Y:S02]  /*a620*/  CS2R R8, SRZ ;  /* 0x0000000000087805 */ /* 0x000fe4000001ff00 */
[----:B------:R-:W-:Y:S02]  /*a630*/  ISETP.GE.AND P4, PT, R18, UR4, PT ;  /* 0x0000000412007c0c */ /* 0x000fe4000bf86270 */
[----:B------:R-:W-:-:S11]  /*a640*/  ISETP.GE.AND P5, PT, R185, UR4, PT ;  /* 0x00000004b9007c0c */ /* 0x000fd6000bfa6270 */
[C---:B------:R-:W-:Y:S01]  /*a650*/  @!P4 IMAD.SHL.U32 R62, R18.reuse, 0x2, RZ ;  /* 0x00000002123ec824 */ /* 0x040fe200078e00ff */
[----:B------:R-:W-:Y:S01]  /*a660*/  @!P4 SHF.L.U64.HI R11, R18, 0x1, R19 ;  /* 0x00000001120bc819 */ /* 0x000fe20000010213 */
[C---:B------:R-:W-:Y:S01]  /*a670*/  @!P5 IMAD.SHL.U32 R15, R185.reuse, 0x2, RZ ;  /* 0x00000002b90fd824 */ /* 0x040fe200078e00ff */
[----:B------:R-:W-:Y:S02]  /*a680*/  @!P5 SHF.L.U64.HI R13, R185, 0x1, R216 ;  /* 0x00000001b90dd819 */ /* 0x000fe400000102d8 */
[CC--:B---3--:R-:W-:Y:S02]  /*a690*/  @!P4 IADD3 R6, P0, R3.reuse, R62.reuse, RZ ;  /* 0x0000003e0306c210 */ /* 0x0c8fe40007f1e0ff */
[----:B------:R-:W-:Y:S02]  /*a6a0*/  @!P4 IADD3 R62, P1, R14, R62, RZ ;  /* 0x0000003e0e3ec210 */ /* 0x000fe40007f3e0ff */
[-C--:B------:R-:W-:Y:S01]  /*a6b0*/  @!P5 IADD3 R64, P2, R3, R15.reuse, RZ ;  /* 0x0000000f0340d210 */ /* 0x080fe20007f5e0ff */
[--C-:B-1----:R-:W-:Y:S01]  /*a6c0*/  @!P4 IMAD.X R7, R0, 0x1, R11.reuse, P0 ;  /* 0x000000010007c824 */ /* 0x102fe200000e060b */
[----:B------:R-:W-:Y:S01]  /*a6d0*/  @!P5 IADD3 R14, P3, R14, R15, RZ ;  /* 0x0000000f0e0ed210 */ /* 0x000fe20007f7e0ff */
[----:B----4-:R-:W-:Y:S01]  /*a6e0*/  @!P4 IMAD.X R63, R4, 0x1, R11, P1 ;  /* 0x00000001043fc824 */ /* 0x010fe200008e060b */
[----:B------:R-:W-:Y:S01]  /*a6f0*/  CS2R R10, SRZ ;  /* 0x00000000000a7805 */ /* 0x000fe2000001ff00 */
[--C-:B------:R-:W-:Y:S01]  /*a700*/  @!P5 IMAD.X R65, R0, 0x1, R13.reuse, P2 ;  /* 0x000000010041d824 */ /* 0x100fe200010e060d */
[----:B------:R-:W-:Y:S01]  /*a710*/  CS2R R26, SRZ ;  /* 0x00000000001a7805 */ /* 0x000fe2000001ff00 */
[----:B------:R-:W-:Y:S01]  /*a720*/  @!P5 IMAD.X R15, R4, 0x1, R13, P3 ;  /* 0x00000001040fd824 */ /* 0x000fe200018e060d */
[----:B------:R-:W-:-:S02]  /*a730*/  CS2R R12, SRZ ;  /* 0x00000000000c7805 */ /* 0x000fc4000001ff00 */
[----:B------:R0:W5:Y:S04]  /*a740*/  @!P5 LD.E.64 R8, desc[UR38][R64.64] ;  /* 0x000000264008d980 */ /* 0x000168000c101b00 */
[----:B------:R0:W5:Y:S04]  /*a750*/  @!P5 LD.E.64 R10, desc[UR38][R14.64] ;  /* 0x000000260e0ad980 */ /* 0x000168000c101b00 */
[----:B------:R0:W5:Y:S04]  /*a760*/  @!P4 LD.E.64 R12, desc[UR38][R6.64] ;  /* 0x00000026060cc980 */ /* 0x000168000c101b00 */
[----:B------:R0:W5:Y:S02]  /*a770*/  @!P4 LD.E.64 R26, desc[UR38][R62.64] ;  /* 0x000000263e1ac980 */ /* 0x000164000c101b00 */
.L_x_1798:
[----:B------:R-:W-:Y:S05]  /*a780*/  BSYNC B1 ;  /* 0x0000000000017941 */ /* 0x000fea0003800000 */
.L_x_1797:
[----:B------:R-:W2:Y:S01]  /*a790*/  SYNCS.PHASECHK.TRANS64.TRYWAIT P0, [R2+URZ+0x28800], R5 ;  /* 0x02880005020075a7 */ /* 0x000ea2000800017f */
[----:B----45:R-:W-:Y:S01]  /*a7a0*/  IMAD.MOV.U32 R4, RZ, RZ, R27 ;  /* 0x000000ffff047224 */ /* 0x030fe200078e001b */
[----:B-1----:R-:W-:Y:S01]  /*a7b0*/  VIADDMNMX R0, R74, -R193, 0x80, PT ;  /* 0x000000804a007446 */ /* 0x002fe200038009c1 */
[----:B---3--:R-:W-:Y:S01]  /*a7c0*/  IMAD.MOV.U32 R3, RZ, RZ, R26 ;  /* 0x000000ffff037224 */ /* 0x008fe200078e001a */
[----:B------:R-:W-:Y:S01]  /*a7d0*/  BSSY B1, `(.L_x_1799) ;  /* 0x000000e000017945 */ /* 0x000fe20003800000 */
[----:B0-----:R-:W-:Y:S01]  /*a7e0*/  IMAD.MOV.U32 R6, RZ, RZ, R12 ;  /* 0x000000ffff067224 */ /* 0x001fe200078e000c */
        /* <DEDUP_REMOVED lines=8> */
[----:B------:R-:W-:Y:S01]  /*a870*/  ISETP.GE.AND P1, PT, R23, R0, PT ;  /* 0x000000001700720c */ /* 0x000fe20003f26270 */
[----:B------:R-:W-:Y:S01]  /*a880*/  IMAD.MOV.U32 R6, RZ, RZ, R9 ;  /* 0x000000ffff067224 */ /* 0x000fe200078e0009 */
[----:B------:R-:W-:Y:S01]  /*a890*/  PRMT R65, R7, 0x7610, R65 ;  /* 0x0000761007417816 */ /* 0x000fe20000000041 */
[----:B--2---:R-:W-:Y:S10]  /*a8a0*/  @!P0 BRA `(.L_x_1800) ;  /* 0x000001cc00848947 */ /* 0x004ff40003800000 */
.L_x_2129:
[----:B------:R-:W-:Y:S05]  /*a8b0*/  BSYNC B1 ;  /* 0x0000000000017941 */ /* 0x000fea0003800000 */
.L_x_1799:
[----:B------:R-:W-:Y:S01]  /*a8c0*/  BSSY B1, `(.L_x_1801) ;  /* 0x0000067000017945 */ /* 0x000fe20003800000 */
[----:B------:R-:W-:Y:S02]  /*a8d0*/  PRMT R15, R4, 0x7610, R15 ;  /* 0x00007610040f7816 */ /* 0x000fe4000000000f */
[----:B------:R-:W-:Y:S01]  /*a8e0*/  PRMT R57, R6, 0x7610, R57 ;  /* 0x0000761006397816 */ /* 0x000fe20000000039 */
[----:B------:R-:W-:Y:S06]  /*a8f0*/  @P1 BRA `(.L_x_1802) ;  /* 0x00000004008c1947 */ /* 0x000fec0003800000 */
[----:B------:R-:W1:Y:S01]  /*a900*/  LDC R4, c[0x0][0x3f4] ;  /* 0x0000fd00ff047b82 */ /* 0x000e620000000800 */
[----:B------:R-:W-:Y:S01]  /*a910*/  BSSY B2, `(.L_x_1803) ;  /* 0x0000032000027945 */ /* 0x000fe20003800000 */
[-C--:B-1----:R-:W-:Y:S02]  /*a920*/  ISETP.GE.AND P0, PT, R18, R4.reuse, PT ;  /* 0x000000041200720c */ /* 0x082fe40003f06270 */
[----:B------:R-:W-:-:S11]  /*a930*/  ISETP.GE.AND P1, PT, R185, R4, PT ;  /* 0x00000004b900720c */ /* 0x000fd60003f26270 */
[----:B------:R-:W-:Y:S05]  /*a940*/  @P0 BRA `(.L_x_1804) ;  /* 0x0000000000b80947 */ /* 0x000fea0003800000 */
[----:B0-----:R-:W0:Y:S01]  /*a950*/  LDS.128 R4, [R205] ;  /* 0x00000000cd047984 */ /* 0x001e220000000c00 */
[----:B------:R-:W-:Y:S02]  /*a960*/  SHF.R.U32.HI R78, RZ, 0x10, R49 ;  /* 0x00000010ff4e7819 */ /* 0x000fe40000011631 */
[----:B------:R-:W-:Y:S02]  /*a970*/  SHF.R.U32.HI R75, RZ, 0x10, R47 ;  /* 0x00000010ff4b7819 */ /* 0x000fe4000001162f */
[----:B------:R-:W-:Y:S02]  /*a980*/  PRMT R78, R43, 0x5432, R78 ;  /* 0x000054322b4e7816 */ /* 0x000fe4000000004e */
[----:B------:R-:W-:Y:S02]  /*a990*/  SHF.R.U64 R77, R48, 0x10, R49 ;  /* 0x00000010304d7819 */ /* 0x000fe40000001231 */
[----:B------:R-:W-:Y:S01]  /*a9a0*/  PRMT R75, R79, 0x5410, R75 ;  /* 0x000054104f4b7816 */ /* 0x000fe2000000004b */
[----:B------:R-:W-:Y:S01]  /*a9b0*/  IMAD.U32 R79, R78, 0x10000, RZ ;  /* 0x000100004e4f7824 */ /* 0x000fe200078e00ff */
[----:B------:R-:W-:-:S02]  /*a9c0*/  SHF.R.U64 R74, R46, 0x10, R47 ;  /* 0x000000102e4a7819 */ /* 0x000fc4000000122f */
[----:B------:R-:W-:Y:S01]  /*a9d0*/  PRMT R77, R76, 0x5410, R77 ;  /* 0x000054104c4d7816 */ /* 0x000fe2000000004d */
[C---:B------:R-:W-:Y:S01]  /*a9e0*/  IMAD.U32 R76, R75.reuse, 0x10000, RZ ;  /* 0x000100004b4c7824 */ /* 0x040fe200078e00ff */
[----:B------:R-:W-:Y:S02]  /*a9f0*/  LOP3.LUT R78, R78, 0xffff0000, RZ, 0xc0, !PT ;  /* 0xffff00004e4e7812 */ /* 0x000fe400078ec0ff */
[----:B------:R-:W-:Y:S02]  /*aa00*/  LOP3.LUT R75, R75, 0xffff0000, RZ, 0xc0, !PT ;  /* 0xffff00004b4b7812 */ /* 0x000fe400078ec0ff */
[----:B------:R-:W-:Y:S02]  /*aa10*/  PRMT R74, R50, 0x5432, R74 ;  /* 0x00005432324a7816 */ /* 0x000fe4000000004a */
[C---:B0-----:R-:W-:Y:S01]  /*aa20*/  LOP3.LUT R47, R6.reuse, 0xffff0000, RZ, 0xc0, !PT ;  /* 0xffff0000062f7812 */ /* 0x041fe200078ec0ff */
[----:B------:R-:W-:Y:S01]  /*aa30*/  IMAD.U32 R46, R6, 0x10000, RZ ;  /* 0x00010000062e7824 */ /* 0x000fe200078e00ff */
[C---:B------:R-:W-:Y:S01]  /*aa40*/  LOP3.LUT R49, R7.reuse, 0xffff0000, RZ, 0xc0, !PT ;  /* 0xffff000007317812 */ /* 0x040fe200078ec0ff */
[----:B------:R-:W-:-:S02]  /*aa50*/  IMAD.U32 R48, R7, 0x10000, RZ ;  /* 0x0001000007307824 */ /* 0x000fc400078e00ff */
[CC--:B------:R-:W-:Y:S01]  /*aa60*/  FMUL.FTZ R81, R47.reuse, R79.reuse ;  /* 0x0000004f2f517220 */ /* 0x0c0fe20000410000 */
[----:B------:R-:W-:Y:S01]  /*aa70*/  FMUL.FTZ R80, R47, R76 ;  /* 0x0000004c2f507220 */ /* 0x000fe20000410000 */
[----:B------:R-:W-:Y:S01]  /*aa80*/  FMUL.FTZ R47, R49, R78 ;  /* 0x0000004e312f7220 */ /* 0x000fe20000410000 */
[----:B------:R-:W-:Y:S02]  /*aa90*/  IMAD.U32 R6, R4, 0x10000, RZ ;  /* 0x0001000004067824 */ /* 0x000fe400078e00ff */
[C---:B------:R-:W-:Y:S01]  /*aaa0*/  FFMA.FTZ R81, R46.reuse, R76, -R81 ;  /* 0x0000004c2e517223 */ /* 0x040fe20000010851 */
[----:B------:R-:W-:Y:S01]  /*aab0*/  FFMA.FTZ R80, R46, R79, R80 ;  /* 0x0000004f2e507223 */ /* 0x000fe20000010050 */
[-C--:B------:R-:W-:Y:S01]  /*aac0*/  FFMA.FTZ R79, R48, R75.reuse, -R47 ;  /* 0x0000004b304f7223 */ /* 0x080fe2000001082f */
[C---:B------:R-:W-:Y:S01]  /*aad0*/  IMAD.U32 R7, R5.reuse, 0x10000, RZ ;  /* 0x0001000005077824 */ /* 0x040fe200078e00ff */
[----:B------:R-:W-:Y:S01]  /*aae0*/  LOP3.LUT R4, R4, 0xffff0000, RZ, 0xc0, !PT ;  /* 0xffff000004047812 */ /* 0x000fe200078ec0ff */
[C---:B------:R-:W-:Y:S01]  /*aaf0*/  IMAD.U32 R47, R74.reuse, 0x10000, RZ ;  /* 0x000100004a2f7824 */ /* 0x040fe200078e00ff */
[----:B------:R-:W-:Y:S01]  /*ab00*/  LOP3.LUT R5, R5, 0xffff0000, RZ, 0xc0, !PT ;  /* 0xffff000005057812 */ /* 0x000fe200078ec0ff */
[----:B------:R-:W-:Y:S01]  /*ab10*/  FMUL.FTZ R83, R49, R75 ;  /* 0x0000004b31537220 */ /* 0x000fe20000410000 */
[C---:B------:R-:W-:Y:S01]  /*ab20*/  LOP3.LUT R46, R77.reuse, 0xffff0000, RZ, 0xc0, !PT ;  /* 0xffff00004d2e7812 */ /* 0x040fe200078ec0ff */
[----:B------:R-:W-:Y:S01]  /*ab30*/  IMAD.U32 R49, R77, 0x10000, RZ ;  /* 0x000100004d317824 */ /* 0x000fe200078e00ff */
[----:B------:R-:W-:Y:S01]  /*ab40*/  LOP3.LUT R74, R74, 0xffff0000, RZ, 0xc0, !PT ;  /* 0xffff00004a4a7812 */ /* 0x000fe200078ec0ff */
[----:B------:R-:W-:Y:S01]  /*ab50*/  FFMA.FTZ R78, R48, R78, R83 ;  /* 0x0000004e304e7223 */ /* 0x000fe20000010053 */
[C---:B------:R-:W-:Y:S01]  /*ab60*/  FMUL.FTZ R48, R4.reuse, R47 ;  /* 0x0000002f04307220 */ /* 0x040fe20000410000 */
[-C--:B------:R-:W-:Y:S01]  /*ab70*/  FMUL.FTZ R75, R4, R49.reuse ;  /* 0x00000031044b7220 */ /* 0x080fe20000410000 */
[C---:B------:R-:W-:Y:S01]  /*ab80*/  FMUL.FTZ R76, R5.reuse, R46 ;  /* 0x0000002e054c7220 */ /* 0x040fe20000410000 */
[-C--:B------:R-:W-:Y:S01]  /*ab90*/  FMUL.FTZ R77, R5, R74.reuse ;  /* 0x0000004a054d7220 */ /* 0x080fe20000410000 */
[C---:B------:R-:W-:Y:S01]  /*aba0*/  FFMA.FTZ R49, R6.reuse, R49, R48 ;  /* 0x0000003106317223 */ /* 0x040fe20000010030 */
[----:B------:R-:W-:Y:S01]  /*abb0*/  FFMA.FTZ R4, R6, R47, -R75 ;  /* 0x0000002f06047223 */ /* 0x000fe2000001084b */
[C---:B------:R-:W-:Y:S01]  /*abc0*/  FFMA.FTZ R5, R7.reuse, R74, -R76 ;  /* 0x0000004a07057223 */ /* 0x040fe2000001084c */
[----:B------:R-:W-:Y:S01]  /*abd0*/  FFMA.FTZ R46, R7, R46, R77 ;  /* 0x0000002e072e7223 */ /* 0x000fe2000001004d */
[----:B------:R-:W-:-:S02]  /*abe0*/  F2FP.BF16.F32.PACK_AB R6, R80, R81 ;  /* 0x000000515006723e */ /* 0x000fc400000010ff */
[----:B------:R-:W-:Y:S02]  /*abf0*/  F2FP.BF16.F32.PACK_AB R7, R78, R79 ;  /* 0x0000004f4e07723e */ /* 0x000fe400000010ff */
[----:B------:R-:W-:Y:S02]  /*ac00*/  F2FP.BF16.F32.PACK_AB R4, R49, R4 ;  /* 0x000000043104723e */ /* 0x000fe400000010ff */
[----:B------:R-:W-:-:S05]  /*ac10*/  F2FP.BF16.F32.PACK_AB R5, R46, R5 ;  /* 0x000000052e05723e */ /* 0x000fca00000010ff */
[----:B------:R1:W-:Y:S02]  /*ac20*/  STS.128 [R205], R4 ;  /* 0x00000004cd007388 */ /* 0x0003e40000000c00 */
.L_x_1804:
[----:B------:R-:W-:Y:S05]  /*ac30*/  BSYNC B2 ;  /* 0x0000000000027941 */ /* 0x000fea0003800000 */
.L_x_1803:
[----:B------:R-:W-:Y:S05]  /*ac40*/  @P1 BRA `(.L_x_1802) ;  /* 0x0000000000b81947 */ /* 0x000fea0003800000 */
[----:B01----:R-:W0:Y:S01]  /*ac50*/  LDS.128 R4, [R205+0x4000] ;  /* 0x00400000cd047984 */ /* 0x003e220000000c00 */
[--C-:B------:R-:W-:Y:S02]  /*ac60*/  SHF.R.U64 R47, R40, 0x10, R41.reuse ;  /* 0x00000010282f7819 */ /* 0x100fe40000001229 */
[----:B------:R-:W-:Y:S02]  /*ac70*/  SHF.R.U32.HI R40, RZ, 0x10, R41 ;  /* 0x00000010ff287819 */ /* 0x000fe40000011629 */
[--C-:B------:R-:W-:Y:S02]  /*ac80*/  SHF.R.U64 R41, R44, 0x10, R45.reuse ;  /* 0x000000102c297819 */ /* 0x100fe4000000122d */
[----:B------:R-:W-:Y:S02]  /*ac90*/  SHF.R.U32.HI R44, RZ, 0x10, R45 ;  /* 0x00000010ff2c7819 */ /* 0x000fe4000001162d */
[----:B------:R-:W-:Y:S02]  /*aca0*/  PRMT R73, R73, 0x5410, R40 ;  /* 0x0000541049497816 */ /* 0x000fe40000000028 */
[----:B------:R-:W-:-:S02]  /*acb0*/  PRMT R71, R71, 0x5410, R44 ;  /* 0x0000541047477816 */ /* 0x000fc4000000002c */
[----:B------:R-:W-:Y:S01]  /*acc0*/  PRMT R70, R70, 0x5410, R41 ;  /* 0x0000541046467816 */ /* 0x000fe20000000029 */
[----:B------:R-:W-:Y:S01]  /*acd0*/  IMAD.U32 R46, R73, 0x10000, RZ ;  /* 0x00010000492e7824 */ /* 0x000fe200078e00ff */
[----:B------:R-:W-:Y:S01]  /*ace0*/  PRMT R72, R72, 0x5410, R47 ;  /* 0x0000541048487816 */ /* 0x000fe2000000002f */
[C---:B------:R-:W-:Y:S01]  /*acf0*/  IMAD.U32 R47, R71.reuse, 0x10000, RZ ;  /* 0x00010000472f7824 */ /* 0x040fe200078e00ff */
[----:B------:R-:W-:Y:S02]  /*ad00*/  LOP3.LUT R71, R71, 0xffff0000, RZ, 0xc0, !PT ;  /* 0xffff000047477812 */ /* 0x000fe400078ec0ff */
[----:B------:R-:W-:Y:S02]  /*ad10*/  LOP3.LUT R73, R73, 0xffff0000, RZ, 0xc0, !PT ;  /* 0xffff000049497812 */ /* 0x000fe400078ec0ff */
[C---:B0-----:R-:W-:Y:S01]  /*ad20*/  LOP3.LUT R41, R6.reuse, 0xffff0000, RZ, 0xc0, !PT ;  /* 0xffff000006297812 */ /* 0x041fe200078ec0ff */
[----:B------:R-:W-:Y:S01]  /*ad30*/  IMAD.U32 R40, R6, 0x10000, RZ ;  /* 0x0001000006287824 */ /* 0x000fe200078e00ff */
[C---:B------:R-:W-:Y:S01]  /*ad40*/  LOP3.LUT R45, R7.reuse, 0xffff0000, RZ, 0xc0, !PT ;  /* 0xffff0000072d7812 */ /* 0x040fe200078ec0ff */
[----:B------:R-:W-:-:S02]  /*ad50*/  IMAD.U32 R44, R7, 0x10000, RZ ;  /* 0x00010000072c7824 */ /* 0x000fc400078e00ff */
[CC--:B------:R-:W-:Y:S01]  /*ad60*/  FMUL.FTZ R48, R41.reuse, R46.reuse ;  /* 0x0000002e29307220 */ /* 0x0c0fe20000410000 */
[----:B------:R-:W-:Y:S01]  /*ad70*/  FMUL.FTZ R49, R41, R47 ;  /* 0x0000002f29317220 */ /* 0x000fe20000410000 */
[C---:B------:R-:W-:Y:S01]  /*ad80*/  FMUL.FTZ R41, R45.reuse, R71 ;  /* 0x000000472d297220 */ /* 0x040fe20000410000 */
[----:B------:R-:W-:Y:S02]  /*ad90*/  IMAD.U32 R6, R4, 0x10000, RZ ;  /* 0x0001000004067824 */ /* 0x000fe400078e00ff */
[----:B------:R-:W-:Y:S01]  /*ada0*/  FFMA.FTZ R75, R40, R47, R48 ;  /* 0x0000002f284b7223 */ /* 0x000fe20000010030 */
[-C--:B------:R-:W-:Y:S01]  /*adb0*/  FMUL.FTZ R47, R45, R73.reuse ;  /* 0x000000492d2f7220 */ /* 0x080fe20000410000 */
[----:B------:R-:W-:Y:S01]  /*adc0*/  FFMA.FTZ R73, R44, R73, -R41 ;  /* 0x000000492c497223 */ /* 0x000fe20000010829 */
[C---:B------:R-:W-:Y:S01]  /*add0*/  IMAD.U32 R7, R5.reuse, 0x10000, RZ ;  /* 0x0001000005077824 */ /* 0x040fe200078e00ff */
[----:B------:R-:W-:Y:S01]  /*ade0*/  LOP3.LUT R4, R4, 0xffff0000, RZ, 0xc0, !PT ;  /* 0xffff000004047812 */ /* 0x000fe200078ec0ff */
[----:B------:R-:W-:Y:S01]  /*adf0*/  IMAD.U32 R45, R70, 0x10000, RZ ;  /* 0x00010000462d7824 */ /* 0x000fe200078e00ff */
[----:B------:R-:W-:Y:S01]  /*ae00*/  LOP3.LUT R5, R5, 0xffff0000, RZ, 0xc0, !PT ;  /* 0xffff000005057812 */ /* 0x000fe200078ec0ff */
[----:B------:R-:W-:Y:S01]  /*ae10*/  IMAD.U32 R41, R72, 0x10000, RZ ;  /* 0x0001000048297824 */ /* 0x000fe200078e00ff */
[----:B------:R-:W-:Y:S01]  /*ae20*/  LOP3.LUT R70, R70, 0xffff0000, RZ, 0xc0, !PT ;  /* 0xffff000046467812 */ /* 0x000fe200078ec0ff */
[----:B------:R-:W-:Y:S01]  /*ae30*/  FFMA.FTZ R46, R40, R46, -R49 ;  /* 0x0000002e282e7223 */ /* 0x000fe20000010831 */
        /* <DEDUP_REMOVED lines=15> */
.L_x_1802:
[----:B------:R-:W-:Y:S05]  /*af30*/  BSYNC B1 ;  /* 0x0000000000017941 */ /* 0x000fea0003800000 */
.L_x_1801:
[----:B------:R-:W-:Y:S01]  /*af40*/  ISETP.GE.AND P0, PT, R212, R0, PT ;  /* 0x00000000d400720c */ /* 0x000fe20003f06270 */
[----:B------:R-:W-:-:S12]  /*af50*/  BSSY B1, `(.L_x_1805) ;  /* 0x0000065000017945 */ /* 0x000fd80003800000 */
[----:B------:R-:W-:Y:S05]  /*af60*/  @P0 BRA `(.L_x_1806) ;  /* 0x00000004008c0947 */ /* 0x000fea0003800000 */
[----:B-12---:R-:W1:Y:S01]  /*af70*/  LDC R4, c[0x0][0x3f4] ;  /* 0x0000fd00ff047b82 */ /* 0x006e620000000800 */
[----:B------:R-:W-:Y:S01]  /*af80*/  BSSY B2, `(.L_x_1807) ;  /* 0x0000032000027945 */ /* 0x000fe20003800000 */
[-C--:B-1----:R-:W-:Y:S02]  /*af90*/  ISETP.GE.AND P0, PT, R18, R4.reuse, PT ;  /* 0x000000041200720c */ /* 0x082fe40003f06270 */
[----:B------:R-:W-:-:S11]  /*afa0*/  ISETP.GE.AND P1, PT, R185, R4, PT ;  /* 0x00000004b900720c */ /* 0x000fd60003f26270 */
[----:B------:R-:W-:Y:S05]  /*afb0*/  @P0 BRA `(.L_x_1808) ;  /* 0x0000000000b80947 */ /* 0x000fea0003800000 */
[----:B0-----:R-:W0:Y:S01]  /*afc0*/  LDS.128 R4, [R205+0x1000] ;  /* 0x00100000cd047984 */ /* 0x001e220000000c00 */
[----:B------:R-:W-:Y:S02]  /*afd0*/  SHF.R.U64 R40, R36, 0x10, R37 ;  /* 0x0000001024287819 */ /* 0x000fe40000001225 */
[----:B------:R-:W-:Y:S02]  /*afe0*/  SHF.R.U64 R36, R38, 0x10, R39 ;  /* 0x0000001026247819 */ /* 0x000fe40000001227 */
[----:B------:R-:W-:Y:S02]  /*aff0*/  SHF.R.U32.HI R37, RZ, 0x10, R37 ;  /* 0x00000010ff257819 */ /* 0x000fe40000011625 */
        /* <DEDUP_REMOVED lines=13> */
[C---:B------:R-:W-:Y:S01]  /*b0d0*/  FMUL.FTZ R44, R37.reuse, R40 ;  /* 0x00000028252c7220 */ /* 0x040fe20000410000 */
[-C--:B------:R-:W-:Y:S01]  /*b0e0*/  FMUL.FTZ R45, R37, R41.reuse ;  /* 0x00000029252d7220 */ /* 0x080fe20000410000 */
[----:B------:R-:W-:Y:S01]  /*b0f0*/  FMUL.FTZ R37, R39, R66 ;  /* 0x0000004227257220 */ /* 0x000fe20000410000 */
[----:B------:R-:W-:Y:S02]  /*b100*/  IMAD.U32 R6, R4, 0x10000, RZ ;  /* 0x0001000004067824 */ /* 0x000fe400078e00ff */
[C---:B------:R-:W-:Y:S01]  /*b110*/  FFMA.FTZ R47, R36.reuse, R41, R44 ;  /* 0x00000029242f7223 */ /* 0x040fe2000001002c */
[----:B------:R-:W-:Y:S02]  /*b120*/  IMAD.U32 R7, R5, 0x10000, RZ ;  /* 0x0001000005077824 */ /* 0x000fe400078e00ff */
[----:B------:R-:W-:Y:S01]  /*b130*/  FFMA.FTZ R46, R36, R40, -R45 ;  /* 0x00000028242e7223 */ /* 0x000fe2000001082d */
[-C--:B------:R-:W-:Y:S01]  /*b140*/  FMUL.FTZ R41, R39, R68.reuse ;  /* 0x0000004427297220 */ /* 0x080fe20000410000 */
[----:B------:R-:W-:Y:S01]  /*b150*/  LOP3.LUT R4, R4, 0xffff0000, RZ, 0xc0, !PT ;  /* 0xffff000004047812 */ /* 0x000fe200078ec0ff */
[C---:B------:R-:W-:Y:S01]  /*b160*/  FFMA.FTZ R68, R38.reuse, R68, -R37 ;  /* 0x0000004426447223 */ /* 0x040fe20000010825 */
[----:B------:R-:W-:Y:S01]  /*b170*/  LOP3.LUT R5, R5, 0xffff0000, RZ, 0xc0, !PT ;  /* 0xffff000005057812 */ /* 0x000fe200078ec0ff */
[C---:B------:R-:W-:Y:S01]  /*b180*/  IMAD.U32 R39, R67.reuse, 0x10000, RZ ;  /* 0x0001000043277824 */ /* 0x040fe200078e00ff */
[----:B------:R-:W-:Y:S01]  /*b190*/  LOP3.LUT R40, R67, 0xffff0000, RZ, 0xc0, !PT ;  /* 0xffff000043287812 */ /* 0x000fe200078ec0ff */
[C---:B------:R-:W-:Y:S01]  /*b1a0*/  IMAD.U32 R37, R69.reuse, 0x10000, RZ ;  /* 0x0001000045257824 */ /* 0x040fe200078e00ff */
        /* <DEDUP_REMOVED lines=15> */
.L_x_1808:
[----:B------:R-:W-:Y:S05]  /*b2a0*/  BSYNC B2 ;  /* 0x0000000000027941 */ /* 0x000fea0003800000 */
.L_x_1807:
[----:B------:R-:W-:Y:S05]  /*b2b0*/  @P1 BRA `(.L_x_1806) ;  /* 0x0000000000b81947 */ /* 0x000fea0003800000 */
[----:B01----:R-:W0:Y:S01]  /*b2c0*/  LDS.128 R4, [R205+0x5000] ;  /* 0x00500000cd047984 */ /* 0x003e220000000c00 */
        /* <DEDUP_REMOVED lines=45> */
.L_x_1806:
[----:B------:R-:W-:Y:S05]  /*b5a0*/  BSYNC B1 ;  /* 0x0000000000017941 */ /* 0x000fea0003800000 */
.L_x_1805:
[----:B------:R-:W-:Y:S01]  /*b5b0*/  ISETP.GE.AND P0, PT, R211, R0, PT ;  /* 0x00000000d300720c */ /* 0x000fe20003f06270 */
[----:B------:R-:W-:-:S12]  /*b5c0*/  BSSY B1, `(.L_x_1809) ;  /* 0x0000065000017945 */ /* 0x000fd80003800000 */
[----:B------:R-:W-:Y:S05]  /*b5d0*/  @P0 BRA `(.L_x_1810) ;  /* 0x00000004008c0947 */ /* 0x000fea0003800000 */
[----:B-123--:R-:W1:Y:S01]  /*b5e0*/  LDC R4, c[0x0][0x3f4] ;  /* 0x0000fd00ff047b82 */ /* 0x00ee620000000800 */
[----:B------:R-:W-:Y:S01]  /*b5f0*/  BSSY B2, `(.L_x_1811) ;  /* 0x0000032000027945 */ /* 0x000fe20003800000 */
[-C--:B-1----:R-:W-:Y:S02]  /*b600*/  ISETP.GE.AND P0, PT, R18, R4.reuse, PT ;  /* 0x000000041200720c */ /* 0x082fe40003f06270 */
[----:B------:R-:W-:-:S11]  /*b610*/  ISETP.GE.AND P1, PT, R185, R4, PT ;  /* 0x00000004b900720c */ /* 0x000fd60003f26270 */
[----:B------:R-:W-:Y:S05]  /*b620*/  @P0 BRA `(.L_x_1812) ;  /* 0x0000000000b80947 */ /* 0x000fea0003800000 */
[----:B0-----:R-:W0:Y:S01]  /*b630*/  LDS.128 R4, [R205+0x2000] ;  /* 0x00200000cd047984 */ /* 0x001e220000000c00 */
        /* <DEDUP_REMOVED lines=45> */
.L_x_1812:
[----:B------:R-:W-:Y:S05]  /*b910*/  BSYNC B2 ;  /* 0x0000000000027941 */ /* 0x000fea0003800000 */
.L_x_1811:
        /* <DEDUP_REMOVED lines=9> */
[C---:B------:R-:W-:Y:S01]  /*b9b0*/  IMAD.U32 R28, R52.reuse, 0x10000, RZ ;  /* 0x00010000341c7824 */ /* 0x040fe200078e00ff */
[----:B------:R-:W-:Y:S01]  /*b9c0*/  LOP3.LUT R52, R52, 0xffff0000, RZ, 0xc0, !PT ;  /* 0xffff000034347812 */ /* 0x000fe200078ec0ff */
[C---:B------:R-:W-:Y:S01]  /*b9d0*/  IMAD.U32 R29, R50.reuse, 0x10000, RZ ;  /* 0x00010000321d7824 */ /* 0x040fe200078e00ff */
[----:B------:R-:W-:Y:S02]  /*b9e0*/  LOP3.LUT R50, R50, 0xffff0000, RZ, 0xc0, !PT ;  /* 0xffff000032327812 */ /* 0x000fe400078ec0ff */
[----:B------:R-:W-:Y:S02]  /*b9f0*/  PRMT R51, R51, 0x5410, R24 ;  /* 0x0000541033337816 */ /* 0x000fe40000000018 */
        /* <DEDUP_REMOVED lines=33> */
.L_x_1810:
[----:B------:R-:W-:Y:S05]  /*bc10*/  BSYNC B1 ;  /* 0x0000000000017941 */ /* 0x000fea0003800000 */
.L_x_1809:
[----:B------:R-:W-:-:S13]  /*bc20*/  ISETP.GE.AND P0, PT, R210, R0, PT ;  /* 0x00000000d200720c */ /* 0x000fda0003f06270 */
[----:B------:R-:W-:Y:S05]  /*bc30*/  @P0 BRA `(.L_x_1813) ;  /* 0x0000002c00700947 */ /* 0x000fea0003800000 */
[----:B------:R-:W5:Y:S01]  /*bc40*/  LDC R0, c[0x0][0x3f4] ;  /* 0x0000fd00ff007b82 */ /* 0x000f620000000800 */
[----:B------:R-:W-:Y:S01]  /*bc50*/  BSSY B1, `(.L_x_1814) ;  /* 0x0000032000017945 */ /* 0x000fe20003800000 */
[-C--:B-----5:R-:W-:Y:S02]  /*bc60*/  ISETP.GE.AND P0, PT, R18, R0.reuse, PT ;  /* 0x000000001200720c */ /* 0x0a0fe40003f06270 */
[----:B------:R-:W-:-:S11]  /*bc70*/  ISETP.GE.AND P1, PT, R185, R0, PT ;  /* 0x00000000b900720c */ /* 0x000fd60003f26270 */
[----:B------:R-:W-:Y:S05]  /*bc80*/  @P0 BRA `(.L_x_1815) ;  /* 0x0000000000b80947 */ /* 0x000fea0003800000 */
[----:B01234-:R-:W0:Y:S01]  /*bc90*/  LDS.128 R4, [R205+0x3000] ;  /* 0x00300000cd047984 */ /* 0x01fe220000000c00 */
[--C-:B------:R-:W-:Y:S02]  /*bca0*/  SHF.R.U64 R21, R12, 0x10, R13.reuse ;  /* 0x000000100c157819 */ /* 0x100fe4000000120d */
[----:B------:R-:W-:Y:S02]  /*bcb0*/  SHF.R.U32.HI R12, RZ, 0x10, R13 ;  /* 0x00000010ff0c7819 */ /* 0x000fe4000001160d */
[--C-:B------:R-:W-:Y:S02]  /*bcc0*/  SHF.R.U64 R13, R26, 0x10, R27.reuse ;  /* 0x000000101a0d7819 */ /* 0x100fe4000000121b */
[----:B------:R-:W-:Y:S02]  /*bcd0*/  SHF.R.U32.HI R26, RZ, 0x10, R27 ;  /* 0x00000010ff1a7819 */ /* 0x000fe4000001161b */
[----:B------:R-:W-:Y:S02]  /*bce0*/  PRMT R65, R65, 0x5410, R12 ;  /* 0x0000541041417816 */ /* 0x000fe4000000000c */
[----:B------:R-:W-:-:S02]  /*bcf0*/  PRMT R63, R63, 0x5410, R26 ;  /* 0x000054103f3f7816 */ /* 0x000fc4000000001a */
[----:B------:R-:W-:Y:S02]  /*bd00*/  PRMT R62, R62, 0x5410, R13 ;  /* 0x000054103e3e7816 */ /* 0x000fe4000000000d */
[----:B------:R-:W-:Y:S01]  /*bd10*/  PRMT R64, R64, 0x5410, R21 ;  /* 0x0000541040407816 */ /* 0x000fe20000000015 */
[C---:B------:R-:W-:Y:S01]  /*bd20*/  IMAD.U32 R24, R63.reuse, 0x10000, RZ ;  /* 0x000100003f187824 */ /* 0x040fe200078e00ff */
[----:B------:R-:W-:Y:S01]  /*bd30*/  LOP3.LUT R63, R63, 0xffff0000, RZ, 0xc0, !PT ;  /* 0xffff00003f3f7812 */ /* 0x000fe200078ec0ff */
[C---:B------:R-:W-:Y:S01]  /*bd40*/  IMAD.U32 R21, R65.reuse, 0x10000, RZ ;  /* 0x0001000041157824 */ /* 0x040fe200078e00ff */
[----:B------:R-:W-:Y:S02]  /*bd50*/  LOP3.LUT R65, R65, 0xffff0000, RZ, 0xc0, !PT ;  /* 0xffff000041417812 */ /* 0x000fe400078ec0ff */
[C---:B0-----:R-:W-:Y:S01]  /*bd60*/  LOP3.LUT R13, R6.reuse, 0xffff0000, RZ, 0xc0, !PT ;  /* 0xffff0000060d7812 */ /* 0x041fe200078ec0ff */
[C---:B------:R-:W-:Y:S01]  /*bd70*/  IMAD.U32 R20, R7.reuse, 0x10000, RZ ;  /* 0x0001000007147824 */ /* 0x040fe200078e00ff */
[----:B------:R-:W-:Y:S01]  /*bd80*/  LOP3.LUT R7, R7, 0xffff0000, RZ, 0xc0, !PT ;  /* 0xffff000007077812 */ /* 0x000fe200078ec0ff */
[----:B------:R-:W-:-:S02]  /*bd90*/  IMAD.U32 R12, R6, 0x10000, RZ ;  /* 0x00010000060c7824 */ /* 0x000fc400078e00ff */
[CC--:B------:R-:W-:Y:S01]  /*bda0*/  FMUL.FTZ R25, R13.reuse, R24.reuse ;  /* 0x000000180d197220 */ /* 0x0c0fe20000410000 */
[----:B------:R-:W-:Y:S01]  /*bdb0*/  FMUL.FTZ R13, R13, R21 ;  /* 0x000000150d0d7220 */ /* 0x000fe20000410000 */
[C---:B------:R-:W-:Y:S01]  /*bdc0*/  FMUL.FTZ R27, R7.reuse, R63 ;  /* 0x0000003f071b7220 */ /* 0x040fe20000410000 */
[----:B------:R-:W-:Y:S02]  /*bdd0*/  IMAD.U32 R0, R4, 0x10000, RZ ;  /* 0x0001000004007824 */ /* 0x000fe400078e00ff */
[C---:B------:R-:W-:Y:S01]  /*bde0*/  FFMA.FTZ R26, R12.reuse, R21, -R25 ;  /* 0x000000150c1a7223 */ /* 0x040fe20000010819 */
[----:B------:R-:W-:Y:S01]  /*bdf0*/  FFMA.FTZ R29, R12, R24, R13 ;  /* 0x000000180c1d7223 */ /* 0x000fe2000001000d */
[-C--:B------:R-:W-:Y:S01]  /*be00*/  FMUL.FTZ R21, R7, R65.reuse ;  /* 0x0000004107157220 */ /* 0x080fe20000410000 */
        /* <DEDUP_REMOVED lines=22> */
.L_x_1815:
[----:B------:R-:W-:Y:S05]  /*bf70*/  BSYNC B1 ;  /* 0x0000000000017941 */ /* 0x000fea0003800000 */
.L_x_1814:
[----:B------:R-:W-:Y:S05]  /*bf80*/  @P1 BRA `(.L_x_1813) ;  /* 0x00000028009c1947 */ /* 0x000fea0003800000 */
[----:B01234-:R-:W0:Y:S01]  /*bf90*/  LDS.128 R4, [R205+0x7000] ;  /* 0x00700000cd047984 */ /* 0x01fe220000000c00 */
        /* <DEDUP_REMOVED lines=11> */
[----:B------:R-:W-:Y:S01]  /*c050*/  PRMT R15, R15, 0x5410, R0 ;  /* 0x000054100f0f7816 */ /* 0x000fe20000000000 */
        /* <DEDUP_REMOVED lines=11> */
[----:B------:R-:W-:Y:S01]  /*c110*/  FFMA.FTZ R20, R8, R13, R6 ;  /* 0x0000000d08147223 */ /* 0x000fe20000010006 */
[-C--:B------:R-:W-:Y:S01]  /*c120*/  FMUL.FTZ R8, R7, R10.reuse ;  /* 0x0000000a07087220 */ /* 0x080fe20000410000 */
[C---:B------:R-:W-:Y:S01]  /*c130*/  IMAD.U32 R7, R12.reuse, 0x10000, RZ ;  /* 0x000100000c077824 */ /* 0x040fe200078e00ff */
[----:B------:R-:W-:Y:S01]  /*c140*/  LOP3.LUT R5, R5, 0xffff0000, RZ, 0xc0, !PT ;  /* 0xffff000005057812 */ /* 0x000fe200078ec0ff */
[----:B------:R-:W-:Y:S01]  /*c150*/  IMAD.U32 R6, R15, 0x10000, RZ ;  /* 0x000100000f067824 */ /* 0x000fe200078e00ff */
[----:B------:R-:W-:Y:S01]  /*c160*/  LOP3.LUT R12, R12, 0xffff0000, RZ, 0xc0, !PT ;  /* 0xffff00000c0c7812 */ /* 0x000fe200078ec0ff */
[----:B------:R-:W-:Y:S01]  /*c170*/  FFMA.FTZ R24, R9, R10, -R24 ;  /* 0x0000000a09187223 */ /* 0x000fe20000010818 */
[----:B------:R-:W-:Y:S01]  /*c180*/  LOP3.LUT R15, R15, 0xffff0000, RZ, 0xc0, !PT ;  /* 0xffff00000f0f7812 */ /* 0x000fe200078ec0ff */
[----:B------:R-:W-:Y:S01]  /*c190*/  FFMA.FTZ R11, R9, R14, R8 ;  /* 0x0000000e090b7223 */ /* 0x000fe20000010008 */
[C---:B------:R-:W-:Y:S01]  /*c1a0*/  FMUL.FTZ R9, R3.reuse, R7 ;  /* 0x0000000703097220 */ /* 0x040fe20000410000 */
[----:B------:R-:W-:Y:S01]  /*c1b0*/  FMUL.FTZ R8, R3, R6 ;  /* 0x0000000603087220 */ /* 0x000fe20000410000 */
        /* <DEDUP_REMOVED lines=10> */
[----:B------:R0:W-:Y:S01]  /*c260*/  STS.128 [R205+0x7000], R4 ;  /* 0x00700004cd007388 */ /* 0x0001e20000000c00 */
[----:B------:R-:W-:Y:S05]  /*c270*/  BRA `(.L_x_1813) ;  /* 0x0000002400e07947 */ /* 0x000fea0003800000 */
.L_x_1786:
[----:B------:R-:W1:Y:S01]  /*c280*/  LDC R0, c[0x0][0x448] ;  /* 0x00011200ff007b82 */ /* 0x000e620000000800 */
[----:B------:R-:W-:Y:S01]  /*c290*/  ULDC.64 UR4, c[0x0][0x3f8] ;  /* 0x0000fe0000047ab9 */ /* 0x000fe20000000a00 */
[----:B------:R-:W-:Y:S01]  /*c2a0*/  ULDC.64 UR6, c[0x0][0x408] ;  /* 0x0001020000067ab9 */ /* 0x000fe20000000a00 */
        /* <DEDUP_REMOVED lines=24> */
[----:B------:R-:W1:Y:S01]  /*c430*/  LDC R56, c[0x0][0x3f4] ;  /* 0x0000fd00ff387b82 */ /* 0x000e620000000800 */
[----:B------:R-:W2:Y:S01]  /*c440*/  SHFL.IDX PT, R4, R32, RZ, 0x181f ;  /* 0x00181fff20047589 */ /* 0x000ea200000e0000 */
[----:B------:R-:W-:-:S03]  /*c450*/  IMAD R0, R187, R0, RZ ;  /* 0x00000000bb007224 */ /* 0x000fc600078e02ff */
[----:B------:R-:W3:Y:S04]  /*c460*/  SHFL.IDX PT, R3, R35, RZ, 0x181f ;  /* 0x00181fff23037589 */ /* 0x000ee800000e0000 */
[----:B------:R-:W4:Y:S04]  /*c470*/  SHFL.IDX PT, R14, R34, RZ, 0x181f ;  /* 0x00181fff220e7589 */ /* 0x000f2800000e0000 */
[----:B------:R-:W5:Y:S01]  /*c480*/  SHFL.IDX PT, R5, R33, RZ, 0x181f ;  /* 0x00181fff21057589 */ /* 0x000f6200000e0000 */
[----:B-1----:R-:W-:-:S04]  /*c490*/  ISETP.GE.AND P0, PT, R16, R56, PT ;  /* 0x000000381000720c */ /* 0x002fc80003f06270 */
[----:B------:R-:W-:-:S13]  /*c4a0*/  ISETP.GE.OR P1, PT, R57, R0, P0 ;  /* 0x000000003900720c */ /* 0x000fda0000726670 */
[C---:B------:R-:W-:Y:S01]  /*c4b0*/  @!P1 IMAD.SHL.U32 R7, R16.reuse, 0x2, RZ ;  /* 0x0000000210079824 */ /* 0x040fe200078e00ff */
[----:B------:R-:W-:-:S04]  /*c4c0*/  @!P1 SHF.L.U64.HI R6, R16, 0x1, R17 ;  /* 0x0000000110069819 */ /* 0x000fc80000010211 */
[----:B--2---:R-:W-:-:S05]  /*c4d0*/  @!P1 IADD3 R4, P2, R4, R7, RZ ;  /* 0x0000000704049210 */ /* 0x004fca0007f5e0ff */
[----:B---3--:R-:W-:Y:S02]  /*c4e0*/  @!P1 IMAD.X R3, R3, 0x1, R6, P2 ;  /* 0x0000000103039824 */ /* 0x008fe400010e0606 */
[----:B------:R-:W-:Y:S02]  /*c4f0*/  @!P1 IMAD.MOV.U32 R24, RZ, RZ, R4 ;  /* 0x000000ffff189224 */ /* 0x000fe400078e0004 */
[----:B------:R-:W-:-:S06]  /*c500*/  @!P1 IMAD.MOV.U32 R25, RZ, RZ, R3 ;  /* 0x000000ffff199224 */ /* 0x000fcc00078e0003 */
[----:B------:R-:W2:Y:S01]  /*c510*/  @!P1 LD.E.128 R24, desc[UR38][R24.64] ;  /* 0x0000002618189980 */ /* 0x000ea2000c101d00 */
[----:B----4-:R-:W-:-:S05]  /*c520*/  @!P1 IADD3 R14, P2, R14, R7, RZ ;  /* 0x000000070e0e9210 */ /* 0x010fca0007f5e0ff */
[----:B-----5:R-:W-:Y:S02]  /*c530*/  @!P1 IMAD.X R5, R5, 0x1, R6, P2 ;  /* 0x0000000105059824 */ /* 0x020fe400010e0606 */
[----:B------:R-:W-:-:S06]  /*c540*/  @!P1 IMAD.MOV.U32 R4, RZ, RZ, R14 ;  /* 0x000000ffff049224 */ /* 0x000fcc00078e000e */
[----:B------:R-:W3:Y:S01]  /*c550*/  @!P1 LD.E.128 R4, desc[UR38][R4.64] ;  /* 0x0000002604049980 */ /* 0x000ee2000c101d00 */
[----:B------:R-:W-:Y:S02]  /*c560*/  CS2R R48, SRZ ;  /* 0x0000000000307805 */ /* 0x000fe4000001ff00 */
[----:B------:R-:W-:Y:S02]  /*c570*/  CS2R R50, SRZ ;  /* 0x0000000000327805 */ /* 0x000fe4000001ff00 */
[----:B------:R-:W-:Y:S01]  /*c580*/  CS2R R20, SRZ ;  /* 0x0000000000147805 */ /* 0x000fe2000001ff00 */
[----:B------:R1:W4:Y:S01]  /*c590*/  SHFL.IDX PT, R9, R33, 0x1, 0x181f ;  /* 0x00381f0021097f89 */ /* 0x00032200000e0000 */
[----:B------:R-:W-:-:S03]  /*c5a0*/  CS2R R36, SRZ ;  /* 0x0000000000247805 */ /* 0x000fc6000001ff00 */
[----:B------:R1:W0:Y:S01]  /*c5b0*/  SHFL.IDX PT, R14, R34, 0x1, 0x181f ;  /* 0x00381f00220e7f89 */ /* 0x00022200000e0000 */
[----:B--2---:R-:W-:Y:S02]  /*c5c0*/  @!P1 IMAD.MOV.U32 R48, RZ, RZ, R24 ;  /* 0x000000ffff309224 */ /* 0x004fe400078e0018 */
[----:B------:R-:W-:Y:S01]  /*c5d0*/  @!P1 IMAD.MOV.U32 R49, RZ, RZ, R25 ;  /* 0x000000ffff319224 */ /* 0x000fe200078e0019 */
[----:B------:R-:W-:Y:S01]  /*c5e0*/  CS2R R24, SRZ ;  /* 0x0000000000187805 */ /* 0x000fe2000001ff00 */
[----:B------:R-:W-:Y:S02]  /*c5f0*/  IMAD.MOV.U32 R3, RZ, RZ, R48 ;  /* 0x000000ffff037224 */ /* 0x000fe400078e0030 */
[----:B------:R-:W-:Y:S02]  /*c600*/  IMAD.MOV.U32 R8, RZ, RZ, R49 ;  /* 0x000000ffff087224 */ /* 0x000fe400078e0031 */
[----:B------:R-:W-:Y:S01]  /*c610*/  @!P1 IMAD.MOV.U32 R50, RZ, RZ, R26 ;  /* 0x000000ffff329224 */ /* 0x000fe200078e001a */
[----:B------:R-:W-:Y:S01]  /*c620*/  PRMT R46, R46, 0x5410, R3 ;  /* 0x000054102e2e7816 */ /* 0x000fe20000000003 */
[----:B------:R-:W-:Y:S01]  /*c630*/  @!P1 IMAD.MOV.U32 R51, RZ, RZ, R27 ;  /* 0x000000ffff339224 */ /* 0x000fe200078e001b */
[----:B------:R-:W-:Y:S01]  /*c640*/  PRMT R83, R8, 0x7610, R83 ;  /* 0x0000761008537816 */ /* 0x000fe20000000053 */
[----:B------:R1:W2:Y:S01]  /*c650*/  SHFL.IDX PT, R3, R35, 0x1, 0x181f ;  /* 0x00381f0023037f89 */ /* 0x0002a200000e0000 */
[----:B------:R-:W-:-:S02]  /*c660*/  IMAD.MOV.U32 R10, RZ, RZ, R50 ;  /* 0x000000ffff0a7224 */ /* 0x000fc400078e0032 */
[----:B------:R-:W-:Y:S01]  /*c670*/  IMAD.MOV.U32 R11, RZ, RZ, R51 ;  /* 0x000000ffff0b7224 */ /* 0x000fe200078e0033 */
[----:B------:R1:W0:Y:S01]  /*c680*/  SHFL.IDX PT, R8, R32, 0x1, 0x181f ;  /* 0x00381f0020087f89 */ /* 0x00022200000e0000 */
[----:B---3--:R-:W-:Y:S01]  /*c690*/  @!P1 IMAD.MOV.U32 R20, RZ, RZ, R4 ;  /* 0x000000ffff149224 */ /* 0x008fe200078e0004 */
[----:B------:R-:W-:Y:S01]  /*c6a0*/  PRMT R43, R10, 0x7610, R43 ;  /* 0x000076100a2b7816 */ /* 0x000fe2000000002b */
[----:B------:R-:W-:Y:S01]  /*c6b0*/  @!P1 IMAD.MOV.U32 R21, RZ, RZ, R5 ;  /* 0x000000ffff159224 */ /* 0x000fe200078e0005 */
[----:B------:R-:W-:Y:S01]  /*c6c0*/  PRMT R44, R11, 0x7610, R44 ;  /* 0x000076100b2c7816 */ /* 0x000fe2000000002c */
[----:B------:R-:W-:Y:S02]  /*c6d0*/  @!P1 IMAD.MOV.U32 R36, RZ, RZ, R6 ;  /* 0x000000ffff249224 */ /* 0x000fe400078e0006 */
[----:B------:R-:W-:Y:S02]  /*c6e0*/  @!P1 IMAD.MOV.U32 R37, RZ, RZ, R7 ;  /* 0x000000ffff259224 */ /* 0x000fe400078e0007 */
[----:B------:R-:W-:-:S02]  /*c6f0*/  IMAD.MOV.U32 R4, RZ, RZ, R20 ;  /* 0x000000ffff047224 */ /* 0x000fc400078e0014 */
[----:B------:R-:W-:Y:S02]  /*c700*/  IMAD.MOV.U32 R5, RZ, RZ, R21 ;  /* 0x000000ffff057224 */ /* 0x000fe400078e0015 */
[----:B------:R-:W-:Y:S01]  /*c710*/  IMAD.MOV.U32 R6, RZ, RZ, R36 ;  /* 0x000000ffff067224 */ /* 0x000fe200078e0024 */
[----:B------:R-:W-:Y:S01]  /*c720*/  PRMT R43, R43, 0x5410, R4 ;  /* 0x000054102b2b7816 */ /* 0x000fe20000000004 */
[----:B------:R-:W-:Y:S01]  /*c730*/  IMAD.MOV.U32 R7, RZ, RZ, R37 ;  /* 0x000000ffff077224 */ /* 0x000fe200078e0025 */
[----:B------:R-:W-:Y:S02]  /*c740*/  PRMT R44, R44, 0x5410, R5 ;  /* 0x000054102c2c7816 */ /* 0x000fe40000000005 */
[----:B------:R-:W-:Y:S02]  /*c750*/  PRMT R45, R45, 0x5410, R6 ;  /* 0x000054102d2d7816 */ /* 0x000fe40000000006 */
[----:B-12-4-:R-:W-:-:S07]  /*c760*/  PRMT R81, R7, 0x7610, R81 ;  /* 0x0000761007517816 */ /* 0x016fce0000000051 */
.L_x_2139:
[----:B------:R-:W-:Y:S01]  /*c770*/  VIADD R5, R57, 0x20 ;  /* 0x0000002039057836 */ /* 0x000fe20000000000 */
[----:B------:R-:W-:Y:S01]  /*c780*/  BSSY B1, `(.L_x_1817) ;  /* 0x0000012000017945 */ /* 0x000fe20003800000 */
[----:B------:R-:W-:Y:S02]  /*c790*/  CS2R R26, SRZ ;  /* 0x00000000001a7805 */ /* 0x000fe4000001ff00 */
[----:B------:R-:W-:Y:S02]  /*c7a0*/  CS2R R6, SRZ ;  /* 0x0000000000067805 */ /* 0x000fe4000001ff00 */
[----:B------:R-:W-:Y:S02]  /*c7b0*/  ISETP.GE.AND P1, PT, R5, R0, PT ;  /* 0x000000000500720c */ /* 0x000fe40003f26270 */
[----:B------:R-:W-:-:S11]  /*c7c0*/  CS2R R4, SRZ ;  /* 0x0000000000047805 */ /* 0x000fd6000001ff00 */
[----:B------:R-:W-:Y:S05]  /*c7d0*/  @P1 BRA `(.L_x_1818) ;  /* 0x0000000000301947 */ /* 0x000fea0003800000 */
[----:B------:R-:W-:Y:S02]  /*c7e0*/  CS2R R26, SRZ ;  /* 0x00000000001a7805 */ /* 0x000fe4000001ff00 */
[----:B------:R-:W-:Y:S02]  /*c7f0*/  CS2R R4, SRZ ;  /* 0x0000000000047805 */ /* 0x000fe4000001ff00 */
[----:B------:R-:W-:Y:S01]  /*c800*/  CS2R R6, SRZ ;  /* 0x0000000000067805 */ /* 0x000fe2000001ff00 */
[----:B------:R-:W-:Y:S06]  /*c810*/  @P0 BRA `(.L_x_1818) ;  /* 0x0000000000200947 */ /* 0x000fec0003800000 */
[C---:B------:R-:W-:Y:S01]  /*c820*/  IMAD.SHL.U32 R15, R16.reuse, 0x2, RZ ;  /* 0x00000002100f7824 */ /* 0x040fe200078e00ff */
[----:B------:R-:W-:-:S04]  /*c830*/  SHF.L.U64.HI R6, R16, 0x1, R17 ;  /* 0x0000000110067819 */ /* 0x000fc80000010211 */
[-C--:B0-----:R-:W-:Y:S02]  /*c840*/  IADD3 R4, P1, R8, R15.reuse, RZ ;  /* 0x0000000f08047210 */ /* 0x081fe40007f3e0ff */
[----:B------:R-:W-:-:S03]  /*c850*/  IADD3 R14, P2, R14, R15, RZ ;  /* 0x0000000f0e0e7210 */ /* 0x000fc60007f5e0ff */
[--C-:B------:R-:W-:Y:S02]  /*c860*/  IMAD.X R5, R3, 0x1, R6.reuse, P1 ;  /* 0x0000000103057824 */ /* 0x100fe400008e0606 */
[----:B------:R-:W-:-:S04]  /*c870*/  IMAD.X R15, R9, 0x1, R6, P2 ;  /* 0x00000001090f7824 */ /* 0x000fc800010e0606 */
[----:B------:R-:W5:Y:S04]  /*c880*/  LD.E.128 R4, desc[UR38][R4.64] ;  /* 0x0000002604047980 */ /* 0x000f68000c101d00 */
[----:B------:R1:W5:Y:S02]  /*c890*/  LD.E.128 R24, desc[UR38][R14.64] ;  /* 0x000000260e187980 */ /* 0x000364000c101d00 */
.L_x_1818:
[----:B------:R-:W-:Y:S05]  /*c8a0*/  BSYNC B1 ;  /* 0x0000000000017941 */ /* 0x000fea0003800000 */
.L_x_1817:
[----:B-----5:R-:W-:Y:S01]  /*c8b0*/  IMAD.MOV.U32 R3, RZ, RZ, R24 ;  /* 0x000000ffff037224 */ /* 0x020fe200078e0018 */
[----:B------:R-:W-:Y:S01]  /*c8c0*/  UMOV UR4, 0xffffffff ;  /* 0xffffffff00047882 */ /* 0x000fe20000000000 */
[----:B0-----:R-:W-:Y:S02]  /*c8d0*/  IMAD.MOV.U32 R8, RZ, RZ, R25 ;  /* 0x000000ffff087224 */ /* 0x001fe400078e0019 */
        /* <DEDUP_REMOVED lines=15> */
[----:B------:R-:W0:Y:S01]  /*c9d0*/  SHFL.IDX PT, R8, R32, 0x2, 0x181f ;  /* 0x00581f0020087f89 */ /* 0x000e2200000e0000 */
[----:B------:R-:W-:-:S03]  /*c9e0*/  VIADD R9, R57, 0x40 ;  /* 0x0000004039097836 */ /* 0x000fc60000000000 */
[----:B------:R-:W2:Y:S02]  /*c9f0*/  SHFL.IDX PT, R3, R35, 0x2, 0x181f ;  /* 0x00581f0023037f89 */ /* 0x000ea400000e0000 */
[----:B------:R-:W-:Y:S02]  /*ca00*/  ISETP.GE.OR P1, PT, R9, R0, P0 ;  /* 0x000000000900720c */ /* 0x000fe40000726670 */
[----:B-1----:R-:W1:Y:S04]  /*ca10*/  SHFL.IDX PT, R14, R34, 0x2, 0x181f ;  /* 0x00581f00220e7f89 */ /* 0x002e6800000e0000 */
[----:B------:R-:W3:Y:S07]  /*ca20*/  SHFL.IDX PT, R28, R33, 0x2, 0x181f ;  /* 0x00581f00211c7f89 */ /* 0x000eee00000e0000 */
[C---:B------:R-:W-:Y:S01]  /*ca30*/  @!P1 IMAD.SHL.U32 R31, R16.reuse, 0x2, RZ ;  /* 0x00000002101f9824 */ /* 0x040fe200078e00ff */
[----:B------:R-:W-:-:S04]  /*ca40*/  @!P1 SHF.L.U64.HI R29, R16, 0x1, R17 ;  /* 0x00000001101d9819 */ /* 0x000fc80000010211 */
[----:B0-----:R-:W-:-:S05]  /*ca50*/  @!P1 IADD3 R8, P2, R8, R31, RZ ;  /* 0x0000001f08089210 */ /* 0x001fca0007f5e0ff */
[----:B--2---:R-:W-:-:S06]  /*ca60*/  @!P1 IMAD.X R9, R3, 0x1, R29, P2 ;  /* 0x0000000103099824 */ /* 0x004fcc00010e061d */
[----:B------:R-:W2:Y:S01]  /*ca70*/  @!P1 LD.E.128 R8, desc[UR38][R8.64] ;  /* 0x0000002608089980 */ /* 0x000ea2000c101d00 */
[----:B-1----:R-:W-:-:S05]  /*ca80*/  @!P1 IADD3 R14, P2, R14, R31, RZ ;  /* 0x0000001f0e0e9210 */ /* 0x002fca0007f5e0ff */
[----:B---3--:R-:W-:-:S04]  /*ca90*/  @!P1 IMAD.X R3, R28, 0x1, R29, P2 ;  /* 0x000000011c039824 */ /* 0x008fc800010e061d */
[----:B------:R-:W-:-:S05]  /*caa0*/  @!P1 IMAD.MOV.U32 R15, RZ, RZ, R3 ;  /* 0x000000ffff0f9224 */ /* 0x000fca00078e0003 */
[----:B------:R-:W3:Y:S01]  /*cab0*/  @!P1 LD.E.128 R28, desc[UR38][R14.64] ;  /* 0x000000260e1c9980 */ /* 0x000ee2000c101d00 */
[----:B------:R-:W-:Y:S02]  /*cac0*/  CS2R R52, SRZ ;  /* 0x0000000000347805 */ /* 0x000fe4000001ff00 */
[----:B------:R-:W-:Y:S02]  /*cad0*/  CS2R R54, SRZ ;  /* 0x0000000000367805 */ /* 0x000fe4000001ff00 */
[----:B------:R-:W-:Y:S01]  /*cae0*/  CS2R R38, SRZ ;  /* 0x0000000000267805 */ /* 0x000fe2000001ff00 */
[----:B------:R-:W0:Y:S01]  /*caf0*/  SHFL.IDX PT, R32, R32, 0x3, 0x181f ;  /* 0x00781f0020207f89 */ /* 0x000e2200000e0000 */
[----:B------:R-:W-:-:S03]  /*cb00*/  CS2R R40, SRZ ;  /* 0x0000000000287805 */ /* 0x000fc6000001ff00 */
[----:B------:R-:W1:Y:S04]  /*cb10*/  SHFL.IDX PT, R34, R34, 0x3, 0x181f ;  /* 0x00781f0022227f89 */ /* 0x000e6800000e0000 */
[----:B------:R-:W4:Y:S01]  /*cb20*/  SHFL.IDX PT, R33, R33, 0x3, 0x181f ;  /* 0x00781f0021217f89 */ /* 0x000f2200000e0000 */
[----:B--2---:R-:W-:Y:S02]  /*cb30*/  @!P1 IMAD.MOV.U32 R52, RZ, RZ, R8 ;  /* 0x000000ffff349224 */ /* 0x004fe400078e0008 */
[----:B------:R-:W-:Y:S02]  /*cb40*/  @!P1 IMAD.MOV.U32 R54, RZ, RZ, R10 ;  /* 0x000000ffff369224 */ /* 0x000fe400078e000a */
[----:B------:R-:W-:Y:S02]  /*cb50*/  IMAD.MOV.U32 R3, RZ, RZ, R52 ;  /* 0x000000ffff037224 */ /* 0x000fe400078e0034 */
[----:B------:R-:W-:-:S02]  /*cb60*/  @!P1 IMAD.MOV.U32 R55, RZ, RZ, R11 ;  /* 0x000000ffff379224 */ /* 0x000fc400078e000b */
[----:B------:R-:W-:Y:S01]  /*cb70*/  @!P1 IMAD.MOV.U32 R53, RZ, RZ, R9 ;  /* 0x000000ffff359224 */ /* 0x000fe200078e0009 */
[----:B------:R-:W-:Y:S01]  /*cb80*/  PRMT R65, R3, 0x7610, R65 ;  /* 0x0000761003417816 */ /* 0x000fe20000000041 */
[----:B------:R-:W-:Y:S01]  /*cb90*/  IMAD.MOV.U32 R8, RZ, RZ, R54 ;  /* 0x000000ffff087224 */ /* 0x000fe200078e0036 */
[----:B------:R2:W0:Y:S01]  /*cba0*/  SHFL.IDX PT, R3, R35, 0x3, 0x181f ;  /* 0x00781f0023037f89 */ /* 0x00042200000e0000 */
[----:B------:R-:W-:Y:S02]  /*cbb0*/  IMAD.MOV.U32 R9, RZ, RZ, R55 ;  /* 0x000000ffff097224 */ /* 0x000fe400078e0037 */
[----:B------:R-:W-:Y:S01]  /*cbc0*/  IMAD.MOV.U32 R12, RZ, RZ, R53 ;  /* 0x000000ffff0c7224 */ /* 0x000fe200078e0035 */
[----:B------:R-:W-:Y:S01]  /*cbd0*/  PRMT R45, R8, 0x7610, R45 ;  /* 0x00007610082d7816 */ /* 0x000fe2000000002d */
[----:B---3--:R-:W-:Y:S01]  /*cbe0*/  @!P1 IMAD.MOV.U32 R38, RZ, RZ, R28 ;  /* 0x000000ffff269224 */ /* 0x008fe200078e001c */
[----:B------:R-:W-:Y:S01]  /*cbf0*/  PRMT R46, R9, 0x7610, R46 ;  /* 0x00007610092e7816 */ /* 0x000fe2000000002e */
[----:B------:R-:W-:Y:S01]  /*cc00*/  @!P1 IMAD.MOV.U32 R39, RZ, RZ, R29 ;  /* 0x000000ffff279224 */ /* 0x000fe200078e001d */
[----:B------:R-:W-:Y:S01]  /*cc10*/  PRMT R66, R12, 0x7610, R66 ;  /* 0x000076100c427816 */ /* 0x000fe20000000042 */
[----:B------:R-:W-:-:S02]  /*cc20*/  @!P1 IMAD.MOV.U32 R40, RZ, RZ, R30 ;  /* 0x000000ffff289224 */ /* 0x000fc400078e001e */
[----:B------:R-:W-:Y:S02]  /*cc30*/  @!P1 IMAD.MOV.U32 R41, RZ, RZ, R31 ;  /* 0x000000ffff299224 */ /* 0x000fe400078e001f */
[----:B------:R-:W-:Y:S02]  /*cc40*/  IMAD.MOV.U32 R8, RZ, RZ, R38 ;  /* 0x000000ffff087224 */ /* 0x000fe400078e0026 */
[----:B------:R-:W-:Y:S02]  /*cc50*/  IMAD.MOV.U32 R9, RZ, RZ, R39 ;  /* 0x000000ffff097224 */ /* 0x000fe400078e0027 */
[----:B------:R-:W-:Y:S01]  /*cc60*/  IMAD.MOV.U32 R10, RZ, RZ, R40 ;  /* 0x000000ffff0a7224 */ /* 0x000fe200078e0028 */
[----:B------:R-:W-:Y:S01]  /*cc70*/  PRMT R72, R8, 0x7610, R72 ;  /* 0x0000761008487816 */ /* 0x000fe20000000048 */
[----:B------:R-:W-:Y:S01]  /*cc80*/  IMAD.MOV.U32 R11, RZ, RZ, R41 ;  /* 0x000000ffff0b7224 */ /* 0x000fe200078e0029 */
[----:B------:R-:W-:Y:S02]  /*cc90*/  PRMT R73, R9, 0x7610, R73 ;  /* 0x0000761009497816 */ /* 0x000fe40000000049 */
[----:B------:R-:W-:-:S02]  /*cca0*/  CS2R R8, SRZ ;  /* 0x0000000000087805 */ /* 0x000fc4000001ff00 */
[----:B------:R-:W-:Y:S02]  /*ccb0*/  PRMT R74, R10, 0x7610, R74 ;  /* 0x000076100a4a7816 */ /* 0x000fe4000000004a */
[----:B012-4-:R-:W-:-:S07]  /*ccc0*/  PRMT R75, R11, 0x7610, R75 ;  /* 0x000076100b4b7816 */ /* 0x017fce000000004b */
.L_x_2149:
[----:B------:R-:W-:Y:S01]  /*ccd0*/  VIADD R57, R57, 0x60 ;  /* 0x0000006039397836 */ /* 0x000fe20000000000 */
[----:B------:R-:W-:Y:S01]  /*cce0*/  LEA.HI R10, R213, R213, RZ, 0x1 ;  /* 0x000000d5d50a7211 */ /* 0x000fe200078f08ff */
[----:B------:R-:W-:Y:S01]  /*ccf0*/  BSSY B1, `(.L_x_1820) ;  /* 0x0000015000017945 */ /* 0x000fe20003800000 */
[----:B------:R-:W-:Y:S02]  /*cd00*/  CS2R R12, SRZ ;  /* 0x00000000000c7805 */ /* 0x000fe4000001ff00 */
[----:B------:R-:W-:Y:S02]  /*cd10*/  CS2R R14, SRZ ;  /* 0x00000000000e7805 */ /* 0x000fe4000001ff00 */
[----:B------:R-:W-:Y:S02]  /*cd20*/  ISETP.GE.AND P1, PT, R57, R0, PT ;  /* 0x000000003900720c */ /* 0x000fe40003f26270 */
[----:B------:R-:W-:-:S05]  /*cd30*/  LOP3.LUT R10, R10, 0xfffffffe, RZ, 0xc0, !PT ;  /* 0xfffffffe0a0a7812 */ /* 0x000fca00078ec0ff */
[----:B------:R-:W-:Y:S01]  /*cd40*/  IMAD.IADD R29, R213, 0x1, -R10 ;  /* 0x00000001d51d7824 */ /* 0x000fe200078e0a0a */
[----:B------:R-:W-:-:S04]  /*cd50*/  CS2R R10, SRZ ;  /* 0x00000000000a7805 */ /* 0x000fc8000001ff00 */
[----:B------:R-:W-:Y:S01]  /*cd60*/  SHF.L.U32 R29, R29, 0x1f, RZ ;  /* 0x0000001f1d1d7819 */ /* 0x000fe200000006ff */
[----:B------:R-:W-:Y:S06]  /*cd70*/  @P1 BRA `(.L_x_1821) ;  /* 0x0000000000301947 */ /* 0x000fec0003800000 */
[----:B------:R-:W-:Y:S02]  /*cd80*/  CS2R R10, SRZ ;  /* 0x00000000000a7805 */ /* 0x000fe4000001ff00 */
[----:B------:R-:W-:Y:S02]  /*cd90*/  CS2R R12, SRZ ;  /* 0x00000000000c7805 */ /* 0x000fe4000001ff00 */
[----:B------:R-:W-:Y:S01]  /*cda0*/  CS2R R14, SRZ ;  /* 0x00000000000e7805 */ /* 0x000fe2000001ff00 */
[----:B------:R-:W-:Y:S06]  /*cdb0*/  @P0 BRA `(.L_x_1821) ;  /* 0x0000000000200947 */ /* 0x000fec0003800000 */
[C---:B------:R-:W-:Y:S01]  /*cdc0*/  IMAD.SHL.U32 R9, R16.reuse, 0x2, RZ ;  /* 0x0000000210097824 */ /* 0x040fe200078e00ff */
[----:B------:R-:W-:-:S04]  /*cdd0*/  SHF.L.U64.HI R10, R16, 0x1, R17 ;  /* 0x00000001100a7819 */ /* 0x000fc80000010211 */
[-C--:B------:R-:W-:Y:S02]  /*cde0*/  IADD3 R12, P1, R32, R9.reuse, RZ ;  /* 0x00000009200c7210 */ /* 0x080fe40007f3e0ff */
[----:B------:R-:W-:-:S03]  /*cdf0*/  IADD3 R8, P2, R34, R9, RZ ;  /* 0x0000000922087210 */ /* 0x000fc60007f5e0ff */
[--C-:B------:R-:W-:Y:S02]  /*ce00*/  IMAD.X R13, R3, 0x1, R10.reuse, P1 ;  /* 0x00000001030d7824 */ /* 0x100fe400008e060a */
[----:B------:R-:W-:-:S04]  /*ce10*/  IMAD.X R9, R33, 0x1, R10, P2 ;  /* 0x0000000121097824 */ /* 0x000fc800010e060a */
[----:B------:R-:W5:Y:S04]  /*ce20*/  LD.E.128 R12, desc[UR38][R12.64] ;  /* 0x000000260c0c7980 */ /* 0x000f68000c101d00 */
[----:B------:R-:W5:Y:S02]  /*ce30*/  LD.E.128 R8, desc[UR38][R8.64] ;  /* 0x0000002608087980 */ /* 0x000f64000c101d00 */
.L_x_1821:
[----:B------:R-:W-:Y:S05]  /*ce40*/  BSYNC B1 ;  /* 0x0000000000017941 */ /* 0x000fea0003800000 */
.L_x_1820:
[----:B------:R-:W0:Y:S01]  /*ce50*/  SYNCS.PHASECHK.TRANS64.TRYWAIT P4, [R2+URZ+0x28800], R29 ;  /* 0x0288001d020075a7 */ /* 0x000e22000808017f */
[----:B------:R-:W-:Y:S01]  /*ce60*/  VIADDMNMX R0, R0, -R193, 0x80, PT ;  /* 0x0000008000007446 */ /* 0x000fe200038009c1 */
[----:B-----5:R-:W-:Y:S01]  /*ce70*/  IMAD.MOV.U32 R3, RZ, RZ, R8 ;  /* 0x000000ffff037224 */ /* 0x020fe200078e0008 */
[----:B------:R-:W-:Y:S01]  /*ce80*/  BSSY B1, `(.L_x_1822) ;  /* 0x0000013000017945 */ /* 0x000fe20003800000 */
[----:B------:R-:W-:Y:S01]  /*ce90*/  IMAD.MOV.U32 R28, RZ, RZ, R9 ;  /* 0x000000ffff1c7224 */ /* 0x000fe200078e0009 */
[-C--:B------:R-:W-:Y:S01]  /*cea0*/  ISETP.GE.OR P3, PT, R23, R0.reuse, P0 ;  /* 0x000000001700720c */ /* 0x080fe20000766670 */
[----:B------:R-:W-:Y:S01]  /*ceb0*/  IMAD.MOV.U32 R30, RZ, RZ, R13 ;  /* 0x000000ffff1e7224 */ /* 0x000fe200078e000d */
[-C--:B------:R-:W-:Y:S02]  /*cec0*/  ISETP.GE.OR P2, PT, R212, R0.reuse, P0 ;  /* 0x00000000d400720c */ /* 0x080fe40000746670 */
[-C--:B------:R-:W-:Y:S02]  /*ced0*/  ISETP.GE.OR P1, PT, R211, R0.reuse, P0 ;  /* 0x00000000d300720c */ /* 0x080fe40000726670 */
[----:B------:R-:W-:Y:S01]  /*cee0*/  ISETP.GE.OR P0, PT, R210, R0, P0 ;  /* 0x00000000d200720c */ /* 0x000fe20000706670 */
        /* <DEDUP_REMOVED lines=11> */
[----:B0-----:R-:W-:Y:S06]  /*cfa0*/  @!P4 BRA `(.L_x_1823) ;  /* 0x000001b000b4c947 */ /* 0x001fec0003800000 */
.L_x_2150:
[----:B------:R-:W-:Y:S05]  /*cfb0*/  BSYNC B1 ;  /* 0x0000000000017941 */ /* 0x000fea0003800000 */
.L_x_1822:
[----:B------:R-:W-:Y:S04]  /*cfc0*/  BSSY B1, `(.L_x_1824) ;  /* 0x0000069000017945 */ /* 0x000fe80003800000 */
[----:B------:R-:W-:Y:S05]  /*cfd0*/  @P3 BRA `(.L_x_1825) ;  /* 0x00000004009c3947 */ /* 0x000fea0003800000 */
[----:B------:R-:W-:Y:S02]  /*cfe0*/  LEA.HI R28, R56, R207, RZ, 0x1d ;  /* 0x000000cf381c7211 */ /* 0x000fe400078fe8ff */
[----:B------:R-:W-:Y:S02]  /*cff0*/  SHF.R.U64 R48, R48, 0x10, R49 ;  /* 0x0000001030307819 */ /* 0x000fe40000001231 */
[----:B------:R-:W-:Y:S01]  /*d000*/  SHF.R.S32.HI R31, RZ, 0x1f, R28 ;  /* 0x0000001fff1f7819 */ /* 0x000fe2000001141c */
[----:B0-----:R-:W-:Y:S01]  /*d010*/  IMAD.SHL.U32 R29, R28, 0x8, RZ ;  /* 0x000000081c1d7824 */ /* 0x001fe200078e00ff */
[----:B------:R-:W-:Y:S02]  /*d020*/  SHF.R.U64 R80, R20, 0x10, R21 ;  /* 0x0000001014507819 */ /* 0x000fe40000001215 */
[----:B------:R-:W-:Y:S02]  /*d030*/  LEA.HI R31, R31, R28, RZ, 0x3 ;  /* 0x0000001c1f1f7211 */ /* 0x000fe400078f18ff */
[----:B------:R-:W-:-:S02]  /*d040*/  LOP3.LUT R30, R29, 0x38, RZ, 0xc0, !PT ;  /* 0x000000381d1e7812 */ /* 0x000fc400078ec0ff */
[----:B------:R-:W-:Y:S01]  /*d050*/  SHF.R.U64 R78, R50, 0x10, R51 ;  /* 0x00000010324e7819 */ /* 0x000fe20000001233 */
[----:B------:R-:W-:Y:S01]  /*d060*/  IMAD.SHL.U32 R31, R31, 0x400, RZ ;  /* 0x000004001f1f7824 */ /* 0x000fe200078e00ff */
[----:B------:R-:W-:Y:S02]  /*d070*/  LOP3.LUT R30, R30, 0x1c0, R225, 0xf8, !PT ;  /* 0x000001c01e1e7812 */ /* 0x000fe400078ef8e1 */
[----:B------:R-:W-:Y:S02]  /*d080*/  SHF.R.U32.HI R85, RZ, 0x10, R37 ;  /* 0x00000010ff557819 */ /* 0x000fe40000011625 */
[----:B------:R-:W-:Y:S02]  /*d090*/  LOP3.LUT R30, R30, R203, RZ, 0x3c, !PT ;  /* 0x000000cb1e1e7212 */ /* 0x000fe400078e3cff */
[----:B------:R-:W-:Y:S02]  /*d0a0*/  LOP3.LUT R31, R31, 0x7fffe000, RZ, 0xc0, !PT ;  /* 0x7fffe0001f1f7812 */ /* 0x000fe400078ec0ff */
[----:B------:R-:W-:-:S02]  /*d0b0*/  PRMT R50, R46, 0x5432, R48 ;  /* 0x000054322e327816 */ /* 0x000fc40000000030 */
[----:B------:R-:W-:Y:S02]  /*d0c0*/  IADD3 R33, R30, R31, R204 ;  /* 0x0000001f1e217210 */ /* 0x000fe40007ffe0cc */
[----:B------:R-:W0:Y:S01]  /*d0d0*/  LDS.128 R28, [R205] ;  /* 0x00000000cd1c7984 */ /* 0x000e220000000c00 */
[----:B------:R-:W-:Y:S02]  /*d0e0*/  PRMT R80, R43, 0x5432, R80 ;  /* 0x000054322b507816 */ /* 0x000fe40000000050 */
[----:B------:R-:W-:Y:S01]  /*d0f0*/  IMAD R76, R33, 0x2, R2 ;  /* 0x00000002214c7824 */ /* 0x000fe200078e0202 */
[----:B------:R-:W-:Y:S02]  /*d100*/  SHF.R.U32.HI R77, RZ, 0x10, R49 ;  /* 0x00000010ff4d7819 */ /* 0x000fe40000011631 */
[----:B------:R-:W-:Y:S02]  /*d110*/  SHF.R.U32.HI R82, RZ, 0x10, R21 ;  /* 0x00000010ff527819 */ /* 0x000fe40000011615 */
[----:B------:R-:W1:Y:S01]  /*d120*/  LDS.128 R32, [R76+0x10400] ;  /* 0x010400004c207984 */ /* 0x000e620000000c00 */
[----:B------:R-:W-:Y:S01]  /*d130*/  SHF.R.U32.HI R79, RZ, 0x10, R51 ;  /* 0x00000010ff4f7819 */ /* 0x000fe20000011633 */
[----:B------:R-:W-:Y:S01]  /*d140*/  IMAD.U32 R51, R50, 0x10000, RZ ;  /* 0x0001000032337824 */ /* 0x000fe200078e00ff */
[----:B------:R-:W-:-:S02]  /*d150*/  PRMT R78, R43, 0x5410, R78 ;  /* 0x000054102b4e7816 */ /* 0x000fc4000000004e */
[----:B------:R-:W-:Y:S01]  /*d160*/  PRMT R85, R81, 0x5410, R85 ;  /* 0x0000541051557816 */ /* 0x000fe20000000055 */
[----:B------:R-:W-:Y:S01]  /*d170*/  IMAD.U32 R81, R80, 0x10000, RZ ;  /* 0x0001000050517824 */ /* 0x000fe200078e00ff */
[----:B------:R-:W-:Y:S02]  /*d180*/  PRMT R77, R83, 0x5410, R77 ;  /* 0x00005410534d7816 */ /* 0x000fe4000000004d */
[C---:B------:R-:W-:Y:S01]  /*d190*/  PRMT R82, R44.reuse, 0x5432, R82 ;  /* 0x000054322c527816 */ /* 0x040fe20000000052 */
[----:B------:R-:W-:Y:S01]  /*d1a0*/  IMAD.U32 R86, R85, 0x10000, RZ ;  /* 0x0001000055567824 */ /* 0x000fe200078e00ff */
[----:B------:R-:W-:Y:S02]  /*d1b0*/  PRMT R79, R44, 0x5410, R79 ;  /* 0x000054102c4f7816 */ /* 0x000fe4000000004f */
[----:B------:R-:W-:Y:S01]  /*d1c0*/  SHF.R.U64 R84, R36, 0x10, R37 ;  /* 0x0000001024547819 */ /* 0x000fe20000001225 */
[----:B------:R-:W-:Y:S01]  /*d1d0*/  IMAD.U32 R83, R82, 0x10000, RZ ;  /* 0x0001000052537824 */ /* 0x000fe200078e00ff */
[----:B------:R-:W-:-:S02]  /*d1e0*/  LOP3.LUT R80, R80, 0xffff0000, RZ, 0xc0, !PT ;  /* 0xffff000050507812 */ /* 0x000fc400078ec0ff */
[----:B------:R-:W-:Y:S02]  /*d1f0*/  LOP3.LUT R50, R50, 0xffff0000, RZ, 0xc0, !PT ;  /* 0xffff000032327812 */ /* 0x000fe400078ec0ff */
[----:B------:R-:W-:Y:S02]  /*d200*/  PRMT R84, R45, 0x5432, R84 ;  /* 0x000054322d547816 */ /* 0x000fe40000000054 */
[----:B------:R-:W-:Y:S01]  /*d210*/  LOP3.LUT R82, R82, 0xffff0000, RZ, 0xc0, !PT ;  /* 0xffff000052527812 */ /* 0x000fe200078ec0ff */
        /* <DEDUP_REMOVED lines=14> */
[C---:B------:R-:W-:Y:S01]  /*d300*/  IMAD.U32 R43, R77.reuse, 0x10000, RZ ;  /* 0x000100004d2b7824 */ /* 0x040fe200078e00ff */
[----:B------:R-:W-:Y:S01]  /*d310*/  LOP3.LUT R77, R77, 0xffff0000, RZ, 0xc0, !PT ;  /* 0xffff00004d4d7812 */ /* 0x000fe200078ec0ff */
[----:B------:R-:W-:-:S02]  /*d320*/  IMAD.U32 R49, R35, 0x10000, RZ ;  /* 0x0001000023317824 */ /* 0x000fc400078e00ff */
[C---:B------:R-:W-:Y:S01]  /*d330*/  FFMA.FTZ R87, R20.reuse, R51, -R87 ;  /* 0x0000003314577223 */ /* 0x040fe20000010857 */
[----:B------:R-:W-:Y:S01]  /*d340*/  FFMA.FTZ R89, R20, R81, R89 ;  /* 0x0000005114597223 */ /* 0x000fe20000010059 */
[C---:B------:R-:W-:Y:S01]  /*d350*/  FMUL.FTZ R51, R44.reuse, R83 ;  /* 0x000000532c337220 */ /* 0x040fe20000410000 */
[----:B------:R-:W-:Y:S02]  /*d360*/  IMAD.U32 R20, R79, 0x10000, RZ ;  /* 0x000100004f147824 */ /* 0x000fe400078e00ff */
[-C--:B------:R-:W-:Y:S01]  /*d370*/  FMUL.FTZ R81, R44, R43.reuse ;  /* 0x0000002b2c517220 */ /* 0x080fe20000410000 */
[C---:B------:R-:W-:Y:S01]  /*d380*/  FMUL.FTZ R44, R49.reuse, R86 ;  /* 0x00000056312c7220 */ /* 0x040fe20000410000 */
[C---:B------:R-:W-:Y:S01]  /*d390*/  FFMA.FTZ R51, R36.reuse, R43, -R51 ;  /* 0x0000002b24337223 */ /* 0x040fe20000010833 */
[-C--:B------:R-:W-:Y:S01]  /*d3a0*/  FMUL.FTZ R49, R49, R20.reuse ;  /* 0x0000001431317220 */ /* 0x080fe20000410000 */
[----:B------:R-:W-:Y:S01]  /*d3b0*/  FFMA.FTZ R81, R36, R83, R81 ;  /* 0x0000005324517223 */ /* 0x000fe20000010051 */
[----:B------:R-:W-:Y:S01]  /*d3c0*/  FFMA.FTZ R43, R37, R20, -R44 ;  /* 0x00000014252b7223 */ /* 0x000fe2000001082c */
[C---:B------:R-:W-:Y:S01]  /*d3d0*/  FMUL.FTZ R20, R32.reuse, R80 ;  /* 0x0000005020147220 */ /* 0x040fe20000410000 */
[----:B------:R-:W-:Y:S01]  /*d3e0*/  FMUL.FTZ R36, R32, R50 ;  /* 0x0000003220247220 */ /* 0x000fe20000410000 */
[----:B------:R-:W-:-:S02]  /*d3f0*/  IMAD.U32 R48, R34, 0x10000, RZ ;  /* 0x0001000022307824 */ /* 0x000fc400078e00ff */
[----:B------:R-:W-:Y:S01]  /*d400*/  FFMA.FTZ R49, R37, R86, R49 ;  /* 0x0000005625317223 */ /* 0x000fe20000010031 */
[----:B------:R-:W-:Y:S02]  /*d410*/  IMAD.U32 R32, R84, 0x10000, RZ ;  /* 0x0001000054207824 */ /* 0x000fe400078e00ff */
[----:B------:R-:W-:Y:S01]  /*d420*/  FMUL.FTZ R37, R33, R82 ;  /* 0x0000005221257220 */ /* 0x000fe20000410000 */
[----:B------:R-:W-:Y:S01]  /*d430*/  FFMA.FTZ R50, R21, R50, -R20 ;  /* 0x0000003215327223 */ /* 0x000fe20000010814 */
[-C--:B------:R-:W-:Y:S01]  /*d440*/  FMUL.FTZ R33, R33, R77.reuse ;  /* 0x0000004d21217220 */ /* 0x080fe20000410000 */
[----:B------:R-:W-:Y:S02]  /*d450*/  IMAD.U32 R20, R78, 0x10000, RZ ;  /* 0x000100004e147824 */ /* 0x000fe400078e00ff */
[----:B------:R-:W-:Y:S01]  /*d460*/  FFMA.FTZ R36, R21, R80, R36 ;  /* 0x0000005015247223 */ /* 0x000fe20000010024 */
[----:B------:R-:W-:Y:S01]  /*d470*/  FMUL.FTZ R80, R48, R32 ;  /* 0x0000002030507220 */ /* 0x000fe20000410000 */
[----:B------:R-:W-:Y:S01]  /*d480*/  FFMA.FTZ R82, R28, R82, R33 ;  /* 0x000000521c527223 */ /* 0x000fe20000010021 */
[----:B------:R-:W-:Y:S01]  /*d490*/  LOP3.LUT R34, R34, 0xffff0000, RZ, 0xc0, !PT ;  /* 0xffff000022227812 */ /* 0x000fe200078ec0ff */
[----:B------:R-:W-:Y:S01]  /*d4a0*/  FFMA.FTZ R44, R28, R77, -R37 ;  /* 0x0000004d1c2c7223 */ /* 0x000fe20000010825 */
[-C--:B------:R-:W-:Y:S01]  /*d4b0*/  FMUL.FTZ R48, R48, R20.reuse ;  /* 0x0000001430307220 */ /* 0x080fe20000410000 */
[----:B------:R-:W-:Y:S01]  /*d4c0*/  LOP3.LUT R33, R84, 0xffff0000, RZ, 0xc0, !PT ;  /* 0xffff000054217812 */ /* 0x000fe200078ec0ff */
[----:B------:R-:W-:Y:S01]  /*d4d0*/  FFMA.FTZ R80, R29, R20, -R80 ;  /* 0x000000141d507223 */ /* 0x000fe20000010850 */
[----:B------:R-:W-:Y:S01]  /*d4e0*/  LOP3.LUT R35, R35, 0xffff0000, RZ, 0xc0, !PT ;  /* 0xffff000023237812 */ /* 0x000fe200078ec0ff */
[----:B------:R-:W-:Y:S01]  /*d4f0*/  FFMA.FTZ R48, R29, R32, R48 ;  /* 0x000000201d307223 */ /* 0x000fe20000010030 */
[----:B------:R-:W-:Y:S01]  /*d500*/  LOP3.LUT R21, R78, 0xffff0000, RZ, 0xc0, !PT ;  /* 0xffff00004e157812 */ /* 0x000fe200078ec0ff */
[----:B------:R-:W-:Y:S01]  /*d510*/  FMUL.FTZ R29, R34, R33 ;  /* 0x00000021221d7220 */ /* 0x000fe20000410000 */
[----:B------:R-:W-:-:S02]  /*d520*/  LOP3.LUT R28, R85, 0xffff0000, RZ, 0xc0, !PT ;  /* 0xffff0000551c7812 */ /* 0x000fc400078ec0ff */
[----:B------:R-:W-:Y:S01]  /*d530*/  LOP3.LUT R20, R79, 0xffff0000, RZ, 0xc0, !PT ;  /* 0xffff00004f147812 */ /* 0x000fe200078ec0ff */
[-C--:B------:R-:W-:Y:S01]  /*d540*/  FMUL.FTZ R34, R34, R21.reuse ;  /* 0x0000001522227220 */ /* 0x080fe20000410000 */
[----:B------:R-:W-:Y:S01]  /*d550*/  FFMA.FTZ R21, R30, R21, -R29 ;  /* 0x000000151e157223 */ /* 0x000fe2000001081d */
[C---:B------:R-:W-:Y:S01]  /*d560*/  FMUL.FTZ R32, R35.reuse, R28 ;  /* 0x0000001c23207220 */ /* 0x040fe20000410000 */
[----:B------:R-:W-:Y:S01]  /*d570*/  F2FP.BF16.F32.PACK_AB R29, R44, R51 ;  /* 0x000000332c1d723e */ /* 0x000fe200000010ff */
[-C--:B------:R-:W-:Y:S01]  /*d580*/  FMUL.FTZ R37, R35, R20.reuse ;  /* 0x0000001423257220 */ /* 0x080fe20000410000 */
[----:B------:R-:W-:Y:S01]  /*d590*/  FFMA.FTZ R35, R30, R33, R34 ;  /* 0x000000211e237223 */ /* 0x000fe20000010022 */
[----:B------:R-:W-:Y:S01]  /*d5a0*/  FFMA.FTZ R20, R31, R20, -R32 ;  /* 0x000000141f147223 */ /* 0x000fe20000010820 */
        /* <DEDUP_REMOVED lines=8> */
[----:B------:R-:W-:-:S05]  /*d630*/  F2FP.BF16.F32.PACK_AB R35, R78, R49 ;  /* 0x000000314e23723e */ /* 0x000fca00000010ff */
[----:B------:R1:W-:Y:S02]  /*d640*/  STS.128 [R76+0x10400], R32 ;  /* 0x010400204c007388 */ /* 0x0003e40000000c00 */
.L_x_1825:
[----:B------:R-:W-:Y:S05]  /*d650*/  BSYNC B1 ;  /* 0x0000000000017941 */ /* 0x000fea0003800000 */
.L_x_1824:
[----:B------:R-:W-:Y:S04]  /*d660*/  BSSY B1, `(.L_x_1826) ;  /* 0x0000068000017945 */ /* 0x000fe80003800000 */
[----:B------:R-:W-:Y:S05]  /*d670*/  @P2 BRA `(.L_x_1827) ;  /* 0x0000000400982947 */ /* 0x000fea0003800000 */
[----:B------:R-:W-:Y:S02]  /*d680*/  LEA.HI R20, R56, R207, RZ, 0x1d ;  /* 0x000000cf38147211 */ /* 0x000fe400078fe8ff */
[--C-:B------:R-:W-:Y:S02]  /*d690*/  SHF.R.U64 R36, R4, 0x10, R5.reuse ;  /* 0x0000001004247819 */ /* 0x100fe40000001205 */
[----:B------:R-:W-:Y:S01]  /*d6a0*/  SHF.R.S32.HI R21, RZ, 0x1f, R20 ;  /* 0x0000001fff157819 */ /* 0x000fe20000011414 */
[----:B-1----:R-:W-:Y:S01]  /*d6b0*/  IMAD.SHL.U32 R28, R20, 0x8, RZ ;  /* 0x00000008141c7824 */ /* 0x002fe200078e00ff */
[----:B------:R-:W-:Y:S02]  /*d6c0*/  SHF.R.U32.HI R5, RZ, 0x10, R5 ;  /* 0x00000010ff057819 */ /* 0x000fe40000011605 */
[----:B------:R-:W-:Y:S02]  /*d6d0*/  LEA.HI R20, R21, R20, RZ, 0x3 ;  /* 0x0000001415147211 */ /* 0x000fe400078f18ff */
[----:B------:R-:W-:-:S02]  /*d6e0*/  LOP3.LUT R21, R199, 0x38, R28, 0xf8, !PT ;  /* 0x00000038c7157812 */ /* 0x000fc400078ef81c */
[----:B0-----:R-:W0:Y:S01]  /*d6f0*/  LDS.128 R28, [R221] ;  /* 0x00000000dd1c7984 */ /* 0x001e220000000c00 */
[----:B------:R-:W-:Y:S01]  /*d700*/  IMAD.SHL.U32 R20, R20, 0x400, RZ ;  /* 0x0000040014147824 */ /* 0x000fe200078e00ff */
[----:B------:R-:W-:Y:S02]  /*d710*/  LOP3.LUT R21, R21, R228, RZ, 0x3c, !PT ;  /* 0x000000e415157212 */ /* 0x000fe400078e3cff */
[--C-:B------:R-:W-:Y:S02]  /*d720*/  SHF.R.U64 R4, R26, 0x10, R27.reuse ;  /* 0x000000101a047819 */ /* 0x100fe4000000121b */
[----:B------:R-:W-:Y:S02]  /*d730*/  LOP3.LUT R20, R20, 0x7fffe000, RZ, 0xc0, !PT ;  /* 0x7fffe00014147812 */ /* 0x000fe400078ec0ff */
[----:B------:R-:W-:Y:S02]  /*d740*/  SHF.R.U32.HI R27, RZ, 0x10, R27 ;  /* 0x00000010ff1b7819 */ /* 0x000fe4000001161b */
[----:B------:R-:W-:-:S02]  /*d750*/  IADD3 R21, R21, R20, R202 ;  /* 0x0000001415157210 */ /* 0x000fc40007ffe0ca */
[----:B------:R-:W-:Y:S02]  /*d760*/  SHF.R.U64 R20, R6, 0x10, R7 ;  /* 0x0000001006147819 */ /* 0x000fe40000001207 */
[----:B------:R-:W-:Y:S01]  /*d770*/  SHF.R.U64 R6, R24, 0x10, R25 ;  /* 0x0000001018067819 */ /* 0x000fe20000001219 */
[----:B------:R-:W-:Y:S01]  /*d780*/  IMAD R21, R21, 0x2, R2 ;  /* 0x0000000215157824 */ /* 0x000fe200078e0202 */
[----:B------:R-:W-:Y:S02]  /*d790*/  SHF.R.U32.HI R7, RZ, 0x10, R7 ;  /* 0x00000010ff077819 */ /* 0x000fe40000011607 */
[----:B------:R-:W-:Y:S02]  /*d7a0*/  SHF.R.U32.HI R25, RZ, 0x10, R25 ;  /* 0x00000010ff197819 */ /* 0x000fe40000011619 */
[----:B------:R-:W1:Y:S01]  /*d7b0*/  LDS.128 R32, [R21+0x10400] ;  /* 0x0104000015207984 */ /* 0x000e620000000c00 */
[----:B------:R-:W-:Y:S02]  /*d7c0*/  PRMT R47, R47, 0x5410, R6 ;  /* 0x000054102f2f7816 */ /* 0x000fe40000000006 */
[----:B------:R-:W-:-:S02]  /*d7d0*/  PRMT R61, R61, 0x5410, R36 ;  /* 0x000054103d3d7816 */ /* 0x000fc40000000024 */
[----:B------:R-:W-:Y:S01]  /*d7e0*/  PRMT R62, R62, 0x5410, R5 ;  /* 0x000054103e3e7816 */ /* 0x000fe20000000005 */
[----:B------:R-:W-:Y:S01]  /*d7f0*/  IMAD.U32 R37, R47, 0x10000, RZ ;  /* 0x000100002f257824 */ /* 0x000fe200078e00ff */
[----:B------:R-:W-:Y:S01]  /*d800*/  PRMT R63, R63, 0x5410, R20 ;  /* 0x000054103f3f7816 */ /* 0x000fe20000000014 */
[----:B------:R-:W-:Y:S01]  /*d810*/  IMAD.U32 R36, R61, 0x10000, RZ ;  /* 0x000100003d247824 */ /* 0x000fe200078e00ff */
[----:B------:R-:W-:Y:S02]  /*d820*/  PRMT R64, R64, 0x5410, R7 ;  /* 0x0000541040407816 */ /* 0x000fe40000000007 */
[----:B------:R-:W-:Y:S02]  /*d830*/  PRMT R58, R58, 0x5410, R25 ;  /* 0x000054103a3a7816 */ /* 0x000fe40000000019 */
[----:B------:R-:W-:Y:S02]  /*d840*/  PRMT R59, R59, 0x5410, R4 ;  /* 0x000054103b3b7816 */ /* 0x000fe40000000004 */
[----:B------:R-:W-:-:S02]  /*d850*/  PRMT R60, R60, 0x5410, R27 ;  /* 0x000054103c3c7816 */ /* 0x000fc4000000001b */
        /* <DEDUP_REMOVED lines=21> */
[----:B------:R-:W-:Y:S02]  /*d9b0*/  IMAD.U32 R25, R62, 0x10000, RZ ;  /* 0x000100003e197824 */ /* 0x000fe400078e00ff */
[----:B------:R-:W-:Y:S01]  /*d9c0*/  FFMA.FTZ R43, R4, R36, -R43 ;  /* 0x00000024042b7223 */ /* 0x000fe2000001082b */
[C---:B------:R-:W-:Y:S01]  /*d9d0*/  FMUL.FTZ R51, R27.reuse, R35 ;  /* 0x000000231b337220 */ /* 0x040fe20000410000 */
[----:B------:R-:W-:Y:S02]  /*d9e0*/  IMAD.U32 R36, R60, 0x10000, RZ ;  /* 0x000100003c247824 */ /* 0x000fe400078e00ff */
[----:B------:R-:W-:Y:S01]  /*d9f0*/  FFMA.FTZ R49, R4, R37, R49 ;  /* 0x0000002504317223 */ /* 0x000fe20000010031 */
[-C--:B------:R-:W-:Y:S01]  /*da00*/  FMUL.FTZ R27, R27, R25.reuse ;  /* 0x000000191b1b7220 */ /* 0x080fe20000410000 */
[----:B------:R-:W-:Y:S01]  /*da10*/  FFMA.FTZ R51, R6, R25, -R51 ;  /* 0x0000001906337223 */ /* 0x000fe20000010833 */
[----:B------:R-:W-:-:S02]  /*da20*/  IMAD.U32 R4, R64, 0x10000, RZ ;  /* 0x0001000040047824 */ /* 0x000fc400078e00ff */
[C---:B------:R-:W-:Y:S01]  /*da30*/  FMUL.FTZ R25, R33.reuse, R36 ;  /* 0x0000002421197220 */ /* 0x040fe20000410000 */
[----:B------:R-:W-:Y:S01]  /*da40*/  FFMA.FTZ R35, R6, R35, R27 ;  /* 0x0000002306237223 */ /* 0x000fe2000001001b */
[----:B------:R-:W-:Y:S01]  /*da50*/  LOP3.LUT R27, R58, 0xffff0000, RZ, 0xc0, !PT ;  /* 0xffff00003a1b7812 */ /* 0x000fe200078ec0ff */
[-C--:B------:R-:W-:Y:S01]  /*da60*/  FMUL.FTZ R33, R33, R4.reuse ;  /* 0x0000000421217220 */ /* 0x080fe20000410000 */
[----:B------:R-:W-:Y:S01]  /*da70*/  FFMA.FTZ R37, R24, R4, -R25 ;  /* 0x0000000418257223 */ /* 0x000fe20000010819 */
[----:B------:R-:W-:Y:S01]  /*da80*/  LOP3.LUT R25, R62, 0xffff0000, RZ, 0xc0, !PT ;  /* 0xffff00003e197812 */ /* 0x000fe200078ec0ff */
[----:B------:R-:W-:Y:S01]  /*da90*/  FMUL.FTZ R4, R26, R47 ;  /* 0x0000002f1a047220 */ /* 0x000fe20000410000 */
[----:B------:R-:W-:Y:S01]  /*daa0*/  FFMA.FTZ R48, R24, R36, R33 ;  /* 0x0000002418307223 */ /* 0x000fe20000010021 */
[C---:B------:R-:W-:Y:S01]  /*dab0*/  FMUL.FTZ R33, R32.reuse, R27 ;  /* 0x0000001b20217220 */ /* 0x040fe20000410000 */
[----:B------:R-:W-:Y:S02]  /*dac0*/  IMAD.U32 R6, R59, 0x10000, RZ ;  /* 0x000100003b067824 */ /* 0x000fe400078e00ff */
[----:B------:R-:W-:Y:S01]  /*dad0*/  FFMA.FTZ R24, R5, R61, -R4 ;  /* 0x0000003d05187223 */ /* 0x000fe20000010804 */
[----:B------:R-:W-:Y:S01]  /*dae0*/  FMUL.FTZ R36, R32, R25 ;  /* 0x0000001920247220 */ /* 0x000fe20000410000 */
[----:B------:R-:W-:-:S02]  /*daf0*/  IMAD.U32 R4, R63, 0x10000, RZ ;  /* 0x000100003f047824 */ /* 0x000fc400078e00ff */
[----:B------:R-:W-:Y:S01]  /*db00*/  FMUL.FTZ R26, R26, R61 ;  /* 0x0000003d1a1a7220 */ /* 0x000fe20000410000 */
[C---:B------:R-:W-:Y:S01]  /*db10*/  FFMA.FTZ R32, R28.reuse, R25, -R33 ;  /* 0x000000191c207223 */ /* 0x040fe20000010821 */
[----:B------:R-:W-:Y:S01]  /*db20*/  FFMA.FTZ R36, R28, R27, R36 ;  /* 0x0000001b1c247223 */ /* 0x000fe20000010024 */
[C---:B------:R-:W-:Y:S01]  /*db30*/  FMUL.FTZ R44, R29.reuse, R6 ;  /* 0x000000061d2c7220 */ /* 0x040fe20000410000 */
[-C--:B------:R-:W-:Y:S01]  /*db40*/  FMUL.FTZ R28, R29, R4.reuse ;  /* 0x000000041d1c7220 */ /* 0x080fe20000410000 */
[----:B------:R-:W-:Y:S01]  /*db50*/  LOP3.LUT R59, R59, 0xffff0000, RZ, 0xc0, !PT ;  /* 0xffff00003b3b7812 */ /* 0x000fe200078ec0ff */
[----:B------:R-:W-:Y:S01]  /*db60*/  FFMA.FTZ R26, R5, R47, R26 ;  /* 0x0000002f051a7223 */ /* 0x000fe2000001001a */
[----:B------:R-:W-:Y:S01]  /*db70*/  LOP3.LUT R63, R63, 0xffff0000, RZ, 0xc0, !PT ;  /* 0xffff00003f3f7812 */ /* 0x000fe200078ec0ff */
[C---:B------:R-:W-:Y:S01]  /*db80*/  FFMA.FTZ R44, R7.reuse, R4, -R44 ;  /* 0x00000004072c7223 */ /* 0x040fe2000001082c */
[----:B------:R-:W-:Y:S01]  /*db90*/  LOP3.LUT R25, R60, 0xffff0000, RZ, 0xc0, !PT ;  /* 0xffff00003c197812 */ /* 0x000fe200078ec0ff */
[----:B------:R-:W-:Y:S01]  /*dba0*/  FFMA.FTZ R28, R7, R6, R28 ;  /* 0x00000006071c7223 */ /* 0x000fe2000001001c */
[----:B------:R-:W-:Y:S01]  /*dbb0*/  LOP3.LUT R5, R64, 0xffff0000, RZ, 0xc0, !PT ;  /* 0xffff000040057812 */ /* 0x000fe200078ec0ff */
[C---:B------:R-:W-:Y:S01]  /*dbc0*/  FMUL.FTZ R7, R31.reuse, R59 ;  /* 0x0000003b1f077220 */ /* 0x040fe20000410000 */
[----:B------:R-:W-:Y:S01]  /*dbd0*/  FMUL.FTZ R4, R31, R63 ;  /* 0x0000003f1f047220 */ /* 0x000fe20000410000 */
[----:B------:R-:W-:-:S02]  /*dbe0*/  FMUL.FTZ R27, R34, R25 ;  /* 0x00000019221b7220 */ /* 0x000fc40000410000 */
[----:B------:R-:W-:Y:S01]  /*dbf0*/  FMUL.FTZ R34, R34, R5 ;  /* 0x0000000522227220 */ /* 0x000fe20000410000 */
[C---:B------:R-:W-:Y:S01]  /*dc00*/  FFMA.FTZ R7, R20.reuse, R63, -R7 ;  /* 0x0000003f14077223 */ /* 0x040fe20000010807 */
[----:B------:R-:W-:Y:S01]  /*dc10*/  FFMA.FTZ R59, R20, R59, R4 ;  /* 0x0000003b143b7223 */ /* 0x000fe20000010004 */
[C---:B------:R-:W-:Y:S01]  /*dc20*/  FFMA.FTZ R20, R30.reuse, R5, -R27 ;  /* 0x000000051e147223 */ /* 0x040fe2000001081b */
[----:B------:R-:W-:Y:S01]  /*dc30*/  FFMA.FTZ R27, R30, R25, R34 ;  /* 0x000000191e1b7223 */ /* 0x000fe20000010022 */
[----:B------:R-:W-:Y:S02]  /*dc40*/  F2FP.BF16.F32.PACK_AB R4, R24, R43 ;  /* 0x0000002b1804723e */ /* 0x000fe400000010ff */
[----:B------:R-:W-:Y:S02]  /*dc50*/  F2FP.BF16.F32.PACK_AB R6, R7, R44 ;  /* 0x0000002c0706723e */ /* 0x000fe400000010ff */
[----:B------:R-:W-:Y:S02]  /*dc60*/  F2FP.BF16.F32.PACK_AB R24, R26, R49 ;  /* 0x000000311a18723e */ /* 0x000fe400000010ff */
[----:B------:R-:W-:-:S02]  /*dc70*/  F2FP.BF16.F32.PACK_AB R5, R32, R51 ;  /* 0x000000332005723e */ /* 0x000fc400000010ff */
[----:B------:R-:W-:Y:S02]  /*dc80*/  F2FP.BF16.F32.PACK_AB R7, R20, R37 ;  /* 0x000000251407723e */ /* 0x000fe400000010ff */
[----:B------:R-:W-:Y:S02]  /*dc90*/  F2FP.BF16.F32.PACK_AB R25, R36, R35 ;  /* 0x000000232419723e */ /* 0x000fe400000010ff */
[----:B------:R-:W-:Y:S01]  /*dca0*/  F2FP.BF16.F32.PACK_AB R26, R59, R28 ;  /* 0x0000001c3b1a723e */ /* 0x000fe200000010ff */
[----:B------:R2:W-:Y:S01]  /*dcb0*/  STS.128 [R221], R4 ;  /* 0x00000004dd007388 */ /* 0x0005e20000000c00 */
[----:B------:R-:W-:-:S05]  /*dcc0*/  F2FP.BF16.F32.PACK_AB R27, R27, R48 ;  /* 0x000000301b1b723e */ /* 0x000fca00000010ff */
[----:B------:R2:W-:Y:S02]  /*dcd0*/  STS.128 [R21+0x10400], R24 ;  /* 0x0104001815007388 */ /* 0x0005e40000000c00 */
.L_x_1827:
[----:B------:R-:W-:Y:S05]  /*dce0*/  BSYNC B1 ;  /* 0x0000000000017941 */ /* 0x000fea0003800000 */
.L_x_1826:
[----:B------:R-:W-:Y:S04]  /*dcf0*/  BSSY B1, `(.L_x_1828) ;  /* 0x0000068000017945 */ /* 0x000fe80003800000 */
[----:B------:R-:W-:Y:S05]  /*dd00*/  @P1 BRA `(.L_x_1829) ;  /* 0x0000000400981947 */ /* 0x000fea0003800000 */
[----:B--2---:R-:W-:Y:S02]  /*dd10*/  LEA.HI R4, R56, R207, RZ, 0x1d ;  /* 0x000000cf38047211 */ /* 0x004fe400078fe8ff */
[----:B-1----:R-:W-:Y:S02]  /*dd20*/  SHF.R.U64 R31, R38, 0x10, R39 ;  /* 0x00000010261f7819 */ /* 0x002fe40000001227 */
[----:B------:R-:W-:Y:S01]  /*dd30*/  SHF.R.S32.HI R7, RZ, 0x1f, R4 ;  /* 0x0000001fff077819 */ /* 0x000fe20000011404 */
[----:B------:R-:W-:Y:S01]  /*dd40*/  IMAD.SHL.U32 R5, R4, 0x8, RZ ;  /* 0x0000000804057824 */ /* 0x000fe200078e00ff */
[----:B------:R-:W-:Y:S02]  /*dd50*/  SHF.R.U64 R28, R52, 0x10, R53 ;  /* 0x00000010341c7819 */ /* 0x000fe40000001235 */
[----:B------:R-:W-:Y:S02]  /*dd60*/  LEA.HI R7, R7, R4, RZ, 0x3 ;  /* 0x0000000407077211 */ /* 0x000fe400078f18ff */
[----:B------:R-:W-:-:S02]  /*dd70*/  LOP3.LUT R4, R198, 0x38, R5, 0xf8, !PT ;  /* 0x00000038c6047812 */ /* 0x000fc400078ef805 */
[----:B------:R-:W-:Y:S01]  /*dd80*/  SHF.R.U32.HI R38, RZ, 0x10, R39 ;  /* 0x00000010ff267819 */ /* 0x000fe20000011627 */
[----:B------:R-:W-:Y:S01]  /*dd90*/  IMAD.SHL.U32 R7, R7, 0x400, RZ ;  /* 0x0000040007077824 */ /* 0x000fe200078e00ff */
[----:B------:R-:W-:Y:S02]  /*dda0*/  LOP3.LUT R4, R4, R227, RZ, 0x3c, !PT ;  /* 0x000000e304047212 */ /* 0x000fe400078e3cff */
[----:B------:R-:W-:Y:S02]  /*ddb0*/  PRMT R72, R72, 0x5410, R31 ;  /* 0x0000541048487816 */ /* 0x000fe4000000001f */
[----:B------:R-:W-:Y:S02]  /*ddc0*/  LOP3.LUT R7, R7, 0x7fffe000, RZ, 0xc0, !PT ;  /* 0x7fffe00007077812 */ /* 0x000fe400078ec0ff */
[----:B------:R-:W-:Y:S01]  /*ddd0*/  PRMT R65, R65, 0x5410, R28 ;  /* 0x0000541041417816 */ /* 0x000fe2000000001c */
[----:B------:R-:W-:Y:S01]  /*dde0*/  IMAD.U32 R36, R72, 0x10000, RZ ;  /* 0x0001000048247824 */ /* 0x000fe200078e00ff */
[----:B------:R-:W-:-:S02]  /*ddf0*/  IADD3 R21, R4, R7, R201 ;  /* 0x0000000704157210 */ /* 0x000fc40007ffe0c9 */
[----:B------:R-:W1:Y:S01]  /*de00*/  LDS.128 R4, [R220] ;  /* 0x00000000dc047984 */ /* 0x000e620000000c00 */
[----:B------:R-:W-:Y:S01]  /*de10*/  SHF.R.U32.HI R53, RZ, 0x10, R53 ;  /* 0x00000010ff357819 */ /* 0x000fe20000011635 */
[----:B------:R-:W-:Y:S01]  /*de20*/  IMAD.U32 R35, R65, 0x10000, RZ ;  /* 0x0001000041237824 */ /* 0x000fe200078e00ff */
[----:B------:R-:W-:Y:S01]  /*de30*/  SHF.R.U64 R20, R54, 0x10, R55 ;  /* 0x0000001036147819 */ /* 0x000fe20000001237 */
[----:B------:R-:W-:Y:S01]  /*de40*/  IMAD R21, R21, 0x2, R2 ;  /* 0x0000000215157824 */ /* 0x000fe200078e0202 */
[--C-:B0-----:R-:W-:Y:S02]  /*de50*/  SHF.R.U64 R29, R40, 0x10, R41.reuse ;  /* 0x00000010281d7819 */ /* 0x101fe40000001229 */
[----:B------:R-:W-:Y:S02]  /*de60*/  PRMT R73, R73, 0x5410, R38 ;  /* 0x0000541049497816 */ /* 0x000fe40000000026 */
[----:B------:R-:W0:Y:S01]  /*de70*/  LDS.128 R24, [R21+0x10400] ;  /* 0x0104000015187984 */ /* 0x000e220000000c00 */
[----:B------:R-:W-:-:S02]  /*de80*/  SHF.R.U32.HI R40, RZ, 0x10, R41 ;  /* 0x00000010ff287819 */ /* 0x000fc40000011629 */
[----:B------:R-:W-:Y:S01]  /*de90*/  PRMT R66, R66, 0x5410, R53 ;  /* 0x0000541042427816 */ /* 0x000fe20000000035 */
[----:B------:R-:W-:Y:S01]  /*dea0*/  IMAD.U32 R37, R73, 0x10000, RZ ;  /* 0x0001000049257824 */ /* 0x000fe200078e00ff */
[----:B------:R-:W-:Y:S02]  /*deb0*/  PRMT R45, R45, 0x5410, R20 ;  /* 0x000054102d2d7816 */ /* 0x000fe40000000014 */
[----:B------:R-:W-:Y:S02]  /*dec0*/  SHF.R.U32.HI R55, RZ, 0x10, R55 ;  /* 0x00000010ff377819 */ /* 0x000fe40000011637 */
[----:B------:R-:W-:Y:S02]  /*ded0*/  PRMT R75, R75, 0x5410, R40 ;  /* 0x000054104b4b7816 */ /* 0x000fe40000000028 */
[----:B------:R-:W-:Y:S02]  /*dee0*/  PRMT R46, R46, 0x5410, R55 ;  /* 0x000054102e2e7816 */ /* 0x000fe40000000037 */
[----:B------:R-:W-:-:S02]  /*def0*/  LOP3.LUT R65, R65, 0xffff0000, RZ, 0xc0, !PT ;  /* 0xffff000041417812 */ /* 0x000fc400078ec0ff */
[----:B------:R-:W-:Y:S01]  /*df00*/  PRMT R74, R74, 0x5410, R29 ;  /* 0x000054104a4a7816 */ /* 0x000fe2000000001d */
        /* <DEDUP_REMOVED lines=12> */
[C---:B------:R-:W-:Y:S01]  /*dfd0*/  FMUL.FTZ R39, R31.reuse, R36 ;  /* 0x000000241f277220 */ /* 0x040fe20000410000 */
[----:B------:R-:W-:Y:S01]  /*dfe0*/  FMUL.FTZ R41, R31, R35 ;  /* 0x000000231f297220 */ /* 0x000fe20000410000 */
[----:B------:R-:W-:-:S02]  /*dff0*/  IMAD.U32 R31, R66, 0x10000, RZ ;  /* 0x00010000421f7824 */ /* 0x000fc400078e00ff */
[----:B------:R-:W-:Y:S01]  /*e000*/  FMUL.FTZ R43, R32, R37 ;  /* 0x00000025202b7220 */ /* 0x000fe20000410000 */
[----:B------:R-:W-:Y:S01]  /*e010*/  FFMA.FTZ R38, R20, R35, -R39 ;  /* 0x0000002314267223 */ /* 0x000fe20000010827 */
[----:B------:R-:W-:Y:S02]  /*e020*/  IMAD.U32 R34, R27, 0x10000, RZ ;  /* 0x000100001b227824 */ /* 0x000fe400078e00ff */
[-C--:B------:R-:W-:Y:S01]  /*e030*/  FMUL.FTZ R47, R32, R31.reuse ;  /* 0x0000001f202f7220 */ /* 0x080fe20000410000 */
[----:B------:R-:W-:Y:S02]  /*e040*/  IMAD.U32 R39, R75, 0x10000, RZ ;  /* 0x000100004b277824 */ /* 0x000fe400078e00ff */
[----:B------:R-:W-:Y:S01]  /*e050*/  FFMA.FTZ R43, R28, R31, -R43 ;  /* 0x0000001f1c2b7223 */ /* 0x000fe2000001082b */
[----:B------:R-:W-:Y:S01]  /*e060*/  IMAD.U32 R35, R46, 0x10000, RZ ;  /* 0x000100002e237824 */ /* 0x000fe200078e00ff */
[----:B------:R-:W-:Y:S01]  /*e070*/  LOP3.LUT R31, R72, 0xffff0000, RZ, 0xc0, !PT ;  /* 0xffff0000481f7812 */ /* 0x000fe200078ec0ff */
[----:B------:R-:W-:Y:S01]  /*e080*/  FMUL.FTZ R49, R34, R39 ;  /* 0x0000002722317220 */ /* 0x000fe20000410000 */
[----:B------:R-:W-:Y:S01]  /*e090*/  FFMA.FTZ R47, R28, R37, R47 ;  /* 0x000000251c2f7223 */ /* 0x000fe2000001002f */
[----:B------:R-:W-:Y:S01]  /*e0a0*/  LOP3.LUT R28, R73, 0xffff0000, RZ, 0xc0, !PT ;  /* 0xffff0000491c7812 */ /* 0x000fe200078ec0ff */
[-C--:B------:R-:W-:Y:S01]  /*e0b0*/  FMUL.FTZ R34, R34, R35.reuse ;  /* 0x0000002322227220 */ /* 0x080fe20000410000 */
[----:B------:R-:W-:Y:S01]  /*e0c0*/  FFMA.FTZ R49, R30, R35, -R49 ;  /* 0x000000231e317223 */ /* 0x000fe20000010831 */
[----:B------:R-:W-:Y:S01]  /*e0d0*/  LOP3.LUT R66, R66, 0xffff0000, RZ, 0xc0, !PT ;  /* 0xffff000042427812 */ /* 0x000fe200078ec0ff */
[C---:B------:R-:W-:Y:S01]  /*e0e0*/  FMUL.FTZ R35, R24.reuse, R31 ;  /* 0x0000001f18237220 */ /* 0x040fe20000410000 */
[----:B------:R-:W-:Y:S01]  /*e0f0*/  FMUL.FTZ R37, R24, R65 ;  /* 0x0000004118257220 */ /* 0x000fe20000410000 */
[----:B------:R-:W-:-:S02]  /*e100*/  IMAD.U32 R33, R26, 0x10000, RZ ;  /* 0x000100001a217824 */ /* 0x000fc400078e00ff */
[----:B------:R-:W-:Y:S01]  /*e110*/  FFMA.FTZ R41, R20, R36, R41 ;  /* 0x0000002414297223 */ /* 0x000fe20000010029 */
[----:B------:R-:W-:Y:S02]  /*e120*/  IMAD.U32 R24, R74, 0x10000, RZ ;  /* 0x000100004a187824 */ /* 0x000fe400078e00ff */
[----:B------:R-:W-:Y:S01]  /*e130*/  FFMA.FTZ R39, R30, R39, R34 ;  /* 0x000000271e277223 */ /* 0x000fe20000010022 */
[----:B------:R-:W-:Y:S01]  /*e140*/  FMUL.FTZ R32, R25, R28 ;  /* 0x0000001c19207220 */ /* 0x000fe20000410000 */
[C---:B------:R-:W-:Y:S01]  /*e150*/  FFMA.FTZ R35, R4.reuse, R65, -R35 ;  /* 0x0000004104237223 */ /* 0x040fe20000010823 */
[----:B------:R-:W-:Y:S02]  /*e160*/  IMAD.U32 R20, R45, 0x10000, RZ ;  /* 0x000100002d147824 */ /* 0x000fe400078e00ff */
[----:B------:R-:W-:Y:S01]  /*e170*/  FMUL.FTZ R25, R25, R66 ;  /* 0x0000004219197220 */ /* 0x000fe20000410000 */
[----:B------:R-:W-:Y:S01]  /*e180*/  FFMA.FTZ R30, R4, R31, R37 ;  /* 0x0000001f041e7223 */ /* 0x000fe20000010025 */
[----:B------:R-:W-:Y:S01]  /*e190*/  FMUL.FTZ R4, R33, R24 ;  /* 0x0000001821047220 */ /* 0x000fe20000410000 */
[C---:B------:R-:W-:Y:S01]  /*e1a0*/  FFMA.FTZ R32, R5.reuse, R66, -R32 ;  /* 0x0000004205207223 */ /* 0x040fe20000010820 */
[----:B------:R-:W-:Y:S01]  /*e1b0*/  FFMA.FTZ R28, R5, R28, R25 ;  /* 0x0000001c051c7223 */ /* 0x000fe20000010019 */
[-C--:B------:R-:W-:Y:S01]  /*e1c0*/  FMUL.FTZ R34, R33, R20.reuse ;  /* 0x0000001421227220 */ /* 0x080fe20000410000 */
[----:B------:R-:W-:Y:S01]  /*e1d0*/  LOP3.LUT R26, R26, 0xffff0000, RZ, 0xc0, !PT ;  /* 0xffff00001a1a7812 */ /* 0x000fe200078ec0ff */
[C---:B------:R-:W-:Y:S01]  /*e1e0*/  FFMA.FTZ R20, R29.reuse, R20, -R4 ;  /* 0x000000141d147223 */ /* 0x040fe20000010804 */
[----:B------:R-:W-:Y:S01]  /*e1f0*/  LOP3.LUT R5, R74, 0xffff0000, RZ, 0xc0, !PT ;  /* 0xffff00004a057812 */ /* 0x000fe200078ec0ff */
[----:B------:R-:W-:Y:S01]  /*e200*/  FFMA.FTZ R34, R29, R24, R34 ;  /* 0x000000181d227223 */ /* 0x000fe20000010022 */
[----:B------:R-:W-:-:S02]  /*e210*/  LOP3.LUT R27, R27, 0xffff0000, RZ, 0xc0, !PT ;  /* 0xffff00001b1b7812 */ /* 0x000fc400078ec0ff */
[----:B------:R-:W-:Y:S01]  /*e220*/  LOP3.LUT R45, R45, 0xffff0000, RZ, 0xc0, !PT ;  /* 0xffff00002d2d7812 */ /* 0x000fe200078ec0ff */
[----:B------:R-:W-:Y:S01]  /*e230*/  FMUL.FTZ R25, R26, R5 ;  /* 0x000000051a197220 */ /* 0x000fe20000410000 */
[----:B------:R-:W-:Y:S02]  /*e240*/  LOP3.LUT R4, R75, 0xffff0000, RZ, 0xc0, !PT ;  /* 0xffff00004b047812 */ /* 0x000fe400078ec0ff */
[----:B------:R-:W-:Y:S01]  /*e250*/  LOP3.LUT R46, R46, 0xffff0000, RZ, 0xc0, !PT ;  /* 0xffff00002e2e7812 */ /* 0x000fe200078ec0ff */
[-C--:B------:R-:W-:Y:S01]  /*e260*/  FMUL.FTZ R26, R26, R45.reuse ;  /* 0x0000002d1a1a7220 */ /* 0x080fe20000410000 */
[----:B------:R-:W-:Y:S01]  /*e270*/  FFMA.FTZ R45, R6, R45, -R25 ;  /* 0x0000002d062d7223 */ /* 0x000fe20000010819 */
[C---:B------:R-:W-:Y:S01]  /*e280*/  FMUL.FTZ R24, R27.reuse, R4 ;  /* 0x000000041b187220 */ /* 0x040fe20000410000 */
[----:B------:R-:W-:Y:S01]  /*e290*/  F2FP.BF16.F32.PACK_AB R25, R28, R47 ;  /* 0x0000002f1c19723e */ /* 0x000fe200000010ff */
[-C--:B------:R-:W-:Y:S01]  /*e2a0*/  FMUL.FTZ R29, R27, R46.reuse ;  /* 0x0000002e1b1d7220 */ /* 0x080fe20000410000 */
[----:B------:R-:W-:Y:S01]  /*e2b0*/  FFMA.FTZ R27, R6, R5, R26 ;  /* 0x00000005061b7223 */ /* 0x000fe2000001001a */
[C---:B------:R-:W-:Y:S01]  /*e2c0*/  FFMA.FTZ R46, R7.reuse, R46, -R24 ;  /* 0x0000002e072e7223 */ /* 0x040fe20000010818 */
[----:B------:R-:W-:Y:S01]  /*e2d0*/  F2FP.BF16.F32.PACK_AB R5, R32, R43 ;  /* 0x0000002b2005723e */ /* 0x000fe200000010ff */
[----:B------:R-:W-:Y:S01]  /*e2e0*/  FFMA.FTZ R36, R7, R4, R29 ;  /* 0x0000000407247223 */ /* 0x000fe2000001001d */
[----:B------:R-:W-:-:S02]  /*e2f0*/  F2FP.BF16.F32.PACK_AB R4, R35, R38 ;  /* 0x000000262304723e */ /* 0x000fc400000010ff */
[----:B------:R-:W-:Y:S02]  /*e300*/  F2FP.BF16.F32.PACK_AB R6, R45, R20 ;  /* 0x000000142d06723e */ /* 0x000fe400000010ff */
[----:B------:R-:W-:Y:S02]  /*e310*/  F2FP.BF16.F32.PACK_AB R26, R27, R34 ;  /* 0x000000221b1a723e */ /* 0x000fe400000010ff */
[----:B------:R-:W-:Y:S02]  /*e320*/  F2FP.BF16.F32.PACK_AB R7, R46, R49 ;  /* 0x000000312e07723e */ /* 0x000fe400000010ff */
[----:B------:R-:W-:Y:S02]  /*e330*/  F2FP.BF16.F32.PACK_AB R24, R30, R41 ;  /* 0x000000291e18723e */ /* 0x000fe400000010ff */
[----:B------:R-:W-:Y:S01]  /*e340*/  F2FP.BF16.F32.PACK_AB R27, R36, R39 ;  /* 0x00000027241b723e */ /* 0x000fe200000010ff */
[----:B------:R3:W-:Y:S04]  /*e350*/  STS.128 [R220], R4 ;  /* 0x00000004dc007388 */ /* 0x0007e80000000c00 */
[----:B------:R3:W-:Y:S02]  /*e360*/  STS.128 [R21+0x10400], R24 ;  /* 0x0104001815007388 */ /* 0x0007e40000000c00 */
.L_x_1829:
[----:B------:R-:W-:Y:S05]  /*e370*/  BSYNC B1 ;  /* 0x0000000000017941 */ /* 0x000fea0003800000 */
.L_x_1828:
[----:B------:R-:W-:Y:S01]  /*e380*/  PRMT R20, R3, 0x5410, R0 ;  /* 0x0000541003147816 */ /* 0x000fe20000000000 */
[----:B------:R-:W-:Y:S06]  /*e390*/  @P0 BRA `(.L_x_1813) ;  /* 0x0000000400980947 */ /* 0x000fec0003800000 */
[----:B------:R-:W-:Y:S01]  /*e3a0*/  LEA.HI R56, R56, R207, RZ, 0x1d ;  /* 0x000000cf38387211 */ /* 0x000fe200078fe8ff */
[----:B--23--:R-:W2:Y:S01]  /*e3b0*/  LDS.128 R4, [R219] ;  /* 0x00000000db047984 */ /* 0x00cea20000000c00 */
[--C-:B------:R-:W-:Y:S02]  /*e3c0*/  SHF.R.U64 R21, R12, 0x10, R13.reuse ;  /* 0x000000100c157819 */ /* 0x100fe4000000120d */
[----:B------:R-:W-:Y:S01]  /*e3d0*/  SHF.R.S32.HI R3, RZ, 0x1f, R56 ;  /* 0x0000001fff037819 */ /* 0x000fe20000011438 */
[----:B------:R-:W-:Y:S01]  /*e3e0*/  IMAD.SHL.U32 R0, R56, 0x8, RZ ;  /* 0x0000000838007824 */ /* 0x000fe200078e00ff */
[----:B------:R-:W-:Y:S02]  /*e3f0*/  SHF.R.U32.HI R12, RZ, 0x10, R13 ;  /* 0x00000010ff0c7819 */ /* 0x000fe4000001160d */
[----:B------:R-:W-:Y:S02]  /*e400*/  LEA.HI R56, R3, R56, RZ, 0x3 ;  /* 0x0000003803387211 */ /* 0x000fe400078f18ff */
[----:B------:R-:W-:-:S02]  /*e410*/  LOP3.LUT R3, R197, 0x38, R0, 0xf8, !PT ;  /* 0x00000038c5037812 */ /* 0x000fc400078ef800 */
[--C-:B------:R-:W-:Y:S01]  /*e420*/  SHF.R.U64 R0, R8, 0x10, R9.reuse ;  /* 0x0000001008007819 */ /* 0x100fe20000001209 */
[----:B------:R-:W-:Y:S01]  /*e430*/  IMAD.SHL.U32 R56, R56, 0x400, RZ ;  /* 0x0000040038387824 */ /* 0x000fe200078e00ff */
[----:B------:R-:W-:Y:S02]  /*e440*/  LOP3.LUT R3, R3, R226, RZ, 0x3c, !PT ;  /* 0x000000e203037212 */ /* 0x000fe400078e3cff */
[----:B------:R-:W-:Y:S02]  /*e450*/  SHF.R.U32.HI R8, RZ, 0x10, R9 ;  /* 0x00000010ff087819 */ /* 0x000fe40000011609 */
[----:B------:R-:W-:Y:S02]  /*e460*/  LOP3.LUT R56, R56, 0x7fffe000, RZ, 0xc0, !PT ;  /* 0x7fffe00038387812 */ /* 0x000fe400078ec0ff */
[----:B------:R-:W-:Y:S02]  /*e470*/  PRMT R57, R57, 0x5410, R0 ;  /* 0x0000541039397816 */ /* 0x000fe40000000000 */
[----:B------:R-:W-:-:S02]  /*e480*/  IADD3 R3, R3, R56, R200 ;  /* 0x0000003803037210 */ /* 0x000fc40007ffe0c8 */
[--C-:B------:R-:W-:Y:S02]  /*e490*/  SHF.R.U64 R9, R10, 0x10, R11.reuse ;  /* 0x000000100a097819 */ /* 0x100fe4000000120b */
[----:B------:R-:W-:Y:S01]  /*e4a0*/  SHF.R.U32.HI R10, RZ, 0x10, R11 ;  /* 0x00000010ff0a7819 */ /* 0x000fe2000001160b */
[----:B------:R-:W-:Y:S01]  /*e4b0*/  IMAD R3, R3, 0x2, R2 ;  /* 0x0000000203037824 */ /* 0x000fe200078e0202 */
[----:B------:R-:W-:Y:S02]  /*e4c0*/  PRMT R71, R71, 0x5410, R12 ;  /* 0x0000541047477816 */ /* 0x000fe4000000000c */
[--C-:B-1----:R-:W-:Y:S02]  /*e4d0*/  SHF.R.U64 R28, R14, 0x10, R15.reuse ;  /* 0x000000100e1c7819 */ /* 0x102fe4000000120f */
[----:B------:R-:W1:Y:S01]  /*e4e0*/  LDS.128 R24, [R3+0x10400] ;  /* 0x0104000003187984 */ /* 0x000e620000000c00 */
[----:B0-----:R-:W-:Y:S02]  /*e4f0*/  SHF.R.U32.HI R29, RZ, 0x10, R15 ;  /* 0x00000010ff1d7819 */ /* 0x001fe4000001160f */
[----:B------:R-:W-:-:S02]  /*e500*/  PRMT R70, R70, 0x5410, R21 ;  /* 0x0000541046467816 */ /* 0x000fc40000000015 */
[----:B------:R-:W-:Y:S02]  /*e510*/  PRMT R67, R67, 0x5410, R8 ;  /* 0x0000541043437816 */ /* 0x000fe40000000008 */
[----:B------:R-:W-:Y:S01]  /*e520*/  PRMT R28, R20, 0x5432, R28 ;  /* 0x00005432141c7816 */ /* 0x000fe2000000001c */
[----:B------:R-:W-:Y:S01]  /*e530*/  IMAD.U32 R21, R70, 0x10000, RZ ;  /* 0x0001000046157824 */ /* 0x000fe200078e00ff */
[----:B------:R-:W-:Y:S01]  /*e540*/  PRMT R29, R20, 0x5410, R29 ;  /* 0x00005410141d7816 */ /* 0x000fe2000000001d */
[----:B--2---:R-:W-:Y:S01]  /*e550*/  IMAD.U32 R0, R4, 0x10000, RZ ;  /* 0x0001000004007824 */ /* 0x004fe200078e00ff */
[----:B------:R-:W-:Y:S01]  /*e560*/  PRMT R69, R69, 0x5410, R10 ;  /* 0x0000541045457816 */ /* 0x000fe2000000000a */
[----:B------:R-:W-:Y:S01]  /*e570*/  IMAD.U32 R8, R5, 0x10000, RZ ;  /* 0x0001000005087824 */ /* 0x000fe200078e00ff */
[----:B------:R-:W-:Y:S01]  /*e580*/  PRMT R68, R68, 0x5410, R9 ;  /* 0x0000541044447816 */ /* 0x000fe20000000009 */
[----:B------:R-:W-:Y:S01]  /*e590*/  IMAD.U32 R10, R7, 0x10000, RZ ;  /* 0x00010000070a7824 */ /* 0x000fe200078e00ff */
[----:B------:R-:W-:Y:S01]  /*e5a0*/  LOP3.LUT R4, R4, 0xffff0000, RZ, 0xc0, !PT ;  /* 0xffff000004047812 */ /* 0x000fe200078ec0ff */
[----:B------:R-:W-:Y:S01]  /*e5b0*/  IMAD.U32 R9, R6, 0x10000, RZ ;  /* 0x0001000006097824 */ /* 0x000fe200078e00ff */
[----:B------:R-:W-:-:S02]  /*e5c0*/  LOP3.LUT R5, R5, 0xffff0000, RZ, 0xc0, !PT ;  /* 0xffff000005057812 */ /* 0x000fc400078ec0ff */
[----:B------:R-:W-:Y:S02]  /*e5d0*/  LOP3.LUT R6, R6, 0xffff0000, RZ, 0xc0, !PT ;  /* 0xffff000006067812 */ /* 0x000fe400078ec0ff */
[----:B------:R-:W-:Y:S01]  /*e5e0*/  LOP3.LUT R7, R7, 0xffff0000, RZ, 0xc0, !PT ;  /* 0xffff000007077812 */ /* 0x000fe200078ec0ff */
[C---:B-1----:R-:W-:Y:S01]  /*e5f0*/  IMAD.U32 R11, R24.reuse, 0x10000, RZ ;  /* 0x00010000180b7824 */ /* 0x042fe200078e00ff */
[----:B------:R-:W-:Y:S01]  /*e600*/  LOP3.LUT R12, R24, 0xffff0000, RZ, 0xc0, !PT ;  /* 0xffff0000180c7812 */ /* 0x000fe200078ec0ff */
[C---:B------:R-:W-:Y:S01]  /*e610*/  IMAD.U32 R13, R25.reuse, 0x10000, RZ ;  /* 0x00010000190d7824 */ /* 0x040fe200078e00ff */
[----:B------:R-:W-:Y:S01]  /*e620*/  LOP3.LUT R24, R25, 0xffff0000, RZ, 0xc0, !PT ;  /* 0xffff000019187812 */ /* 0x000fe200078ec0ff */
[----:B------:R-:W-:Y:S01]  /*e630*/  IMAD.U32 R25, R57, 0x10000, RZ ;  /* 0x0001000039197824 */ /* 0x000fe200078e00ff */
[C---:B------:R-:W-:Y:S01]  /*e640*/  LOP3.LUT R15, R26.reuse, 0xffff0000, RZ, 0xc0, !PT ;  /* 0xffff00001a0f7812 */ /* 0x040fe200078ec0ff */
[----:B------:R-:W-:Y:S01]  /*e650*/  IMAD.U32 R14, R26, 0x10000, RZ ;  /* 0x000100001a0e7824 */ /* 0x000fe200078e00ff */
[C---:B------:R-:W-:Y:S01]  /*e660*/  LOP3.LUT R26, R27.reuse, 0xffff0000, RZ, 0xc0, !PT ;  /* 0xffff00001b1a7812 */ /* 0x040fe200078ec0ff */
[----:B------:R-:W-:-:S02]  /*e670*/  IMAD.U32 R20, R27, 0x10000, RZ ;  /* 0x000100001b147824 */ /* 0x000fc400078e00ff */
[----:B------:R-:W-:Y:S01]  /*e680*/  FMUL.FTZ R31, R11, R25 ;  /* 0x000000190b1f7220 */ /* 0x000fe20000410000 */
[----:B------:R-:W-:Y:S02]  /*e690*/  IMAD.U32 R27, R67, 0x10000, RZ ;  /* 0x00010000431b7824 */ /* 0x000fe400078e00ff */
[-C--:B------:R-:W-:Y:S01]  /*e6a0*/  FMUL.FTZ R33, R11, R21.reuse ;  /* 0x000000150b217220 */ /* 0x080fe20000410000 */
[----:B------:R-:W-:Y:S02]  /*e6b0*/  IMAD.U32 R11, R71, 0x10000, RZ ;  /* 0x00010000470b7824 */ /* 0x000fe400078e00ff */
[----:B------:R-:W-:Y:S01]  /*e6c0*/  FFMA.FTZ R30, R0, R21, -R31 ;  /* 0x00000015001e7223 */ /* 0x000fe2000001081f */
[----:B------:R-:W-:Y:S01]  /*e6d0*/  FMUL.FTZ R35, R13, R27 ;  /* 0x0000001b0d237220 */ /* 0x000fe20000410000 */
[----:B------:R-:W-:Y:S02]  /*e6e0*/  IMAD.U32 R31, R69, 0x10000, RZ ;  /* 0x00010000451f7824 */ /* 0x000fe400078e00ff */
[----:B------:R-:W-:Y:S01]  /*e6f0*/  FMUL.FTZ R13, R13, R11 ;  /* 0x0000000b0d0d7220 */ /* 0x000fe20000410000 */
[----:B------:R-:W-:-:S02]  /*e700*/  IMAD.U32 R21, R29, 0x10000, RZ ;  /* 0x000100001d157824 */ /* 0x000fc400078e00ff */
[----:B------:R-:W-:Y:S01]  /*e710*/  FFMA.FTZ R35, R8, R11, -R35 ;  /* 0x0000000b08237223 */ /* 0x000fe20000010823 */
[----:B------:R-:W-:Y:S01]  /*e720*/  FMUL.FTZ R11, R20, R31 ;  /* 0x0000001f140b7220 */ /* 0x000fe20000410000 */
[----:B------:R-:W-:Y:S01]  /*e730*/  FFMA.FTZ R33, R0, R25, R33 ;  /* 0x0000001900217223 */ /* 0x000fe20000010021 */
[-C--:B------:R-:W-:Y:S01]  /*e740*/  FMUL.FTZ R0, R20, R21.reuse ;  /* 0x0000001514007220 */ /* 0x080fe20000410000 */
[----:B------:R-:W-:Y:S01]  /*e750*/  LOP3.LUT R57, R57, 0xffff0000, RZ, 0xc0, !PT ;  /* 0xffff000039397812 */ /* 0x000fe200078ec0ff */
[----:B------:R-:W-:Y:S01]  /*e760*/  FFMA.FTZ R20, R10, R21, -R11 ;  /* 0x000000150a147223 */ /* 0x000fe2000001080b */
[----:B------:R-:W-:Y:S01]  /*e770*/  LOP3.LUT R11, R70, 0xffff0000, RZ, 0xc0, !PT ;  /* 0xffff0000460b7812 */ /* 0x000fe200078ec0ff */
[----:B------:R-:W-:Y:S01]  /*e780*/  FFMA.FTZ R27, R8, R27, R13 ;  /* 0x0000001b081b7223 */ /* 0x000fe2000001000d */
[----:B------:R-:W-:Y:S01]  /*e790*/  LOP3.LUT R67, R67, 0xffff0000, RZ, 0xc0, !PT ;  /* 0xffff000043437812 */ /* 0x000fe200078ec0ff */
[C---:B------:R-:W-:Y:S01]  /*e7a0*/  FMUL.FTZ R13, R12.reuse, R57 ;  /* 0x000000390c0d7220 */ /* 0x040fe20000410000 */
[----:B------:R-:W-:Y:S01]  /*e7b0*/  LOP3.LUT R71, R71, 0xffff0000, RZ, 0xc0, !PT ;  /* 0xffff000047477812 */ /* 0x000fe200078ec0ff */
[----:B------:R-:W-:Y:S01]  /*e7c0*/  FMUL.FTZ R21, R12, R11 ;  /* 0x0000000b0c157220 */ /* 0x000fe20000410000 */
[----:B------:R-:W-:-:S02]  /*e7d0*/  IMAD.U32 R8, R68, 0x10000, RZ ;  /* 0x0001000044087824 */ /* 0x000fc400078e00ff */
[----:B------:R-:W-:Y:S01]  /*e7e0*/  FFMA.FTZ R31, R10, R31, R0 ;  /* 0x0000001f0a1f7223 */ /* 0x000fe20000010000 */
[----:B------:R-:W-:Y:S01]  /*e7f0*/  FFMA.FTZ R13, R4, R11, -R13 ;  /* 0x0000000b040d7223 */ /* 0x000fe2000001080d */
[----:B------:R-:W-:Y:S02]  /*e800*/  IMAD.U32 R0, R28, 0x10000, RZ ;  /* 0x000100001c007824 */ /* 0x000fe400078e00ff */
[----:B------:R-:W-:Y:S01]  /*e810*/  FMUL.FTZ R12, R24, R67 ;  /* 0x00000043180c7220 */ /* 0x000fe20000410000 */
[----:B------:R-:W-:Y:S01]  /*e820*/  FFMA.FTZ R10, R4, R57, R21 ;  /* 0x00000039040a7223 */ /* 0x000fe20000010015 */
[-C--:B------:R-:W-:Y:S01]  /*e830*/  FMUL.FTZ R24, R24, R71.reuse ;  /* 0x0000004718187220 */ /* 0x080fe20000410000 */
[----:B------:R-:W-:Y:S01]  /*e840*/  FMUL.FTZ R4, R14, R8 ;  /* 0x000000080e047220 */ /* 0x000fe20000410000 */
[----:B------:R-:W-:Y:S01]  /*e850*/  LOP3.LUT R68, R68, 0xffff0000, RZ, 0xc0, !PT ;  /* 0xffff000044447812 */ /* 0x000fe200078ec0ff */
[-C--:B------:R-:W-:Y:S01]  /*e860*/  FMUL.FTZ R14, R14, R0.reuse ;  /* 0x000000000e0e7220 */ /* 0x080fe20000410000 */
[----:B------:R-:W-:Y:S01]  /*e870*/  LOP3.LUT R69, R69, 0xffff0000, RZ, 0xc0, !PT ;  /* 0xffff000045457812 */ /* 0x000fe200078ec0ff */
[C---:B------:R-:W-:Y:S01]  /*e880*/  FFMA.FTZ R12, R5.reuse, R71, -R12 ;  /* 0x00000047050c7223 */ /* 0x040fe2000001080c */
[----:B------:R-:W-:Y:S01]  /*e890*/  LOP3.LUT R28, R28, 0xffff0000, RZ, 0xc0, !PT ;  /* 0xffff00001c1c7812 */ /* 0x000fe200078ec0ff */
[----:B------:R-:W-:Y:S01]  /*e8a0*/  FFMA.FTZ R24, R5, R67, R24 ;  /* 0x0000004305187223 */ /* 0x000fe20000010018 */
[----:B------:R-:W-:Y:S01]  /*e8b0*/  LOP3.LUT R29, R29, 0xffff0000, RZ, 0xc0, !PT ;  /* 0xffff00001d1d7812 */ /* 0x000fe200078ec0ff */
[----:B------:R-:W-:Y:S01]  /*e8c0*/  FFMA.FTZ R0, R9, R0, -R4 ;  /* 0x0000000009007223 */ /* 0x000fe20000010804 */
[C---:B------:R-:W-:Y:S01]  /*e8d0*/  FMUL.FTZ R5, R15.reuse, R68 ;  /* 0x000000440f057220 */ /* 0x040fe20000410000 */
[C---:B------:R-:W-:Y:S01]  /*e8e0*/  FMUL.FTZ R4, R26.reuse, R69 ;  /* 0x000000451a047220 */ /* 0x040fe20000410000 */
[-C--:B------:R-:W-:Y:S01]  /*e8f0*/  FMUL.FTZ R15, R15, R28.reuse ;  /* 0x0000001c0f0f7220 */ /* 0x080fe20000410000 */
[-C--:B------:R-:W-:Y:S01]  /*e900*/  FMUL.FTZ R26, R26, R29.reuse ;  /* 0x0000001d1a1a7220 */ /* 0x080fe20000410000 */
[C---:B------:R-:W-:Y:S01]  /*e910*/  FFMA.FTZ R11, R6.reuse, R28, -R5 ;  /* 0x0000001c060b7223 */ /* 0x040fe20000010805 */
        /* <DEDUP_REMOVED lines=10> */
[----:B------:R-:W-:Y:S01]  /*e9c0*/  F2FP.BF16.F32.PACK_AB R10, R15, R14 ;  /* 0x0000000e0f0a723e */ /* 0x000fe200000010ff */
[----:B------:R4:W-:Y:S01]  /*e9d0*/  STS.128 [R219], R4 ;  /* 0x00000004db007388 */ /* 0x0009e20000000c00 */
[----:B------:R-:W-:-:S05]  /*e9e0*/  F2FP.BF16.F32.PACK_AB R11, R26, R31 ;  /* 0x0000001f1a0b723e */ /* 0x000fca00000010ff */
[----:B------:R4:W-:Y:S02]  /*e9f0*/  STS.128 [R3+0x10400], R8 ;  /* 0x0104000803007388 */ /* 0x0009e40000000c00 */
.L_x_1813:
[----:B------:R-:W-:Y:S05]  /*ea00*/  BSYNC B0 ;  /* 0x0000000000007941 */ /* 0x000fea0003800000 */
.L_x_1785:
        /* <DEDUP_REMOVED lines=8> */
.L_x_1783:
[----:B------:R-:W-:-:S13]  /*ea90*/  ISETP.NE.AND P0, PT, R191, 0x3, PT ;  /* 0x00000003bf00780c */ /* 0x000fda0003f05270 */
[----:B------:R-:W-:Y:S05]  /*eaa0*/  @!P0 BRA `(.L_x_1830) ;  /* 0x0000000000048947 */ /* 0x000fea0003800000 */
[----:B------:R-:W-:Y:S01]  /*eab0*/  BPT.TRAP 0x1 ;  /* 0x000000040000795c */ /* 0x000fe20000300000 */
.L_x_1830:
[----:B----4-:R-:W-:Y:S01]  /*eac0*/  IMAD R8, R22, 0x8, R2 ;  /* 0x0000000816087824 */ /* 0x010fe200078e0202 */
[----:B-12---:R-:W-:-:S04]  /*ead0*/  SHF.L.U32 R3, R186, 0x1f, RZ ;  /* 0x0000001fba037819 */ /* 0x006fc800000006ff */
[----:B------:R1:W2:Y:S01]  /*eae0*/  SYNCS.PHASECHK.TRANS64.TRYWAIT P2, [R8+URZ+0x28830], R3 ;  /* 0x02883003080075a7 */ /* 0x0002a2000804017f */
[----:B------:R-:W-:Y:S05]  /*eaf0*/  @!P0 BRA `(.L_x_1831) ;  /* 0x0000000000048947 */ /* 0x000fea0003800000 */
[----:B------:R-:W-:Y:S01]  /*eb00*/  BPT.TRAP 0x1 ;  /* 0x000000040000795c */ /* 0x000fe20000300000 */
.L_x_1831:
[----:B------:R-:W4:Y:S02]  /*eb10*/  S2R R0, SR_TID.X ;  /* 0x0000000000007919 */ /* 0x000f240000002100 */
[----:B----4-:R-:W-:-:S04]  /*eb20*/  LOP3.LUT R0, R0, 0x7f, RZ, 0xc0, !PT ;  /* 0x0000007f00007812 */ /* 0x010fc800078ec0ff */
[----:B------:R-:W-:Y:S01]  /*eb30*/  ISETP.NE.AND P1, PT, R0, RZ, PT ;  /* 0x000000ff0000720c */ /* 0x000fe20003f25270 */
[----:B--2---:R-:W-:-:S12]  /*eb40*/  @P2 BRA `(.L_x_1832) ;  /* 0x0000000000082947 */ /* 0x004fd80003800000 */
[----:B------:R-:W2:Y:S02]  /*eb50*/  SYNCS.PHASECHK.TRANS64.TRYWAIT P2, [R8+URZ+0x28830], R3 ;  /* 0x02883003080075a7 */ /* 0x000ea4000804017f */
[----:B--2---:R-:W-:Y:S05]  /*eb60*/  @!P2 BRA `(.L_x_1833) ;  /* 0x0000019400d8a947 */ /* 0x004fea0003800000 */
.L_x_1832:
[----:B------:R-:W-:Y:S05]  /*eb70*/  WARPSYNC.ALL ;  /* 0x0000000000007948 */ /* 0x000fea0003800000 */
[----:B------:R-:W-:Y:S01]  /*eb80*/  VIADD R0, R2, 0x18400 ;  /* 0x0001840002007836 */ /* 0x000fe20000000000 */
[----:B------:R-:W-:Y:S01]  /*eb90*/  R2UR UR44, R42 ;  /* 0x000000002a2c72ca */ /* 0x000fe200000e0000 */
[----:B0--3--:R-:W-:Y:S01]  /*eba0*/  IMAD.MOV.U32 R7, RZ, RZ, 0x40000040 ;  /* 0x40000040ff077424 */ /* 0x009fe200078e00ff */
[----:B------:R-:W-:Y:S01]  /*ebb0*/  WARPGROUP.ARRIVE ;  /* 0x00000000000079c5 */ /* 0x000fe20000000000 */
[----:B------:R-:W-:Y:S01]  /*ebc0*/  UMOV UR45, 0x40000040 ;  /* 0x40000040002d7882 */ /* 0x000fe20000000000 */
[----:B------:R-:W-:Y:S01]  /*ebd0*/  SHF.R.U32.HI R0, RZ, 0x4, R0 ;  /* 0x00000004ff007819 */ /* 0x000fe20000011600 */
[----:B------:R-:W-:Y:S01]  /*ebe0*/  IMAD.MOV.U32 R11, RZ, RZ, 0x40000040 ;  /* 0x40000040ff0b7424 */ /* 0x000fe200078e00ff */
[----:B------:R-:W-:Y:S01]  /*ebf0*/  R2UR UR47, R7 ;  /* 0x00000000072f72ca */ /* 0x000fe200000e0000 */
[----:B------:R-:W-:Y:S01]  /*ec00*/  UMOV UR9, 0x40000040 ;  /* 0x4000004000097882 */ /* 0x000fe20000000000 */
[----:B------:R-:W-:Y:S01]  /*ec10*/  LOP3.LUT R0, R0, 0x3fff, RZ, 0xc0, !PT ;  /* 0x00003fff00007812 */ /* 0x000fe200078ec0ff */
[----:B------:R-:W-:Y:S01]  /*ec20*/  UMOV UR13, 0x40000040 ;  /* 0x40000040000d7882 */ /* 0x000fe20000000000 */
[----:B------:R-:W-:Y:S01]  /*ec30*/  R2UR UR11, R11 ;  /* 0x000000000b0b72ca */ /* 0x000fe200000e0000 */
[----:B------:R-:W-:Y:S01]  /*ec40*/  IMAD.MOV.U32 R11, RZ, RZ, 0x40000040 ;  /* 0x40000040ff0b7424 */ /* 0x000fe200078e00ff */
[----:B------:R-:W-:Y:S01]  /*ec50*/  LOP3.LUT R5, R0, 0x10000, RZ, 0xfc, !PT ;  /* 0x0001000000057812 */ /* 0x000fe200078efcff */
[----:B------:R-:W-:Y:S01]  /*ec60*/  ULOP3.LUT UR44, UR44, 0x10000, URZ, 0xfc, !UPT ;  /* 0x000100002c2c7892 */ /* 0x000fe2000f8efc3f */
[----:B------:R-:W-:Y:S01]  /*ec70*/  IMAD.MOV.U32 R7, RZ, RZ, 0x40000040 ;  /* 0x40000040ff077424 */ /* 0x000fe200078e00ff */
[----:B------:R-:W-:Y:S01]  /*ec80*/  UMOV UR17, 0x40000040 ;  /* 0x4000004000117882 */ /* 0x000fe20000000000 */
[----:B------:R-:W-:Y:S01]  /*ec90*/  R2UR UR15, R11 ;  /* 0x000000000b0f72ca */ /* 0x000fe200000e0000 */
[----:B------:R-:W-:Y:S01]  /*eca0*/  IMAD R6, R22, 0x800, R5 ;  /* 0x0000080016067824 */ /* 0x000fe200078e0205 */
[----:B------:R-:W-:Y:S01]  /*ecb0*/  UIADD3 UR8, UR44, 0x2, URZ ;  /* 0x000000022c087890 */ /* 0x000fe2000fffe03f */
[----:B------:R-:W-:Y:S01]  /*ecc0*/  IMAD.MOV.U32 R11, RZ, RZ, 0x40000040 ;  /* 0x40000040ff0b7424 */ /* 0x000fe200078e00ff */
[----:B------:R-:W-:Y:S01]  /*ecd0*/  UIADD3 UR12, UR44, 0x4, URZ ;  /* 0x000000042c0c7890 */ /* 0x000fe2000fffe03f */
[C---:B------:R-:W-:Y:S01]  /*ece0*/  VIADD R10, R6.reuse, 0x2 ;  /* 0x00000002060a7836 */ /* 0x040fe20000000000 */
[----:B------:R-:W-:Y:S01]  /*ecf0*/  R2UR UR46, R6 ;  /* 0x00000000062e72ca */ /* 0x000fe200000e0000 */
[----:B------:R-:W-:Y:S01]  /*ed00*/  UIADD3 UR16, UR44, 0x6, URZ ;  /* 0x000000062c107890 */ /* 0x000fe2000fffe03f */
[----:B------:R-:W-:Y:S01]  /*ed10*/  R2UR UR19, R11 ;  /* 0x000000000b1372ca */ /* 0x000fe200000e0000 */
[----:B------:R-:W-:Y:S01]  /*ed20*/  IMAD.MOV.U32 R11, RZ, RZ, 0x40000040 ;  /* 0x40000040ff0b7424 */ /* 0x000fe200078e00ff */
[----:B------:R-:W-:Y:S01]  /*ed30*/  R2UR UR10, R10 ;  /* 0x000000000a0a72ca */ /* 0x000fe200000e0000 */
[----:B------:R-:W-:Y:S01]  /*ed40*/  VIADD R10, R6, 0x4 ;  /* 0x00000004060a7836 */ /* 0x000fe20000000000 */
[----:B------:R-:W-:Y:S01]  /*ed50*/  UIADD3 UR20, UR44, 0x400, URZ ;  /* 0x000004002c147890 */ /* 0x000fe2000fffe03f */
[----:B------:R-:W-:Y:S01]  /*ed60*/  R2UR UR35, R7 ;  /* 0x00000000072372ca */ /* 0x000fe200000e0000 */
[----:B------:R-:W-:Y:S01]  /*ed70*/  UMOV UR21, 0x40000040 ;  /* 0x4000004000157882 */ /* 0x000fe20000000000 */
[----:B------:R-:W-:Y:S01]  /*ed80*/  R2UR UR23, R11 ;  /* 0x000000000b1772ca */ /* 0x000fe200000e0000 */
[----:B------:R-:W-:Y:S01]  /*ed90*/  IMAD.MOV.U32 R11, RZ, RZ, 0x40000040 ;  /* 0x40000040ff0b7424 */ /* 0x000fe200078e00ff */
[----:B------:R-:W-:Y:S01]  /*eda0*/  R2UR UR14, R10 ;  /* 0x000000000a0e72ca */ /* 0x000fe200000e0000 */
[----:B------:R-:W-:Y:S01]  /*edb0*/  VIADD R10, R6, 0x6 ;  /* 0x00000006060a7836 */ /* 0x000fe20000000000 */
[----:B------:R-:W-:Y:S01]  /*edc0*/  HGMMA.64x128x16.F32.BF16 R24, gdesc[UR44], RZ, !UPT, gsb0 ;  /* 0x01e000002c1879f0 */ /* 0x000fe2000c0018ff */
[----:B------:R-:W-:Y:S01]  /*edd0*/  UIADD3 UR24, UR44, 0x402, URZ ;  /* 0x000004022c187890 */ /* 0x000fe2000fffe03f */
[----:B------:R-:W-:Y:S01]  /*ede0*/  R2UR UR27, R11 ;  /* 0x000000000b1b72ca */ /* 0x000fe200000e0000 */
[----:B------:R-:W-:Y:S01]  /*edf0*/  UMOV UR25, 0x40000040 ;  /* 0x4000004000197882 */ /* 0x000fe20000000000 */
[----:B------:R-:W-:Y:S01]  /*ee00*/  R2UR UR18, R10 ;  /* 0x000000000a1272ca */ /* 0x000fe200000e0000 */
[----:B------:R-:W-:Y:S01]  /*ee10*/  VIADD R10, R6, 0x400 ;  /* 0x00000400060a7836 */ /* 0x000fe20000000000 */
[----:B------:R-:W-:Y:S01]  /*ee20*/  UIADD3 UR28, UR44, 0x404, URZ ;  /* 0x000004042c1c7890 */ /* 0x000fe2000fffe03f */
[----:B------:R-:W-:Y:S01]  /*ee30*/  IMAD.MOV.U32 R11, RZ, RZ, 0x40000040 ;  /* 0x40000040ff0b7424 */ /* 0x000fe200078e00ff */
[----:B------:R-:W-:Y:S01]  /*ee40*/  UMOV UR29, 0x40000040 ;  /* 0x40000040001d7882 */ /* 0x000fe20000000000 */
[----:B------:R-:W-:Y:S01]  /*ee50*/  UIADD3 UR32, UR44, 0x406, URZ ;  /* 0x000004062c207890 */ /* 0x000fe2000fffe03f */
[----:B------:R-:W-:Y:S01]  /*ee60*/  R2UR UR22, R10 ;  /* 0x000000000a1672ca */ /* 0x000fe200000e0000 */
[----:B------:R-:W-:Y:S01]  /*ee70*/  VIADD R10, R6, 0x402 ;  /* 0x00000402060a7836 */ /* 0x000fe20000000000 */
[----:B------:R-:W-:Y:S01]  /*ee80*/  R2UR UR31, R11 ;  /* 0x000000000b1f72ca */ /* 0x000fe200000e0000 */
[----:B------:R-:W-:Y:S01]  /*ee90*/  UMOV UR33, 0x40000040 ;  /* 0x4000004000217882 */ /* 0x000fe20000000000 */
[----:B------:R-:W-:Y:S01]  /*eea0*/  ULDC UR4, c[0x0][0x9d8] ;  /* 0x0002760000047ab9 */ /* 0x000fe20000000800 */
[----:B-12---:R-:W-:Y:S01]  /*eeb0*/  @!P1 VIADD R8, R8, 0x28840 ;  /* 0x0002884008089836 */ /* 0x006fe20000000000 */
[----:B------:R-:W-:Y:S01]  /*eec0*/  R2UR UR26, R10 ;  /* 0x000000000a1a72ca */ /* 0x000fe200000e0000 */
[C---:B------:R-:W-:Y:S01]  /*eed0*/  VIADD R10, R6.reuse, 0x404 ;  /* 0x00000404060a7836 */ /* 0x040fe20000000000 */
[----:B------:R-:W-:Y:S01]  /*eee0*/  ULDC UR50, c[0x0][0x9dc] ;  /* 0x0002770000327ab9 */ /* 0x000fe20000000800 */
[----:B------:R-:W-:Y:S01]  /*eef0*/  VIADD R6, R6, 0x406 ;  /* 0x0000040606067836 */ /* 0x000fe20000000000 */
[----:B------:R-:W-:Y:S01]  /*ef00*/  @!P1 PRMT R8, RZ, 0x654, R8 ;  /* 0x00000654ff089816 */ /* 0x000fe20000000008 */
[----:B------:R-:W-:Y:S01]  /*ef10*/  ULOP3.LUT UR50, URZ, UR50, URZ, 0x33, !UPT ;  /* 0x000000323f327292 */ /* 0x000fe2000f8e333f */
[----:B------:R-:W-:-:S02]  /*ef20*/  R2UR UR30, R10 ;  /* 0x000000000a1e72ca */ /* 0x000fc400000e0000 */
[----:B------:R-:W-:Y:S02]  /*ef30*/  R2UR UR34, R6 ;  /* 0x00000000062272ca */ /* 0x000fe400000e0000 */
[----:B------:R-:W0:Y:S02]  /*ef40*/  LDC R6, c[0x0][0x448] ;  /* 0x00011200ff067b82 */ /* 0x000e240000000800 */
[----:B0-----:R-:W-:Y:S01]  /*ef50*/  ISETP.NE.AND P2, PT, R6, 0x1, PT ;  /* 0x000000010600780c */ /* 0x001fe20003f45270 */
[----:B------:R-:W-:-:S12]  /*ef60*/  IMAD.IADD R6, R195, 0x1, R193 ;  /* 0x00000001c3067824 */ /* 0x000fd800078e02c1 */
[----:B------:R-:W0:Y:S02]  /*ef70*/  @P2 LDC R7, c[0x0][0x44c] ;  /* 0x00011300ff072b82 */ /* 0x000e240000000800 */
[----:B0-----:R-:W-:Y:S01]  /*ef80*/  @P2 IMAD.HI.U32 R7, R6, R7, RZ ;  /* 0x0000000706072227 */ /* 0x001fe200078e00ff */
[----:B------:R-:W-:Y:S02]  /*ef90*/  WARPGROUP.DEPBAR.LE gsb0, 0x0 ;  /* 0x00008000000079c5 */ /* 0x000fe40000010000 */
[----:B------:R-:W-:-:S06]  /*efa0*/  WARPGROUP.ARRIVE ;  /* 0x00000000000079c5 */ /* 0x000fcc0000000000 */
        /* <DEDUP_REMOVED lines=22> */
[----:B------:R-:W0:Y:S01]  /*f110*/  @P2 LDC R42, c[0x0][0x450] ;  /* 0x00011400ff2a2b82 */ /* 0x000e220000000800 */
[----:B------:R-:W-:Y:S02]  /*f120*/  IMAD.MOV.U32 R49, RZ, RZ, R6 ;  /* 0x000000ffff317224 */ /* 0x000fe400078e0006 */
        /* <DEDUP_REMOVED lines=22> */
[----:B0-----:R-:W-:Y:S01]  /*f290*/  @P2 SHF.R.U32.HI R49, RZ, R42, R7 ;  /* 0x0000002aff312219 */ /* 0x001fe20000011607 */
[----:B------:R-:W-:Y:S01]  /*f2a0*/  IMAD.MOV.U32 R42, RZ, RZ, -0x80 ;  /* 0xffffff80ff2a7424 */ /* 0x000fe200078e00ff */
[----:B------:R-:W0:Y:S01]  /*f2b0*/  LDC.64 R6, c[0x0][0x9e0] ;  /* 0x00027800ff067b82 */ /* 0x000e220000000a00 */
[----:B------:R-:W-:Y:S01]  /*f2c0*/  FMUL.FTZ R29, R29, UR4 ;  /* 0x000000041d1d7c20 */ /* 0x000fe20008410000 */
[----:B------:R-:W-:Y:S01]  /*f2d0*/  FMUL.FTZ R32, R32, UR4 ;  /* 0x0000000420207c20 */ /* 0x000fe20008410000 */
[----:B------:R-:W1:Y:S01]  /*f2e0*/  SHFL.IDX PT, R48, R49, RZ, 0x1c1f ;  /* 0x001c1fff31307589 */ /* 0x000e6200000e0000 */
[----:B------:R-:W-:-:S02]  /*f2f0*/  IMAD R55, R129, R42, 0x80 ;  /* 0x0000008081377424 */ /* 0x000fc400078e022a */
[----:B------:R-:W-:Y:S01]  /*f300*/  FMUL.FTZ R33, R33, UR4 ;  /* 0x0000000421217c20 */ /* 0x000fe20008410000 */
[----:B------:R-:W-:Y:S01]  /*f310*/  FMUL.FTZ R36, R36, UR4 ;  /* 0x0000000424247c20 */ /* 0x000fe20008410000 */
[----:B------:R-:W-:Y:S01]  /*f320*/  FMUL.FTZ R37, R37, UR4 ;  /* 0x0000000425257c20 */ /* 0x000fe20008410000 */
[----:B------:R-:W-:Y:S02]  /*f330*/  VIADD R44, R55, 0x1 ;  /* 0x00000001372c7836 */ /* 0x000fe40000000000 */
        /* <DEDUP_REMOVED lines=35> */
[----:B0-----:R-:W-:Y:S01]  /*f570*/  ISETP.GE.AND P3, PT, R7, 0x1, PT ;  /* 0x000000010700780c */ /* 0x001fe20003f66270 */
[----:B------:R-:W0:Y:S01]  /*f580*/  MUFU.TANH R4, R4 ;  /* 0x0000000400047308 */ /* 0x000e220000002400 */
[----:B------:R2:W-:Y:S01]  /*f590*/  @!P1 SYNCS.ARRIVE.TRANS64.RED.A1T0 RZ, [R8+URZ], RZ ;  /* 0x000000ff08ff99a7 */ /* 0x0005e2000810043f */
[----:B------:R-:W-:Y:S01]  /*f5a0*/  FMUL.FTZ R68, R68, UR4 ;  /* 0x0000000444447c20 */ /* 0x000fe20008410000 */
[----:B------:R-:W-:-:S05]  /*f5b0*/  IADD3 R45, -R187, R44, R188 ;  /* 0x0000002cbb2d7210 */ /* 0x000fca0007ffe1bc */
[----:B------:R-:W3:Y:S01]  /*f5c0*/  MUFU.TANH R9, R9 ;  /* 0x0000000900097308 */ /* 0x000ee20000002400 */
[----:B--2---:R-:W-:Y:S02]  /*f5d0*/  IMAD.IADD R8, R188, 0x1, R55 ;  /* 0x00000001bc087824 */ /* 0x004fe400078e0237 */
[----:B------:R-:W-:Y:S02]  /*f5e0*/  IMAD.IADD R57, R45, 0x1, R6 ;  /* 0x000000012d397824 */ /* 0x000fe400078e0206 */
[----:B------:R-:W-:Y:S02]  /*f5f0*/  IMAD R106, R189, -0x2, R8 ;  /* 0xfffffffebd6a7824 */ /* 0x000fe400078e0208 */
[----:B------:R-:W-:Y:S01]  /*f600*/  VIADD R59, R45, UR50 ;  /* 0x000000322d3b7c36 */ /* 0x000fe20008000000 */
[----:B------:R-:W2:Y:S02]  /*f610*/  MUFU.TANH R0, R0 ;  /* 0x0000000000007308 */ /* 0x000ea40000002400 */
[----:B-1----:R-:W-:Y:S01]  /*f620*/  VIADDMNMX R8, R48, R57, R106, PT ;  /* 0x0000003930087246 */ /* 0x002fe2000380016a */
[----:B------:R-:W-:-:S05]  /*f630*/  IMAD.IADD R51, R59, 0x1, R48 ;  /* 0x000000013b337824 */ /* 0x000fca00078e0230 */
[----:B------:R-:W1:Y:S08]  /*f640*/  MUFU.TANH R3, R3 ;  /* 0x0000000300037308 */ /* 0x000e700000002400 */
        /* <DEDUP_REMOVED lines=60> */
[----:B---3--:R-:W-:Y:S01]  /*fa10*/  LEA R68, R129, 0xffffff80, 0x7 ;  /* 0xffffff8081447811 */ /* 0x008fe200078e38ff */
[----:B-12-4-:R-:W-:Y:S06]  /*fa20*/  @!P3 BRA `(.L_x_1834) ;  /* 0x000000000050b947 */ /* 0x016fec0003800000 */
[----:B------:R-:W-:Y:S01]  /*fa30*/  IADD3 R48, -R187, R188, R48 ;  /* 0x000000bcbb307210 */ /* 0x000fe20007ffe130 */
[----:B------:R-:W-:Y:S03]  /*fa40*/  BSSY B0, `(.L_x_1835) ;  /* 0x000000e000007945 */ /* 0x000fe60003800000 */
[----:B------:R-:W-:-:S13]  /*fa50*/  ISETP.GT.AND P4, PT, R48, -0x1, PT ;  /* 0xffffffff3000780c */ /* 0x000fda0003f84270 */
        /* <DEDUP_REMOVED lines=8> */
.L_x_1836:
[----:B------:R-:W-:-:S13]  /*fae0*/  ISETP.NE.AND P4, PT, R7, 0x1, PT ;  /* 0x000000010700780c */ /* 0x000fda0003f85270 */
[----:B------:R-:W1:Y:S02]  /*faf0*/  @P4 LDC.64 R44, c[0x0][0x9e8] ;  /* 0x00027a00ff2c4b82 */ /* 0x000e640000000a00 */
[----:B-1----:R-:W-:-:S05]  /*fb00*/  @P4 IMAD.HI.U32 R44, R48, R44, RZ ;  /* 0x0000002c302c4227 */ /* 0x002fca00078e00ff */
[----:B------:R-:W-:-:S07]  /*fb10*/  @P4 SHF.R.U32.HI R48, RZ, R45, R44 ;  /* 0x0000002dff304219 */ /* 0x000fce000001162c */
.L_x_1837:
[----:B------:R-:W-:Y:S05]  /*fb20*/  BSYNC B0 ;  /* 0x0000000000007941 */ /* 0x000fea0003800000 */
.L_x_1835:
[----:B------:R-:W-:-:S04]  /*fb30*/  IMAD R48, R48, R7, -R68 ;  /* 0x0000000730307224 */ /* 0x000fc800078e0a44 */
[----:B------:R-:W-:-:S05]  /*fb40*/  IMAD R48, R189, -0x2, R48 ;  /* 0xfffffffebd307824 */ /* 0x000fca00078e0230 */
[----:B------:R-:W-:Y:S02]  /*fb50*/  VIMNMX R51, R51, R48, !PT ;  /* 0x0000003033337248 */ /* 0x000fe40007fe0100 */
[----:B------:R-:W-:-:S07]  /*fb60*/  VIADDMNMX R8, R48, R7, R8, PT ;  /* 0x0000000730087246 */ /* 0x000fce0003800108 */
.L_x_1834:
[C---:B------:R-:W-:Y:S02]  /*fb70*/  ISETP.GE.AND P4, PT, R55.reuse, 0x2, PT ;  /* 0x000000023700780c */ /* 0x040fe40003f86270 */
[----:B------:R-:W-:Y:S02]  /*fb80*/  ISETP.GE.AND P6, PT, R55, 0x9, PT ;  /* 0x000000093700780c */ /* 0x000fe40003fc6270 */
[----:B------:R-:W-:Y:S02]  /*fb90*/  ISETP.GT.AND P5, PT, R51, 0x1, !P4 ;  /* 0x000000013300780c */ /* 0x000fe400067a4270 */
[----:B------:R-:W-:Y:S02]  /*fba0*/  P2R R53, PR, RZ, 0x40 ;  /* 0x00000040ff357803 */ /* 0x000fe40000000000 */
[----:B------:R-:W-:-:S04]  /*fbb0*/  ISETP.LT.OR P5, PT, R8, 0x2, P5 ;  /* 0x000000020800780c */ /* 0x000fc80002fa1670 */
[----:B------:R-:W-:Y:S02]  /*fbc0*/  FSEL R136, R9, -INF , !P5 ;  /* 0xff80000009887808 */ /* 0x000fe40006800000 */
[----:B------:R-:W-:Y:S02]  /*fbd0*/  ISETP.GT.AND P5, PT, R51, 0x8, !P6 ;  /* 0x000000083300780c */ /* 0x000fe400077a4270 */
[----:B------:R-:W-:Y:S02]  /*fbe0*/  ISETP.GE.AND P6, PT, R55, 0xa, PT ;  /* 0x0000000a3700780c */ /* 0x000fe40003fc6270 */
[----:B------:R-:W-:Y:S02]  /*fbf0*/  ISETP.LT.OR P5, PT, R8, 0x9, P5 ;  /* 0x000000090800780c */ /* 0x000fe40002fa1670 */
[----:B------:R-:W-:Y:S02]  /*fc00*/  P2R R61, PR, RZ, 0x40 ;  /* 0x00000040ff3d7803 */ /* 0x000fe40000000000 */
[----:B------:R-:W-:-:S02]  /*fc10*/  FSEL R134, R28, -INF , !P5 ;  /* 0xff8000001c867808 */ /* 0x000fc40006800000 */
[----:B------:R-:W-:Y:S02]  /*fc20*/  ISETP.GT.AND P5, PT, R51, 0x9, !P6 ;  /* 0x000000093300780c */ /* 0x000fe400077a4270 */
[----:B------:R-:W-:Y:S02]  /*fc30*/  ISETP.GE.AND P6, PT, R55, 0x11, PT ;  /* 0x000000113700780c */ /* 0x000fe40003fc6270 */
[----:B------:R-:W-:Y:S02]  /*fc40*/  ISETP.LT.OR P5, PT, R8, 0xa, P5 ;  /* 0x0000000a0800780c */ /* 0x000fe40002fa1670 */
[----:B------:R-:W-:Y:S02]  /*fc50*/  P2R R63, PR, RZ, 0x40 ;  /* 0x00000040ff3f7803 */ /* 0x000fe40000000000 */
[----:B0-----:R-:W-:Y:S02]  /*fc60*/  FSEL R132, R29, -INF , !P5 ;  /* 0xff8000001d847808 */ /* 0x001fe40006800000 */
[----:B------:R-:W-:-:S02]  /*fc70*/  ISETP.GT.AND P5, PT, R51, 0x10, !P6 ;  /* 0x000000103300780c */ /* 0x000fc400077a4270 */
[----:B------:R-:W-:Y:S02]  /*fc80*/  ISETP.GE.AND P6, PT, R55, 0x12, PT ;  /* 0x000000123700780c */ /* 0x000fe40003fc6270 */
[----:B------:R-:W-:Y:S02]  /*fc90*/  ISETP.LT.OR P5, PT, R8, 0x11, P5 ;  /* 0x000000110800780c */ /* 0x000fe40002fa1670 */
[----:B------:R-:W-:Y:S02]  /*fca0*/  P2R R65, PR, RZ, 0x40 ;  /* 0x00000040ff417803 */ /* 0x000fe40000000000 */
[----:B------:R-:W-:Y:S02]  /*fcb0*/  FSEL R130, R32, -INF , !P5 ;  /* 0xff80000020827808 */ /* 0x000fe40006800000 */
[----:B------:R-:W-:Y:S02]  /*fcc0*/  ISETP.GT.AND P5, PT, R51, 0x11, !P6 ;  /* 0x000000113300780c */ /* 0x000fe400077a4270 */
[----:B------:R-:W-:-:S02]  /*fcd0*/  ISETP.GE.AND P6, PT, R55, 0x19, PT ;  /* 0x000000193700780c */ /* 0x000fc40003fc6270 */
[C---:B------:R-:W-:Y:S02]  /*fce0*/  ISETP.LT.OR P5, PT, R8.reuse, 0x12, P5 ;  /* 0x000000120800780c */ /* 0x040fe40002fa1670 */
[----:B------:R-:W-:Y:S02]  /*fcf0*/  P2R R67, PR, RZ, 0x40 ;  /* 0x00000040ff437803 */ /* 0x000fe40000000000 */
[----:B------:R-:W-:Y:S02]  /*fd00*/  FSEL R128, R33, -INF , !P5 ;  /* 0xff80000021807808 */ /* 0x000fe40006800000 */
[----:B------:R-:W-:Y:S02]  /*fd10*/  ISETP.GT.AND P5, PT, R51, 0x18, !P6 ;  /* 0x000000183300780c */ /* 0x000fe400077a4270 */
[----:B------:R-:W-:Y:S02]  /*fd20*/  ISETP.GE.AND P6, PT, R55, 0x1a, PT ;  /* 0x0000001a3700780c */ /* 0x000fe40003fc6270 */
[----:B------:R-:W-:-:S02]  /*fd30*/  ISETP.LT.OR P5, PT, R8, 0x19, P5 ;  /* 0x000000190800780c */ /* 0x000fc40002fa1670 */
[----:B------:R-:W-:Y:S02]  /*fd40*/  P2R R69, PR, RZ, 0x40 ;  /* 0x00000040ff457803 */ /* 0x000fe40000000000 */
[----:B------:R-:W-:Y:S02]  /*fd50*/  FSEL R126, R36, -INF , !P5 ;  /* 0xff800000247e7808 */ /* 0x000fe40006800000 */
[----:B------:R-:W-:Y:S02]  /*fd60*/  ISETP.GT.AND P5, PT, R51, 0x19, !P6 ;  /* 0x000000193300780c */ /* 0x000fe400077a4270 */
[----:B------:R-:W-:Y:S02]  /*fd70*/  ISETP.GE.AND P6, PT, R55, 0x21, PT ;  /* 0x000000213700780c */ /* 0x000fe40003fc6270 */
[----:B------:R-:W-:Y:S02]  /*fd80*/  ISETP.LT.OR P5, PT, R8, 0x1a, P5 ;  /* 0x0000001a0800780c */ /* 0x000fe40002fa1670 */
[----:B------:R-:W-:-:S02]  /*fd90*/  P2R R70, PR, RZ, 0x40 ;  /* 0x00000040ff467803 */ /* 0x000fc40000000000 */
        /* <DEDUP_REMOVED lines=10> */
[----:B------:R-:W-:Y:S02]  /*fe40*/  FSEL R120, R120, -INF , !P5 ;  /* 0xff80000078787808 */ /* 0x000fe40006800000 */
[----:B------:R-:W-:-:S02]  /*fe50*/  ISETP.GT.AND P5, PT, R51, 0x28, !P6 ;  /* 0x000000283300780c */ /* 0x000fc400077a4270 */
[----:B------:R-:W-:Y:S02]  /*fe60*/  ISETP.GE.AND P6, PT, R55, 0x2a, PT ;  /* 0x0000002a3700780c */ /* 0x000fe40003fc6270 */
[----:B------:R-:W-:Y:S02]  /*fe70*/  ISETP.LT.OR P5, PT, R8, 0x29, P5 ;  /* 0x000000290800780c */ /* 0x000fe40002fa1670 */
[----:B------:R-:W-:Y:S02]  /*fe80*/  P2R R74, PR, RZ, 0x40 ;  /* 0x00000040ff4a7803 */ /* 0x000fe40000000000 */
[----:B------:R-:W-:Y:S02]  /*fe90*/  FSEL R118, R118, -INF , !P5 ;  /* 0xff80000076767808 */ /* 0x000fe40006800000 */
[----:B------:R-:W-:Y:S02]  /*fea0*/  ISETP.GT.AND P5, PT, R51, 0x29, !P6 ;  /* 0x000000293300780c */ /* 0x000fe400077a4270 */
[----:B------:R-:W-:-:S02]  /*feb0*/  ISETP.GE.AND P6, PT, R55, 0x31, PT ;  /* 0x000000313700780c */ /* 0x000fc40003fc6270 */
[----:B------:R-:W-:Y:S02]  /*fec0*/  ISETP.LT.OR P5, PT, R8, 0x2a, P5 ;  /* 0x0000002a0800780c */ /* 0x000fe40002fa1670 */
        /* <DEDUP_REMOVED lines=69> */
[----:B------:R-:W-:-:S04]  /*10320*/  ISETP.LT.OR P5, PT, R8, 0x62, P5 ;  /* 0x000000620800780c */ /* 0x000fc80002fa1670 */
        /* <DEDUP_REMOVED lines=31> */
[----:B------:R-:W-:-:S04]  /*10520*/  ISETP.GT.AND P6, PT, R51, 0x79, !P6 ;  /* 0x000000793300780c */ /* 0x000fc800077c4270 */
[----:B------:R-:W-:Y:S02]  /*10530*/  ISETP.LT.OR P6, PT, R8, 0x7a, P6 ;  /* 0x0000007a0800780c */ /* 0x000fe400037c1670 */
[----:B------:R-:W0:Y:S02]  /*10540*/  SHFL.IDX PT, R8, R49, 0x1, 0x1c1f ;  /* 0x003c1f0031087f89 */ /* 0x000e2400000e0000 */
[----:B------:R-:W-:Y:S02]  /*10550*/  FSEL R4, R85, -INF , !P6 ;  /* 0xff80000055047808 */ /* 0x000fe40007000000 */
[----:B0-----:R-:W-:Y:S01]  /*10560*/  VIADDMNMX R106, R8, R57, R106, PT ;  /* 0x00000039086a7246 */ /* 0x001fe2000380016a */
[----:B------:R-:W-:Y:S01]  /*10570*/  IMAD.IADD R29, R59, 0x1, R8 ;  /* 0x000000013b1d7824 */ /* 0x000fe200078e0208 */
[----:B------:R-:W-:Y:S06]  /*10580*/  @!P3 BRA `(.L_x_1838) ;  /* 0x000000000050b947 */ /* 0x000fec0003800000 */
[----:B------:R-:W-:Y:S01]  /*10590*/  IADD3 R37, -R187, R188, R8 ;  /* 0x000000bcbb257210 */ /* 0x000fe20007ffe108 */
[----:B------:R-:W-:Y:S03]  /*105a0*/  BSSY B0, `(.L_x_1839) ;  /* 0x000000e000007945 */ /* 0x000fe60003800000 */
        /* <DEDUP_REMOVED lines=9> */
.L_x_1840:
[----:B------:R-:W-:-:S13]  /*10640*/  ISETP.NE.AND P6, PT, R7, 0x1, PT ;  /* 0x000000010700780c */ /* 0x000fda0003fc5270 */
[----:B------:R-:W0:Y:S02]  /*10650*/  @P6 LDC.64 R8, c[0x0][0x9e8] ;  /* 0x00027a00ff086b82 */ /* 0x000e240000000a00 */
[----:B0-----:R-:W-:-:S05]  /*10660*/  @P6 IMAD.HI.U32 R8, R37, R8, RZ ;  /* 0x0000000825086227 */ /* 0x001fca00078e00ff */
[----:B------:R-:W-:-:S07]  /*10670*/  @P6 SHF.R.U32.HI R37, RZ, R9, R8 ;  /* 0x00000009ff256219 */ /* 0x000fce0000011608 */
.L_x_1841:
[----:B------:R-:W-:Y:S05]  /*10680*/  BSYNC B0 ;  /* 0x0000000000007941 */ /* 0x000fea0003800000 */
.L_x_1839:
[----:B------:R-:W-:-:S04]  /*10690*/  IMAD R8, R37, R7, -R68 ;  /* 0x0000000725087224 */ /* 0x000fc800078e0a44 */
[----:B------:R-:W-:-:S05]  /*106a0*/  IMAD R8, R189, -0x2, R8 ;  /* 0xfffffffebd087824 */ /* 0x000fca00078e0208 */
[----:B------:R-:W-:Y:S02]  /*106b0*/  VIMNMX R29, R29, R8, !PT ;  /* 0x000000081d1d7248 */ /* 0x000fe40007fe0100 */
[----:B------:R-:W-:-:S07]  /*106c0*/  VIADDMNMX R106, R8, R7, R106, PT ;  /* 0x00000007086a7246 */ /* 0x000fce000380016a */
.L_x_1838:
[----:B------:R-:W-:Y:S01]  /*106d0*/  ISETP.GT.AND P4, PT, R29, 0x1, !P4 ;  /* 0x000000011d00780c */ /* 0x000fe20006784270 */
[----:B------:R-:W-:Y:S01]  /*106e0*/  ULDC UR4, c[0x0][0x988] ;  /* 0x0002620000047ab9 */ /* 0x000fe20000000800 */
[----:B------:R-:W-:Y:S01]  /*106f0*/  ISETP.NE.AND P6, PT, R69, RZ, PT ;  /* 0x000000ff4500720c */ /* 0x000fe20003fc5270 */
[----:B------:R-:W-:Y:S01]  /*10700*/  IMAD.U32 R59, RZ, RZ, UR4 ;  /* 0x00000004ff3b7e24 */ /* 0x000fe2000f8e00ff */
[----:B------:R-:W-:Y:S02]  /*10710*/  ISETP.LT.OR P4, PT, R106, 0x2, P4 ;  /* 0x000000026a00780c */ /* 0x000fe40002781670 */
[----:B------:R-:W-:Y:S02]  /*10720*/  ISETP.GT.AND P5, PT, R29, 0x78, !P5 ;  /* 0x000000781d00780c */ /* 0x000fe40006fa4270 */
[----:B------:R-:W-:Y:S02]  /*10730*/  FSEL R86, R3, -INF , !P4 ;  /* 0xff80000003567808 */ /* 0x000fe40006000000 */
[----:B------:R-:W-:-:S02]  /*10740*/  ISETP.NE.AND P4, PT, R53, RZ, PT ;  /* 0x000000ff3500720c */ /* 0x000fc40003f85270 */
[----:B------:R-:W-:Y:S01]  /*10750*/  FMNMX.FTZ R3, R33, R136, !PT ;  /* 0x0000008821037209 */ /* 0x000fe20007810000 */
[----:B------:R-:W0:Y:S01]  /*10760*/  @P2 LDC R53, c[0x0][0x450] ;  /* 0x00011400ff352b82 */ /* 0x000e220000000800 */
        /* <DEDUP_REMOVED lines=33> */
[----:B------:R-:W-:Y:S02]  /*10980*/  ISETP.GT.AND P4, PT, R29, 0x19, !P6 ;  /* 0x000000191d00780c */ /* 0x000fe40007784270 */
[----:B------:R-:W-:-:S02]  /*10990*/  ISETP.NE.AND P6, PT, R78, RZ, PT ;  /* 0x000000ff4e00720c */ /* 0x000fc40003fc5270 */
        /* <DEDUP_REMOVED lines=38> */
[----:B------:R-:W-:Y:S01]  /*10c00*/  ISETP.NE.AND P4, PT, R79, RZ, PT ;  /* 0x000000ff4f00720c */ /* 0x000fe20003f85270 */
[----:B------:R-:W1:Y:S01]  /*10c10*/  SHFL.BFLY PT, R10, R3, 0x2, 0x1f ;  /* 0x0c401f00030a7f89 */ /* 0x000e6200000e0000 */
[----:B------:R-:W-:Y:S02]  /*10c20*/  ISETP.LT.OR P5, PT, R106, 0x79, P5 ;  /* 0x000000796a00780c */ /* 0x000fe40002fa1670 */
[----:B------:R-:W-:Y:S02]  /*10c30*/  ISETP.GT.AND P4, PT, R29, 0x31, !P4 ;  /* 0x000000311d00780c */ /* 0x000fe40006784270 */
[----:B------:R-:W-:-:S02]  /*10c40*/  FSEL R42, R42, -INF , !P5 ;  /* 0xff8000002a2a7808 */ /* 0x000fc40006800000 */
[----:B------:R-:W-:-:S04]  /*10c50*/  ISETP.LT.OR P4, PT, R106, 0x32, P4 ;  /* 0x000000326a00780c */ /* 0x000fc80002781670 */
[----:B------:R-:W-:Y:S02]  /*10c60*/  FSEL R74, R27, -INF , !P4 ;  /* 0xff8000001b4a7808 */ /* 0x000fe40006000000 */
[----:B------:R-:W-:-:S04]  /*10c70*/  ISETP.NE.AND P4, PT, R83, RZ, PT ;  /* 0x000000ff5300720c */ /* 0x000fc80003f85270 */
[----:B------:R-:W-:-:S04]  /*10c80*/  ISETP.GT.AND P4, PT, R29, 0x38, !P4 ;  /* 0x000000381d00780c */ /* 0x000fc80006784270 */
[----:B------:R-:W-:Y:S02]  /*10c90*/  ISETP.LT.OR P4, PT, R106, 0x39, P4 ;  /* 0x000000396a00780c */ /* 0x000fe40002781670 */
[----:B-1----:R-:W-:Y:S02]  /*10ca0*/  FMNMX.FTZ R10, R3, R10, !PT ;  /* 0x0000000a030a7209 */ /* 0x002fe40007810000 */
[----:B------:R-:W-:Y:S02]  /*10cb0*/  FSEL R30, R30, -INF , !P4 ;  /* 0xff8000001e1e7808 */ /* 0x000fe40006000000 */
[----:B------:R-:W-:Y:S01]  /*10cc0*/  ISETP.NE.AND P4, PT, R87, RZ, PT ;  /* 0x000000ff5700720c */ /* 0x000fe20003f85270 */
[----:B------:R-:W1:Y:S03]  /*10cd0*/  SHFL.BFLY PT, R11, R10, 0x1, 0x1f ;  /* 0x0c201f000a0b7f89 */ /* 0x000e6600000e0000 */
[----:B------:R-:W-:-:S04]  /*10ce0*/  ISETP.GT.AND P4, PT, R29, 0x39, !P4 ;  /* 0x000000391d00780c */ /* 0x000fc80006784270 */
        /* <DEDUP_REMOVED lines=8> */
[----:B------:R-:W-:-:S03]  /*10d70*/  FMUL.FTZ R9, R11, R59 ;  /* 0x0000003b0b097220 */ /* 0x000fc60000410000 */
        /* <DEDUP_REMOVED lines=58> */
[-CC-:B------:R-:W-:Y:S01]  /*11120*/  FFMA.FTZ R182, R134, R59.reuse, -R49.reuse ;  /* 0x0000003b86b67223 */ /* 0x180fe20000010831 */
[-CC-:B------:R-:W-:Y:S01]  /*11130*/  FFMA.FTZ R9, R132, R59.reuse, -R49.reuse ;  /* 0x0000003b84097223 */ /* 0x180fe20000010831 */
[----:B------:R-:W-:Y:S01]  /*11140*/  FSEL R47, R0, -INF , !P4 ;  /* 0xff800000002f7808 */ /* 0x000fe20006000000 */
[----:B------:R-:W-:Y:S01]  /*11150*/  MUFU.EX2 R180, R180 ;  /* 0x000000b400b47308 */ /* 0x000fe20000000800 */
[----:B------:R-:W-:Y:S01]  /*11160*/  ISETP.GT.AND P4, PT, R29, 0x79, !P6 ;  /* 0x000000791d00780c */ /* 0x000fe20007784270 */
[-CC-:B------:R-:W-:Y:S01]  /*11170*/  FFMA.FTZ R154, R28, R59.reuse, -R49.reuse ;  /* 0x0000003b1c9a7223 */ /* 0x180fe20000010831 */
[----:B------:R-:W-:Y:S01]  /*11180*/  FMNMX.FTZ R13, R47, R86, !PT ;  /* 0x000000562f0d7209 */ /* 0x000fe20007810000 */
[-CC-:B------:R-:W-:Y:S01]  /*11190*/  FFMA.FTZ R176, R130, R59.reuse, -R49.reuse ;  /* 0x0000003b82b07223 */ /* 0x180fe20000010831 */
[----:B------:R-:W-:Y:S01]  /*111a0*/  ISETP.LT.OR P4, PT, R106, 0x7a, P4 ;  /* 0x0000007a6a00780c */ /* 0x000fe20002781670 */
[--C-:B------:R-:W-:Y:S01]  /*111b0*/  FFMA.FTZ R128, R128, R59, -R49.reuse ;  /* 0x0000003b80807223 */ /* 0x100fe20000010831 */
[----:B------:R-:W-:Y:S01]  /*111c0*/  FMNMX.FTZ R13, R8, R13, !PT ;  /* 0x0000000d080d7209 */ /* 0x000fe20007810000 */
[----:B------:R-:W1:Y:S01]  /*111d0*/  MUFU.EX2 R3, R3 ;  /* 0x0000000300037308 */ /* 0x000e620000000800 */
[----:B------:R-:W-:Y:S01]  /*111e0*/  FSEL R0, R43, -INF , !P4 ;  /* 0xff8000002b007808 */ /* 0x000fe20006000000 */
[--C-:B------:R-:W-:Y:S01]  /*111f0*/  FFMA.FTZ R178, R126, R59, -R49.reuse ;  /* 0x0000003b7eb27223 */ /* 0x100fe20000010831 */
[----:B------:R-:W-:Y:S01]  /*11200*/  FMNMX.FTZ R13, R84, R13, !PT ;  /* 0x0000000d540d7209 */ /* 0x000fe20007810000 */
[-CC-:B------:R-:W-:Y:S01]  /*11210*/  FFMA.FTZ R124, R124, R59.reuse, -R49.reuse ;  /* 0x0000003b7c7c7223 */ /* 0x180fe20000010831 */
[-CC-:B------:R-:W-:Y:S01]  /*11220*/  FFMA.FTZ R172, R122, R59.reuse, -R49.reuse ;  /* 0x0000003b7aac7223 */ /* 0x180fe20000010831 */
[--C-:B------:R-:W-:Y:S01]  /*11230*/  FFMA.FTZ R120, R120, R59, -R49.reuse ;  /* 0x0000003b78787223 */ /* 0x100fe20000010831 */
[----:B------:R-:W-:Y:S01]  /*11240*/  FMNMX.FTZ R15, R68, R13, !PT ;  /* 0x0000000d440f7209 */ /* 0x000fe20007810000 */
[----:B------:R-:W2:Y:S01]  /*11250*/  MUFU.EX2 R182, R182 ;  /* 0x000000b600b67308 */ /* 0x000ea20000000800 */
[-CC-:B------:R-:W-:Y:S01]  /*11260*/  FFMA.FTZ R174, R118, R59.reuse, -R49.reuse ;  /* 0x0000003b76ae7223 */ /* 0x180fe20000010831 */
[--C-:B------:R-:W-:Y:S01]  /*11270*/  FFMA.FTZ R116, R116, R59, -R49.reuse ;  /* 0x0000003b74747223 */ /* 0x100fe20000010831 */
[----:B------:R-:W-:Y:S01]  /*11280*/  FMNMX.FTZ R15, R82, R15, !PT ;  /* 0x0000000f520f7209 */ /* 0x000fe20007810000 */
[-CC-:B------:R-:W-:Y:S01]  /*11290*/  FFMA.FTZ R168, R114, R59.reuse, -R49.reuse ;  /* 0x0000003b72a87223 */ /* 0x180fe20000010831 */
[-CC-:B------:R-:W-:Y:S01]  /*112a0*/  FFMA.FTZ R102, R102, R59.reuse, -R49.reuse ;  /* 0x0000003b66667223 */ /* 0x180fe20000010831 */
[--C-:B------:R-:W-:Y:S01]  /*112b0*/  FFMA.FTZ R170, R92, R59, -R49.reuse ;  /* 0x0000003b5caa7223 */ /* 0x100fe20000010831 */
[----:B------:R-:W-:Y:S01]  /*112c0*/  FMNMX.FTZ R15, R14, R15, !PT ;  /* 0x0000000f0e0f7209 */ /* 0x000fe20007810000 */
[----:B------:R-:W3:Y:S01]  /*112d0*/  MUFU.EX2 R9, R9 ;  /* 0x0000000900097308 */ /* 0x000ee20000000800 */
[-CC-:B------:R-:W-:Y:S01]  /*112e0*/  FFMA.FTZ R66, R66, R59.reuse, -R49.reuse ;  /* 0x0000003b42427223 */ /* 0x180fe20000010831 */
[--C-:B------:R-:W-:Y:S01]  /*112f0*/  FFMA.FTZ R164, R88, R59, -R49.reuse ;  /* 0x0000003b58a47223 */ /* 0x100fe20000010831 */
[----:B------:R-:W-:Y:S01]  /*11300*/  FMNMX.FTZ R15, R80, R15, !PT ;  /* 0x0000000f500f7209 */ /* 0x000fe20007810000 */
[-CC-:B------:R-:W-:Y:S01]  /*11310*/  FFMA.FTZ R29, R64, R59.reuse, -R49.reuse ;  /* 0x0000003b401d7223 */ /* 0x180fe20000010831 */
        /* <DEDUP_REMOVED lines=14> */
[----:B------:R-:W-:Y:S01]  /*11400*/  FMNMX.FTZ R21, R76, R21, !PT ;  /* 0x000000154c157209 */ /* 0x000fe20007810000 */
[----:B------:R-:W0:Y:S03]  /*11410*/  @P2 LDC R44, c[0x0][0x44c] ;  /* 0x00011300ff2c2b82 */ /* 0x000e260000000800 */
[----:B------:R-:W-:-:S03]  /*11420*/  FMNMX.FTZ R25, R26, R21, !PT ;  /* 0x000000151a197209 */ /* 0x000fc60007810000 */
[----:B------:R-:W4:Y:S01]  /*11430*/  MUFU.EX2 R13, R128 ;  /* 0x00000080000d7308 */ /* 0x000f220000000800 */
[----:B------:R-:W-:-:S04]  /*11440*/  FMNMX.FTZ R25, R74, R25, !PT ;  /* 0x000000194a197209 */ /* 0x000fc80007810000 */
[----:B------:R-:W-:-:S03]  /*11450*/  FMNMX.FTZ R25, R30, R25, !PT ;  /* 0x000000191e197209 */ /* 0x000fc60007810000 */
[----:B------:R-:W4:Y:S01]  /*11460*/  MUFU.EX2 R178, R178 ;  /* 0x000000b200b27308 */ /* 0x000f220000000800 */
[----:B------:R-:W-:-:S04]  /*11470*/  FMNMX.FTZ R25, R72, R25, !PT ;  /* 0x0000001948197209 */ /* 0x000fc80007810000 */
[----:B------:R-:W-:-:S03]  /*11480*/  FMNMX.FTZ R27, R70, R25, !PT ;  /* 0x00000019461b7209 */ /* 0x000fc60007810000 */
[----:B------:R-:W4:Y:S01]  /*11490*/  MUFU.EX2 R15, R124 ;  /* 0x0000007c000f7308 */ /* 0x000f220000000800 */
[----:B------:R-:W-:Y:S01]  /*114a0*/  FMNMX.FTZ R27, R12, R27, !PT ;  /* 0x0000001b0c1b7209 */ /* 0x000fe20007810000 */
[----:B0-----:R-:W-:-:S03]  /*114b0*/  @P2 IMAD.HI.U32 R44, R193, R44, RZ ;  /* 0x0000002cc12c2227 */ /* 0x001fc600078e00ff */
[----:B------:R-:W-:-:S03]  /*114c0*/  FMNMX.FTZ R27, R38, R27, !PT ;  /* 0x0000001b261b7209 */ /* 0x000fc60007810000 */
[----:B------:R-:W0:Y:S01]  /*114d0*/  MUFU.EX2 R172, R172 ;  /* 0x000000ac00ac7308 */ /* 0x000e220000000800 */
        /* <DEDUP_REMOVED lines=18> */
[----:B------:R-:W-:Y:S01]  /*11600*/  FMNMX.FTZ R10, R0, R33, !PT ;  /* 0x00000021000a7209 */ /* 0x000fe20007810000 */
[----:B------:R-:W-:-:S04]  /*11610*/  FFMA.FTZ R33, R58, R59, -R49 ;  /* 0x0000003b3a217223 */ /* 0x000fc80000010831 */
[----:B------:R-:W1:Y:S02]  /*11620*/  SHFL.BFLY PT, R39, R10, 0x2, 0x1f ;  /* 0x0c401f000a277f89 */ /* 0x000e6400000e0000 */
[----:B------:R-:W-:Y:S08]  /*11630*/  MUFU.EX2 R31, R66 ;  /* 0x00000042001f7308 */ /* 0x000ff00000000800 */
[----:B------:R-:W-:Y:S08]  /*11640*/  MUFU.EX2 R164, R164 ;  /* 0x000000a400a47308 */ /* 0x000ff00000000800 */
[----:B------:R-:W-:Y:S01]  /*11650*/  MUFU.EX2 R29, R29 ;  /* 0x0000001d001d7308 */ /* 0x000fe20000000800 */
[----:B-1----:R-:W-:Y:S01]  /*11660*/  FMNMX.FTZ R45, R10, R39, !PT ;  /* 0x000000270a2d7209 */ /* 0x002fe20007810000 */
[----:B------:R-:W-:-:S06]  /*11670*/  FFMA.FTZ R39, R48, R59, -R49 ;  /* 0x0000003b30277223 */ /* 0x000fcc0000010831 */
[----:B------:R-:W-:Y:S01]  /*11680*/  MUFU.EX2 R166, R166 ;  /* 0x000000a600a67308 */ /* 0x000fe20000000800 */
[----:B------:R-:W1:Y:S07]  /*11690*/  SHFL.BFLY PT, R10, R45, 0x1, 0x1f ;  /* 0x0c201f002d0a7f89 */ /* 0x000e6e00000e0000 */
[----:B------:R-:W-:Y:S08]  /*116a0*/  MUFU.EX2 R33, R33 ;  /* 0x0000002100217308 */ /* 0x000ff00000000800 */
[----:B------:R-:W-:Y:S08]  /*116b0*/  MUFU.EX2 R160, R160 ;  /* 0x000000a000a07308 */ /* 0x000ff00000000800 */
[----:B------:R-:W-:Y:S01]  /*116c0*/  MUFU.EX2 R35, R35 ;  /* 0x0000002300237308 */ /* 0x000fe20000000800 */
[----:B-1----:R-:W-:Y:S01]  /*116d0*/  FMNMX.FTZ R10, R45, R10, !PT ;  /* 0x0000000a2d0a7209 */ /* 0x002fe20007810000 */
[----:B------:R-:W-:-:S03]  /*116e0*/  FFMA.FTZ R45, R4, R59, -R49 ;  /* 0x0000003b042d7223 */ /* 0x000fc60000010831 */
[C---:B------:R-:W-:Y:S01]  /*116f0*/  FSETP.NEU.FTZ.AND P4, PT, R10.reuse, -INF , PT ;  /* 0xff8000000a00780b */ /* 0x040fe20003f9d000 */
[----:B------:R-:W-:Y:S02]  /*11700*/  FMUL.FTZ R28, R10, R59 ;  /* 0x0000003b0a1c7220 */ /* 0x000fe40000410000 */
[----:B------:R-:W-:Y:S03]  /*11710*/  MUFU.EX2 R162, R162 ;  /* 0x000000a200a27308 */ /* 0x000fe60000000800 */
[----:B------:R-:W-:-:S05]  /*11720*/  FSEL R49, R28, RZ, P4 ;  /* 0x000000ff1c317208 */ /* 0x000fca0002000000 */
[----:B------:R-:W-:Y:S01]  /*11730*/  MUFU.EX2 R37, R37 ;  /* 0x0000002500257308 */ /* 0x000fe20000000800 */
[-CC-:B------:R-:W-:Y:S01]  /*11740*/  FFMA.FTZ R181, R47, R59.reuse, -R49.reuse ;  /* 0x0000003b2fb57223 */ /* 0x180fe20000010831 */
[-C--:B------:R-:W-:Y:S01]  /*11750*/  FFMA.FTZ R4, R86, R59.reuse, -R49 ;  /* 0x0000003b56047223 */ /* 0x080fe20000010831 */
[----:B------:R-:W-:Y:S01]  /*11760*/  FADD.FTZ R47, R180, R3 ;  /* 0x00000003b42f7221 */ /* 0x000fe20000010000 */
[-CC-:B------:R-:W-:Y:S01]  /*11770*/  FFMA.FTZ R183, R8, R59.reuse, -R49.reuse ;  /* 0x0000003b08b77223 */ /* 0x180fe20000010831 */
[-CC-:B------:R-:W-:Y:S01]  /*11780*/  FFMA.FTZ R8, R84, R59.reuse, -R49.reuse ;  /* 0x0000003b54087223 */ /* 0x180fe20000010831 */
[-C--:B------:R-:W-:Y:S01]  /*11790*/  FFMA.FTZ R177, R68, R59.reuse, -R49 ;  /* 0x0000003b44b17223 */ /* 0x080fe20000010831 */
[----:B--2---:R-:W-:Y:S01]  /*117a0*/  FADD.FTZ R32, R182, R47 ;  /* 0x0000002fb6207221 */ /* 0x004fe20000010000 */
[----:B------:R-:W-:Y:S01]  /*117b0*/  MUFU.EX2 R181, R181 ;  /* 0x000000b500b57308 */ /* 0x000fe20000000800 */
[-CC-:B------:R-:W-:Y:S01]  /*117c0*/  FFMA.FTZ R28, R82, R59.reuse, -R49.reuse ;  /* 0x0000003b521c7223 */ /* 0x180fe20000010831 */
[-CC-:B------:R-:W-:Y:S01]  /*117d0*/  FFMA.FTZ R179, R14, R59.reuse, -R49.reuse ;  /* 0x0000003b0eb37223 */ /* 0x180fe20000010831 */
[----:B---3--:R-:W-:Y:S01]  /*117e0*/  FADD.FTZ R47, R9, R32 ;  /* 0x00000020092f7221 */ /* 0x008fe20000010000 */
[-CC-:B------:R-:W-:Y:S01]  /*117f0*/  FFMA.FTZ R14, R80, R59.reuse, -R49.reuse ;  /* 0x0000003b500e7223 */ /* 0x180fe20000010831 */
[-CC-:B------:R-:W-:Y:S01]  /*11800*/  FFMA.FTZ R173, R20, R59.reuse, -R49.reuse ;  /* 0x0000003b14ad7223 */ /* 0x180fe20000010831 */
[-C--:B------:R-:W-:Y:S01]  /*11810*/  FFMA.FTZ R20, R78, R59.reuse, -R49 ;  /* 0x0000003b4e147223 */ /* 0x080fe20000010831 */
[----:B----4-:R-:W-:Y:S01]  /*11820*/  FADD.FTZ R32, R176, R47 ;  /* 0x0000002fb0207221 */ /* 0x010fe20000010000 */
[----:B------:R-:W1:Y:S01]  /*11830*/  MUFU.EX2 R4, R4 ;  /* 0x0000000400047308 */ /* 0x000e620000000800 */
[-CC-:B------:R-:W-:Y:S01]  /*11840*/  FFMA.FTZ R175, R24, R59.reuse, -R49.reuse ;  /* 0x0000003b18af7223 */ /* 0x180fe20000010831 */
[-CC-:B------:R-:W-:Y:S01]  /*11850*/  FFMA.FTZ R24, R76, R59.reuse, -R49.reuse ;  /* 0x0000003b4c187223 */ /* 0x180fe20000010831 */
[----:B------:R-:W-:Y:S01]  /*11860*/  FADD.FTZ R47, R13, R32 ;  /* 0x000000200d2f7221 */ /* 0x000fe20000010000 */
[-CC-:B------:R-:W-:Y:S01]  /*11870*/  FFMA.FTZ R169, R26, R59.reuse, -R49.reuse ;  /* 0x0000003b1aa97223 */ /* 0x180fe20000010831 */
[-CC-:B------:R-:W-:Y:S01]  /*11880*/  FFMA.FTZ R26, R74, R59.reuse, -R49.reuse ;  /* 0x0000003b4a1a7223 */ /* 0x180fe20000010831 */
[-C--:B------:R-:W-:Y:S01]  /*11890*/  FFMA.FTZ R171, R30, R59.reuse, -R49 ;  /* 0x0000003b1eab7223 */ /* 0x080fe20000010831 */
[----:B------:R-:W-:Y:S01]  /*118a0*/  FADD.FTZ R36, R178, R47 ;  /* 0x0000002fb2247221 */ /* 0x000fe20000010000 */
[----:B------:R-:W2:Y:S01]  /*118b0*/  MUFU.EX2 R183, R183 ;  /* 0x000000b700b77308 */ /* 0x000ea20000000800 */
[-CC-:B------:R-:W-:Y:S01]  /*118c0*/  FFMA.FTZ R30, R72, R59.reuse, -R49.reuse ;  /* 0x0000003b481e7223 */ /* 0x180fe20000010831 */
[-CC-:B------:R-:W-:Y:S01]  /*118d0*/  FFMA.FTZ R165, R70, R59.reuse, -R49.reuse ;  /* 0x0000003b46a57223 */ /* 0x180fe20000010831 */
[----:B------:R-:W-:Y:S01]  /*118e0*/  FADD.FTZ R51, R15, R36 ;  /* 0x000000240f337221 */ /* 0x000fe20000010000 */
[-CC-:B------:R-:W-:Y:S01]  /*118f0*/  FFMA.FTZ R12, R12, R59.reuse, -R49.reuse ;  /* 0x0000003b0c0c7223 */ /* 0x180fe20000010831 */
[-CC-:B------:R-:W-:Y:S01]  /*11900*/  FFMA.FTZ R167, R38, R59.reuse, -R49.reuse ;  /* 0x0000003b26a77223 */ /* 0x180fe20000010831 */
[-C--:B------:R-:W-:Y:S01]  /*11910*/  FFMA.FTZ R34, R34, R59.reuse, -R49 ;  /* 0x0000003b22227223 */ /* 0x080fe20000010831 */
[----:B0-----:R-:W-:Y:S01]  /*11920*/  FADD.FTZ R36, R172, R51 ;  /* 0x00000033ac247221 */ /* 0x001fe20000010000 */
[----:B------:R-:W0:Y:S01]  /*11930*/  MUFU.EX2 R8, R8 ;  /* 0x0000000800087308 */ /* 0x000e220000000800 */
[----:B-1----:R-:W-:Y:S01]  /*11940*/  FADD.FTZ R32, R181, R4 ;  /* 0x00000004b5207221 */ /* 0x002fe20000010000 */
[-CC-:B------:R-:W-:Y:S01]  /*11950*/  FFMA.FTZ R40, R40, R59.reuse, -R49.reuse ;  /* 0x0000003b28287223 */ /* 0x180fe20000010831 */
[----:B------:R-:W-:Y:S01]  /*11960*/  FADD.FTZ R51, R21, R36 ;  /* 0x0000002415337221 */ /* 0x000fe20000010000 */
[-CC-:B------:R-:W-:Y:S01]  /*11970*/  FFMA.FTZ R90, R90, R59.reuse, -R49.reuse ;  /* 0x0000003b5a5a7223 */ /* 0x180fe20000010831 */
[----:B------:R-:W-:Y:S01]  /*11980*/  F2FP.BF16.F32.PACK_AB R180, R3, R180 ;  /* 0x000000b403b4723e */ /* 0x000fe200000010ff */
[-C--:B------:R-:W-:Y:S01]  /*11990*/  FFMA.FTZ R94, R94, R59.reuse, -R49 ;  /* 0x0000003b5e5e7223 */ /* 0x080fe20000010831 */
[----:B------:R-:W-:Y:S01]  /*119a0*/  FADD.FTZ R36, R174, R51 ;  /* 0x00000033ae247221 */ /* 0x000fe20000010000 */
[----:B------:R-:W1:Y:S01]  /*119b0*/  MUFU.EX2 R177, R177 ;  /* 0x000000b100b17308 */ /* 0x000e620000000800 */
[----:B--2---:R-:W-:Y:S01]  /*119c0*/  FADD.FTZ R47, R183, R32 ;  /* 0x00000020b72f7221 */ /* 0x004fe20000010000 */
[----:B------:R-:W-:Y:S01]  /*119d0*/  F2FP.BF16.F32.PACK_AB R182, R9, R182 ;  /* 0x000000b609b6723e */ /* 0x000fe200000010ff */
[----:B------:R-:W-:Y:S01]  /*119e0*/  FADD.FTZ R51, R25, R36 ;  /* 0x0000002419337221 */ /* 0x000fe20000010000 */
[-CC-:B------:R-:W-:Y:S01]  /*119f0*/  FFMA.FTZ R96, R96, R59.reuse, -R49.reuse ;  /* 0x0000003b60607223 */ /* 0x180fe20000010831 */
[-CC-:B------:R-:W-:Y:S01]  /*11a00*/  FFMA.FTZ R98, R98, R59.reuse, -R49.reuse ;  /* 0x0000003b62627223 */ /* 0x180fe20000010831 */
[-C--:B------:R-:W-:Y:S01]  /*11a10*/  FFMA.FTZ R100, R100, R59.reuse, -R49 ;  /* 0x0000003b64647223 */ /* 0x080fe20000010831 */
[----:B------:R-:W-:Y:S01]  /*11a20*/  FADD.FTZ R36, R168, R51 ;  /* 0x00000033a8247221 */ /* 0x000fe20000010000 */
[----:B------:R-:W2:Y:S01]  /*11a30*/  MUFU.EX2 R28, R28 ;  /* 0x0000001c001c7308 */ /* 0x000ea20000000800 */
[----:B0-----:R-:W-:Y:S01]  /*11a40*/  FADD.FTZ R32, R8, R47 ;  /* 0x0000002f08207221 */ /* 0x001fe20000010000 */
[-CC-:B------:R-:W-:Y:S01]  /*11a50*/  FFMA.FTZ R104, R104, R59.reuse, -R49.reuse ;  /* 0x0000003b68687223 */ /* 0x180fe20000010831 */
[----:B------:R-:W-:Y:S01]  /*11a60*/  FADD.FTZ R51, R27, R36 ;  /* 0x000000241b337221 */ /* 0x000fe20000010000 */
[-CC-:B------:R-:W-:Y:S01]  /*11a70*/  FFMA.FTZ R108, R108, R59.reuse, -R49.reuse ;  /* 0x0000003b6c6c7223 */ /* 0x180fe20000010831 */
[-CC-:B------:R-:W-:Y:S01]  /*11a80*/  FFMA.FTZ R110, R110, R59.reuse, -R49.reuse ;  /* 0x0000003b6e6e7223 */ /* 0x180fe20000010831 */
[-C--:B------:R-:W-:Y:S01]  /*11a90*/  FFMA.FTZ R112, R112, R59.reuse, -R49 ;  /* 0x0000003b70707223 */ /* 0x080fe20000010831 */
[----:B------:R-:W-:Y:S01]  /*11aa0*/  FADD.FTZ R36, R170, R51 ;  /* 0x00000033aa247221 */ /* 0x000fe20000010000 */
[----:B------:R-:W0:Y:S01]  /*11ab0*/  MUFU.EX2 R179, R179 ;  /* 0x000000b300b37308 */ /* 0x000e220000000800 */
[----:B-1----:R-:W-:Y:S01]  /*11ac0*/  FADD.FTZ R47, R177, R32 ;  /* 0x00000020b12f7221 */ /* 0x002fe20000010000 */
[-CC-:B------:R-:W-:Y:S01]  /*11ad0*/  FFMA.FTZ R42, R42, R59.reuse, -R49.reuse ;  /* 0x0000003b2a2a7223 */ /* 0x180fe20000010831 */
[----:B------:R-:W-:Y:S01]  /*11ae0*/  FADD.FTZ R51, R31, R36 ;  /* 0x000000241f337221 */ /* 0x000fe20000010000 */
[----:B------:R-:W-:Y:S01]  /*11af0*/  FFMA.FTZ R0, R0, R59, -R49 ;  /* 0x0000003b00007223 */ /* 0x000fe20000010831 */
[----:B------:R-:W-:Y:S01]  /*11b00*/  F2FP.BF16.F32.PACK_AB R181, R4, R181 ;  /* 0x000000b504b5723e */ /* 0x000fe200000010ff */
[----:B------:R-:W-:-:S02]  /*11b10*/  IMAD.MOV.U32 R38, RZ, RZ, R193 ;  /* 0x000000ffff267224 */ /* 0x000fc400078e00c1 */
[----:B------:R-:W-:Y:S01]  /*11b20*/  FADD.FTZ R36, R164, R51 ;  /* 0x00000033a4247221 */ /* 0x000fe20000010000 */
[----:B------:R-:W1:Y:S01]  /*11b30*/  MUFU.EX2 R14, R14 ;  /* 0x0000000e000e7308 */ /* 0x000e620000000800 */
[----:B--2---:R-:W-:Y:S01]  /*11b40*/  FADD.FTZ R32, R28, R47 ;  /* 0x0000002f1c207221 */ /* 0x004fe20000010000 */
[----:B------:R-:W-:Y:S01]  /*11b50*/  @P2 SHF.R.U32.HI R38, RZ, R53, R44 ;  /* 0x00000035ff262219 */ /* 0x000fe2000001162c */
[----:B------:R-:W-:Y:S01]  /*11b60*/  FADD.FTZ R51, R29, R36 ;  /* 0x000000241d337221 */ /* 0x000fe20000010000 */
[----:B------:R-:W-:Y:S02]  /*11b70*/  F2FP.BF16.F32.PACK_AB R176, R13, R176 ;  /* 0x000000b00db0723e */ /* 0x000fe400000010ff */
[----:B------:R-:W-:Y:S01]  /*11b80*/  F2FP.BF16.F32.PACK_AB R178, R15, R178 ;  /* 0x000000b20fb2723e */ /* 0x000fe200000010ff */
[----:B------:R-:W-:Y:S01]  /*11b90*/  FADD.FTZ R36, R166, R51 ;  /* 0x00000033a6247221 */ /* 0x000fe20000010000 */
[----:B------:R-:W2:Y:S01]  /*11ba0*/  MUFU.EX2 R173, R173 ;  /* 0x000000ad00ad7308 */ /* 0x000ea20000000800 */
[----:B0-----:R-:W-:Y:S01]  /*11bb0*/  FADD.FTZ R47, R179, R32 ;  /* 0x00000020b32f7221 */ /* 0x001fe20000010000 */
[----:B------:R-:W-:-:S02]  /*11bc0*/  IMAD.IADD R127, R127, 0x1, R38 ;  /* 0x000000017f7f7824 */ /* 0x000fc400078e0226 */
[----:B------:R-:W-:Y:S01]  /*11bd0*/  FADD.FTZ R51, R33, R36 ;  /* 0x0000002421337221 */ /* 0x000fe20000010000 */
[----:B------:R-:W-:Y:S02]  /*11be0*/  F2FP.BF16.F32.PACK_AB R172, R21, R172 ;  /* 0x000000ac15ac723e */ /* 0x000fe400000010ff */
[----:B------:R-:W-:Y:S01]  /*11bf0*/  F2FP.BF16.F32.PACK_AB R174, R25, R174 ;  /* 0x000000ae19ae723e */ /* 0x000fe200000010ff */
[----:B------:R-:W-:Y:S01]  /*11c00*/  FADD.FTZ R36, R160, R51 ;  /* 0x00000033a0247221 */ /* 0x000fe20000010000 */
[----:B------:R-:W0:Y:S01]  /*11c10*/  MUFU.EX2 R20, R20 ;  /* 0x0000001400147308 */ /* 0x000e220000000800 */
[----:B-1----:R-:W-:Y:S01]  /*11c20*/  FADD.FTZ R32, R14, R47 ;  /* 0x0000002f0e207221 */ /* 0x002fe20000010000 */
[----:B------:R-:W-:Y:S01]  /*11c30*/  F2FP.BF16.F32.PACK_AB R168, R27, R168 ;  /* 0x000000a81ba8723e */ /* 0x000fe200000010ff */
[----:B------:R-:W-:Y:S01]  /*11c40*/  IMAD.IADD R6, R127, 0x1, R6 ;  /* 0x000000017f067824 */ /* 0x000fe200078e0206 */
[----:B------:R-:W-:Y:S02]  /*11c50*/  F2FP.BF16.F32.PACK_AB R170, R31, R170 ;  /* 0x000000aa1faa723e */ /* 0x000fe400000010ff */
[----:B------:R-:W-:-:S02]  /*11c60*/  F2FP.BF16.F32.PACK_AB R164, R29, R164 ;  /* 0x000000a41da4723e */ /* 0x000fc400000010ff */
[----:B------:R-:W1:Y:S01]  /*11c70*/  MUFU.EX2 R175, R175 ;  /* 0x000000af00af7308 */ /* 0x000e620000000800 */
[----:B--2---:R-:W-:Y:S01]  /*11c80*/  FADD.FTZ R47, R173, R32 ;  /* 0x00000020ad2f7221 */ /* 0x004fe20000010000 */
[----:B------:R-:W-:Y:S02]  /*11c90*/  F2FP.BF16.F32.PACK_AB R166, R33, R166 ;  /* 0x000000a621a6723e */ /* 0x000fe400000010ff */
[----:B------:R-:W-:Y:S02]  /*11ca0*/  F2FP.BF16.F32.PACK_AB R160, R35, R160 ;  /* 0x000000a023a0723e */ /* 0x000fe400000010ff */
[----:B------:R-:W-:Y:S02]  /*11cb0*/  F2FP.BF16.F32.PACK_AB R183, R8, R183 ;  /* 0x000000b708b7723e */ /* 0x000fe400000010ff */
[----:B------:R-:W2:Y:S01]  /*11cc0*/  MUFU.EX2 R24, R24 ;  /* 0x0000001800187308 */ /* 0x000ea20000000800 */
[----:B0-----:R-:W-:Y:S01]  /*11cd0*/  FADD.FTZ R32, R20, R47 ;  /* 0x0000002f14207221 */ /* 0x001fe20000010000 */
[----:B------:R-:W-:-:S02]  /*11ce0*/  F2FP.BF16.F32.PACK_AB R177, R28, R177 ;  /* 0x000000b11cb1723e */ /* 0x000fc400000010ff */
[----:B------:R-:W-:Y:S02]  /*11cf0*/  F2FP.BF16.F32.PACK_AB R179, R14, R179 ;  /* 0x000000b30eb3723e */ /* 0x000fe400000010ff */
[----:B------:R-:W-:Y:S02]  /*11d00*/  F2FP.BF16.F32.PACK_AB R173, R20, R173 ;  /* 0x000000ad14ad723e */ /* 0x000fe400000010ff */
        /* <DEDUP_REMOVED lines=14> */
[----:B------:R-:W-:Y:S01]  /*11df0*/  FADD.FTZ R47, R35, R36 ;  /* 0x00000024232f7221 */ /* 0x000fe20000010000 */
[----:B------:R-:W-:-:S03]  /*11e00*/  F2FP.BF16.F32.PACK_AB R171, R30, R171 ;  /* 0x000000ab1eab723e */ /* 0x000fc600000010ff */
[----:B------:R-:W-:Y:S01]  /*11e10*/  FADD.FTZ R36, R162, R47 ;  /* 0x0000002fa2247221 */ /* 0x000fe20000010000 */
[----:B------:R-:W-:Y:S01]  /*11e20*/  F2FP.BF16.F32.PACK_AB R162, R37, R162 ;  /* 0x000000a225a2723e */ /* 0x000fe200000010ff */
[----:B------:R-:W0:Y:S01]  /*11e30*/  MUFU.EX2 R167, R167 ;  /* 0x000000a700a77308 */ /* 0x000e220000000800 */
[----:B-1----:R-:W-:Y:S01]  /*11e40*/  FADD.FTZ R3, R165, R32 ;  /* 0x00000020a5037221 */ /* 0x002fe20000010000 */
[----:B------:R-:W-:-:S06]  /*11e50*/  FADD.FTZ R9, R37, R36 ;  /* 0x0000002425097221 */ /* 0x000fcc0000010000 */
        /* <DEDUP_REMOVED lines=47> */
[----:B------:R1:W2:Y:S01]  /*12150*/  MUFU.EX2 R155, R0 ;  /* 0x00000000009b7308 */ /* 0x0002a20000000800 */
[C---:B0-----:R-:W-:Y:S01]  /*12160*/  FADD.FTZ R9, R153.reuse, R4 ;  /* 0x0000000499097221 */ /* 0x041fe20000010000 */
[----:B------:R-:W-:Y:S01]  /*12170*/  F2FP.BF16.F32.PACK_AB R153, R153, R110 ;  /* 0x0000006e9999723e */ /* 0x000fe200000010ff */
[----:B------:R-:W-:-:S05]  /*12180*/  VIADD R4, R129, 0xfffffffe ;  /* 0xfffffffe81047836 */ /* 0x000fca0000000000 */
[----:B------:R-:W0:Y:S01]  /*12190*/  MUFU.EX2 R45, R45 ;  /* 0x0000002d002d7308 */ /* 0x000e220000000800 */
[----:B-1----:R-:W-:-:S04]  /*121a0*/  FADD.FTZ R0, R42, R9 ;  /* 0x000000092a007221 */ /* 0x002fc80000010000 */
[C---:B--2---:R-:W-:Y:S01]  /*121b0*/  FADD.FTZ R0, R155.reuse, R0 ;  /* 0x000000009b007221 */ /* 0x044fe20000010000 */
[----:B------:R-:W-:Y:S01]  /*121c0*/  F2FP.BF16.F32.PACK_AB R155, R155, R42 ;  /* 0x0000002a9b9b723e */ /* 0x000fe200000010ff */
[C---:B0-----:R-:W-:Y:S01]  /*121d0*/  FADD.FTZ R3, R45.reuse, R36 ;  /* 0x000000242d037221 */ /* 0x041fe20000010000 */
[----:B------:R-:W-:Y:S01]  /*121e0*/  F2FP.BF16.F32.PACK_AB R154, R45, R154 ;  /* 0x0000009a2d9a723e */ /* 0x000fe200000010ff */
        /* <DEDUP_REMOVED lines=12> */
.L_x_1844:
[----:B------:R-:W-:-:S13]  /*122b0*/  ISETP.NE.AND P4, PT, R7, 0x1, PT ;  /* 0x000000010700780c */ /* 0x000fda0003f85270 */
[----:B------:R-:W0:Y:S02]  /*122c0*/  @P4 LDC.64 R12, c[0x0][0x9e8] ;  /* 0x00027a00ff0c4b82 */ /* 0x000e240000000a00 */
[----:B0-----:R-:W-:-:S05]  /*122d0*/  @P4 IMAD.HI.U32 R12, R8, R12, RZ ;  /* 0x0000000c080c4227 */ /* 0x001fca00078e00ff */
[----:B------:R-:W-:-:S07]  /*122e0*/  @P4 SHF.R.U32.HI R8, RZ, R13, R12 ;  /* 0x0000000dff084219 */ /* 0x000fce000001160c */
.L_x_1845:
[----:B------:R-:W-:Y:S05]  /*122f0*/  BSYNC B0 ;  /* 0x0000000000007941 */ /* 0x000fea0003800000 */
.L_x_1843:
[----:B------:R-:W-:-:S05]  /*12300*/  IMAD R7, R8, R7, R7 ;  /* 0x0000000708077224 */ /* 0x000fca00078e0207 */
[----:B------:R-:W-:-:S07]  /*12310*/  VIMNMX R6, R6, R7, PT ;  /* 0x0000000706067248 */ /* 0x000fce0003fe0100 */
.L_x_1842:
[----:B------:R-:W-:Y:S01]  /*12320*/  SHF.R.S32.HI R7, RZ, 0x1f, R6 ;  /* 0x0000001fff077819 */ /* 0x000fe20000011406 */
[----:B------:R-:W-:Y:S01]  /*12330*/  ULDC UR4, c[0x0][0x9e4] ;  /* 0x0002790000047ab9 */ /* 0x000fe20000000800 */
[----:B------:R-:W-:Y:S01]  /*12340*/  ULDC UR5, c[0x0][0x9e4] ;  /* 0x0002790000057ab9 */ /* 0x000fe20000000800 */
[----:B------:R-:W-:Y:S01]  /*12350*/  ULDC UR7, c[0x0][0x9d8] ;  /* 0x0002760000077ab9 */ /* 0x000fe20000000800 */
[----:B------:R-:W-:Y:S01]  /*12360*/  LEA.HI R7, R7, R6, RZ, 0x7 ;  /* 0x0000000607077211 */ /* 0x000fe200078f38ff */
[----:B------:R-:W-:Y:S01]  /*12370*/  ULDC UR49, c[0x0][0x9d8] ;  /* 0x0002760000317ab9 */ /* 0x000fe20000000800 */
[----:B------:R-:W-:Y:S01]  /*12380*/  ULDC UR37, c[0x0][0x9d8] ;  /* 0x0002760000257ab9 */ /* 0x000fe20000000800 */
[----:B------:R-:W-:Y:S01]  /*12390*/  ULDC UR48, c[0x0][0x9e0] ;  /* 0x0002780000307ab9 */ /* 0x000fe20000000800 */
[----:B------:R-:W-:Y:S01]  /*123a0*/  SHF.R.S32.HI R7, RZ, 0x7, R7 ;  /* 0x00000007ff077819 */ /* 0x000fe20000011407 */
[----:B------:R-:W-:Y:S01]  /*123b0*/  ULDC UR6, c[0x0][0x9e0] ;  /* 0x0002780000067ab9 */ /* 0x000fe20000000800 */
[----:B------:R-:W-:-:S02]  /*123c0*/  CS2R R150, SRZ ;  /* 0x0000000000967805 */ /* 0x000fc4000001ff00 */
[----:B------:R-:W-:Y:S02]  /*123d0*/  CS2R R148, SRZ ;  /* 0x0000000000947805 */ /* 0x000fe4000001ff00 */
[----:B------:R-:W-:Y:S02]  /*123e0*/  VIMNMX R12, R196, R7, !PT ;  /* 0x00000007c40c7248 */ /* 0x000fe40007fe0100 */
[----:B------:R-:W-:Y:S02]  /*123f0*/  CS2R R146, SRZ ;  /* 0x0000000000927805 */ /* 0x000fe4000001ff00 */
[----:B------:R-:W-:Y:S02]  /*12400*/  CS2R R144, SRZ ;  /* 0x0000000000907805 */ /* 0x000fe4000001ff00 */
[----:B------:R-:W-:Y:S02]  /*12410*/  CS2R R142, SRZ ;  /* 0x00000000008e7805 */ /* 0x000fe4000001ff00 */
[----:B------:R-:W-:-:S02]  /*12420*/  ISETP.GE.AND P4, PT, R4, R12, PT ;  /* 0x0000000c0400720c */ /* 0x000fc40003f86270 */
        /* <DEDUP_REMOVED lines=13> */
[----:B-----5:R-:W-:Y:S02]  /*12500*/  CS2R R114, SRZ ;  /* 0x0000000000727805 */ /* 0x020fe4000001ff00 */
        /* <DEDUP_REMOVED lines=12> */
[----:B------:R-:W-:Y:S01]  /*125d0*/  CS2R R88, SRZ ;  /* 0x0000000000587805 */ /* 0x000fe2000001ff00 */
[----:B------:R-:W-:Y:S06]  /*125e0*/  @!P4 BRA `(.L_x_1846) ;  /* 0x0000003800a0c947 */ /* 0x000fec0003800000 */
[----:B------:R-:W-:-:S07]  /*125f0*/  IMAD.MOV.U32 R151, RZ, RZ, RZ ;  /* 0x000000ffff977224 */ /* 0x000fce00078e00ff */
.L_x_1864:
[----:B------:R-:W-:Y:S01]  /*12600*/  VIADD R13, R22, 0x1 ;  /* 0x00000001160d7836 */ /* 0x000fe20000000000 */
[----:B------:R-:W-:Y:S05]  /*12610*/  YIELD ;  /* 0x0000000000007946 */ /* 0x000fea0003800000 */
[----:B------:R-:W-:-:S04]  /*12620*/  ISETP.NE.AND P4, PT, R13, 0x2, PT ;  /* 0x000000020d00780c */ /* 0x000fc80003f85270 */
[----:B------:R-:W-:Y:S02]  /*12630*/  SEL R7, RZ, 0x1, P4 ;  /* 0x00000001ff077807 */ /* 0x000fe40002000000 */
[----:B------:R-:W-:Y:S02]  /*12640*/  SEL R13, R13, RZ, P4 ;  /* 0x000000ff0d0d7207 */ /* 0x000fe40002000000 */
[----:B------:R-:W-:Y:S02]  /*12650*/  ISETP.NE.AND P4, PT, R194, RZ, PT ;  /* 0x000000ffc200720c */ /* 0x000fe40003f85270 */
[----:B------:R-:W-:-:S11]  /*12660*/  LOP3.LUT R14, R186, R7, RZ, 0x3c, !PT ;  /* 0x00000007ba0e7212 */ /* 0x000fd600078e3cff */
[----:B------:R-:W-:Y:S05]  /*12670*/  @P4 BRA `(.L_x_1847) ;  /* 0x0000000000304947 */ /* 0x000fea0003800000 */
[----:B------:R-:W-:Y:S05]  /*12680*/  @!P0 BRA `(.L_x_1848) ;  /* 0x0000000000048947 */ /* 0x000fea0003800000 */
[----:B------:R-:W-:Y:S01]  /*12690*/  BPT.TRAP 0x1 ;  /* 0x000000040000795c */ /* 0x000fe20000300000 */
.L_x_1848:
[----:B------:R-:W-:Y:S01]  /*126a0*/  IMAD R7, R13, 0x8, R2 ;  /* 0x000000080d077824 */ /* 0x000fe200078e0202 */
[----:B------:R-:W-:-:S04]  /*126b0*/  SHF.L.U32 R6, R14, 0x1f, RZ ;  /* 0x0000001f0e067819 */ /* 0x000fc800000006ff */
[----:B------:R0:W1:Y:S01]  /*126c0*/  SYNCS.PHASECHK.TRANS64.TRYWAIT P5, [R7+URZ+0x28830], R6 ;  /* 0x02883006070075a7 */ /* 0x00006200080a017f */
[----:B------:R-:W-:Y:S05]  /*126d0*/  @!P0 BRA `(.L_x_1849) ;  /* 0x0000000000048947 */ /* 0x000fea0003800000 */
[----:B------:R-:W-:Y:S01]  /*126e0*/  BPT.TRAP 0x1 ;  /* 0x000000040000795c */ /* 0x000fe20000300000 */
.L_x_1849:
[----:B------:R-:W-:Y:S04]  /*126f0*/  BSSY B0, `(.L_x_1847) ;  /* 0x0000004000007945 */ /* 0x000fe80003800000 */
[----:B-1----:R-:W-:Y:S05]  /*12700*/  @P5 BRA `(.L_x_1850) ;  /* 0x0000000000085947 */ /* 0x002fea0003800000 */
[----:B------:R-:W1:Y:S02]  /*12710*/  SYNCS.PHASECHK.TRANS64.TRYWAIT P5, [R7+URZ+0x28830], R6 ;  /* 0x02883006070075a7 */ /* 0x000e6400080a017f */
[----:B-1----:R-:W-:Y:S05]  /*12720*/  @!P5 BRA `(.L_x_1851) ;  /* 0x0000015800fcd947 */ /* 0x002fea0003800000 */
.L_x_1850:
[----:B------:R-:W-:Y:S05]  /*12730*/  BSYNC B0 ;  /* 0x0000000000007941 */ /* 0x000fea0003800000 */
.L_x_1847:
[----:B------:R-:W2:Y:S01]  /*12740*/  S2R R8, SR_TID.X ;  /* 0x0000000000087919 */ /* 0x000ea20000002100 */
[----:B01----:R-:W-:Y:S01]  /*12750*/  IMAD.MOV.U32 R7, RZ, RZ, 0x40000040 ;  /* 0x40000040ff077424 */ /* 0x003fe200078e00ff */
[----:B------:R-:W-:Y:S05]  /*12760*/  WARPSYNC.ALL ;  /* 0x0000000000007948 */ /* 0x000fea0003800000 */
[----:B------:R-:W-:Y:S01]  /*12770*/  R2UR UR47, R7 ;  /* 0x00000000072f72ca */ /* 0x000fe200000e0000 */
[----:B------:R-:W-:Y:S02]  /*12780*/  IMAD R6, R13, 0x800, R5 ;  /* 0x000008000d067824 */ /* 0x000fe400078e0205 */
[----:B------:R-:W-:-:S03]  /*12790*/  IMAD.MOV.U32 R9, RZ, RZ, 0x40000040 ;  /* 0x40000040ff097424 */ /* 0x000fc600078e00ff */
[----:B------:R-:W-:Y:S02]  /*127a0*/  R2UR UR46, R6 ;  /* 0x00000000062e72ca */ /* 0x000fe400000e0000 */
[----:B------:R-:W-:Y:S01]  /*127b0*/  R2UR UR11, R9 ;  /* 0x00000000090b72ca */ /* 0x000fe200000e0000 */
[----:B------:R-:W-:-:S05]  /*127c0*/  IMAD.MOV.U32 R9, RZ, RZ, 0x40000040 ;  /* 0x40000040ff097424 */ /* 0x000fca00078e00ff */
[----:B------:R-:W-:Y:S01]  /*127d0*/  R2UR UR15, R9 ;  /* 0x00000000090f72ca */ /* 0x000fe200000e0000 */
[----:B------:R-:W-:-:S05]  /*127e0*/  IMAD.MOV.U32 R9, RZ, RZ, 0x40000040 ;  /* 0x40000040ff097424 */ /* 0x000fca00078e00ff */
[----:B------:R-:W-:Y:S01]  /*127f0*/  R2UR UR19, R9 ;  /* 0x00000000091372ca */ /* 0x000fe200000e0000 */
[----:B------:R-:W-:Y:S01]  /*12800*/  IMAD.MOV.U32 R9, RZ, RZ, 0x40000040 ;  /* 0x40000040ff097424 */ /* 0x000fe200078e00ff */
[----:B--2---:R-:W-:-:S04]  /*12810*/  SHF.R.U32.HI R8, RZ, 0x7, R8 ;  /* 0x00000007ff087819 */ /* 0x004fc80000011608 */
[----:B------:R-:W-:Y:S01]  /*12820*/  R2UR UR23, R9 ;  /* 0x00000000091772ca */ /* 0x000fe200000e0000 */
[----:B------:R-:W-:Y:S02]  /*12830*/  IMAD.MOV.U32 R9, RZ, RZ, 0x40000040 ;  /* 0x40000040ff097424 */ /* 0x000fe400078e00ff */
[----:B------:R-:W-:Y:S02]  /*12840*/  VIADD R7, R8, 0x8 ;  /* 0x0000000808077836 */ /* 0x000fe40000000000 */
[----:B------:R-:W-:Y:S01]  /*12850*/  VIADD R8, R6, 0x2 ;  /* 0x0000000206087836 */ /* 0x000fe20000000000 */
[----:B------:R-:W-:Y:S01]  /*12860*/  R2UR UR27, R9 ;  /* 0x00000000091b72ca */ /* 0x000fe200000e0000 */
[----:B------:R-:W-:Y:S01]  /*12870*/  IMAD.MOV.U32 R9, RZ, RZ, 0x40000040 ;  /* 0x40000040ff097424 */ /* 0x000fe200078e00ff */
[----:B------:R0:W-:Y:S02]  /*12880*/  BAR.SYNC.DEFER_BLOCKING R7, 0x100 ;  /* 0x000400070000751d */ /* 0x0001e40000010000 */
[----:B------:R-:W-:Y:S01]  /*12890*/  R2UR UR10, R8 ;  /* 0x00000000080a72ca */ /* 0x000fe200000e0000 */
[----:B------:R-:W-:Y:S01]  /*128a0*/  VIADD R8, R6, 0x4 ;  /* 0x0000000406087836 */ /* 0x000fe20000000000 */
[----:B------:R-:W-:-:S04]  /*128b0*/  R2UR UR31, R9 ;  /* 0x00000000091f72ca */ /* 0x000fc800000e0000 */
[----:B------:R-:W-:Y:S01]  /*128c0*/  R2UR UR14, R8 ;  /* 0x00000000080e72ca */ /* 0x000fe200000e0000 */
[----:B------:R-:W-:Y:S02]  /*128d0*/  VIADD R8, R6, 0x6 ;  /* 0x0000000606087836 */ /* 0x000fe40000000000 */
[----:B0-----:R-:W-:-:S03]  /*128e0*/  IMAD.MOV.U32 R7, RZ, RZ, 0x40000040 ;  /* 0x40000040ff077424 */ /* 0x001fc600078e00ff */
[----:B------:R-:W-:Y:S01]  /*128f0*/  R2UR UR18, R8 ;  /* 0x00000000081272ca */ /* 0x000fe200000e0000 */
[----:B------:R-:W-:Y:S01]  /*12900*/  VIADD R8, R6, 0x400 ;  /* 0x0000040006087836 */ /* 0x000fe20000000000 */
[----:B------:R-:W-:-:S04]  /*12910*/  R2UR UR35, R7 ;  /* 0x00000000072372ca */ /* 0x000fc800000e0000 */
[----:B------:R-:W-:Y:S01]  /*12920*/  R2UR UR22, R8 ;  /* 0x00000000081672ca */ /* 0x000fe200000e0000 */
[----:B------:R-:W-:Y:S01]  /*12930*/  VIADD R8, R6, 0x402 ;  /* 0x0000040206087836 */ /* 0x000fe20000000000 */
[----:B------:R-:W-:-:S04]  /*12940*/  WARPGROUP.ARRIVE ;  /* 0x00000000000079c5 */ /* 0x000fc80000000000 */
[----:B------:R-:W-:Y:S01]  /*12950*/  R2UR UR26, R8 ;  /* 0x00000000081a72ca */ /* 0x000fe200000e0000 */
[C---:B------:R-:W-:Y:S02]  /*12960*/  VIADD R8, R6.reuse, 0x404 ;  /* 0x0000040406087836 */ /* 0x040fe40000000000 */
[----:B------:R-:W-:Y:S01]  /*12970*/  VIADD R6, R6, 0x406 ;  /* 0x0000040606067836 */ /* 0x000fe20000000000 */
[----:B------:R-:W-:Y:S02]  /*12980*/  HGMMA.64x128x16.F32.BF16 R24, gdesc[UR44], RZ, !UPT, gsb0 ;  /* 0x01e000002c1879f0 */ /* 0x000fe4000c0018ff */
[----:B------:R-:W-:Y:S02]  /*12990*/  R2UR UR30, R8 ;  /* 0x00000000081e72ca */ /* 0x000fe400000e0000 */
[----:B------:R-:W-:Y:S01]  /*129a0*/  R2UR UR34, R6 ;  /* 0x00000000062272ca */ /* 0x000fe200000e0000 */
        /* <DEDUP_REMOVED lines=22> */
[----:B------:R-:W-:Y:S05]  /*12b10*/  @P4 BRA `(.L_x_1852) ;  /* 0x0000000000284947 */ /* 0x000fea0003800000 */
[----:B------:R-:W-:Y:S05]  /*12b20*/  @!P0 BRA `(.L_x_1853) ;  /* 0x0000000000048947 */ /* 0x000fea0003800000 */
[----:B------:R-:W-:Y:S01]  /*12b30*/  BPT.TRAP 0x1 ;  /* 0x000000040000795c */ /* 0x000fe20000300000 */
.L_x_1853:
[----:B------:R-:W-:Y:S01]  /*12b40*/  SHF.L.U32 R6, R186, 0x1f, RZ ;  /* 0x0000001fba067819 */ /* 0x000fe200000006ff */
[----:B------:R-:W-:-:S04]  /*12b50*/  IMAD R7, R22, 0x8, R2 ;  /* 0x0000000816077824 */ /* 0x000fc800078e0202 */
[----:B------:R0:W1:Y:S01]  /*12b60*/  SYNCS.PHASECHK.TRANS64.TRYWAIT P4, [R7+URZ+0x28850], R6 ;  /* 0x02885006070075a7 */ /* 0x000062000808017f */
[----:B------:R-:W-:Y:S05]  /*12b70*/  @!P0 BRA `(.L_x_1854) ;  /* 0x0000000000048947 */ /* 0x000fea0003800000 */
[----:B------:R-:W-:Y:S01]  /*12b80*/  BPT.TRAP 0x1 ;  /* 0x000000040000795c */ /* 0x000fe20000300000 */
.L_x_1854:
[----:B-1----:R-:W-:Y:S05]  /*12b90*/  @P4 BRA `(.L_x_1852) ;  /* 0x0000000000084947 */ /* 0x002fea0003800000 */
[----:B------:R-:W1:Y:S02]  /*12ba0*/  SYNCS.PHASECHK.TRANS64.TRYWAIT P4, [R7+URZ+0x28850], R6 ;  /* 0x02885006070075a7 */ /* 0x000e64000808017f */
[----:B-1----:R-:W-:Y:S05]  /*12bb0*/  @!P4 BRA `(.L_x_1855) ;  /* 0x0000015400ecc947 */ /* 0x002fea0003800000 */
.L_x_1852:
[----:B01----:R-:W-:Y:S01]  /*12bc0*/  VIADD R6, R2, 0x400 ;  /* 0x0000040002067836 */ /* 0x003fe20000000000 */
[----:B------:R-:W-:Y:S05]  /*12bd0*/  WARPSYNC.ALL ;  /* 0x0000000000007948 */ /* 0x000fea0003800000 */
[----:B------:R-:W-:Y:S01]  /*12be0*/  SHF.R.U32.HI R6, RZ, 0x4, R6 ;  /* 0x00000004ff067819 */ /* 0x000fe20000011606 */
[----:B------:R-:W-:Y:S01]  /*12bf0*/  WARPGROUP.ARRIVE ;  /* 0x00000000000079c5 */ /* 0x000fe20000000000 */
[----:B------:R-:W-:Y:S02]  /*12c00*/  IMAD.MOV.U32 R9, RZ, RZ, 0x40000040 ;  /* 0x40000040ff097424 */ /* 0x000fe400078e00ff */
[----:B------:R-:W-:Y:S01]  /*12c10*/  FMUL.FTZ R20, R27, UR49 ;  /* 0x000000311b147c20 */ /* 0x000fe20008410000 */
[----:B------:R-:W-:Y:S01]  /*12c20*/  LOP3.LUT R6, R6, 0x3fff, RZ, 0xc0, !PT ;  /* 0x00003fff06067812 */ /* 0x000fe200078ec0ff */
[----:B------:R-:W-:Y:S01]  /*12c30*/  FMUL.FTZ R27, R28, UR49 ;  /* 0x000000311c1b7c20 */ /* 0x000fe20008410000 */
[----:B------:R-:W-:Y:S01]  /*12c40*/  FMUL.FTZ R28, R29, UR49 ;  /* 0x000000311d1c7c20 */ /* 0x000fe20008410000 */
[----:B------:R-:W-:Y:S01]  /*12c50*/  FMUL.FTZ R29, R34, UR49 ;  /* 0x00000031221d7c20 */ /* 0x000fe20008410000 */
[----:B------:R-:W-:Y:S01]  /*12c60*/  LOP3.LUT R7, R6, 0x4000000, RZ, 0xfc, !PT ;  /* 0x0400000006077812 */ /* 0x000fe200078efcff */
[----:B------:R-:W-:Y:S01]  /*12c70*/  FMUL.FTZ R34, R36, UR49 ;  /* 0x0000003124227c20 */ /* 0x000fe20008410000 */
[----:B------:R-:W-:Y:S01]  /*12c80*/  FMUL.FTZ R36, R39, UR49 ;  /* 0x0000003127247c20 */ /* 0x000fe20008410000 */
[----:B------:R-:W-:Y:S01]  /*12c90*/  FMUL.FTZ R39, R40, UR49 ;  /* 0x0000003128277c20 */ /* 0x000fe20008410000 */
[----:B------:R-:W-:Y:S01]  /*12ca0*/  FMUL.FTZ R40, R41, UR49 ;  /* 0x0000003129287c20 */ /* 0x000fe20008410000 */
[----:B------:R-:W-:Y:S01]  /*12cb0*/  IMAD R6, R22, 0x800, R7 ;  /* 0x0000080016067824 */ /* 0x000fe200078e0207 */
[----:B------:R-:W0:Y:S01]  /*12cc0*/  S2R R186, SR_TID.X ;  /* 0x0000000000ba7919 */ /* 0x000e220000002100 */
[----:B------:R-:W-:-:S02]  /*12cd0*/  IMAD.MOV.U32 R7, RZ, RZ, 0x40000040 ;  /* 0x40000040ff077424 */ /* 0x000fc400078e00ff */
[----:B------:R-:W-:Y:S01]  /*12ce0*/  FMUL.FTZ R41, R46, UR49 ;  /* 0x000000312e297c20 */ /* 0x000fe20008410000 */
[C---:B------:R-:W-:Y:S01]  /*12cf0*/  VIADD R8, R6.reuse, 0x80 ;  /* 0x0000008006087836 */ /* 0x040fe20000000000 */
[----:B------:R-:W-:Y:S01]  /*12d00*/  R2UR UR10, R6 ;  /* 0x00000000060a72ca */ /* 0x000fe200000e0000 */
[----:B------:R-:W-:Y:S01]  /*12d10*/  FMUL.FTZ R46, R51, UR49 ;  /* 0x00000031332e7c20 */ /* 0x000fe20008410000 */
[----:B------:R-:W-:Y:S01]  /*12d20*/  R2UR UR11, R7 ;  /* 0x00000000070b72ca */ /* 0x000fe200000e0000 */
[----:B------:R-:W-:Y:S02]  /*12d30*/  IMAD.MOV.U32 R7, RZ, RZ, 0x40000040 ;  /* 0x40000040ff077424 */ /* 0x000fe400078e00ff */
[----:B------:R-:W-:Y:S01]  /*12d40*/  FMUL.FTZ R51, R53, UR49 ;  /* 0x0000003135337c20 */ /* 0x000fe20008410000 */
[----:B------:R-:W-:Y:S01]  /*12d50*/  FMUL.FTZ R53, R59, UR49 ;  /* 0x000000313b357c20 */ /* 0x000fe20008410000 */
[----:B------:R-:W-:Y:S01]  /*12d60*/  FMUL.FTZ R59, R66, UR49 ;  /* 0x00000031423b7c20 */ /* 0x000fe20008410000 */
[----:B------:R-:W-:Y:S01]  /*12d70*/  FMUL.FTZ R66, R75, UR49 ;  /* 0x000000314b427c20 */ /* 0x000fe20008410000 */
[----:B------:R-:W-:-:S02]  /*12d80*/  IMAD.IADD R75, R195, 0x1, R193 ;  /* 0x00000001c34b7824 */ /* 0x000fc400078e02c1 */
        /* <DEDUP_REMOVED lines=10> */
[----:B------:R-:W-:-:S02]  /*12e30*/  IMAD.MOV.U32 R9, RZ, RZ, 0x40000040 ;  /* 0x40000040ff097424 */ /* 0x000fc400078e00ff */
        /* <DEDUP_REMOVED lines=22> */
[----:B0-----:R-:W-:Y:S01]  /*12fa0*/  SHF.R.U32.HI R186, RZ, 0x7, R186 ;  /* 0x00000007ffba7819 */ /* 0x001fe200000116ba */
        /* <DEDUP_REMOVED lines=19> */
[----:B------:R-:W-:Y:S01]  /*130e0*/  R2UR UR10, R8 ;  /* 0x00000000080a72ca */ /* 0x000fe200000e0000 */
[----:B------:R-:W-:Y:S01]  /*130f0*/  VIADD R8, R6, 0x180 ;  /* 0x0000018006087836 */ /* 0x000fe20000000000 */
[----:B------:R-:W-:Y:S01]  /*13100*/  R2UR UR11, R9 ;  /* 0x00000000090b72ca */ /* 0x000fe200000e0000 */
[----:B------:R-:W-:-:S03]  /*13110*/  IMAD.MOV.U32 R9, RZ, RZ, 0x40000040 ;  /* 0x40000040ff097424 */ /* 0x000fc600078e00ff */
        /* <DEDUP_REMOVED lines=20> */
[----:B------:R-:W-:-:S03]  /*13260*/  FMUL.FTZ R176, R81, UR49 ;  /* 0x0000003151b07c20 */ /* 0x000fc60008410000 */
        /* <DEDUP_REMOVED lines=19> */
[----:B------:R-:W-:-:S04]  /*133a0*/  FMUL.FTZ R172, R84, UR49 ;  /* 0x0000003154ac7c20 */ /* 0x000fc80008410000 */
[----:B------:R-:W-:Y:S01]  /*133b0*/  HGMMA.64x128x16.F32.BF16 R88, R168, gdesc[UR8].tnspB, R88, gsb0 ;  /* 0x41e00008a8587df0 */ /* 0x000fe20008001858 */
[----:B------:R-:W-:Y:S01]  /*133c0*/  R2UR UR10, R8 ;  /* 0x00000000080a72ca */ /* 0x000fe200000e0000 */
[----:B------:R-:W-:Y:S01]  /*133d0*/  VIADD R8, R6, 0x280 ;  /* 0x0000028006087836 */ /* 0x000fe20000000000 */
[----:B------:R-:W-:Y:S01]  /*133e0*/  R2UR UR11, R9 ;  /* 0x00000000090b72ca */ /* 0x000fe200000e0000 */
[----:B------:R-:W-:Y:S01]  /*133f0*/  IMAD.MOV.U32 R9, RZ, RZ, 0x40000040 ;  /* 0x40000040ff097424 */ /* 0x000fe200078e00ff */
        /* <DEDUP_REMOVED lines=8> */
[C---:B------:R-:W-:Y:S01]  /*13480*/  VIADD R8, R6.reuse, 0x300 ;  /* 0x0000030006087836 */ /* 0x040fe20000000000 */
[----:B------:R-:W-:Y:S01]  /*13490*/  R2UR UR11, R9 ;  /* 0x00000000090b72ca */ /* 0x000fe200000e0000 */
[----:B------:R-:W-:Y:S01]  /*134a0*/  IMAD.MOV.U32 R9, RZ, RZ, 0x40000040 ;  /* 0x40000040ff097424 */ /* 0x000fe200078e00ff */
[----:B------:R-:W0:Y:S01]  /*134b0*/  MUFU.TANH R168, R168 ;  /* 0x000000a800a87308 */ /* 0x000e220000002400 */
[----:B------:R-:W-:-:S07]  /*134c0*/  VIADD R6, R6, 0x380 ;  /* 0x0000038006067836 */ /* 0x000fce0000000000 */
[----:B------:R-:W0:Y:S01]  /*134d0*/  MUFU.TANH R170, R170 ;  /* 0x000000aa00aa7308 */ /* 0x000e220000002400 */
[----:B------:R-:W-:Y:S02]  /*134e0*/  WARPGROUP.DEPBAR.LE gsb0, 0x0 ;  /* 0x00008000000079c5 */ /* 0x000fe40000010000 */
[----:B------:R-:W-:Y:S01]  /*134f0*/  WARPGROUP.ARRIVE ;  /* 0x00000000000079c5 */ /* 0x000fe20000000000 */
[----:B------:R-:W-:Y:S01]  /*13500*/  FMUL.FTZ R166, R73, UR49 ;  /* 0x0000003149a67c20 */ /* 0x000fe20008410000 */
[----:B------:R-:W-:Y:S02]  /*13510*/  IMAD.SHL.U32 R73, R4, 0x80, RZ ;  /* 0x0000008004497824 */ /* 0x000fe400078e00ff */
[----:B------:R-:W-:Y:S01]  /*13520*/  FMUL.FTZ R164, R72, UR49 ;  /* 0x0000003148a47c20 */ /* 0x000fe20008410000 */
[----:B------:R-:W-:Y:S01]  /*13530*/  FMUL.FTZ R72, R87, UR49 ;  /* 0x0000003157487c20 */ /* 0x000fe20008410000 */
[----:B------:R-:W-:Y:S01]  /*13540*/  HGMMA.64x128x16.F32.BF16 R88, R160, gdesc[UR8].tnspB, R88, gsb0 ;  /* 0x41e00008a0587df0 */ /* 0x000fe20008001858 */
[----:B------:R-:W-:Y:S01]  /*13550*/  R2UR UR10, R8 ;  /* 0x00000000080a72ca */ /* 0x000fe200000e0000 */
[----:B------:R-:W-:Y:S01]  /*13560*/  FMUL.FTZ R8, R55, UR49 ;  /* 0x0000003137087c20 */ /* 0x000fe20008410000 */
[----:B------:R-:W-:Y:S01]  /*13570*/  R2UR UR11, R9 ;  /* 0x00000000090b72ca */ /* 0x000fe200000e0000 */
[----:B------:R-:W-:Y:S01]  /*13580*/  FMUL.FTZ R55, R62, UR49 ;  /* 0x000000313e377c20 */ /* 0x000fe20008410000 */
[----:B------:R-:W-:Y:S01]  /*13590*/  FMUL.FTZ R62, R64, UR49 ;  /* 0x00000031403e7c20 */ /* 0x000fe20008410000 */
[----:B------:R-:W-:Y:S01]  /*135a0*/  FMUL.FTZ R64, R71, UR49 ;  /* 0x0000003147407c20 */ /* 0x000fe20008410000 */
[----:B------:R-:W-:Y:S01]  /*135b0*/  FMUL.FTZ R9, R56, UR49 ;  /* 0x0000003138097c20 */ /* 0x000fe20008410000 */
[----:B------:R-:W5:Y:S01]  /*135c0*/  @P2 LDC R71, c[0x0][0x450] ;  /* 0x00011400ff472b82 */ /* 0x000f620000000800 */
[----:B------:R-:W-:Y:S01]  /*135d0*/  FMUL.FTZ R56, R63, UR49 ;  /* 0x000000313f387c20 */ /* 0x000fe20008410000 */
[----:B------:R-:W-:Y:S01]  /*135e0*/  FMUL.FTZ R63, R70, UR49 ;  /* 0x00000031463f7c20 */ /* 0x000fe20008410000 */
[----:B------:R-:W-:Y:S01]  /*135f0*/  IADD3 R74, -R73, 0x1, RZ ;  /* 0x00000001494a7810 */ /* 0x000fe20007ffe1ff */
[----:B------:R-:W-:Y:S01]  /*13600*/  FMUL.FTZ R70, R82, UR49 ;  /* 0x0000003152467c20 */ /* 0x000fe20008410000 */
[----:B------:R-:W0:Y:S03]  /*13610*/  MUFU.TANH R8, R8 ;  /* 0x0000000800087308 */ /* 0x000e260000002400 */
[----:B------:R-:W-:-:S05]  /*13620*/  IMAD R74, R189, -0x2, R74 ;  /* 0xfffffffebd4a7824 */ /* 0x000fca00078e024a */
[----:B------:R-:W0:Y:S01]  /*13630*/  MUFU.TANH R9, R9 ;  /* 0x0000000900097308 */ /* 0x000e220000002400 */
[----:B------:R-:W-:-:S05]  /*13640*/  IADD3 R74, -R187, R74, R188 ;  /* 0x0000004abb4a7210 */ /* 0x000fca0007ffe1bc */
[----:B------:R-:W-:Y:S02]  /*13650*/  VIADD R77, R74, UR48 ;  /* 0x000000304a4d7c36 */ /* 0x000fe40008000000 */
        /* <DEDUP_REMOVED lines=10> */
[----:B------:R-:W-:-:S06]  /*13700*/  WARPGROUP.ARRIVE ;  /* 0x00000000000079c5 */ /* 0x000fcc0000000000 */
[----:B------:R-:W-:Y:S01]  /*13710*/  HGMMA.64x128x16.F32.BF16 R88, R156, gdesc[UR8].tnspB, R88, gsb0 ;  /* 0x41e000089c587df0 */ /* 0x000fe20008001858 */
[----:B------:R-:W-:Y:S02]  /*13720*/  R2UR UR10, R6 ;  /* 0x00000000060a72ca */ /* 0x000fe400000e0000 */
[----:B------:R-:W-:Y:S01]  /*13730*/  R2UR UR11, R7 ;  /* 0x00000000070b72ca */ /* 0x000fe200000e0000 */
[----:B------:R-:W1:Y:S01]  /*13740*/  @P2 LDC R6, c[0x0][0x44c] ;  /* 0x00011300ff062b82 */ /* 0x000e620000000800 */
[----:B------:R-:W-:-:S04]  /*13750*/  @!P1 IMAD R7, R13, 0x8, R2 ;  /* 0x000000080d079824 */ /* 0x000fc800078e0202 */
[----:B------:R-:W-:-:S05]  /*13760*/  @!P1 VIADD R7, R7, 0x28840 ;  /* 0x0002884007079836 */ /* 0x000fca0000000000 */
[----:B------:R-:W-:Y:S01]  /*13770*/  @!P1 PRMT R7, RZ, 0x654, R7 ;  /* 0x00000654ff079816 */ /* 0x000fe20000000007 */
[----:B-1----:R-:W-:-:S05]  /*13780*/  @P2 IMAD.HI.U32 R6, R75, R6, RZ ;  /* 0x000000064b062227 */ /* 0x002fca00078e00ff */
[----:B-----5:R-:W-:Y:S01]  /*13790*/  @P2 SHF.R.U32.HI R75, RZ, R71, R6 ;  /* 0x00000047ff4b2219 */ /* 0x020fe20000011606 */
[----:B------:R-:W-:Y:S01]  /*137a0*/  FMUL.FTZ R71, R86, UR49 ;  /* 0x0000003156477c20 */ /* 0x000fe20008410000 */
[----:B------:R-:W-:-:S03]  /*137b0*/  IADD3 R6, -R186, 0xb, RZ ;  /* 0x0000000bba067810 */ /* 0x000fc60007ffe1ff */
[----:B------:R-:W1:Y:S02]  /*137c0*/  SHFL.IDX PT, R76, R75, RZ, 0x1c1f ;  /* 0x001c1fff4b4c7589 */ /* 0x000e6400000e0000 */
[----:B------:R-:W0:Y:S01]  /*137d0*/  MUFU.TANH R71, R71 ;  /* 0x0000004700477308 */ /* 0x000e220000002400 */
[--C-:B-1----:R-:W-:Y:S01]  /*137e0*/  IMAD.IADD R81, R77, 0x1, R76.reuse ;  /* 0x000000014d517824 */ /* 0x102fe200078e024c */
[----:B------:R-:W-:Y:S02]  /*137f0*/  WARPGROUP.DEPBAR.LE gsb0, 0x0 ;  /* 0x00008000000079c5 */ /* 0x000fe40000010000 */
[----:B------:R-:W-:Y:S01]  /*13800*/  WARPGROUP.ARRIVE ;  /* 0x00000000000079c5 */ /* 0x000fe20000000000 */
[----:B------:R-:W-:Y:S01]  /*13810*/  FMUL.FTZ R158, R68, UR49 ;  /* 0x00000031449e7c20 */ /* 0x000fe20008410000 */
[----:B------:R-:W-:Y:S01]  /*13820*/  FMUL.FTZ R157, R69, UR49 ;  /* 0x00000031459d7c20 */ /* 0x000fe20008410000 */
[----:B------:R-:W-:Y:S01]  /*13830*/  FMUL.FTZ R68, R79, UR49 ;  /* 0x000000314f447c20 */ /* 0x000fe20008410000 */
[----:B------:R-:W-:Y:S01]  /*13840*/  FMUL.FTZ R69, R83, UR49 ;  /* 0x0000003153457c20 */ /* 0x000fe20008410000 */
[----:B------:R-:W-:Y:S01]  /*13850*/  VIADD R79, R74, UR50 ;  /* 0x000000324a4f7c36 */ /* 0x000fe20008000000 */
[----:B------:R-:W-:Y:S01]  /*13860*/  HGMMA.64x128x16.F32.BF16 R88, R152, gdesc[UR8].tnspB, R88, gsb0 ;  /* 0x41e0000898587df0 */ /* 0x000fe20008001858 */
[----:B------:R-:W1:Y:S02]  /*13870*/  MUFU.TANH R158, R158 ;  /* 0x0000009e009e7308 */ /* 0x000e640000002400 */
[----:B------:R-:W-:-:S06]  /*13880*/  IMAD.IADD R83, R79, 0x1, R76 ;  /* 0x000000014f537824 */ /* 0x000fcc00078e024c */
[----:B------:R-:W0:Y:S08]  /*13890*/  MUFU.TANH R157, R157 ;  /* 0x0000009d009d7308 */ /* 0x000e300000002400 */
[----:B------:R-:W0:Y:S08]  /*138a0*/  MUFU.TANH R68, R68 ;  /* 0x0000004400447308 */ /* 0x000e300000002400 */
[----:B------:R-:W0:Y:S01]  /*138b0*/  MUFU.TANH R69, R69 ;  /* 0x0000004500457308 */ /* 0x000e220000002400 */
[----:B------:R-:W-:-:S02]  /*138c0*/  WARPGROUP.DEPBAR.LE gsb0, 0x0 ;  /* 0x00008000000079c5 */ /* 0x000fc40000010000 */
[----:B------:R0:W-:Y:S06]  /*138d0*/  BAR.ARV R6, 0x100 ;  /* 0x000400060000751d */ /* 0x0001ec0000002000 */
[----:B------:R0:W-:Y:S01]  /*138e0*/  @!P1 SYNCS.ARRIVE.TRANS64.RED.A1T0 RZ, [R7+URZ], RZ ;  /* 0x000000ff07ff99a7 */ /* 0x0001e2000810043f */
[----:B-1234-:R-:W-:Y:S05]  /*138f0*/  @!P3 BRA `(.L_x_1856) ;  /* 0x000000000058b947 */ /* 0x01efea0003800000 */
[----:B------:R-:W-:Y:S01]  /*13900*/  IADD3 R74, -R187, R188, R76 ;  /* 0x000000bcbb4a7210 */ /* 0x000fe20007ffe14c */
[----:B------:R-:W-:Y:S03]  /*13910*/  BSSY B0, `(.L_x_1857) ;  /* 0x0000010000007945 */ /* 0x000fe60003800000 */
[----:B------:R-:W-:-:S13]  /*13920*/  ISETP.GT.AND P4, PT, R74, -0x1, PT ;  /* 0xffffffff4a00780c */ /* 0x000fda0003f84270 */
[----:B------:R-:W-:Y:S05]  /*13930*/  @P4 BRA `(.L_x_1858) ;  /* 0x0000000000204947 */ /* 0x000fea0003800000 */
[----:B------:R-:W-:Y:S01]  /*13940*/  IMAD.U32 R76, RZ, RZ, UR4 ;  /* 0x00000004ff4c7e24 */ /* 0x000fe2000f8e00ff */
[----:B------:R-:W-:-:S04]  /*13950*/  LOP3.LUT R85, RZ, R74, RZ, 0x33, !PT ;  /* 0x0000004aff557212 */ /* 0x000fc800078e33ff */
[----:B------:R-:W-:-:S13]  /*13960*/  ISETP.NE.AND P4, PT, R76, 0x1, PT ;  /* 0x000000014c00780c */ /* 0x000fda0003f85270 */
[----:B0-----:R-:W0:Y:S02]  /*13970*/  @P4 LDC.64 R6, c[0x0][0x9e8] ;  /* 0x00027a00ff064b82 */ /* 0x001e240000000a00 */
[----:B0-----:R-:W-:-:S05]  /*13980*/  @P4 IMAD.HI.U32 R6, R85, R6, RZ ;  /* 0x0000000655064227 */ /* 0x001fca00078e00ff */
[----:B------:R-:W-:-:S04]  /*13990*/  @P4 SHF.R.U32.HI R85, RZ, R7, R6 ;  /* 0x00000007ff554219 */ /* 0x000fc80000011606 */
[----:B------:R-:W-:Y:S01]  /*139a0*/  LOP3.LUT R74, RZ, R85, RZ, 0x33, !PT ;  /* 0x00000055ff4a7212 */ /* 0x000fe200078e33ff */
[----:B------:R-:W-:Y:S06]  /*139b0*/  BRA `(.L_x_1859) ;  /* 0x0000000000147947 */ /* 0x000fec0003800000 */
.L_x_1858:
[----:B------:R-:W-:-:S05]  /*139c0*/  IMAD.U32 R76, RZ, RZ, UR4 ;  /* 0x00000004ff4c7e24 */ /* 0x000fca000f8e00ff */
[----:B------:R-:W-:-:S13]  /*139d0*/  ISETP.NE.AND P4, PT, R76, 0x1, PT ;  /* 0x000000014c00780c */ /* 0x000fda0003f85270 */
[----:B0-----:R-:W0:Y:S02]  /*139e0*/  @P4 LDC.64 R6, c[0x0][0x9e8] ;  /* 0x00027a00ff064b82 */ /* 0x001e240000000a00 */
[----:B0-----:R-:W-:-:S05]  /*139f0*/  @P4 IMAD.HI.U32 R6, R74, R6, RZ ;  /* 0x000000064a064227 */ /* 0x001fca00078e00ff */
[----:B------:R-:W-:-:S07]  /*13a00*/  @P4 SHF.R.U32.HI R74, RZ, R7, R6 ;  /* 0x00000007ff4a4219 */ /* 0x000fce0000011606 */
.L_x_1859:
[----:B------:R-:W-:Y:S05]  /*13a10*/  BSYNC B0 ;  /* 0x0000000000007941 */ /* 0x000fea0003800000 */
.L_x_1857:
[----:B------:R-:W-:-:S04]  /*13a20*/  IMAD R74, R74, R76, -R73 ;  /* 0x0000004c4a4a7224 */ /* 0x000fc800078e0a49 */
[----:B------:R-:W-:-:S05]  /*13a30*/  IMAD R74, R189, -0x2, R74 ;  /* 0xfffffffebd4a7824 */ /* 0x000fca00078e024a */
[----:B------:R-:W-:Y:S02]  /*13a40*/  VIADDMNMX R81, R74, R76, R81, PT ;  /* 0x0000004c4a517246 */ /* 0x000fe40003800151 */
[----:B------:R-:W-:-:S07]  /*13a50*/  VIMNMX R83, R83, R74, !PT ;  /* 0x0000004a53537248 */ /* 0x000fce0007fe0100 */
.L_x_1856:
[----:B------:R-:W-:Y:S01]  /*13a60*/  ISETP.GT.AND P4, PT, R4, -0x1, PT ;  /* 0xffffffff0400780c */ /* 0x000fe20003f84270 */
[----:B0-----:R-:W0:Y:S03]  /*13a70*/  SHFL.IDX PT, R6, R75, 0x1, 0x1c1f ;  /* 0x003c1f004b067f89 */ /* 0x001e2600000e0000 */
[----:B------:R-:W-:-:S04]  /*13a80*/  ISETP.GT.AND P5, PT, R83, RZ, P4 ;  /* 0x000000ff5300720c */ /* 0x000fc800027a4270 */
[----:B------:R-:W-:-:S04]  /*13a90*/  ISETP.LT.OR P5, PT, R81, 0x1, P5 ;  /* 0x000000015100780c */ /* 0x000fc80002fa1670 */
[----:B------:R-:W-:Y:S02]  /*13aa0*/  FSEL R74, R21, -INF , !P5 ;  /* 0xff800000154a7808 */ /* 0x000fe40006800000 */
[----:B------:R-:W-:-:S04]  /*13ab0*/  ISETP.GT.AND P5, PT, R83, 0x1, P4 ;  /* 0x000000015300780c */ /* 0x000fc800027a4270 */
[----:B------:R-:W-:-:S04]  /*13ac0*/  ISETP.LT.OR P5, PT, R81, 0x2, P5 ;  /* 0x000000025100780c */ /* 0x000fc80002fa1670 */
[----:B------:R-:W-:Y:S02]  /*13ad0*/  FSEL R24, R24, -INF , !P5 ;  /* 0xff80000018187808 */ /* 0x000fe40006800000 */
[----:B------:R-:W-:Y:S01]  /*13ae0*/  ISETP.GT.AND P5, PT, R83, 0x8, P4 ;  /* 0x000000085300780c */ /* 0x000fe200027a4270 */
[----:B0-----:R-:W-:-:S03]  /*13af0*/  IMAD.IADD R21, R77, 0x1, R6 ;  /* 0x000000014d157824 */ /* 0x001fc600078e0206 */
[----:B------:R-:W-:-:S04]  /*13b00*/  ISETP.LT.OR P5, PT, R81, 0x9, P5 ;  /* 0x000000095100780c */ /* 0x000fc80002fa1670 */
[----:B------:R-:W-:Y:S02]  /*13b10*/  FSEL R76, R27, -INF , !P5 ;  /* 0xff8000001b4c7808 */ /* 0x000fe40006800000 */
[----:B------:R-:W-:-:S04]  /*13b20*/  ISETP.GT.AND P5, PT, R83, 0x9, P4 ;  /* 0x000000095300780c */ /* 0x000fc800027a4270 */
        /* <DEDUP_REMOVED lines=40> */
[----:B------:R-:W-:Y:S01]  /*13db0*/  FSEL R154, R9, -INF , !P5 ;  /* 0xff800000099a7808 */ /* 0x000fe20006800000 */
[----:B------:R-:W-:Y:S01]  /*13dc0*/  IMAD.IADD R9, R79, 0x1, R6 ;  /* 0x000000014f097824 */ /* 0x000fe200078e0206 */
        /* <DEDUP_REMOVED lines=45> */
[----:B------:R-:W-:Y:S08]  /*140a0*/  @!P3 BRA `(.L_x_1860) ;  /* 0x000000000058b947 */ /* 0x000ff00003800000 */
[----:B------:R-:W-:Y:S01]  /*140b0*/  IADD3 R27, -R187, R188, R6 ;  /* 0x000000bcbb1b7210 */ /* 0x000fe20007ffe106 */
[----:B------:R-:W-:Y:S03]  /*140c0*/  BSSY B0, `(.L_x_1861) ;  /* 0x0000010000007945 */ /* 0x000fe60003800000 */
        /* <DEDUP_REMOVED lines=10> */
.L_x_1862:
[----:B------:R-:W-:-:S05]  /*14170*/  IMAD.U32 R180, RZ, RZ, UR4 ;  /* 0x00000004ffb47e24 */ /* 0x000fca000f8e00ff */
[----:B------:R-:W-:-:S13]  /*14180*/  ISETP.NE.AND P5, PT, R180, 0x1, PT ;  /* 0x00000001b400780c */ /* 0x000fda0003fa5270 */
[----:B------:R-:W0:Y:S02]  /*14190*/  @P5 LDC.64 R6, c[0x0][0x9e8] ;  /* 0x00027a00ff065b82 */ /* 0x000e240000000a00 */
[----:B0-----:R-:W-:-:S05]  /*141a0*/  @P5 IMAD.HI.U32 R6, R27, R6, RZ ;  /* 0x000000061b065227 */ /* 0x001fca00078e00ff */
[----:B------:R-:W-:-:S07]  /*141b0*/  @P5 SHF.R.U32.HI R27, RZ, R7, R6 ;  /* 0x00000007ff1b5219 */ /* 0x000fce0000011606 */
.L_x_1863:
[----:B------:R-:W-:Y:S05]  /*141c0*/  BSYNC B0 ;  /* 0x0000000000007941 */ /* 0x000fea0003800000 */
.L_x_1861:
[----:B------:R-:W-:-:S04]  /*141d0*/  IMAD R6, R27, R180, -R73 ;  /* 0x000000b41b067224 */ /* 0x000fc800078e0a49 */
[----:B------:R-:W-:-:S05]  /*141e0*/  IMAD R6, R189, -0x2, R6 ;  /* 0xfffffffebd067824 */ /* 0x000fca00078e0206 */
[----:B------:R-:W-:Y:S02]  /*141f0*/  VIADDMNMX R21, R6, R180, R21, PT ;  /* 0x000000b406157246 */ /* 0x000fe40003800115 */
[----:B------:R-:W-:-:S07]  /*14200*/  VIMNMX R9, R9, R6, !PT ;  /* 0x0000000609097248 */ /* 0x000fce0007fe0100 */
.L_x_1860:
[----:B------:R-:W-:Y:S01]  /*14210*/  ISETP.GT.AND P5, PT, R9, 0x1, P4 ;  /* 0x000000010900780c */ /* 0x000fe200027a4270 */
[----:B------:R-:W-:Y:S01]  /*14220*/  @!P1 IMAD R61, R22, 0x8, R2 ;  /* 0x00000008163d9824 */ /* 0x000fe200078e0202 */
[----:B------:R-:W-:Y:S02]  /*14230*/  FMNMX.FTZ R7, R74, R11, !PT ;  /* 0x0000000b4a077209 */ /* 0x000fe40007810000 */
[----:B------:R-:W-:Y:S02]  /*14240*/  ISETP.LT.OR P5, PT, R21, 0x2, P5 ;  /* 0x000000021500780c */ /* 0x000fe40002fa1670 */
[----:B------:R-:W-:Y:S02]  /*14250*/  FMNMX.FTZ R7, R24, R7, !PT ;  /* 0x0000000718077209 */ /* 0x000fe40007810000 */
[----:B------:R-:W-:Y:S02]  /*14260*/  FSEL R20, R20, -INF , !P5 ;  /* 0xff80000014147808 */ /* 0x000fe40006800000 */
[----:B------:R-:W-:-:S02]  /*14270*/  ISETP.GT.AND P5, PT, R9, 0x8, P4 ;  /* 0x000000080900780c */ /* 0x000fc400027a4270 */
[----:B------:R-:W-:Y:S02]  /*14280*/  FMNMX.FTZ R7, R76, R7, !PT ;  /* 0x000000074c077209 */ /* 0x000fe40007810000 */
[----:B------:R-:W-:Y:S02]  /*14290*/  ISETP.LT.OR P5, PT, R21, 0x9, P5 ;  /* 0x000000091500780c */ /* 0x000fe40002fa1670 */
[----:B------:R-:W-:Y:S02]  /*142a0*/  FMNMX.FTZ R7, R28, R7, !PT ;  /* 0x000000071c077209 */ /* 0x000fe40007810000 */
[----:B------:R-:W-:Y:S02]  /*142b0*/  FSEL R180, R25, -INF , !P5 ;  /* 0xff80000019b47808 */ /* 0x000fe40006800000 */
[----:B------:R-:W-:Y:S02]  /*142c0*/  ISETP.GT.AND P5, PT, R9, 0x9, P4 ;  /* 0x000000090900780c */ /* 0x000fe400027a4270 */
[----:B------:R-:W-:-:S02]  /*142d0*/  FMNMX.FTZ R7, R78, R7, !PT ;  /* 0x000000074e077209 */ /* 0x000fc40007810000 */
[----:B------:R-:W-:Y:S02]  /*142e0*/  ISETP.LT.OR P5, PT, R21, 0xa, P5 ;  /* 0x0000000a1500780c */ /* 0x000fe40002fa1670 */
[----:B------:R-:W-:Y:S02]  /*142f0*/  FMNMX.FTZ R7, R32, R7, !PT ;  /* 0x0000000720077209 */ /* 0x000fe40007810000 */
[----:B------:R-:W-:Y:S02]  /*14300*/  FSEL R26, R26, -INF , !P5 ;  /* 0xff8000001a1a7808 */ /* 0x000fe40006800000 */
[----:B------:R-:W-:Y:S02]  /*14310*/  ISETP.GT.AND P5, PT, R9, 0x10, P4 ;  /* 0x000000100900780c */ /* 0x000fe400027a4270 */
[----:B------:R-:W-:Y:S02]  /*14320*/  FMNMX.FTZ R7, R34, R7, !PT ;  /* 0x0000000722077209 */ /* 0x000fe40007810000 */
[----:B------:R-:W-:-:S02]  /*14330*/  ISETP.LT.OR P5, PT, R21, 0x11, P5 ;  /* 0x000000111500780c */ /* 0x000fc40002fa1670 */
[----:B------:R-:W-:Y:S02]  /*14340*/  FMNMX.FTZ R7, R80, R7, !PT ;  /* 0x0000000750077209 */ /* 0x000fe40007810000 */
[----:B------:R-:W-:Y:S02]  /*14350*/  FSEL R182, R29, -INF , !P5 ;  /* 0xff8000001db67808 */ /* 0x000fe40006800000 */
[----:B------:R-:W-:Y:S02]  /*14360*/  ISETP.GT.AND P5, PT, R9, 0x11, P4 ;  /* 0x000000110900780c */ /* 0x000fe400027a4270 */
[----:B------:R-:W-:Y:S02]  /*14370*/  FMNMX.FTZ R7, R82, R7, !PT ;  /* 0x0000000752077209 */ /* 0x000fe40007810000 */
[----:B------:R-:W-:Y:S02]  /*14380*/  ISETP.LT.OR P5, PT, R21, 0x12, P5 ;  /* 0x000000121500780c */ /* 0x000fe40002fa1670 */
[----:B------:R-:W-:-:S02]  /*14390*/  FMNMX.FTZ R7, R40, R7, !PT ;  /* 0x0000000728077209 */ /* 0x000fc40007810000 */
[----:B------:R-:W-:Y:S02]  /*143a0*/  FSEL R30, R30, -INF , !P5 ;  /* 0xff8000001e1e7808 */ /* 0x000fe40006800000 */
[----:B------:R-:W-:Y:S02]  /*143b0*/  ISETP.GT.AND P5, PT, R9, 0x18, P4 ;  /* 0x000000180900780c */ /* 0x000fe400027a4270 */
[----:B------:R-:W-:Y:S02]  /*143c0*/  FMNMX.FTZ R7, R84, R7, !PT ;  /* 0x0000000754077209 */ /* 0x000fe40007810000 */
[----:B------:R-:W-:Y:S02]  /*143d0*/  ISETP.LT.OR P5, PT, R21, 0x19, P5 ;  /* 0x000000191500780c */ /* 0x000fe40002fa1670 */
[----:B------:R-:W-:Y:S02]  /*143e0*/  FMNMX.FTZ R7, R44, R7, !PT ;  /* 0x000000072c077209 */ /* 0x000fe40007810000 */
[----:B------:R-:W-:-:S02]  /*143f0*/  FSEL R186, R33, -INF , !P5 ;  /* 0xff80000021ba7808 */ /* 0x000fc40006800000 */
[----:B------:R-:W-:Y:S02]  /*14400*/  ISETP.GT.AND P5, PT, R9, 0x19, P4 ;  /* 0x000000190900780c */ /* 0x000fe400027a4270 */
        /* <DEDUP_REMOVED lines=49> */
[----:B------:R-:W-:Y:S01]  /*14720*/  ISETP.GT.AND P5, PT, R9, 0x41, P4 ;  /* 0x000000410900780c */ /* 0x000fe200027a4270 */
[----:B------:R-:W0:Y:S03]  /*14730*/  SHFL.BFLY PT, R6, R25, 0x2, 0x1f ;  /* 0x0c401f0019067f89 */ /* 0x000e2600000e0000 */
[----:B------:R-:W-:-:S04]  /*14740*/  ISETP.LT.OR P5, PT, R21, 0x42, P5 ;  /* 0x000000421500780c */ /* 0x000fc80002fa1670 */
[----:B------:R-:W-:Y:S02]  /*14750*/  FSEL R53, R53, -INF , !P5 ;  /* 0xff80000035357808 */ /* 0x000fe40006800000 */
[----:B------:R-:W-:-:S04]  /*14760*/  ISETP.GT.AND P5, PT, R9, 0x48, P4 ;  /* 0x000000480900780c */ /* 0x000fc800027a4270 */
[----:B------:R-:W-:-:S04]  /*14770*/  ISETP.LT.OR P5, PT, R21, 0x49, P5 ;  /* 0x000000491500780c */ /* 0x000fc80002fa1670 */
[----:B------:R-:W-:Y:S02]  /*14780*/  FSEL R55, R55, -INF , !P5 ;  /* 0xff80000037377808 */ /* 0x000fe40006800000 */
[----:B------:R-:W-:-:S04]  /*14790*/  ISETP.GT.AND P5, PT, R9, 0x49, P4 ;  /* 0x000000490900780c */ /* 0x000fc800027a4270 */
[----:B------:R-:W-:Y:S02]  /*147a0*/  ISETP.LT.OR P5, PT, R21, 0x4a, P5 ;  /* 0x0000004a1500780c */ /* 0x000fe40002fa1670 */
[----:B0-----:R-:W-:Y:S02]  /*147b0*/  FMNMX.FTZ R27, R25, R6, !PT ;  /* 0x00000006191b7209 */ /* 0x001fe40007810000 */
[----:B------:R-:W-:Y:S02]  /*147c0*/  FSEL R56, R56, -INF , !P5 ;  /* 0xff80000038387808 */ /* 0x000fe40006800000 */
[----:B------:R-:W-:Y:S01]  /*147d0*/  ISETP.GT.AND P5, PT, R9, 0x50, P4 ;  /* 0x000000500900780c */ /* 0x000fe200027a4270 */
[----:B------:R-:W0:Y:S03]  /*147e0*/  SHFL.BFLY PT, R6, R27, 0x1, 0x1f ;  /* 0x0c201f001b067f89 */ /* 0x000e2600000e0000 */
[----:B------:R-:W-:-:S04]  /*147f0*/  ISETP.LT.OR P5, PT, R21, 0x51, P5 ;  /* 0x000000511500780c */ /* 0x000fc80002fa1670 */
[----:B------:R-:W-:Y:S02]  /*14800*/  FSEL R7, R59, -INF , !P5 ;  /* 0xff8000003b077808 */ /* 0x000fe40006800000 */
[----:B------:R-:W-:Y:S01]  /*14810*/  ISETP.GT.AND P5, PT, R9, 0x51, P4 ;  /* 0x000000510900780c */ /* 0x000fe200027a4270 */
[----:B------:R-:W1:Y:S03]  /*14820*/  LDC R59, c[0x0][0x988] ;  /* 0x00026200ff3b7b82 */ /* 0x000e660000000800 */
[----:B------:R-:W-:-:S04]  /*14830*/  ISETP.LT.OR P5, PT, R21, 0x52, P5 ;  /* 0x000000521500780c */ /* 0x000fc80002fa1670 */
[----:B------:R-:W-:Y:S02]  /*14840*/  FSEL R60, R60, -INF , !P5 ;  /* 0xff8000003c3c7808 */ /* 0x000fe40006800000 */
[----:B------:R-:W-:-:S04]  /*14850*/  ISETP.GT.AND P5, PT, R9, 0x58, P4 ;  /* 0x000000580900780c */ /* 0x000fc800027a4270 */
[----:B------:R-:W-:Y:S02]  /*14860*/  ISETP.LT.OR P5, PT, R21, 0x59, P5 ;  /* 0x000000591500780c */ /* 0x000fe40002fa1670 */
[----:B0-----:R-:W-:Y:S02]  /*14870*/  FMNMX.FTZ R6, R27, R6, !PT ;  /* 0x000000061b067209 */ /* 0x001fe40007810000 */
[----:B------:R-:W-:Y:S02]  /*14880*/  FSEL R63, R63, -INF , !P5 ;  /* 0xff8000003f3f7808 */ /* 0x000fe40006800000 */
[----:B------:R-:W-:-:S04]  /*14890*/  ISETP.GT.AND P5, PT, R9, 0x59, P4 ;  /* 0x000000590900780c */ /* 0x000fc800027a4270 */
[----:B------:R-:W-:Y:S01]  /*148a0*/  ISETP.LT.OR P5, PT, R21, 0x5a, P5 ;  /* 0x0000005a1500780c */ /* 0x000fe20002fa1670 */
[----:B-1----:R-:W-:-:S03]  /*148b0*/  FMUL.FTZ R49, R6, R59 ;  /* 0x0000003b06317220 */ /* 0x002fc60000410000 */
        /* <DEDUP_REMOVED lines=22> */
[C---:B------:R-:W-:Y:S02]  /*14a20*/  ISETP.GT.AND P5, PT, R9.reuse, RZ, P4 ;  /* 0x000000ff0900720c */ /* 0x040fe400027a4270 */
[----:B------:R-:W-:Y:S02]  /*14a30*/  ISETP.GT.AND P4, PT, R9, 0x79, P4 ;  /* 0x000000790900780c */ /* 0x000fe40002784270 */
[C---:B------:R-:W-:Y:S02]  /*14a40*/  ISETP.LT.OR P5, PT, R21.reuse, 0x1, P5 ;  /* 0x000000011500780c */ /* 0x040fe40002fa1670 */
[----:B------:R-:W-:Y:S02]  /*14a50*/  ISETP.LT.OR P4, PT, R21, 0x7a, P4 ;  /* 0x0000007a1500780c */ /* 0x000fe40002781670 */
[----:B------:R-:W-:-:S02]  /*14a60*/  FSEL R51, R15, -INF , !P5 ;  /* 0xff8000000f337808 */ /* 0x000fc40006800000 */
[----:B------:R-:W-:Y:S02]  /*14a70*/  FSETP.NEU.FTZ.AND P5, PT, R6, -INF , PT ;  /* 0xff8000000600780b */ /* 0x000fe40003fbd000 */
[----:B------:R-:W-:Y:S02]  /*14a80*/  FMNMX.FTZ R27, R51, R10, !PT ;  /* 0x0000000a331b7209 */ /* 0x000fe40007810000 */
[----:B------:R-:W-:Y:S02]  /*14a90*/  FSEL R49, R49, RZ, P5 ;  /* 0x000000ff31317208 */ /* 0x000fe40002800000 */
[----:B------:R-:W-:Y:S02]  /*14aa0*/  FMNMX.FTZ R29, R20, R27, !PT ;  /* 0x0000001b141d7209 */ /* 0x000fe40007810000 */
[----:B------:R-:W-:Y:S01]  /*14ab0*/  FSEL R72, R72, -INF , !P4 ;  /* 0xff80000048487808 */ /* 0x000fe20006000000 */
[--C-:B------:R-:W-:Y:S01]  /*14ac0*/  FFMA.FTZ R15, R24, R59, -R49.reuse ;  /* 0x0000003b180f7223 */ /* 0x100fe20000010831 */
[----:B------:R-:W-:Y:S01]  /*14ad0*/  FMNMX.FTZ R29, R180, R29, !PT ;  /* 0x0000001db41d7209 */ /* 0x000fe20007810000 */
[-CC-:B------:R-:W-:Y:S01]  /*14ae0*/  FFMA.FTZ R24, R34, R59.reuse, -R49.reuse ;  /* 0x0000003b22187223 */ /* 0x180fe20000010831 */
[-CC-:B------:R-:W-:Y:S01]  /*14af0*/  FFMA.FTZ R43, R50, R59.reuse, -R49.reuse ;  /* 0x0000003b322b7223 */ /* 0x180fe20000010831 */
[--C-:B------:R-:W-:Y:S01]  /*14b00*/  FFMA.FTZ R74, R74, R59, -R49.reuse ;  /* 0x0000003b4a4a7223 */ /* 0x100fe20000010831 */
[----:B------:R-:W-:Y:S01]  /*14b10*/  FMNMX.FTZ R29, R26, R29, !PT ;  /* 0x0000001d1a1d7209 */ /* 0x000fe20007810000 */
[-CC-:B------:R-:W-:Y:S01]  /*14b20*/  FFMA.FTZ R25, R76, R59.reuse, -R49.reuse ;  /* 0x0000003b4c197223 */ /* 0x180fe20000010831 */
[----:B------:R-:W-:Y:S01]  /*14b30*/  MUFU.EX2 R15, R15 ;  /* 0x0000000f000f7308 */ /* 0x000fe20000000800 */
[--C-:B------:R-:W-:Y:S01]  /*14b40*/  FFMA.FTZ R28, R28, R59, -R49.reuse ;  /* 0x0000003b1c1c7223 */ /* 0x100fe20000010831 */
[----:B------:R-:W-:Y:S01]  /*14b50*/  FMNMX.FTZ R29, R182, R29, !PT ;  /* 0x0000001db61d7209 */ /* 0x000fe20007810000 */
[-CC-:B------:R-:W-:Y:S01]  /*14b60*/  FFMA.FTZ R78, R78, R59.reuse, -R49.reuse ;  /* 0x0000003b4e4e7223 */ /* 0x180fe20000010831 */
[-CC-:B------:R-:W-:Y:S01]  /*14b70*/  FFMA.FTZ R32, R32, R59.reuse, -R49.reuse ;  /* 0x0000003b20207223 */ /* 0x180fe20000010831 */
[--C-:B------:R-:W-:Y:S01]  /*14b80*/  FFMA.FTZ R34, R80, R59, -R49.reuse ;  /* 0x0000003b50227223 */ /* 0x100fe20000010831 */
[----:B------:R-:W-:Y:S01]  /*14b90*/  FMNMX.FTZ R31, R30, R29, !PT ;  /* 0x0000001d1e1f7209 */ /* 0x000fe20007810000 */
[-CC-:B------:R-:W-:Y:S01]  /*14ba0*/  FFMA.FTZ R82, R82, R59.reuse, -R49.reuse ;  /* 0x0000003b52527223 */ /* 0x180fe20000010831 */
[----:B------:R0:W-:Y:S01]  /*14bb0*/  MUFU.EX2 R29, R24 ;  /* 0x00000018001d7308 */ /* 0x0001e20000000800 */
        /* <DEDUP_REMOVED lines=22> */
[----:B------:R-:W-:Y:S01]  /*14d20*/  FFMA.FTZ R47, R176, R59, -R49 ;  /* 0x0000003bb02f7223 */ /* 0x000fe20000010831 */
[----:B------:R-:W-:Y:S02]  /*14d30*/  MUFU.EX2 R28, R28 ;  /* 0x0000001c001c7308 */ /* 0x000fe40000000800 */
[----:B------:R-:W-:-:S04]  /*14d40*/  FMNMX.FTZ R33, R234, R33, !PT ;  /* 0x00000021ea217209 */ /* 0x000fc80007810000 */
[----:B------:R-:W-:Y:S02]  /*14d50*/  FMNMX.FTZ R35, R46, R33, !PT ;  /* 0x000000212e237209 */ /* 0x000fe40007810000 */
[----:B------:R-:W-:Y:S02]  /*14d60*/  MUFU.EX2 R27, R78 ;  /* 0x0000004e001b7308 */ /* 0x000fe40000000800 */
[----:B------:R-:W-:-:S04]  /*14d70*/  FMNMX.FTZ R35, R236, R35, !PT ;  /* 0x00000023ec237209 */ /* 0x000fc80007810000 */
[----:B------:R-:W-:Y:S02]  /*14d80*/  FMNMX.FTZ R35, R8, R35, !PT ;  /* 0x0000002308237209 */ /* 0x000fe40007810000 */
[----:B------:R-:W1:Y:S02]  /*14d90*/  MUFU.EX2 R32, R32 ;  /* 0x0000002000207308 */ /* 0x000e640000000800 */
[----:B0-----:R-:W-:Y:S01]  /*14da0*/  FMNMX.FTZ R24, R52, R35, !PT ;  /* 0x0000002334187209 */ /* 0x001fe20007810000 */
[----:B------:R-:W-:-:S03]  /*14db0*/  FFMA.FTZ R35, R86, R59, -R49 ;  /* 0x0000003b56237223 */ /* 0x000fc60000010831 */
[----:B------:R-:W-:Y:S02]  /*14dc0*/  FMNMX.FTZ R24, R53, R24, !PT ;  /* 0x0000001835187209 */ /* 0x000fe40007810000 */
[----:B------:R-:W0:Y:S02]  /*14dd0*/  MUFU.EX2 R34, R34 ;  /* 0x0000002200227308 */ /* 0x000e240000000800 */
[----:B------:R-:W-:-:S04]  /*14de0*/  FMNMX.FTZ R37, R55, R24, !PT ;  /* 0x0000001837257209 */ /* 0x000fc80007810000 */
[----:B------:R-:W-:Y:S02]  /*14df0*/  FMNMX.FTZ R24, R56, R37, !PT ;  /* 0x0000002538187209 */ /* 0x000fe40007810000 */
[----:B------:R-:W-:Y:S01]  /*14e00*/  MUFU.EX2 R31, R82 ;  /* 0x00000052001f7308 */ /* 0x000fe20000000800 */
[----:B-1----:R-:W-:Y:S02]  /*14e10*/  F2FP.BF16.F32.PACK_AB R176, R32, R27 ;  /* 0x0000001b20b0723e */ /* 0x002fe400000010ff */
[----:B------:R-:W-:-:S04]  /*14e20*/  FMNMX.FTZ R37, R7, R24, !PT ;  /* 0x0000001807257209 */ /* 0x000fc80007810000 */
[----:B------:R-:W-:Y:S01]  /*14e30*/  FMNMX.FTZ R24, R60, R37, !PT ;  /* 0x000000253c187209 */ /* 0x000fe20007810000 */
[----:B------:R-:W-:Y:S01]  /*14e40*/  MUFU.EX2 R40, R40 ;  /* 0x0000002800287308 */ /* 0x000fe20000000800 */
[----:B0-----:R-:W-:Y:S02]  /*14e50*/  F2FP.BF16.F32.PACK_AB R178, R34, R29 ;  /* 0x0000001d22b2723e */ /* 0x001fe400000010ff */
        /* <DEDUP_REMOVED lines=8> */
[----:B------:R-:W0:Y:S03]  /*14ee0*/  MUFU.EX2 R44, R44 ;  /* 0x0000002c002c7308 */ /* 0x000e260000000800 */
[----:B------:R-:W-:Y:S01]  /*14ef0*/  FMNMX.FTZ R24, R70, R41, !PT ;  /* 0x0000002946187209 */ /* 0x000fe20007810000 */
[-CC-:B------:R-:W-:Y:S01]  /*14f00*/  FFMA.FTZ R41, R158, R59.reuse, -R49.reuse ;  /* 0x0000003b9e297223 */ /* 0x180fe20000010831 */
[----:B------:R-:W-:Y:S02]  /*14f10*/  FFMA.FTZ R158, R168, R59, -R49 ;  /* 0x0000003ba89e7223 */ /* 0x000fe40000010831 */
[----:B------:R-:W-:Y:S01]  /*14f20*/  FMNMX.FTZ R24, R69, R24, !PT ;  /* 0x0000001845187209 */ /* 0x000fe20007810000 */
[----:B------:R-:W-:Y:S03]  /*14f30*/  MUFU.EX2 R35, R35 ;  /* 0x0000002300237308 */ /* 0x000fe60000000800 */
[----:B------:R-:W-:-:S04]  /*14f40*/  FMNMX.FTZ R21, R71, R24, !PT ;  /* 0x0000001847157209 */ /* 0x000fc80007810000 */
[----:B------:R-:W-:Y:S01]  /*14f50*/  FMNMX.FTZ R24, R72, R21, !PT ;  /* 0x0000001548187209 */ /* 0x000fe20007810000 */
[----:B------:R-:W-:Y:S01]  /*14f60*/  FFMA.FTZ R21, R62, R59, -R49 ;  /* 0x0000003b3e157223 */ /* 0x000fe20000010831 */
[----:B------:R-:W-:Y:S01]  /*14f70*/  FSEL R62, R6, RZ, P5 ;  /* 0x000000ff063e7208 */ /* 0x000fe20002800000 */
[----:B------:R-:W1:Y:S01]  /*14f80*/  MUFU.EX2 R48, R48 ;  /* 0x0000003000307308 */ /* 0x000e620000000800 */
[----:B0-----:R-:W-:Y:S01]  /*14f90*/  F2FP.BF16.F32.PACK_AB R174, R44, R33 ;  /* 0x000000212cae723e */ /* 0x001fe200000010ff */
[----:B------:R-:W0:Y:S02]  /*14fa0*/  SHFL.BFLY PT, R43, R24, 0x2, 0x1f ;  /* 0x0c401f00182b7f89 */ /* 0x000e2400000e0000 */
[----:B------:R-:W-:-:S04]  /*14fb0*/  FADD.FTZ R62, -R62, R11 ;  /* 0x0000000b3e3e7221 */ /* 0x000fc80000010100 */
[----:B------:R-:W-:Y:S01]  /*14fc0*/  FMUL.FTZ R11, R62, R59 ;  /* 0x0000003b3e0b7220 */ /* 0x000fe20000410000 */
[----:B------:R-:W-:Y:S08]  /*14fd0*/  MUFU.EX2 R50, R50 ;  /* 0x0000003200327308 */ /* 0x000ff00000000800 */
[----:B------:R-:W2:Y:S01]  /*14fe0*/  MUFU.EX2 R11, R11 ;  /* 0x0000000b000b7308 */ /* 0x000ea20000000800 */
[----:B-1----:R-:W-:-:S07]  /*14ff0*/  F2FP.BF16.F32.PACK_AB R168, R48, R35 ;  /* 0x0000002330a8723e */ /* 0x002fce00000010ff */
[----:B------:R1:W3:Y:S01]  /*15000*/  MUFU.EX2 R39, R154 ;  /* 0x0000009a00277308 */ /* 0x0002e20000000800 */
[----:B0-----:R-:W-:Y:S01]  /*15010*/  FMNMX.FTZ R57, R24, R43, !PT ;  /* 0x0000002b18397209 */ /* 0x001fe20007810000 */
[----:B------:R-:W-:-:S04]  /*15020*/  FFMA.FTZ R43, R166, R59, -R49 ;  /* 0x0000003ba62b7223 */ /* 0x000fc80000010831 */
[----:B------:R-:W0:Y:S02]  /*15030*/  SHFL.BFLY PT, R24, R57, 0x1, 0x1f ;  /* 0x0c201f0039187f89 */ /* 0x000e2400000e0000 */
[----:B------:R-:W4:Y:S01]  /*15040*/  MUFU.EX2 R54, R54 ;  /* 0x0000003600367308 */ /* 0x000f220000000800 */
[----:B--2---:R-:W-:Y:S01]  /*15050*/  FFMA.FTZ R62, R11, R3, R74 ;  /* 0x000000030b3e7223 */ /* 0x004fe2000001004a */
[-CC-:B-1----:R-:W-:Y:S01]  /*15060*/  FFMA.FTZ R154, R172, R59.reuse, -R49.reuse ;  /* 0x0000003bac9a7223 */ /* 0x182fe20000010831 */
[----:B------:R-:W-:Y:S01]  /*15070*/  FFMA.FTZ R49, R170, R59, -R49 ;  /* 0x0000003baa317223 */ /* 0x000fe20000010831 */
[----:B------:R-:W-:Y:S01]  /*15080*/  F2FP.BF16.F32.PACK_AB R172, R40, R31 ;  /* 0x0000001f28ac723e */ /* 0x000fe200000010ff */
        /* <DEDUP_REMOVED lines=17> */
[----:B0-----:R-:W-:Y:S01]  /*151a0*/  FMNMX.FTZ R24, R57, R24, !PT ;  /* 0x0000001839187209 */ /* 0x001fe20007810000 */
[----:B------:R-:W-:Y:S01]  /*151b0*/  FMUL.FTZ R108, R108, R11 ;  /* 0x0000000b6c6c7220 */ /* 0x000fe20000410000 */
[----:B------:R-:W-:Y:S01]  /*151c0*/  MUFU.EX2 R21, R21 ;  /* 0x0000001500157308 */ /* 0x000fe20000000800 */
[----:B------:R-:W-:Y:S01]  /*151d0*/  FADD.FTZ R3, R29, R62 ;  /* 0x0000003e1d037221 */ /* 0x000fe20000010000 */
[C---:B------:R-:W-:Y:S01]  /*151e0*/  FSETP.NEU.FTZ.AND P4, PT, R24.reuse, -INF , PT ;  /* 0xff8000001800780b */ /* 0x040fe20003f9d000 */
[----:B------:R-:W-:Y:S01]  /*151f0*/  FMUL.FTZ R57, R24, R59 ;  /* 0x0000003b18397220 */ /* 0x000fe20000410000 */
[-C--:B------:R-:W-:Y:S01]  /*15200*/  FMUL.FTZ R109, R109, R11.reuse ;  /* 0x0000000b6d6d7220 */ /* 0x080fe20000410000 */
[----:B------:R-:W-:Y:S01]  /*15210*/  FADD.FTZ R62, R34, R3 ;  /* 0x00000003223e7221 */ /* 0x000fe20000010000 */
[-C--:B------:R-:W-:Y:S01]  /*15220*/  FMUL.FTZ R112, R112, R11.reuse ;  /* 0x0000000b70707220 */ /* 0x080fe20000410000 */
[-C--:B------:R-:W-:Y:S01]  /*15230*/  FMUL.FTZ R113, R113, R11.reuse ;  /* 0x0000000b71717220 */ /* 0x080fe20000410000 */
[----:B------:R-:W-:Y:S01]  /*15240*/  FSEL R57, R57, RZ, P4 ;  /* 0x000000ff39397208 */ /* 0x000fe20002000000 */
[----:B------:R-:W-:Y:S01]  /*15250*/  FADD.FTZ R3, R31, R62 ;  /* 0x0000003e1f037221 */ /* 0x000fe20000010000 */
[----:B------:R-:W-:Y:S01]  /*15260*/  MUFU.EX2 R160, R160 ;  /* 0x000000a000a07308 */ /* 0x000fe20000000800 */
[-C--:B------:R-:W-:Y:S01]  /*15270*/  FMUL.FTZ R116, R116, R11.reuse ;  /* 0x0000000b74747220 */ /* 0x080fe20000410000 */
[----:B------:R-:W-:Y:S01]  /*15280*/  FMUL.FTZ R117, R117, R11 ;  /* 0x0000000b75757220 */ /* 0x000fe20000410000 */
[----:B------:R-:W-:Y:S01]  /*15290*/  FADD.FTZ R62, R40, R3 ;  /* 0x00000003283e7221 */ /* 0x000fe20000010000 */
[-CC-:B------:R-:W-:Y:S01]  /*152a0*/  FFMA.FTZ R181, R51, R59.reuse, -R57.reuse ;  /* 0x0000003b33b57223 */ /* 0x180fe20000010839 */
[----:B------:R-:W-:Y:S01]  /*152b0*/  FSEL R3, R24, RZ, P4 ;  /* 0x000000ff18037208 */ /* 0x000fe20002000000 */
[-CC-:B------:R-:W-:Y:S01]  /*152c0*/  FFMA.FTZ R22, R8, R59.reuse, -R57.reuse ;  /* 0x0000003b08167223 */ /* 0x180fe20000010839 */
[----:B------:R-:W-:Y:S01]  /*152d0*/  FADD.FTZ R51, R33, R62 ;  /* 0x0000003e21337221 */ /* 0x000fe20000010000 */
[-CC-:B------:R-:W-:Y:S01]  /*152e0*/  FFMA.FTZ R20, R20, R59.reuse, -R57.reuse ;  /* 0x0000003b14147223 */ /* 0x180fe20000010839 */
[-C--:B------:R-:W-:Y:S01]  /*152f0*/  FFMA.FTZ R183, R180, R59.reuse, -R57 ;  /* 0x0000003bb4b77223 */ /* 0x080fe20000010839 */
[----:B------:R-:W-:Y:S01]  /*15300*/  FADD.FTZ R8, -R3, R10 ;  /* 0x0000000a03087221 */ /* 0x000fe20000010100 */
[----:B------:R-:W-:Y:S01]  /*15310*/  FADD.FTZ R62, R44, R51 ;  /* 0x000000332c3e7221 */ /* 0x000fe20000010000 */
[----:B------:R-:W-:Y:S01]  /*15320*/  MUFU.EX2 R181, R181 ;  /* 0x000000b500b57308 */ /* 0x000fe20000000800 */
[-CC-:B------:R-:W-:Y:S01]  /*15330*/  FFMA.FTZ R26, R26, R59.reuse, -R57.reuse ;  /* 0x0000003b1a1a7223 */ /* 0x180fe20000010839 */
[-C--:B------:R-:W-:Y:S01]  /*15340*/  FMUL.FTZ R8, R8, R59.reuse ;  /* 0x0000003b08087220 */ /* 0x080fe20000410000 */
[----:B------:R-:W-:Y:S01]  /*15350*/  FADD.FTZ R3, R35, R62 ;  /* 0x0000003e23037221 */ /* 0x000fe20000010000 */
[-CC-:B------:R-:W-:Y:S01]  /*15360*/  FFMA.FTZ R177, R182, R59.reuse, -R57.reuse ;  /* 0x0000003bb6b17223 */ /* 0x180fe20000010839 */
[-CC-:B------:R-:W-:Y:S01]  /*15370*/  FFMA.FTZ R165, R52, R59.reuse, -R57.reuse ;  /* 0x0000003b34a57223 */ /* 0x180fe20000010839 */
[-C--:B------:R-:W-:Y:S01]  /*15380*/  FFMA.FTZ R30, R30, R59.reuse, -R57 ;  /* 0x0000003b1e1e7223 */ /* 0x080fe20000010839 */
[----:B------:R-:W-:Y:S01]  /*15390*/  FADD.FTZ R62, R48, R3 ;  /* 0x00000003303e7221 */ /* 0x000fe20000010000 */
[----:B------:R-:W0:Y:S01]  /*153a0*/  MUFU.EX2 R8, R8 ;  /* 0x0000000800087308 */ /* 0x000e220000000800 */
[-CC-:B------:R-:W-:Y:S01]  /*153b0*/  FFMA.FTZ R161, R7, R59.reuse, -R57.reuse ;  /* 0x0000003b07a17223 */ /* 0x180fe20000010839 */
[-CC-:B------:R-:W-:Y:S01]  /*153c0*/  FFMA.FTZ R179, R186, R59.reuse, -R57.reuse ;  /* 0x0000003bbab37223 */ /* 0x180fe20000010839 */
[----:B------:R-:W-:Y:S01]  /*153d0*/  FADD.FTZ R3, R37, R62 ;  /* 0x0000003e25037221 */ /* 0x000fe20000010000 */
[-CC-:B------:R-:W-:Y:S01]  /*153e0*/  FFMA.FTZ R36, R36, R59.reuse, -R57.reuse ;  /* 0x0000003b24247223 */ /* 0x180fe20000010839 */
[-CC-:B------:R-:W-:Y:S01]  /*153f0*/  FFMA.FTZ R173, R230, R59.reuse, -R57.reuse ;  /* 0x0000003be6ad7223 */ /* 0x180fe20000010839 */
[-CC-:B------:R-:W-:Y:S01]  /*15400*/  FFMA.FTZ R38, R38, R59.reuse, -R57.reuse ;  /* 0x0000003b26267223 */ /* 0x180fe20000010839 */
[--C-:B------:R-:W-:Y:S01]  /*15410*/  FFMA.FTZ R175, R232, R59, -R57.reuse ;  /* 0x0000003be8af7223 */ /* 0x100fe20000010839 */
[----:B------:R1:W-:Y:S01]  /*15420*/  MUFU.EX2 R10, R22 ;  /* 0x00000016000a7308 */ /* 0x0003e20000000800 */
[----:B------:R-:W-:Y:S01]  /*15430*/  F2FP.BF16.F32.PACK_AB R182, R28, R25 ;  /* 0x000000191cb6723e */ /* 0x000fe200000010ff */
[-CC-:B------:R-:W-:Y:S01]  /*15440*/  FFMA.FTZ R42, R42, R59.reuse, -R57.reuse ;  /* 0x0000003b2a2a7223 */ /* 0x180fe20000010839 */
[-CC-:B------:R-:W-:Y:S01]  /*15450*/  FFMA.FTZ R169, R234, R59.reuse, -R57.reuse ;  /* 0x0000003beaa97223 */ /* 0x180fe20000010839 */
[-CC-:B------:R-:W-:Y:S01]  /*15460*/  FFMA.FTZ R46, R46, R59.reuse, -R57.reuse ;  /* 0x0000003b2e2e7223 */ /* 0x180fe20000010839 */
[-CC-:B------:R-:W-:Y:S01]  /*15470*/  FFMA.FTZ R171, R236, R59.reuse, -R57.reuse ;  /* 0x0000003becab7223 */ /* 0x180fe20000010839 */
[-CC-:B------:R-:W-:Y:S01]  /*15480*/  FFMA.FTZ R53, R53, R59.reuse, -R57.reuse ;  /* 0x0000003b35357223 */ /* 0x180fe20000010839 */
[-C--:B------:R-:W-:Y:S01]  /*15490*/  FFMA.FTZ R167, R55, R59.reuse, -R57 ;  /* 0x0000003b37a77223 */ /* 0x080fe20000010839 */
[----:B------:R-:W2:Y:S01]  /*154a0*/  MUFU.EX2 R20, R20 ;  /* 0x0000001400147308 */ /* 0x000ea20000000800 */
[----:B-1----:R-:W-:Y:S01]  /*154b0*/  FADD.FTZ R22, R50, R3 ;  /* 0x0000000332167221 */ /* 0x002fe20000010000 */
[-CC-:B------:R-:W-:Y:S01]  /*154c0*/  FFMA.FTZ R56, R56, R59.reuse, -R57.reuse ;  /* 0x0000003b38387223 */ /* 0x180fe20000010839 */
[-CC-:B------:R-:W-:Y:S01]  /*154d0*/  FFMA.FTZ R60, R60, R59.reuse, -R57.reuse ;  /* 0x0000003b3c3c7223 */ /* 0x180fe20000010839 */
[-CC-:B------:R-:W-:Y:S01]  /*154e0*/  FFMA.FTZ R63, R63, R59.reuse, -R57.reuse ;  /* 0x0000003b3f3f7223 */ /* 0x180fe20000010839 */
[----:B---3--:R-:W-:Y:S01]  /*154f0*/  FADD.FTZ R3, R39, R22 ;  /* 0x0000001627037221 */ /* 0x008fe20000010000 */
[-CC-:B------:R-:W-:Y:S01]  /*15500*/  FFMA.FTZ R64, R64, R59.reuse, -R57.reuse ;  /* 0x0000003b40407223 */ /* 0x180fe20000010839 */
[-C--:B------:R-:W-:Y:S01]  /*15510*/  FFMA.FTZ R65, R65, R59.reuse, -R57 ;  /* 0x0000003b41417223 */ /* 0x080fe20000010839 */
[----:B------:R-:W1:Y:S01]  /*15520*/  MUFU.EX2 R183, R183 ;  /* 0x000000b700b77308 */ /* 0x000e620000000800 */
[----:B----4-:R-:W-:Y:S01]  /*15530*/  FADD.FTZ R52, R54, R3 ;  /* 0x0000000336347221 */ /* 0x010fe20000010000 */
[----:B0-----:R-:W-:Y:S01]  /*15540*/  FFMA.FTZ R3, R8, R0, R181 ;  /* 0x0000000008037223 */ /* 0x001fe200000100b5 */
[-CC-:B------:R-:W-:Y:S01]  /*15550*/  FFMA.FTZ R66, R66, R59.reuse, -R57.reuse ;  /* 0x0000003b42427223 */ /* 0x180fe20000010839 */
[-CC-:B------:R-:W-:Y:S01]  /*15560*/  FFMA.FTZ R67, R67, R59.reuse, -R57.reuse ;  /* 0x0000003b43437223 */ /* 0x180fe20000010839 */
[----:B------:R-:W-:Y:S01]  /*15570*/  FADD.FTZ R7, R9, R52 ;  /* 0x0000003409077221 */ /* 0x000fe20000010000 */
[-CC-:B------:R-:W-:Y:S01]  /*15580*/  FFMA.FTZ R68, R68, R59.reuse, -R57.reuse ;  /* 0x0000003b44447223 */ /* 0x180fe20000010839 */
[-C--:B------:R-:W-:Y:S01]  /*15590*/  FFMA.FTZ R70, R70, R59.reuse, -R57 ;  /* 0x0000003b46467223 */ /* 0x080fe20000010839 */
[----:B------:R-:W0:Y:S01]  /*155a0*/  MUFU.EX2 R26, R26 ;  /* 0x0000001a001a7308 */ /* 0x000e220000000800 */
[----:B------:R-:W-:Y:S01]  /*155b0*/  FADD.FTZ R52, R58, R7 ;  /* 0x000000073a347221 */ /* 0x000fe20000010000 */
[----:B--2---:R-:W-:Y:S01]  /*155c0*/  FADD.FTZ R0, R20, R3 ;  /* 0x0000000314007221 */ /* 0x004fe20000010000 */
[-CC-:B------:R-:W-:Y:S01]  /*155d0*/  FFMA.FTZ R69, R69, R59.reuse, -R57.reuse ;  /* 0x0000003b45457223 */ /* 0x180fe20000010839 */
[-CC-:B------:R-:W-:Y:S01]  /*155e0*/  FFMA.FTZ R71, R71, R59.reuse, -R57.reuse ;  /* 0x0000003b47477223 */ /* 0x180fe20000010839 */
[----:B------:R-:W-:Y:S01]  /*155f0*/  FADD.FTZ R7, R21, R52 ;  /* 0x0000003415077221 */ /* 0x000fe20000010000 */
[----:B------:R-:W-:Y:S01]  /*15600*/  FFMA.FTZ R57, R72, R59, -R57 ;  /* 0x0000003b48397223 */ /* 0x000fe20000010839 */
[----:B------:R-:W-:Y:S01]  /*15610*/  ISETP.GT.AND P4, PT, R4, R12, PT ;  /* 0x0000000c0400720c */ /* 0x000fe20003f84270 */
[----:B------:R-:W2:Y:S01]  /*15620*/  MUFU.EX2 R41, R41 ;  /* 0x0000002900297308 */ /* 0x000ea20000000800 */
[----:B-1----:R-:W-:Y:S01]  /*15630*/  FADD.FTZ R3, R183, R0 ;  /* 0x00000000b7037221 */ /* 0x002fe20000010000 */
[----:B------:R-:W-:Y:S01]  /*15640*/  FADD.FTZ R62, R160, R7 ;  /* 0x00000007a03e7221 */ /* 0x000fe20000010000 */
[----:B------:R-:W-:-:S02]  /*15650*/  @!P1 VIADD R51, R61, 0x28860 ;  /* 0x000288603d339836 */ /* 0x000fc40000000000 */
[-C--:B------:R-:W-:Y:S01]  /*15660*/  FMUL.FTZ R120, R120, R11.reuse ;  /* 0x0000000b78787220 */ /* 0x080fe20000410000 */
[-C--:B------:R-:W-:Y:S01]  /*15670*/  FMUL.FTZ R121, R121, R11.reuse ;  /* 0x0000000b79797220 */ /* 0x080fe20000410000 */
[-C--:B------:R-:W-:Y:S01]  /*15680*/  FMUL.FTZ R124, R124, R11.reuse ;  /* 0x0000000b7c7c7220 */ /* 0x080fe20000410000 */
[-C--:B------:R-:W-:Y:S01]  /*15690*/  FMUL.FTZ R125, R125, R11.reuse ;  /* 0x0000000b7d7d7220 */ /* 0x080fe20000410000 */
[----:B------:R-:W1:Y:S01]  /*156a0*/  MUFU.EX2 R177, R177 ;  /* 0x000000b100b17308 */ /* 0x000e620000000800 */
[----:B0-----:R-:W-:Y:S01]  /*156b0*/  FADD.FTZ R52, R26, R3 ;  /* 0x000000031a347221 */ /* 0x001fe20000010000 */
[----:B------:R-:W-:Y:S01]  /*156c0*/  @!P1 PRMT R51, RZ, 0x654, R51 ;  /* 0x00000654ff339816 */ /* 0x000fe20000000033 */
[-C--:B------:R-:W-:Y:S01]  /*156d0*/  FMUL.FTZ R128, R128, R11.reuse ;  /* 0x0000000b80807220 */ /* 0x080fe20000410000 */
[-C--:B------:R-:W-:Y:S01]  /*156e0*/  FMUL.FTZ R129, R129, R11.reuse ;  /* 0x0000000b81817220 */ /* 0x080fe20000410000 */
[-C--:B------:R-:W-:Y:S01]  /*156f0*/  FMUL.FTZ R132, R132, R11.reuse ;  /* 0x0000000b84847220 */ /* 0x080fe20000410000 */
[----:B------:R0:W-:Y:S01]  /*15700*/  @!P1 SYNCS.ARRIVE.TRANS64.RED.A1T0 RZ, [R51+URZ], RZ ;  /* 0x000000ff33ff99a7 */ /* 0x0001e2000810043f */
[-C--:B------:R-:W-:Y:S01]  /*15710*/  FMUL.FTZ R133, R133, R11.reuse ;  /* 0x0000000b85857220 */ /* 0x080fe20000410000 */
[----:B------:R-:W3:Y:S01]  /*15720*/  MUFU.EX2 R162, R162 ;  /* 0x000000a200a27308 */ /* 0x000ee20000000800 */
        /* <DEDUP_REMOVED lines=10> */
[----:B------:R-:W-:Y:S01]  /*157d0*/  FMUL.FTZ R149, R149, R11 ;  /* 0x0000000b95957220 */ /* 0x000fe20000410000 */
[----:B------:R-:W-:Y:S01]  /*157e0*/  F2FP.BF16.F32.PACK_AB R180, R15, R74 ;  /* 0x0000004a0fb4723e */ /* 0x000fe200000010ff */
[----:B------:R-:W-:Y:S01]  /*157f0*/  VIADD R4, R4, 0xffffffff ;  /* 0xffffffff04047836 */ /* 0x000fe20000000000 */
[----:B------:R-:W-:Y:S01]  /*15800*/  F2FP.BF16.F32.PACK_AB R170, R50, R37 ;  /* 0x0000002532aa723e */ /* 0x000fe200000010ff */
[-C--:B------:R-:W-:Y:S01]  /*15810*/  FMUL.FTZ R90, R90, R8.reuse ;  /* 0x000000085a5a7220 */ /* 0x080fe20000410000 */
[----:B------:R-:W1:Y:S01]  /*15820*/  MUFU.EX2 R156, R156 ;  /* 0x0000009c009c7308 */ /* 0x000e620000000800 */
[----:B---3--:R-:W-:Y:S01]  /*15830*/  FADD.FTZ R7, R162, R7 ;  /* 0x00000007a2077221 */ /* 0x008fe20000010000 */
[----:B------:R-:W-:Y:S01]  /*15840*/  F2FP.BF16.F32.PACK_AB R164, R54, R39 ;  /* 0x0000002736a4723e */ /* 0x000fe200000010ff */
[-C--:B------:R-:W-:Y:S01]  /*15850*/  FMUL.FTZ R91, R91, R8.reuse ;  /* 0x000000085b5b7220 */ /* 0x080fe20000410000 */
[----:B------:R-:W-:Y:S01]  /*15860*/  F2FP.BF16.F32.PACK_AB R166, R58, R9 ;  /* 0x000000093aa6723e */ /* 0x000fe200000010ff */
[-C--:B------:R-:W-:Y:S01]  /*15870*/  FMUL.FTZ R94, R94, R8.reuse ;  /* 0x000000085e5e7220 */ /* 0x080fe20000410000 */
[----:B------:R-:W-:Y:S01]  /*15880*/  F2FP.BF16.F32.PACK_AB R160, R160, R21 ;  /* 0x00000015a0a0723e */ /* 0x000fe200000010ff */
[-C--:B------:R-:W-:Y:S01]  /*15890*/  FMUL.FTZ R95, R95, R8.reuse ;  /* 0x000000085f5f7220 */ /* 0x080fe20000410000 */
[----:B------:R-:W3:Y:S01]  /*158a0*/  MUFU.EX2 R179, R179 ;  /* 0x000000b300b37308 */ /* 0x000ee20000000800 */
[----:B--2---:R-:W-:Y:S01]  /*158b0*/  FADD.FTZ R28, R30, R3 ;  /* 0x000000031e1c7221 */ /* 0x004fe20000010000 */
[----:B------:R-:W-:Y:S01]  /*158c0*/  F2FP.BF16.F32.PACK_AB R162, R162, R41 ;  /* 0x00000029a2a2723e */ /* 0x000fe200000010ff */
[-C--:B------:R-:W-:Y:S01]  /*158d0*/  FMUL.FTZ R98, R98, R8.reuse ;  /* 0x0000000862627220 */ /* 0x080fe20000410000 */
[----:B------:R-:W-:Y:S01]  /*158e0*/  F2FP.BF16.F32.PACK_AB R181, R20, R181 ;  /* 0x000000b514b5723e */ /* 0x000fe200000010ff */
[-C--:B------:R-:W-:Y:S01]  /*158f0*/  FMUL.FTZ R99, R99, R8.reuse ;  /* 0x0000000863637220 */ /* 0x080fe20000410000 */
[----:B------:R-:W-:Y:S01]  /*15900*/  F2FP.BF16.F32.PACK_AB R183, R26, R183 ;  /* 0x000000b71ab7723e */ /* 0x000fe200000010ff */
[-C--:B------:R-:W-:Y:S01]  /*15910*/  FMUL.FTZ R102, R102, R8.reuse ;  /* 0x0000000866667220 */ /* 0x080fe20000410000 */
[----:B------:R-:W2:Y:S01]  /*15920*/  MUFU.EX2 R43, R43 ;  /* 0x0000002b002b7308 */ /* 0x000ea20000000800 */
[----:B-1----:R-:W-:Y:S01]  /*15930*/  FADD.FTZ R32, R156, R7 ;  /* 0x000000079c207221 */ /* 0x002fe20000010000 */
[----:B------:R-:W-:Y:S01]  /*15940*/  F2FP.BF16.F32.PACK_AB R177, R30, R177 ;  /* 0x000000b11eb1723e */ /* 0x000fe200000010ff */
[-C--:B------:R-:W-:Y:S01]  /*15950*/  FMUL.FTZ R103, R103, R8.reuse ;  /* 0x0000000867677220 */ /* 0x080fe20000410000 */
[-C--:B------:R-:W-:Y:S01]  /*15960*/  FMUL.FTZ R106, R106, R8.reuse ;  /* 0x000000086a6a7220 */ /* 0x080fe20000410000 */
[-C--:B------:R-:W-:Y:S01]  /*15970*/  FMUL.FTZ R107, R107, R8.reuse ;  /* 0x000000086b6b7220 */ /* 0x080fe20000410000 */
[-C--:B------:R-:W-:Y:S01]  /*15980*/  FMUL.FTZ R110, R110, R8.reuse ;  /* 0x000000086e6e7220 */ /* 0x080fe20000410000 */
[-C--:B------:R-:W-:Y:S01]  /*15990*/  FMUL.FTZ R111, R111, R8.reuse ;  /* 0x000000086f6f7220 */ /* 0x080fe20000410000 */
[----:B------:R-:W1:Y:S01]  /*159a0*/  MUFU.EX2 R36, R36 ;  /* 0x0000002400247308 */ /* 0x000e620000000800 */
[----:B---3--:R-:W-:Y:S01]  /*159b0*/  FADD.FTZ R3, R179, R28 ;  /* 0x0000001cb3037221 */ /* 0x008fe20000010000 */
[-C--:B------:R-:W-:Y:S01]  /*159c0*/  FMUL.FTZ R114, R114, R8.reuse ;  /* 0x0000000872727220 */ /* 0x080fe20000410000 */
[-C--:B------:R-:W-:Y:S01]  /*159d0*/  FMUL.FTZ R115, R115, R8.reuse ;  /* 0x0000000873737220 */ /* 0x080fe20000410000 */
[-C--:B------:R-:W-:Y:S01]  /*159e0*/  FMUL.FTZ R118, R118, R8.reuse ;  /* 0x0000000876767220 */ /* 0x080fe20000410000 */
[-C--:B------:R-:W-:Y:S01]  /*159f0*/  FMUL.FTZ R119, R119, R8.reuse ;  /* 0x0000000877777220 */ /* 0x080fe20000410000 */
[-C--:B------:R-:W-:Y:S01]  /*15a00*/  FMUL.FTZ R122, R122, R8.reuse ;  /* 0x000000087a7a7220 */ /* 0x080fe20000410000 */
[----:B------:R-:W-:Y:S01]  /*15a10*/  FMUL.FTZ R123, R123, R8 ;  /* 0x000000087b7b7220 */ /* 0x000fe20000410000 */
[----:B------:R-:W3:Y:S01]  /*15a20*/  MUFU.EX2 R158, R158 ;  /* 0x0000009e009e7308 */ /* 0x000ee20000000800 */
[C---:B--2---:R-:W-:Y:S01]  /*15a30*/  FADD.FTZ R7, R43.reuse, R32 ;  /* 0x000000202b077221 */ /* 0x044fe20000010000 */
[----:B------:R-:W-:Y:S01]  /*15a40*/  F2FP.BF16.F32.PACK_AB R156, R43, R156 ;  /* 0x0000009c2b9c723e */ /* 0x000fe200000010ff */
[-C--:B------:R-:W-:Y:S01]  /*15a50*/  FMUL.FTZ R126, R126, R8.reuse ;  /* 0x000000087e7e7220 */ /* 0x080fe20000410000 */
[-C--:B------:R-:W-:Y:S01]  /*15a60*/  FMUL.FTZ R127, R127, R8.reuse ;  /* 0x000000087f7f7220 */ /* 0x080fe20000410000 */
[-C--:B------:R-:W-:Y:S01]  /*15a70*/  FMUL.FTZ R130, R130, R8.reuse ;  /* 0x0000000882827220 */ /* 0x080fe20000410000 */
[-C--:B------:R-:W-:Y:S01]  /*15a80*/  FMUL.FTZ R131, R131, R8.reuse ;  /* 0x0000000883837220 */ /* 0x080fe20000410000 */
[-C--:B------:R-:W-:Y:S01]  /*15a90*/  FMUL.FTZ R134, R134, R8.reuse ;  /* 0x0000000886867220 */ /* 0x080fe20000410000 */
[----:B------:R-:W2:Y:S01]  /*15aa0*/  MUFU.EX2 R173, R173 ;  /* 0x000000ad00ad7308 */ /* 0x000ea20000000800 */
[C---:B-1----:R-:W-:Y:S01]  /*15ab0*/  FADD.FTZ R32, R36.reuse, R3 ;  /* 0x0000000324207221 */ /* 0x042fe20000010000 */
        /* <DEDUP_REMOVED lines=11> */
[----:B------:R-:W-:Y:S01]  /*15b70*/  FMUL.FTZ R151, R151, R8 ;  /* 0x0000000897977220 */ /* 0x000fe20000410000 */
[----:B------:R-:W-:-:S02]  /*15b80*/  IMAD.MOV.U32 R186, RZ, RZ, R14 ;  /* 0x000000ffffba7224 */ /* 0x000fc400078e000e */
[----:B------:R-:W3:Y:S01]  /*15b90*/  MUFU.EX2 R38, R38 ;  /* 0x0000002600267308 */ /* 0x000ee20000000800 */
[----:B--2---:R-:W-:Y:S01]  /*15ba0*/  FADD.FTZ R3, R173, R32 ;  /* 0x00000020ad037221 */ /* 0x004fe20000010000 */
[----:B------:R-:W-:-:S06]  /*15bb0*/  IMAD.MOV.U32 R11, RZ, RZ, R6 ;  /* 0x000000ffff0b7224 */ /* 0x000fcc00078e0006 */
[----:B------:R-:W2:Y:S01]  /*15bc0*/  MUFU.EX2 R152, R152 ;  /* 0x0000009800987308 */ /* 0x000ea20000000800 */
[C---:B-1----:R-:W-:Y:S01]  /*15bd0*/  FADD.FTZ R7, R45.reuse, R34 ;  /* 0x000000222d077221 */ /* 0x042fe20000010000 */
[----:B------:R-:W-:-:S06]  /*15be0*/  F2FP.BF16.F32.PACK_AB R158, R45, R158 ;  /* 0x0000009e2d9e723e */ /* 0x000fcc00000010ff */
[----:B------:R-:W1:Y:S01]  /*15bf0*/  MUFU.EX2 R175, R175 ;  /* 0x000000af00af7308 */ /* 0x000e620000000800 */
[C---:B---3--:R-:W-:Y:S01]  /*15c00*/  FADD.FTZ R32, R38.reuse, R3 ;  /* 0x0000000326207221 */ /* 0x048fe20000010000 */
[----:B------:R-:W-:-:S06]  /*15c10*/  F2FP.BF16.F32.PACK_AB R173, R38, R173 ;  /* 0x000000ad26ad723e */ /* 0x000fcc00000010ff */
[----:B------:R-:W3:Y:S01]  /*15c20*/  MUFU.EX2 R47, R47 ;  /* 0x0000002f002f7308 */ /* 0x000ee20000000800 */
[----:B--2---:R-:W-:-:S07]  /*15c30*/  FADD.FTZ R34, R152, R7 ;  /* 0x0000000798227221 */ /* 0x004fce0000010000 */
[----:B------:R-:W2:Y:S01]  /*15c40*/  MUFU.EX2 R42, R42 ;  /* 0x0000002a002a7308 */ /* 0x000ea20000000800 */
[----:B-1----:R-:W-:-:S07]  /*15c50*/  FADD.FTZ R3, R175, R32 ;  /* 0x00000020af037221 */ /* 0x002fce0000010000 */
[----:B------:R-:W1:Y:S01]  /*15c60*/  MUFU.EX2 R154, R154 ;  /* 0x0000009a009a7308 */ /* 0x000e620000000800 */
[C---:B---3--:R-:W-:Y:S01]  /*15c70*/  FADD.FTZ R7, R47.reuse, R34 ;  /* 0x000000222f077221 */ /* 0x048fe20000010000 */
[----:B------:R-:W-:-:S06]  /*15c80*/  F2FP.BF16.F32.PACK_AB R152, R47, R152 ;  /* 0x000000982f98723e */ /* 0x000fcc00000010ff */
[----:B------:R-:W3:Y:S01]  /*15c90*/  MUFU.EX2 R169, R169 ;  /* 0x000000a900a97308 */ /* 0x000ee20000000800 */
[C---:B--2---:R-:W-:Y:S01]  /*15ca0*/  FADD.FTZ R32, R42.reuse, R3 ;  /* 0x000000032a207221 */ /* 0x044fe20000010000 */
[----:B------:R-:W-:-:S06]  /*15cb0*/  F2FP.BF16.F32.PACK_AB R175, R42, R175 ;  /* 0x000000af2aaf723e */ /* 0x000fcc00000010ff */
[----:B------:R-:W2:Y:S01]  /*15cc0*/  MUFU.EX2 R46, R46 ;  /* 0x0000002e002e7308 */ /* 0x000ea20000000800 */
[----:B-1----:R-:W-:-:S07]  /*15cd0*/  FADD.FTZ R34, R154, R7 ;  /* 0x000000079a227221 */ /* 0x002fce0000010000 */
[----:B------:R-:W1:Y:S01]  /*15ce0*/  MUFU.EX2 R171, R171 ;  /* 0x000000ab00ab7308 */ /* 0x000e620000000800 */
[----:B---3--:R-:W-:-:S07]  /*15cf0*/  FADD.FTZ R7, R169, R32 ;  /* 0x00000020a9077221 */ /* 0x008fce0000010000 */
[----:B------:R-:W3:Y:S01]  /*15d00*/  MUFU.EX2 R165, R165 ;  /* 0x000000a500a57308 */ /* 0x000ee20000000800 */
[C---:B--2---:R-:W-:Y:S01]  /*15d10*/  FADD.FTZ R32, R46.reuse, R7 ;  /* 0x000000072e207221 */ /* 0x044fe20000010000 */
[----:B------:R-:W-:-:S06]  /*15d20*/  F2FP.BF16.F32.PACK_AB R169, R46, R169 ;  /* 0x000000a92ea9723e */ /* 0x000fcc00000010ff */
[----:B------:R-:W2:Y:S01]  /*15d30*/  MUFU.EX2 R22, R53 ;  /* 0x0000003500167308 */ /* 0x000ea20000000800 */
[----:B-1----:R-:W-:Y:S01]  /*15d40*/  FADD.FTZ R7, R171, R32 ;  /* 0x00000020ab077221 */ /* 0x002fe20000010000 */
[----:B------:R-:W-:-:S03]  /*15d50*/  F2FP.BF16.F32.PACK_AB R171, R10, R171 ;  /* 0x000000ab0aab723e */ /* 0x000fc600000010ff */
[----:B------:R-:W-:Y:S01]  /*15d60*/  FADD.FTZ R32, R10, R7 ;  /* 0x000000070a207221 */ /* 0x000fe20000010000 */
[----:B------:R-:W-:Y:S02]  /*15d70*/  IMAD.MOV.U32 R10, RZ, RZ, R24 ;  /* 0x000000ffff0a7224 */ /* 0x000fe400078e0018 */
[----:B------:R-:W1:Y:S01]  /*15d80*/  MUFU.EX2 R167, R167 ;  /* 0x000000a700a77308 */ /* 0x000e620000000800 */
[----:B---3--:R-:W-:-:S07]  /*15d90*/  FADD.FTZ R7, R165, R32 ;  /* 0x00000020a5077221 */ /* 0x008fce0000010000 */
[----:B------:R-:W3:Y:S01]  /*15da0*/  MUFU.EX2 R0, R56 ;  /* 0x0000003800007308 */ /* 0x000ee20000000800 */
[C---:B--2---:R-:W-:Y:S01]  /*15db0*/  FADD.FTZ R32, R22.reuse, R7 ;  /* 0x0000000716207221 */ /* 0x044fe20000010000 */
[----:B------:R-:W-:Y:S01]  /*15dc0*/  F2FP.BF16.F32.PACK_AB R165, R22, R165 ;  /* 0x000000a516a5723e */ /* 0x000fe200000010ff */
[----:B------:R-:W-:-:S05]  /*15dd0*/  IMAD.MOV.U32 R22, RZ, RZ, R13 ;  /* 0x000000ffff167224 */ /* 0x000fca00078e000d */
        /* <DEDUP_REMOVED lines=11> */
[C---:B---3--:R-:W-:Y:S01]  /*15e90*/  FADD.FTZ R7, R28.reuse, R7 ;  /* 0x000000071c077221 */ /* 0x048fe20000010000 */
[----:B------:R-:W-:-:S06]  /*15ea0*/  F2FP.BF16.F32.PACK_AB R161, R28, R161 ;  /* 0x000000a11ca1723e */ /* 0x000fcc00000010ff */
[----:B------:R-:W3:Y:S01]  /*15eb0*/  MUFU.EX2 R34, R65 ;  /* 0x0000004100227308 */ /* 0x000ee20000000800 */
[----:B--2---:R-:W-:-:S07]  /*15ec0*/  FADD.FTZ R7, R40, R7 ;  /* 0x0000000728077221 */ /* 0x004fce0000010000 */
[----:B------:R-:W2:Y:S01]  /*15ed0*/  MUFU.EX2 R66, R66 ;  /* 0x0000004200427308 */ /* 0x000ea20000000800 */
[C---:B-1----:R-:W-:Y:S01]  /*15ee0*/  FADD.FTZ R7, R64.reuse, R7 ;  /* 0x0000000740077221 */ /* 0x042fe20000010000 */
[----:B------:R-:W-:-:S06]  /*15ef0*/  F2FP.BF16.F32.PACK_AB R163, R64, R40 ;  /* 0x0000002840a3723e */ /* 0x000fcc00000010ff */
[----:B------:R-:W1:Y:S01]  /*15f00*/  MUFU.EX2 R44, R67 ;  /* 0x00000043002c7308 */ /* 0x000e620000000800 */
[----:B---3--:R-:W-:-:S07]  /*15f10*/  FADD.FTZ R7, R34, R7 ;  /* 0x0000000722077221 */ /* 0x008fce0000010000 */
        /* <DEDUP_REMOVED lines=12> */
[----:B------:R-:W-:-:S03]  /*15fe0*/  F2FP.BF16.F32.PACK_AB R153, R69, R70 ;  /* 0x000000464599723e */ /* 0x000fc600000010ff */
[----:B---3--:R-:W-:-:S04]  /*15ff0*/  FADD.FTZ R7, R32, R7 ;  /* 0x0000000720077221 */ /* 0x008fc80000010000 */
[C---:B--2---:R-:W-:Y:S01]  /*16000*/  FADD.FTZ R0, R57.reuse, R7 ;  /* 0x0000000739007221 */ /* 0x044fe20000010000 */
[----:B------:R-:W-:Y:S01]  /*16010*/  F2FP.BF16.F32.PACK_AB R155, R57, R32 ;  /* 0x00000020399b723e */ /* 0x000fe200000010ff */
[----:B0-----:R-:W-:Y:S06]  /*16020*/  @P4 BRA `(.L_x_1864) ;  /* 0xffffffc400744947 */ /* 0x001fec000383ffff */
[----:B------:R-:W-:Y:S02]  /*16030*/  IMAD.MOV.U32 R10, RZ, RZ, R24 ;  /* 0x000000ffff0a7224 */ /* 0x000fe400078e0018 */
[----:B------:R-:W-:Y:S02]  /*16040*/  IMAD.MOV.U32 R11, RZ, RZ, R6 ;  /* 0x000000ffff0b7224 */ /* 0x000fe400078e0006 */
[----:B------:R-:W-:Y:S02]  /*16050*/  IMAD.MOV.U32 R22, RZ, RZ, R13 ;  /* 0x000000ffff167224 */ /* 0x000fe400078e000d */
[----:B------:R-:W-:-:S07]  /*16060*/  IMAD.MOV.U32 R186, RZ, RZ, R14 ;  /* 0x000000ffffba7224 */ /* 0x000fce00078e000e */
.L_x_1846:
[----:B------:R-:W0:Y:S01]  /*16070*/  LDC R6, c[0x0][0x448] ;  /* 0x00011200ff067b82 */ /* 0x000e220000000800 */
[----:B------:R-:W-:Y:S01]  /*16080*/  IADD3 R9, R188, 0x1, -R187 ;  /* 0x00000001bc097810 */ /* 0x000fe20007ffe8bb */
[----:B------:R-:W-:-:S06]  /*16090*/  ULDC UR10, c[0x0][0x9dc] ;  /* 0x00027700000a7ab9 */ /* 0x000fcc0000000800 */
[----:B------:R-:W1:Y:S01]  /*160a0*/  LDC R13, c[0x0][0x9e4] ;  /* 0x00027900ff0d7b82 */ /* 0x000e620000000800 */
[----:B0-----:R-:W-:Y:S01]  /*160b0*/  ISETP.NE.AND P4, PT, R6, 0x1, PT ;  /* 0x000000010600780c */ /* 0x001fe20003f85270 */
[----:B------:R-:W-:Y:S01]  /*160c0*/  VIADD R6, R193, 0x7f ;  /* 0x0000007fc1067836 */ /* 0x000fe20000000000 */
[----:B-1----:R-:W-:-:S11]  /*160d0*/  ISETP.GE.AND P5, PT, R13, 0x1, PT ;  /* 0x000000010d00780c */ /* 0x002fd60003fa6270 */
[----:B------:R-:W0:Y:S08]  /*160e0*/  @P4 LDC R7, c[0x0][0x44c] ;  /* 0x00011300ff074b82 */ /* 0x000e300000000800 */
[----:B------:R-:W1:Y:S01]  /*160f0*/  @P4 LDC R8, c[0x0][0x450] ;  /* 0x00011400ff084b82 */ /* 0x000e620000000800 */
[----:B0-----:R-:W-:-:S05]  /*16100*/  @P4 IMAD.HI.U32 R7, R6, R7, RZ ;  /* 0x0000000706074227 */ /* 0x001fca00078e00ff */
        /* <DEDUP_REMOVED lines=14> */
.L_x_1867:
[----:B------:R-:W-:-:S13]  /*161f0*/  ISETP.NE.AND P2, PT, R13, 0x1, PT ;  /* 0x000000010d00780c */ /* 0x000fda0003f45270 */
[----:B------:R-:W0:Y:S02]  /*16200*/  @P2 LDC.64 R8, c[0x0][0x9e8] ;  /* 0x00027a00ff082b82 */ /* 0x000e240000000a00 */
[----:B0-----:R-:W-:-:S05]  /*16210*/  @P2 IMAD.HI.U32 R8, R6, R8, RZ ;  /* 0x0000000806082227 */ /* 0x001fca00078e00ff */
[----:B------:R-:W-:-:S07]  /*16220*/  @P2 SHF.R.U32.HI R6, RZ, R9, R8 ;  /* 0x00000009ff062219 */ /* 0x000fce0000011608 */
.L_x_1868:
[----:B------:R-:W-:Y:S05]  /*16230*/  BSYNC B0 ;  /* 0x0000000000007941 */ /* 0x000fea0003800000 */
.L_x_1866:
[----:B------:R-:W-:-:S05]  /*16240*/  IMAD R6, R6, R13, RZ ;  /* 0x0000000d06067224 */ /* 0x000fca00078e02ff */
[----:B------:R-:W-:-:S07]  /*16250*/  VIMNMX R7, R7, R6, !PT ;  /* 0x0000000607077248 */ /* 0x000fce0007fe0100 */
.L_x_1865:
[----:B------:R-:W-:-:S05]  /*16260*/  VIADD R7, R7, 0x7f ;  /* 0x0000007f07077836 */ /* 0x000fca0000000000 */
[----:B------:R-:W-:-:S04]  /*16270*/  SHF.R.S32.HI R6, RZ, 0x1f, R7 ;  /* 0x0000001fff067819 */ /* 0x000fc80000011407 */
[----:B------:R-:W-:-:S04]  /*16280*/  LEA.HI R6, R6, R7, RZ, 0x7 ;  /* 0x0000000706067211 */ /* 0x000fc800078f38ff */
[----:B------:R-:W-:-:S04]  /*16290*/  SHF.R.S32.HI R7, RZ, 0x7, R6 ;  /* 0x00000007ff077819 */ /* 0x000fc80000011406 */
[----:B------:R-:W-:-:S04]  /*162a0*/  VIMNMX R14, R196, R7, !PT ;  /* 0x00000007c40e7248 */ /* 0x000fc80007fe0100 */
[----:B------:R-:W-:-:S13]  /*162b0*/  ISETP.GE.AND P2, PT, R4, R14, PT ;  /* 0x0000000e0400720c */ /* 0x000fda0003f46270 */
[----:B------:R-:W-:Y:S05]  /*162c0*/  @!P2 BRA `(.L_x_1869) ;  /* 0x000000280084a947 */ /* 0x000fea0003800000 */
[----:B------:R-:W-:Y:S02]  /*162d0*/  IMAD.MOV.U32 R13, RZ, RZ, R10 ;  /* 0x000000ffff0d7224 */ /* 0x000fe400078e000a */
[----:B------:R-:W-:Y:S02]  /*162e0*/  IMAD.MOV.U32 R12, RZ, RZ, R11 ;  /* 0x000000ffff0c7224 */ /* 0x000fe400078e000b */
[----:B------:R-:W-:Y:S02]  /*162f0*/  IMAD.MOV.U32 R20, RZ, RZ, R186 ;  /* 0x000000ffff147224 */ /* 0x000fe400078e00ba */
[----:B------:R-:W-:-:S07]  /*16300*/  IMAD.MOV.U32 R15, RZ, RZ, R22 ;  /* 0x000000ffff0f7224 */ /* 0x000fce00078e0016 */
.L_x_1879:
        /* <DEDUP_REMOVED lines=10> */
.L_x_1871:
[----:B------:R-:W-:Y:S01]  /*163b0*/  IMAD R6, R22, 0x8, R2 ;  /* 0x0000000816067824 */ /* 0x000fe200078e0202 */
[----:B------:R-:W-:-:S04]  /*163c0*/  SHF.L.U32 R7, R186, 0x1f, RZ ;  /* 0x0000001fba077819 */ /* 0x000fc800000006ff */
[----:B------:R0:W1:Y:S01]  /*163d0*/  SYNCS.PHASECHK.TRANS64.TRYWAIT P3, [R6+URZ+0x28830], R7 ;  /* 0x02883007060075a7 */ /* 0x000062000806017f */
[----:B------:R-:W-:Y:S05]  /*163e0*/  @!P0 BRA `(.L_x_1872) ;  /* 0x0000000000048947 */ /* 0x000fea0003800000 */
[----:B------:R-:W-:Y:S01]  /*163f0*/  BPT.TRAP 0x1 ;  /* 0x000000040000795c */ /* 0x000fe20000300000 */
.L_x_1872:
[----:B------:R-:W-:Y:S04]  /*16400*/  BSSY B0, `(.L_x_1870) ;  /* 0x0000004000007945 */ /* 0x000fe80003800000 */
[----:B-1----:R-:W-:Y:S05]  /*16410*/  @P3 BRA `(.L_x_1873) ;  /* 0x0000000000083947 */ /* 0x002fea0003800000 */
[----:B------:R-:W1:Y:S02]  /*16420*/  SYNCS.PHASECHK.TRANS64.TRYWAIT P3, [R6+URZ+0x28830], R7 ;  /* 0x02883007060075a7 */ /* 0x000e64000806017f */
[----:B-1----:R-:W-:Y:S05]  /*16430*/  @!P3 BRA `(.L_x_1874) ;  /* 0x0000011c00e0b947 */ /* 0x002fea0003800000 */
.L_x_1873:
[----:B------:R-:W-:Y:S05]  /*16440*/  BSYNC B0 ;  /* 0x0000000000007941 */ /* 0x000fea0003800000 */
.L_x_1870:
        /* <DEDUP_REMOVED lines=64> */
.L_x_1876:
[----:B------:R-:W-:Y:S01]  /*16850*/  SHF.L.U32 R6, R20, 0x1f, RZ ;  /* 0x0000001f14067819 */ /* 0x000fe200000006ff */
[----:B------:R-:W-:-:S04]  /*16860*/  IMAD R7, R15, 0x8, R2 ;  /* 0x000000080f077824 */ /* 0x000fc800078e0202 */
[----:B------:R0:W1:Y:S01]  /*16870*/  SYNCS.PHASECHK.TRANS64.TRYWAIT P2, [R7+URZ+0x28850], R6 ;  /* 0x02885006070075a7 */ /* 0x000062000804017f */
[----:B------:R-:W-:Y:S05]  /*16880*/  @!P0 BRA `(.L_x_1877) ;  /* 0x0000000000048947 */ /* 0x000fea0003800000 */
[----:B------:R-:W-:Y:S01]  /*16890*/  BPT.TRAP 0x1 ;  /* 0x000000040000795c */ /* 0x000fe20000300000 */
.L_x_1877:
[----:B-1----:R-:W-:Y:S05]  /*168a0*/  @P2 BRA `(.L_x_1875) ;  /* 0x0000000000082947 */ /* 0x002fea0003800000 */
[----:B------:R-:W1:Y:S02]  /*168b0*/  SYNCS.PHASECHK.TRANS64.TRYWAIT P2, [R7+URZ+0x28850], R6 ;  /* 0x02885006070075a7 */ /* 0x000e64000804017f */
[----:B-1----:R-:W-:Y:S05]  /*168c0*/  @!P2 BRA `(.L_x_1878) ;  /* 0x0000011800d0a947 */ /* 0x002fea0003800000 */
.L_x_1875:
[----:B01----:R-:W-:Y:S01]  /*168d0*/  VIADD R6, R2, 0x400 ;  /* 0x0000040002067836 */ /* 0x003fe20000000000 */
[----:B------:R-:W-:Y:S05]  /*168e0*/  WARPSYNC.ALL ;  /* 0x0000000000007948 */ /* 0x000fea0003800000 */
[----:B------:R-:W-:-:S04]  /*168f0*/  SHF.R.U32.HI R6, RZ, 0x4, R6 ;  /* 0x00000004ff067819 */ /* 0x000fc80000011606 */
[----:B------:R-:W-:-:S04]  /*16900*/  LOP3.LUT R6, R6, 0x3fff, RZ, 0xc0, !PT ;  /* 0x00003fff06067812 */ /* 0x000fc800078ec0ff */
[----:B------:R-:W-:-:S05]  /*16910*/  LOP3.LUT R6, R6, 0x4000000, RZ, 0xfc, !PT ;  /* 0x0400000006067812 */ /* 0x000fca00078efcff */
[----:B------:R-:W-:Y:S01]  /*16920*/  IMAD R6, R15, 0x800, R6 ;  /* 0x000008000f067824 */ /* 0x000fe200078e0206 */
[----:B------:R-:W-:Y:S01]  /*16930*/  WARPGROUP.ARRIVE ;  /* 0x00000000000079c5 */ /* 0x000fe20000000000 */
[----:B------:R-:W-:Y:S02]  /*16940*/  IMAD.MOV.U32 R7, RZ, RZ, 0x40000040 ;  /* 0x40000040ff077424 */ /* 0x000fe400078e00ff */
[----:B------:R-:W-:Y:S01]  /*16950*/  FMUL.FTZ R21, R24, UR37 ;  /* 0x0000002518157c20 */ /* 0x000fe20008410000 */
[C---:B------:R-:W-:Y:S01]  /*16960*/  VIADD R8, R6.reuse, 0x80 ;  /* 0x0000008006087836 */ /* 0x040fe20000000000 */
[----:B------:R-:W-:Y:S01]  /*16970*/  R2UR UR10, R6 ;  /* 0x00000000060a72ca */ /* 0x000fe200000e0000 */
[----:B------:R-:W-:Y:S01]  /*16980*/  IMAD.MOV.U32 R9, RZ, RZ, 0x40000040 ;  /* 0x40000040ff097424 */ /* 0x000fe200078e00ff */
[----:B------:R-:W-:Y:S01]  /*16990*/  R2UR UR11, R7 ;  /* 0x00000000070b72ca */ /* 0x000fe200000e0000 */
        /* <DEDUP_REMOVED lines=12> */
[----:B------:R-:W-:Y:S01]  /*16a60*/  HGMMA.64x128x16.F32.BF16 R88, R180, gdesc[UR8].tnspB, R88, gsb0 ;  /* 0x41e00008b4587df0 */ /* 0x000fe20008001858 */
[----:B------:R-:W-:Y:S01]  /*16a70*/  R2UR UR10, R8 ;  /* 0x00000000080a72ca */ /* 0x000fe200000e0000 */
[----:B------:R-:W-:Y:S01]  /*16a80*/  VIADD R8, R6, 0x100 ;  /* 0x0000010006087836 */ /* 0x000fe20000000000 */
[----:B------:R-:W-:Y:S01]  /*16a90*/  R2UR UR11, R9 ;  /* 0x00000000090b72ca */ /* 0x000fe200000e0000 */
[----:B------:R-:W-:Y:S01]  /*16aa0*/  IMAD.MOV.U32 R9, RZ, RZ, 0x40000040 ;  /* 0x40000040ff097424 */ /* 0x000fe200078e00ff */
[----:B------:R-:W2:Y:S01]  /*16ab0*/  MUFU.TANH R10, R10 ;  /* 0x0000000a000a7308 */ /* 0x000ea20000002400 */
        /* <DEDUP_REMOVED lines=8> */
[----:B0-----:R-:W-:Y:S01]  /*16b40*/  FMNMX.FTZ R60, R21, R12, !PT ;  /* 0x0000000c153c7209 */ /* 0x001fe20007810000 */
[----:B------:R-:W-:Y:S01]  /*16b50*/  FMUL.FTZ R32, R36, UR37 ;  /* 0x0000002524207c20 */ /* 0x000fe20008410000 */
[----:B------:R-:W-:Y:S01]  /*16b60*/  FMUL.FTZ R33, R38, UR37 ;  /* 0x0000002526217c20 */ /* 0x000fe20008410000 */
[----:B------:R-:W-:Y:S01]  /*16b70*/  FMUL.FTZ R38, R40, UR37 ;  /* 0x0000002528267c20 */ /* 0x000fe20008410000 */
[----:B-1----:R-:W-:Y:S01]  /*16b80*/  FMNMX.FTZ R11, R7, R60, !PT ;  /* 0x0000003c070b7209 */ /* 0x002fe20007810000 */
[----:B------:R-:W-:Y:S01]  /*16b90*/  FMUL.FTZ R29, R34, UR37 ;  /* 0x00000025221d7c20 */ /* 0x000fe20008410000 */
[----:B------:R-:W-:Y:S01]  /*16ba0*/  FMUL.FTZ R34, R39, UR37 ;  /* 0x0000002527227c20 */ /* 0x000fe20008410000 */
[----:B------:R-:W0:Y:S01]  /*16bb0*/  MUFU.TANH R28, R28 ;  /* 0x0000001c001c7308 */ /* 0x000e220000002400 */
[----:B--2---:R-:W-:Y:S01]  /*16bc0*/  FMNMX.FTZ R11, R10, R11, !PT ;  /* 0x0000000b0a0b7209 */ /* 0x004fe20007810000 */
[----:B------:R-:W-:Y:S01]  /*16bd0*/  FMUL.FTZ R39, R41, UR37 ;  /* 0x0000002529277c20 */ /* 0x000fe20008410000 */
[----:B------:R-:W-:Y:S01]  /*16be0*/  FMUL.FTZ R41, R44, UR37 ;  /* 0x000000252c297c20 */ /* 0x000fe20008410000 */
[----:B------:R-:W-:Y:S01]  /*16bf0*/  FMUL.FTZ R36, R42, UR37 ;  /* 0x000000252a247c20 */ /* 0x000fe20008410000 */
[----:B------:R-:W-:Y:S01]  /*16c00*/  FMUL.FTZ R42, R45, UR37 ;  /* 0x000000252d2a7c20 */ /* 0x000fe20008410000 */
[----:B------:R-:W-:Y:S01]  /*16c10*/  FMUL.FTZ R40, R46, UR37 ;  /* 0x000000252e287c20 */ /* 0x000fe20008410000 */
[----:B------:R-:W-:Y:S01]  /*16c20*/  FMUL.FTZ R46, R48, UR37 ;  /* 0x00000025302e7c20 */ /* 0x000fe20008410000 */
[----:B------:R-:W1:Y:S01]  /*16c30*/  MUFU.TANH R30, R30 ;  /* 0x0000001e001e7308 */ /* 0x000e620000002400 */
[----:B---3--:R-:W-:Y:S01]  /*16c40*/  FMNMX.FTZ R11, R26, R11, !PT ;  /* 0x0000000b1a0b7209 */ /* 0x008fe20007810000 */
        /* <DEDUP_REMOVED lines=21> */
[----:B------:R-:W1:Y:S01]  /*16da0*/  LDC R59, c[0x0][0x988] ;  /* 0x00026200ff3b7b82 */ /* 0x000e620000000800 */
[----:B------:R-:W3:Y:S01]  /*16db0*/  MUFU.TANH R38, R38 ;  /* 0x0000002600267308 */ /* 0x000ee20000002400 */
[----:B------:R-:W-:Y:S01]  /*16dc0*/  FMUL.FTZ R70, R70, UR37 ;  /* 0x0000002546467c20 */ /* 0x000fe20008410000 */
[----:B------:R-:W-:Y:S01]  /*16dd0*/  FMUL.FTZ R74, R74, UR37 ;  /* 0x000000254a4a7c20 */ /* 0x000fe20008410000 */
[----:B------:R-:W-:Y:S01]  /*16de0*/  FMUL.FTZ R78, R78, UR37 ;  /* 0x000000254e4e7c20 */ /* 0x000fe20008410000 */
[----:B------:R-:W-:Y:S01]  /*16df0*/  FMUL.FTZ R230, R79, UR37 ;  /* 0x000000254fe67c20 */ /* 0x000fe20008410000 */
[----:B------:R-:W-:Y:S01]  /*16e00*/  FMUL.FTZ R82, R82, UR37 ;  /* 0x0000002552527c20 */ /* 0x000fe20008410000 */
[----:B------:R-:W-:Y:S01]  /*16e10*/  FMUL.FTZ R232, R83, UR37 ;  /* 0x0000002553e87c20 */ /* 0x000fe20008410000 */
[----:B------:R-:W-:Y:S01]  /*16e20*/  FMUL.FTZ R86, R86, UR37 ;  /* 0x0000002556567c20 */ /* 0x000fe20008410000 */
[----:B------:R-:W4:Y:S01]  /*16e30*/  MUFU.TANH R39, R39 ;  /* 0x0000002700277308 */ /* 0x000f220000002400 */
[----:B------:R-:W-:Y:S01]  /*16e40*/  FMUL.FTZ R234, R87, UR37 ;  /* 0x0000002557ea7c20 */ /* 0x000fe20008410000 */
[----:B------:R-:W5:Y:S01]  /*16e50*/  S2R R231, SR_TID.X ;  /* 0x0000000000e77919 */ /* 0x000f620000002100 */
[----:B------:R-:W-:Y:S01]  /*16e60*/  @!P1 IMAD R15, R15, 0x8, R2 ;  /* 0x000000080f0f9824 */ /* 0x000fe200078e0202 */
[C---:B------:R-:W-:Y:S01]  /*16e70*/  ISETP.GT.AND P2, PT, R4.reuse, R14, PT ;  /* 0x0000000e0400720c */ /* 0x040fe20003f44270 */
[----:B------:R-:W-:-:S02]  /*16e80*/  VIADD R4, R4, 0xffffffff ;  /* 0xffffffff04047836 */ /* 0x000fc40000000000 */
[----:B------:R-:W-:Y:S01]  /*16e90*/  @!P1 VIADD R15, R15, 0x28860 ;  /* 0x000288600f0f9836 */ /* 0x000fe20000000000 */
[----:B------:R-:W4:Y:S04]  /*16ea0*/  MUFU.TANH R41, R41 ;  /* 0x0000002900297308 */ /* 0x000f280000002400 */
[----:B------:R-:W-:-:S04]  /*16eb0*/  @!P1 PRMT R15, RZ, 0x654, R15 ;  /* 0x00000654ff0f9816 */ /* 0x000fc8000000000f */
[----:B------:R-:W1:Y:S08]  /*16ec0*/  MUFU.TANH R42, R42 ;  /* 0x0000002a002a7308 */ /* 0x000e700000002400 */
[----:B------:R-:W1:Y:S08]  /*16ed0*/  MUFU.TANH R46, R46 ;  /* 0x0000002e002e7308 */ /* 0x000e700000002400 */
[----:B------:R-:W1:Y:S01]  /*16ee0*/  MUFU.TANH R47, R47 ;  /* 0x0000002f002f7308 */ /* 0x000e620000002400 */
[----:B-----5:R-:W-:-:S07]  /*16ef0*/  SHF.R.U32.HI R231, RZ, 0x7, R231 ;  /* 0x00000007ffe77819 */ /* 0x020fce00000116e7 */
        /* <DEDUP_REMOVED lines=9> */
[----:B------:R-:W-:-:S03]  /*16f90*/  FMUL.FTZ R182, R75, UR37 ;  /* 0x000000254bb67c20 */ /* 0x000fc60008410000 */
[----:B------:R-:W5:Y:S01]  /*16fa0*/  MUFU.TANH R60, R60 ;  /* 0x0000003c003c7308 */ /* 0x000f620000002400 */
[----:B------:R-:W-:Y:S01]  /*16fb0*/  HGMMA.64x128x16.F32.BF16 R88, R176, gdesc[UR8].tnspB, R88, gsb0 ;  /* 0x41e00008b0587df0 */ /* 0x000fe20008001858 */
[----:B------:R-:W-:Y:S02]  /*16fc0*/  R2UR UR10, R8 ;  /* 0x00000000080a72ca */ /* 0x000fe400000e0000 */
[----:B------:R-:W-:Y:S02]  /*16fd0*/  R2UR UR11, R9 ;  /* 0x00000000090b72ca */ /* 0x000fe400000e0000 */
[----:B--2---:R-:W-:Y:S02]  /*16fe0*/  FMNMX.FTZ R8, R32, R11, !PT ;  /* 0x0000000b20087209 */ /* 0x004fe40007810000 */
[----:B------:R-:W2:Y:S02]  /*16ff0*/  MUFU.TANH R62, R62 ;  /* 0x0000003e003e7308 */ /* 0x000ea40000002400 */
[----:B0-----:R-:W-:-:S04]  /*17000*/  FMNMX.FTZ R9, R35, R8, !PT ;  /* 0x0000000823097209 */ /* 0x001fc80007810000 */
[----:B---3--:R-:W-:Y:S02]  /*17010*/  FMNMX.FTZ R8, R38, R9, !PT ;  /* 0x0000000926087209 */ /* 0x008fe40007810000 */
[----:B------:R-:W0:Y:S02]  /*17020*/  MUFU.TANH R64, R64 ;  /* 0x0000004000407308 */ /* 0x000e240000002400 */
[----:B----4-:R-:W-:-:S04]  /*17030*/  FMNMX.FTZ R8, R39, R8, !PT ;  /* 0x0000000827087209 */ /* 0x010fc80007810000 */
[----:B------:R-:W-:Y:S02]  /*17040*/  FMNMX.FTZ R9, R41, R8, !PT ;  /* 0x0000000829097209 */ /* 0x000fe40007810000 */
[----:B------:R-:W3:Y:S02]  /*17050*/  MUFU.TANH R68, R68 ;  /* 0x0000004400447308 */ /* 0x000ee40000002400 */
[----:B-1----:R-:W-:-:S04]  /*17060*/  FMNMX.FTZ R9, R42, R9, !PT ;  /* 0x000000092a097209 */ /* 0x002fc80007810000 */
[----:B------:R-:W-:Y:S02]  /*17070*/  FMNMX.FTZ R8, R46, R9, !PT ;  /* 0x000000092e087209 */ /* 0x000fe40007810000 */
[----:B------:R-:W1:Y:S02]  /*17080*/  MUFU.TANH R72, R72 ;  /* 0x0000004800487308 */ /* 0x000e640000002400 */
[----:B------:R-:W-:-:S04]  /*17090*/  FMNMX.FTZ R9, R47, R8, !PT ;  /* 0x000000082f097209 */ /* 0x000fc80007810000 */
[----:B-----5:R-:W-:Y:S02]  /*170a0*/  FMNMX.FTZ R8, R50, R9, !PT ;  /* 0x0000000932087209 */ /* 0x020fe40007810000 */
[----:B------:R-:W-:Y:S02]  /*170b0*/  MUFU.TANH R76, R76 ;  /* 0x0000004c004c7308 */ /* 0x000fe40000002400 */
[----:B------:R-:W-:-:S04]  /*170c0*/  FMNMX.FTZ R9, R51, R8, !PT ;  /* 0x0000000833097209 */ /* 0x000fc80007810000 */
[----:B------:R-:W-:Y:S02]  /*170d0*/  FMNMX.FTZ R8, R54, R9, !PT ;  /* 0x0000000936087209 */ /* 0x000fe40007810000 */
[----:B------:R-:W-:Y:S02]  /*170e0*/  MUFU.TANH R20, R20 ;  /* 0x0000001400147308 */ /* 0x000fe40000002400 */
[----:B------:R-:W-:-:S04]  /*170f0*/  FMNMX.FTZ R8, R55, R8, !PT ;  /* 0x0000000837087209 */ /* 0x000fc80007810000 */
[----:B------:R-:W-:Y:S01]  /*17100*/  FMNMX.FTZ R9, R57, R8, !PT ;  /* 0x0000000839097209 */ /* 0x000fe20007810000 */
[----:B------:R-:W-:Y:S01]  /*17110*/  VIADD R8, R6, 0x180 ;  /* 0x0000018006087836 */ /* 0x000fe20000000000 */
[----:B------:R-:W-:Y:S02]  /*17120*/  MUFU.TANH R24, R24 ;  /* 0x0000001800187308 */ /* 0x000fe40000002400 */
[----:B------:R-:W-:-:S04]  /*17130*/  FMNMX.FTZ R9, R58, R9, !PT ;  /* 0x000000093a097209 */ /* 0x000fc80007810000 */
[----:B------:R-:W-:Y:S02]  /*17140*/  FMNMX.FTZ R9, R60, R9, !PT ;  /* 0x000000093c097209 */ /* 0x000fe40007810000 */
[----:B------:R-:W-:Y:S02]  /*17150*/  MUFU.TANH R25, R25 ;  /* 0x0000001900197308 */ /* 0x000fe40000002400 */
[----:B--2---:R-:W-:-:S04]  /*17160*/  FMNMX.FTZ R9, R62, R9, !PT ;  /* 0x000000093e097209 */ /* 0x004fc80007810000 */
[----:B0-----:R-:W-:Y:S02]  /*17170*/  FMNMX.FTZ R9, R64, R9, !PT ;  /* 0x0000000940097209 */ /* 0x001fe40007810000 */
[----:B------:R-:W-:Y:S02]  /*17180*/  MUFU.TANH R27, R27 ;  /* 0x0000001b001b7308 */ /* 0x000fe40000002400 */
[----:B---3--:R-:W-:-:S04]  /*17190*/  FMNMX.FTZ R9, R68, R9, !PT ;  /* 0x0000000944097209 */ /* 0x008fc80007810000 */
[----:B-1----:R-:W-:Y:S02]  /*171a0*/  FMNMX.FTZ R9, R72, R9, !PT ;  /* 0x0000000948097209 */ /* 0x002fe40007810000 */
        /* <DEDUP_REMOVED lines=14> */
[----:B------:R-:W-:Y:S01]  /*17290*/  MUFU.TANH R44, R44 ;  /* 0x0000002c002c7308 */ /* 0x000fe20000002400 */
[----:B------:R-:W-:Y:S01]  /*172a0*/  HGMMA.64x128x16.F32.BF16 R88, R172, gdesc[UR8].tnspB, R88, gsb0 ;  /* 0x41e00008ac587df0 */ /* 0x000fe20008001858 */
[----:B------:R-:W-:-:S06]  /*172b0*/  R2UR UR10, R8 ;  /* 0x00000000080a72ca */ /* 0x000fcc00000e0000 */
        /* <DEDUP_REMOVED lines=18> */
[----:B------:R-:W-:Y:S01]  /*173e0*/  FMUL.FTZ R172, R73, UR37 ;  /* 0x0000002549ac7c20 */ /* 0x000fe20008410000 */
[----:B------:R-:W-:Y:S01]  /*173f0*/  FMUL.FTZ R174, R77, UR37 ;  /* 0x000000254dae7c20 */ /* 0x000fe20008410000 */
[----:B------:R-:W-:-:S03]  /*17400*/  WARPGROUP.ARRIVE ;  /* 0x00000000000079c5 */ /* 0x000fc60000000000 */
[----:B------:R-:W-:Y:S08]  /*17410*/  MUFU.TANH R82, R82 ;  /* 0x0000005200527308 */ /* 0x000ff00000002400 */
[----:B------:R-:W0:Y:S08]  /*17420*/  MUFU.TANH R172, R172 ;  /* 0x000000ac00ac7308 */ /* 0x000e300000002400 */
[----:B------:R-:W1:Y:S08]  /*17430*/  MUFU.TANH R174, R174 ;  /* 0x000000ae00ae7308 */ /* 0x000e700000002400 */
[----:B------:R-:W-:Y:S01]  /*17440*/  MUFU.TANH R232, R232 ;  /* 0x000000e800e87308 */ /* 0x000fe20000002400 */
[----:B0-----:R-:W-:-:S04]  /*17450*/  FMNMX.FTZ R9, R172, R9, !PT ;  /* 0x00000009ac097209 */ /* 0x001fc80007810000 */
[----:B------:R-:W-:Y:S01]  /*17460*/  FMNMX.FTZ R11, R76, R9, !PT ;  /* 0x000000094c0b7209 */ /* 0x000fe20007810000 */
[----:B------:R-:W-:Y:S02]  /*17470*/  IMAD.MOV.U32 R9, RZ, RZ, 0x40000040 ;  /* 0x40000040ff097424 */ /* 0x000fe400078e00ff */
[----:B------:R-:W-:Y:S01]  /*17480*/  MUFU.TANH R86, R86 ;  /* 0x0000005600567308 */ /* 0x000fe20000002400 */
[----:B-1----:R-:W-:Y:S02]  /*17490*/  FMNMX.FTZ R11, R174, R11, !PT ;  /* 0x0000000bae0b7209 */ /* 0x002fe40007810000 */
[----:B------:R-:W-:Y:S01]  /*174a0*/  R2UR UR11, R9 ;  /* 0x00000000090b72ca */ /* 0x000fe200000e0000 */
[----:B------:R-:W-:Y:S01]  /*174b0*/  IMAD.MOV.U32 R9, RZ, RZ, 0x40000040 ;  /* 0x40000040ff097424 */ /* 0x000fe200078e00ff */
[----:B------:R-:W-:-:S03]  /*174c0*/  FMNMX.FTZ R11, R176, R11, !PT ;  /* 0x0000000bb00b7209 */ /* 0x000fc60007810000 */
[----:B------:R-:W-:Y:S01]  /*174d0*/  MUFU.TANH R234, R234 ;  /* 0x000000ea00ea7308 */ /* 0x000fe20000002400 */
[----:B------:R-:W-:-:S04]  /*174e0*/  FMNMX.FTZ R11, R80, R11, !PT ;  /* 0x0000000b500b7209 */ /* 0x000fc80007810000 */
[----:B------:R-:W-:-:S03]  /*174f0*/  FMNMX.FTZ R11, R178, R11, !PT ;  /* 0x0000000bb20b7209 */ /* 0x000fc60007810000 */
[----:B------:R-:W-:Y:S01]  /*17500*/  HGMMA.64x128x16.F32.BF16 R88, R168, gdesc[UR8].tnspB, R88, gsb0 ;  /* 0x41e00008a8587df0 */ /* 0x000fe20008001858 */
[----:B------:R-:W-:Y:S02]  /*17510*/  FMNMX.FTZ R11, R84, R11, !PT ;  /* 0x0000000b540b7209 */ /* 0x000fe40007810000 */
[----:B------:R-:W-:Y:S01]  /*17520*/  R2UR UR11, R9 ;  /* 0x00000000090b72ca */ /* 0x000fe200000e0000 */
[----:B------:R-:W-:Y:S02]  /*17530*/  IMAD.MOV.U32 R9, RZ, RZ, 0x40000040 ;  /* 0x40000040ff097424 */ /* 0x000fe400078e00ff */
[----:B------:R-:W0:Y:S02]  /*17540*/  SHFL.BFLY PT, R8, R11, 0x2, 0x1f ;  /* 0x0c401f000b087f89 */ /* 0x000e2400000e0000 */
[----:B0-----:R-:W-:-:S05]  /*17550*/  FMNMX.FTZ R8, R11, R8, !PT ;  /* 0x000000080b087209 */ /* 0x001fca0007810000 */
[----:B------:R-:W0:Y:S02]  /*17560*/  SHFL.BFLY PT, R11, R8, 0x1, 0x1f ;  /* 0x0c201f00080b7f89 */ /* 0x000e2400000e0000 */
[----:B0-----:R-:W-:-:S05]  /*17570*/  FMNMX.FTZ R11, R8, R11, !PT ;  /* 0x0000000b080b7209 */ /* 0x001fca0007810000 */
[C---:B------:R-:W-:Y:S01]  /*17580*/  FADD.FTZ R8, -R11.reuse, R12 ;  /* 0x0000000c0b087221 */ /* 0x040fe20000010100 */
[----:B------:R-:W-:-:S03]  /*17590*/  FMUL.FTZ R61, R11, R59 ;  /* 0x0000003b0b3d7220 */ /* 0x000fc60000410000 */
[-C--:B------:R-:W-:Y:S01]  /*175a0*/  FMUL.FTZ R12, R8, R59.reuse ;  /* 0x0000003b080c7220 */ /* 0x080fe20000410000 */
[----:B------:R-:W-:Y:S02]  /*175b0*/  VIADD R8, R6, 0x200 ;  /* 0x0000020006087836 */ /* 0x000fe40000000000 */
[--C-:B------:R-:W-:Y:S01]  /*175c0*/  FFMA.FTZ R236, R7, R59, -R61.reuse ;  /* 0x0000003b07ec7223 */ /* 0x100fe2000001083d */
[----:B------:R-:W-:Y:S01]  /*175d0*/  FMNMX.FTZ R7, R20, R13, !PT ;  /* 0x0000000d14077209 */ /* 0x000fe20007810000 */
[-CC-:B------:R-:W-:Y:S01]  /*175e0*/  FFMA.FTZ R63, R10, R59.reuse, -R61.reuse ;  /* 0x0000003b0a3f7223 */ /* 0x180fe2000001083d */
[-CC-:B------:R-:W-:Y:S01]  /*175f0*/  FFMA.FTZ R65, R32, R59.reuse, -R61.reuse ;  /* 0x0000003b20417223 */ /* 0x180fe2000001083d */
[----:B------:R-:W-:Y:S01]  /*17600*/  R2UR UR10, R8 ;  /* 0x00000000080a72ca */ /* 0x000fe200000e0000 */
[--C-:B------:R-:W-:Y:S01]  /*17610*/  FFMA.FTZ R32, R38, R59, -R61.reuse ;  /* 0x0000003b26207223 */ /* 0x100fe2000001083d */
[----:B------:R-:W-:Y:S01]  /*17620*/  FMNMX.FTZ R8, R24, R7, !PT ;  /* 0x0000000718087209 */ /* 0x000fe20007810000 */
[-CC-:B------:R-:W-:Y:S01]  /*17630*/  FFMA.FTZ R38, R50, R59.reuse, -R61.reuse ;  /* 0x0000003b32267223 */ /* 0x180fe2000001083d */
[-CC-:B------:R-:W-:Y:S01]  /*17640*/  FFMA.FTZ R21, R21, R59.reuse, -R61.reuse ;  /* 0x0000003b15157223 */ /* 0x180fe2000001083d */
[-CC-:B------:R-:W-:Y:S01]  /*17650*/  FFMA.FTZ R26, R26, R59.reuse, -R61.reuse ;  /* 0x0000003b1a1a7223 */ /* 0x180fe2000001083d */
[----:B------:R-:W-:Y:S01]  /*17660*/  FMNMX.FTZ R8, R25, R8, !PT ;  /* 0x0000000819087209 */ /* 0x000fe20007810000 */
[-CC-:B------:R-:W-:Y:S01]  /*17670*/  FFMA.FTZ R39, R39, R59.reuse, -R61.reuse ;  /* 0x0000003b27277223 */ /* 0x180fe2000001083d */
[-CC-:B------:R-:W-:Y:S01]  /*17680*/  FFMA.FTZ R50, R72, R59.reuse, -R61.reuse ;  /* 0x0000003b48327223 */ /* 0x180fe2000001083d */
[-CC-:B------:R-:W-:Y:S01]  /*17690*/  FFMA.FTZ R69, R172, R59.reuse, -R61.reuse ;  /* 0x0000003bac457223 */ /* 0x180fe2000001083d */
[----:B------:R-:W-:Y:S01]  /*176a0*/  FMNMX.FTZ R8, R27, R8, !PT ;  /* 0x000000081b087209 */ /* 0x000fe20007810000 */
[-CC-:B------:R-:W-:Y:S01]  /*176b0*/  FFMA.FTZ R73, R174, R59.reuse, -R61.reuse ;  /* 0x0000003bae497223 */ /* 0x180fe2000001083d */
[----:B------:R-:W-:Y:S01]  /*176c0*/  FFMA.FTZ R75, R80, R59, -R61 ;  /* 0x0000003b504b7223 */ /* 0x000fe2000001083d */
[----:B------:R-:W-:Y:S01]  /*176d0*/  MUFU.EX2 R12, R12 ;  /* 0x0000000c000c7308 */ /* 0x000fe20000000800 */
[----:B------:R-:W-:-:S04]  /*176e0*/  FMNMX.FTZ R8, R29, R8, !PT ;  /* 0x000000081d087209 */ /* 0x000fc80007810000 */
        /* <DEDUP_REMOVED lines=8> */
[----:B------:R-:W-:Y:S01]  /*17770*/  FMNMX.FTZ R8, R40, R7, !PT ;  /* 0x0000000728087209 */ /* 0x000fe20007810000 */
[----:B0-----:R-:W-:-:S03]  /*17780*/  FFMA.FTZ R3, R12, R3, R21 ;  /* 0x000000030c037223 */ /* 0x001fc60000010015 */
        /* <DEDUP_REMOVED lines=9> */
[----:B------:R-:W-:Y:S01]  /*17820*/  FMNMX.FTZ R7, R53, R8, !PT ;  /* 0x0000000835077209 */ /* 0x000fe20007810000 */
[----:B------:R-:W-:Y:S01]  /*17830*/  VIADD R8, R6, 0x280 ;  /* 0x0000028006087836 */ /* 0x000fe20000000000 */
[----:B------:R-:W-:Y:S02]  /*17840*/  WARPGROUP.DEPBAR.LE gsb0, 0x0 ;  /* 0x00008000000079c5 */ /* 0x000fe40000010000 */
[----:B------:R-:W-:Y:S01]  /*17850*/  WARPGROUP.ARRIVE ;  /* 0x00000000000079c5 */ /* 0x000fe20000000000 */
[----:B------:R-:W-:Y:S01]  /*17860*/  FMUL.FTZ R168, R67, UR37 ;  /* 0x0000002543a87c20 */ /* 0x000fe20008410000 */
[----:B------:R-:W-:Y:S01]  /*17870*/  FMUL.FTZ R170, R71, UR37 ;  /* 0x0000002547aa7c20 */ /* 0x000fe20008410000 */
[----:B------:R-:W-:Y:S01]  /*17880*/  FMNMX.FTZ R7, R56, R7, !PT ;  /* 0x0000000738077209 */ /* 0x000fe20007810000 */
[-CC-:B------:R-:W-:Y:S01]  /*17890*/  FFMA.FTZ R67, R28, R59.reuse, -R61.reuse ;  /* 0x0000003b1c437223 */ /* 0x180fe2000001083d */
[--C-:B------:R-:W-:Y:S01]  /*178a0*/  FFMA.FTZ R28, R46, R59, -R61.reuse ;  /* 0x0000003b2e1c7223 */ /* 0x100fe2000001083d */
[----:B------:R-:W-:Y:S01]  /*178b0*/  HGMMA.64x128x16.F32.BF16 R88, R164, gdesc[UR8].tnspB, R88, gsb0 ;  /* 0x41e00008a4587df0 */ /* 0x000fe20008001858 */
[----:B------:R-:W-:Y:S01]  /*178c0*/  R2UR UR10, R8 ;  /* 0x00000000080a72ca */ /* 0x000fe200000e0000 */
[----:B------:R-:W0:Y:S01]  /*178d0*/  MUFU.TANH R168, R168 ;  /* 0x000000a800a87308 */ /* 0x000e220000002400 */
[----:B------:R-:W-:Y:S01]  /*178e0*/  R2UR UR11, R9 ;  /* 0x00000000090b72ca */ /* 0x000fe200000e0000 */
[----:B------:R-:W-:Y:S01]  /*178f0*/  IMAD.MOV.U32 R9, RZ, RZ, 0x40000040 ;  /* 0x40000040ff097424 */ /* 0x000fe200078e00ff */
[----:B------:R-:W-:Y:S01]  /*17900*/  FMNMX.FTZ R7, R180, R7, !PT ;  /* 0x00000007b4077209 */ /* 0x000fe20007810000 */
[-CC-:B------:R-:W-:Y:S01]  /*17910*/  FFMA.FTZ R46, R54, R59.reuse, -R61.reuse ;  /* 0x0000003b362e7223 */ /* 0x180fe2000001083d */
[-CC-:B------:R-:W-:Y:S01]  /*17920*/  FFMA.FTZ R71, R68, R59.reuse, -R61.reuse ;  /* 0x0000003b44477223 */ /* 0x180fe2000001083d */
[----:B------:R-:W-:Y:S01]  /*17930*/  FFMA.FTZ R54, R76, R59, -R61 ;  /* 0x0000003b4c367223 */ /* 0x000fe2000001083d */
[----:B------:R-:W-:Y:S01]  /*17940*/  FMNMX.FTZ R7, R66, R7, !PT ;  /* 0x0000000742077209 */ /* 0x000fe20007810000 */
[----:B------:R-:W1:Y:S08]  /*17950*/  MUFU.TANH R170, R170 ;  /* 0x000000aa00aa7308 */ /* 0x000e700000002400 */
[----:B------:R-:W-:Y:S01]  /*17960*/  MUFU.EX2 R67, R67 ;  /* 0x0000004300437308 */ /* 0x000fe20000000800 */
[----:B0-----:R-:W-:-:S04]  /*17970*/  FMNMX.FTZ R7, R168, R7, !PT ;  /* 0x00000007a8077209 */ /* 0x001fc80007810000 */
[----:B------:R-:W-:-:S03]  /*17980*/  FMNMX.FTZ R7, R70, R7, !PT ;  /* 0x0000000746077209 */ /* 0x000fc60007810000 */
[----:B------:R-:W0:Y:S01]  /*17990*/  MUFU.EX2 R39, R39 ;  /* 0x0000002700277308 */ /* 0x000e220000000800 */
[----:B-1----:R-:W-:-:S04]  /*179a0*/  FMNMX.FTZ R7, R170, R7, !PT ;  /* 0x00000007aa077209 */ /* 0x002fc80007810000 */
[----:B------:R-:W-:-:S03]  /*179b0*/  FMNMX.FTZ R7, R74, R7, !PT ;  /* 0x000000074a077209 */ /* 0x000fc60007810000 */
[----:B------:R-:W-:Y:S01]  /*179c0*/  MUFU.EX2 R28, R28 ;  /* 0x0000001c001c7308 */ /* 0x000fe20000000800 */
[----:B------:R-:W-:-:S04]  /*179d0*/  FMNMX.FTZ R7, R182, R7, !PT ;  /* 0x00000007b6077209 */ /* 0x000fc80007810000 */
[----:B------:R-:W-:-:S03]  /*179e0*/  FMNMX.FTZ R7, R78, R7, !PT ;  /* 0x000000074e077209 */ /* 0x000fc60007810000 */
[----:B------:R-:W-:Y:S01]  /*179f0*/  MUFU.EX2 R38, R38 ;  /* 0x0000002600267308 */ /* 0x000fe20000000800 */
[----:B------:R-:W-:Y:S02]  /*17a00*/  FMNMX.FTZ R7, R230, R7, !PT ;  /* 0x00000007e6077209 */ /* 0x000fe40007810000 */
[----:B0-----:R-:W-:Y:S02]  /*17a10*/  F2FP.BF16.F32.PACK_AB R172, R39, R32 ;  /* 0x0000002027ac723e */ /* 0x001fe400000010ff */
[----:B------:R-:W-:-:S03]  /*17a20*/  FMNMX.FTZ R7, R82, R7, !PT ;  /* 0x0000000752077209 */ /* 0x000fc60007810000 */
[----:B------:R-:W-:Y:S01]  /*17a30*/  MUFU.EX2 R46, R46 ;  /* 0x0000002e002e7308 */ /* 0x000fe20000000800 */
[----:B------:R-:W-:-:S04]  /*17a40*/  FMNMX.FTZ R7, R232, R7, !PT ;  /* 0x00000007e8077209 */ /* 0x000fc80007810000 */
[----:B------:R-:W-:-:S03]  /*17a50*/  FMNMX.FTZ R7, R86, R7, !PT ;  /* 0x0000000756077209 */ /* 0x000fc60007810000 */
[----:B------:R-:W-:Y:S01]  /*17a60*/  MUFU.EX2 R71, R71 ;  /* 0x0000004700477308 */ /* 0x000fe20000000800 */
[----:B------:R-:W-:-:S05]  /*17a70*/  FMNMX.FTZ R7, R234, R7, !PT ;  /* 0x00000007ea077209 */ /* 0x000fca0007810000 */
[----:B------:R-:W0:Y:S02]  /*17a80*/  SHFL.BFLY PT, R8, R7, 0x2, 0x1f ;  /* 0x0c401f0007087f89 */ /* 0x000e2400000e0000 */
[----:B------:R-:W-:Y:S08]  /*17a90*/  MUFU.EX2 R50, R50 ;  /* 0x0000003200327308 */ /* 0x000ff00000000800 */
[----:B------:R-:W-:Y:S08]  /*17aa0*/  MUFU.EX2 R69, R69 ;  /* 0x0000004500457308 */ /* 0x000ff00000000800 */
[----:B------:R-:W-:Y:S01]  /*17ab0*/  MUFU.EX2 R54, R54 ;  /* 0x0000003600367308 */ /* 0x000fe20000000800 */
[----:B0-----:R-:W-:Y:S01]  /*17ac0*/  FMNMX.FTZ R10, R7, R8, !PT ;  /* 0x00000008070a7209 */ /* 0x001fe20007810000 */
[----:B------:R-:W-:-:S06]  /*17ad0*/  VIADD R8, R6, 0x300 ;  /* 0x0000030006087836 */ /* 0x000fcc0000000000 */
[----:B------:R-:W-:Y:S01]  /*17ae0*/  MUFU.EX2 R73, R73 ;  /* 0x0000004900497308 */ /* 0x000fe20000000800 */
[----:B------:R-:W-:Y:S01]  /*17af0*/  VIADD R6, R6, 0x380 ;  /* 0x0000038006067836 */ /* 0x000fe20000000000 */
[----:B------:R-:W0:Y:S06]  /*17b00*/  SHFL.BFLY PT, R7, R10, 0x1, 0x1f ;  /* 0x0c201f000a077f89 */ /* 0x000e2c00000e0000 */
[----:B------:R-:W-:Y:S01]  /*17b10*/  MUFU.EX2 R75, R75 ;  /* 0x0000004b004b7308 */ /* 0x000fe20000000800 */
[----:B0-----:R-:W-:Y:S01]  /*17b20*/  FMNMX.FTZ R10, R10, R7, !PT ;  /* 0x000000070a0a7209 */ /* 0x001fe20007810000 */
[----:B------:R-:W-:Y:S01]  /*17b30*/  IMAD.MOV.U32 R7, RZ, RZ, 0x40000040 ;  /* 0x40000040ff077424 */ /* 0x000fe200078e00ff */
[----:B------:R-:W-:-:S02]  /*17b40*/  WARPGROUP.DEPBAR.LE gsb0, 0x0 ;  /* 0x00008000000079c5 */ /* 0x000fc40000010000 */
[----:B------:R-:W-:Y:S01]  /*17b50*/  WARPGROUP.ARRIVE ;  /* 0x00000000000079c5 */ /* 0x000fe20000000000 */
[-CC-:B------:R-:W-:Y:S01]  /*17b60*/  FFMA.FTZ R164, R30, R59.reuse, -R61.reuse ;  /* 0x0000003b1ea47223 */ /* 0x180fe2000001083d */
[-CC-:B------:R-:W-:Y:S01]  /*17b70*/  FFMA.FTZ R30, R41, R59.reuse, -R61.reuse ;  /* 0x0000003b291e7223 */ /* 0x180fe2000001083d */
[-CC-:B------:R-:W-:Y:S01]  /*17b80*/  FFMA.FTZ R41, R47, R59.reuse, -R61.reuse ;  /* 0x0000003b2f297223 */ /* 0x180fe2000001083d */
[-CC-:B------:R-:W-:Y:S01]  /*17b90*/  FFMA.FTZ R166, R35, R59.reuse, -R61.reuse ;  /* 0x0000003b23a67223 */ /* 0x180fe2000001083d */
[-CC-:B------:R-:W-:Y:S01]  /*17ba0*/  FFMA.FTZ R47, R51, R59.reuse, -R61.reuse ;  /* 0x0000003b332f7223 */ /* 0x180fe2000001083d */
[----:B------:R-:W-:Y:S01]  /*17bb0*/  HGMMA.64x128x16.F32.BF16 R88, R160, gdesc[UR8].tnspB, R88, gsb0 ;  /* 0x41e00008a0587df0 */ /* 0x000fe20008001858 */
[----:B------:R-:W-:Y:S01]  /*17bc0*/  R2UR UR10, R8 ;  /* 0x00000000080a72ca */ /* 0x000fe200000e0000 */
[-CC-:B------:R-:W-:Y:S01]  /*17bd0*/  FFMA.FTZ R35, R42, R59.reuse, -R61.reuse ;  /* 0x0000003b2a237223 */ /* 0x180fe2000001083d */
[----:B------:R-:W-:Y:S01]  /*17be0*/  R2UR UR11, R9 ;  /* 0x00000000090b72ca */ /* 0x000fe200000e0000 */
[-CC-:B------:R-:W-:Y:S01]  /*17bf0*/  FFMA.FTZ R51, R55, R59.reuse, -R61.reuse ;  /* 0x0000003b37337223 */ /* 0x180fe2000001083d */
[-CC-:B------:R-:W-:Y:S01]  /*17c00*/  FFMA.FTZ R42, R57, R59.reuse, -R61.reuse ;  /* 0x0000003b392a7223 */ /* 0x180fe2000001083d */
[-CC-:B------:R-:W-:Y:S01]  /*17c10*/  FFMA.FTZ R55, R58, R59.reuse, -R61.reuse ;  /* 0x0000003b3a377223 */ /* 0x180fe2000001083d */
[-CC-:B------:R-:W-:Y:S01]  /*17c20*/  FFMA.FTZ R57, R62, R59.reuse, -R61.reuse ;  /* 0x0000003b3e397223 */ /* 0x180fe2000001083d */
[-CC-:B------:R-:W-:Y:S01]  /*17c30*/  FFMA.FTZ R58, R176, R59.reuse, -R61.reuse ;  /* 0x0000003bb03a7223 */ /* 0x180fe2000001083d */
[-CC-:B------:R-:W-:Y:S01]  /*17c40*/  FFMA.FTZ R8, R178, R59.reuse, -R61.reuse ;  /* 0x0000003bb2087223 */ /* 0x180fe2000001083d */
[----:B------:R-:W-:Y:S01]  /*17c50*/  FFMA.FTZ R9, R84, R59, -R61 ;  /* 0x0000003b54097223 */ /* 0x000fe2000001083d */
[----:B------:R-:W0:Y:S08]  /*17c60*/  MUFU.EX2 R164, R164 ;  /* 0x000000a400a47308 */ /* 0x000e300000000800 */
[----:B------:R-:W1:Y:S08]  /*17c70*/  MUFU.EX2 R166, R166 ;  /* 0x000000a600a67308 */ /* 0x000e700000000800 */
[----:B------:R-:W-:Y:S01]  /*17c80*/  MUFU.EX2 R30, R30 ;  /* 0x0000001e001e7308 */ /* 0x000fe20000000800 */
[----:B0-----:R-:W-:-:S07]  /*17c90*/  F2FP.BF16.F32.PACK_AB R176, R164, R67 ;  /* 0x00000043a4b0723e */ /* 0x001fce00000010ff */
[----:B------:R-:W0:Y:S01]  /*17ca0*/  MUFU.EX2 R35, R35 ;  /* 0x0000002300237308 */ /* 0x000e220000000800 */
[----:B-1----:R-:W-:-:S07]  /*17cb0*/  F2FP.BF16.F32.PACK_AB R178, R166, R65 ;  /* 0x00000041a6b2723e */ /* 0x002fce00000010ff */
[----:B------:R-:W-:Y:S08]  /*17cc0*/  MUFU.EX2 R41, R41 ;  /* 0x0000002900297308 */ /* 0x000ff00000000800 */
[----:B------:R-:W-:Y:S01]  /*17cd0*/  MUFU.EX2 R47, R47 ;  /* 0x0000002f002f7308 */ /* 0x000fe20000000800 */
[----:B0-----:R-:W-:-:S07]  /*17ce0*/  F2FP.BF16.F32.PACK_AB R174, R35, R30 ;  /* 0x0000001e23ae723e */ /* 0x001fce00000010ff */
        /* <DEDUP_REMOVED lines=11> */
[C---:B------:R-:W-:Y:S01]  /*17da0*/  FADD.FTZ R60, -R10.reuse, R13 ;  /* 0x0000000d0a3c7221 */ /* 0x040fe20000010100 */
[-C--:B------:R-:W-:Y:S02]  /*17db0*/  FMUL.FTZ R61, R10, R59.reuse ;  /* 0x0000003b0a3d7220 */ /* 0x080fe40000410000 */
[----:B------:R-:W-:Y:S01]  /*17dc0*/  HGMMA.64x128x16.F32.BF16 R88, R156, gdesc[UR8].tnspB, R88, gsb0 ;  /* 0x41e000089c587df0 */ /* 0x000fe20008001858 */
[----:B------:R-:W-:Y:S01]  /*17dd0*/  R2UR UR10, R6 ;  /* 0x00000000060a72ca */ /* 0x000fe200000e0000 */
[-C--:B------:R-:W-:Y:S01]  /*17de0*/  FMUL.FTZ R13, R60, R59.reuse ;  /* 0x0000003b3c0d7220 */ /* 0x080fe20000410000 */
[----:B------:R-:W-:Y:S01]  /*17df0*/  R2UR UR11, R7 ;  /* 0x00000000070b72ca */ /* 0x000fe200000e0000 */
[-CC-:B------:R-:W-:Y:S01]  /*17e00*/  FFMA.FTZ R20, R20, R59.reuse, -R61.reuse ;  /* 0x0000003b14147223 */ /* 0x180fe2000001083d */
[-CC-:B------:R-:W-:Y:S01]  /*17e10*/  FFMA.FTZ R181, R24, R59.reuse, -R61.reuse ;  /* 0x0000003b18b57223 */ /* 0x180fe2000001083d */
[-CC-:B------:R-:W-:Y:S01]  /*17e20*/  FFMA.FTZ R183, R25, R59.reuse, -R61.reuse ;  /* 0x0000003b19b77223 */ /* 0x180fe2000001083d */
[-CC-:B------:R-:W-:Y:S01]  /*17e30*/  FFMA.FTZ R24, R27, R59.reuse, -R61.reuse ;  /* 0x0000003b1b187223 */ /* 0x180fe2000001083d */
[----:B------:R-:W-:Y:S01]  /*17e40*/  MUFU.EX2 R13, R13 ;  /* 0x0000000d000d7308 */ /* 0x000fe20000000800 */
[----:B------:R-:W-:Y:S01]  /*17e50*/  FFMA.FTZ R177, R29, R59, -R61 ;  /* 0x0000003b1db17223 */ /* 0x000fe2000001083d */
[----:B------:R-:W-:-:S02]  /*17e60*/  @!P1 IMAD R7, R22, 0x8, R2 ;  /* 0x0000000816079824 */ /* 0x000fc400078e0202 */
[-CC-:B------:R-:W-:Y:S01]  /*17e70*/  FFMA.FTZ R60, R31, R59.reuse, -R61.reuse ;  /* 0x0000003b1f3c7223 */ /* 0x180fe2000001083d */
[-CC-:B------:R-:W-:Y:S01]  /*17e80*/  FFMA.FTZ R179, R33, R59.reuse, -R61.reuse ;  /* 0x0000003b21b37223 */ /* 0x180fe2000001083d */
[----:B------:R-:W-:Y:S01]  /*17e90*/  IADD3 R25, -R231, 0xb, RZ ;  /* 0x0000000be7197810 */ /* 0x000fe20007ffe1ff */
[----:B------:R-:W-:Y:S02]  /*17ea0*/  @!P1 VIADD R7, R7, 0x28840 ;  /* 0x0002884007079836 */ /* 0x000fe40000000000 */
[-CC-:B------:R-:W-:Y:S01]  /*17eb0*/  FFMA.FTZ R165, R52, R59.reuse, -R61.reuse ;  /* 0x0000003b34a57223 */ /* 0x180fe2000001083d */
[----:B------:R-:W0:Y:S01]  /*17ec0*/  MUFU.EX2 R20, R20 ;  /* 0x0000001400147308 */ /* 0x000e220000000800 */
[-C--:B------:R-:W-:Y:S01]  /*17ed0*/  FFMA.FTZ R167, R56, R59.reuse, -R61 ;  /* 0x0000003b38a77223 */ /* 0x080fe2000001083d */
[----:B------:R-:W-:Y:S01]  /*17ee0*/  FADD.FTZ R52, R236, R3 ;  /* 0x00000003ec347221 */ /* 0x000fe20000010000 */
[----:B------:R-:W-:Y:S01]  /*17ef0*/  @!P1 PRMT R7, RZ, 0x654, R7 ;  /* 0x00000654ff079816 */ /* 0x000fe20000000007 */
        /* <DEDUP_REMOVED lines=10> */
[----:B------:R-:W-:Y:S01]  /*17fa0*/  FADD.FTZ R3, R67, R52 ;  /* 0x0000003443037221 */ /* 0x000fe20000010000 */
[-CC-:B------:R-:W-:Y:S01]  /*17fb0*/  FFMA.FTZ R171, R48, R59.reuse, -R61.reuse ;  /* 0x0000003b30ab7223 */ /* 0x180fe2000001083d */
[----:B------:R-:W2:Y:S01]  /*17fc0*/  MUFU.EX2 R183, R183 ;  /* 0x000000b700b77308 */ /* 0x000ea20000000800 */
[----:B0-----:R-:W-:Y:S01]  /*17fd0*/  FFMA.FTZ R0, R13, R0, R20 ;  /* 0x000000000d007223 */ /* 0x001fe20000010014 */
[-CC-:B------:R-:W-:Y:S01]  /*17fe0*/  FFMA.FTZ R6, R49, R59.reuse, -R61.reuse ;  /* 0x0000003b31067223 */ /* 0x180fe2000001083d */
[-CC-:B------:R-:W-:Y:S01]  /*17ff0*/  FFMA.FTZ R48, R53, R59.reuse, -R61.reuse ;  /* 0x0000003b35307223 */ /* 0x180fe2000001083d */
[-CC-:B------:R-:W-:Y:S01]  /*18000*/  FFMA.FTZ R161, R66, R59.reuse, -R61.reuse ;  /* 0x0000003b42a17223 */ /* 0x180fe2000001083d */
[-CC-:B------:R-:W-:Y:S01]  /*18010*/  FFMA.FTZ R52, R168, R59.reuse, -R61.reuse ;  /* 0x0000003ba8347223 */ /* 0x180fe2000001083d */
[-CC-:B------:R-:W-:Y:S01]  /*18020*/  FFMA.FTZ R163, R70, R59.reuse, -R61.reuse ;  /* 0x0000003b46a37223 */ /* 0x180fe2000001083d */
[-CC-:B------:R-:W-:Y:S01]  /*18030*/  FFMA.FTZ R78, R78, R59.reuse, -R61.reuse ;  /* 0x0000003b4e4e7223 */ /* 0x180fe2000001083d */
[----:B------:R-:W0:Y:S01]  /*18040*/  MUFU.EX2 R24, R24 ;  /* 0x0000001800187308 */ /* 0x000e220000000800 */
[C---:B-1----:R-:W-:Y:S01]  /*18050*/  FADD.FTZ R56, R181.reuse, R0 ;  /* 0x00000000b5387221 */ /* 0x042fe20000010000 */
[-CC-:B------:R-:W-:Y:S01]  /*18060*/  FFMA.FTZ R0, R180, R59.reuse, -R61.reuse ;  /* 0x0000003bb4007223 */ /* 0x180fe2000001083d */
[----:B------:R-:W-:Y:S01]  /*18070*/  F2FP.BF16.F32.PACK_AB R181, R181, R20 ;  /* 0x00000014b5b5723e */ /* 0x000fe200000010ff */
[-CC-:B------:R-:W-:Y:S01]  /*18080*/  FFMA.FTZ R230, R230, R59.reuse, -R61.reuse ;  /* 0x0000003be6e67223 */ /* 0x180fe2000001083d */
[-CC-:B------:R-:W-:Y:S01]  /*18090*/  FFMA.FTZ R82, R82, R59.reuse, -R61.reuse ;  /* 0x0000003b52527223 */ /* 0x180fe2000001083d */
[-CC-:B------:R-:W-:Y:S01]  /*180a0*/  FFMA.FTZ R232, R232, R59.reuse, -R61.reuse ;  /* 0x0000003be8e87223 */ /* 0x180fe2000001083d */
[----:B------:R-:W-:Y:S01]  /*180b0*/  FFMA.FTZ R86, R86, R59, -R61 ;  /* 0x0000003b56567223 */ /* 0x000fe2000001083d */
[----:B------:R-:W1:Y:S01]  /*180c0*/  MUFU.EX2 R177, R177 ;  /* 0x000000b100b17308 */ /* 0x000e620000000800 */
[----:B------:R-:W-:-:S02]  /*180d0*/  F2FP.BF16.F32.PACK_AB R180, R236, R21 ;  /* 0x00000015ecb4723e */ /* 0x000fc400000010ff */
[----:B------:R-:W-:-:S05]  /*180e0*/  F2FP.BF16.F32.PACK_AB R168, R41, R28 ;  /* 0x0000001c29a8723e */ /* 0x000fca00000010ff */
[----:B------:R-:W3:Y:S08]  /*180f0*/  MUFU.EX2 R60, R60 ;  /* 0x0000003c003c7308 */ /* 0x000ef00000000800 */
[----:B------:R-:W4:Y:S08]  /*18100*/  MUFU.EX2 R179, R179 ;  /* 0x000000b300b37308 */ /* 0x000f300000000800 */
[----:B------:R-:W5:Y:S08]  /*18110*/  MUFU.EX2 R34, R34 ;  /* 0x0000002200227308 */ /* 0x000f700000000800 */
[----:B------:R-:W5:Y:S08]  /*18120*/  MUFU.EX2 R173, R173 ;  /* 0x000000ad00ad7308 */ /* 0x000f700000000800 */
[----:B------:R-:W5:Y:S08]  /*18130*/  MUFU.EX2 R36, R36 ;  /* 0x0000002400247308 */ /* 0x000f700000000800 */
[----:B------:R-:W5:Y:S08]  /*18140*/  MUFU.EX2 R175, R175 ;  /* 0x000000af00af7308 */ /* 0x000f700000000800 */
[----:B------:R-:W5:Y:S08]  /*18150*/  MUFU.EX2 R40, R40 ;  /* 0x0000002800287308 */ /* 0x000f700000000800 */
[----:B------:R-:W5:Y:S08]  /*18160*/  MUFU.EX2 R169, R169 ;  /* 0x000000a900a97308 */ /* 0x000f700000000800 */
[----:B------:R-:W5:Y:S08]  /*18170*/  MUFU.EX2 R44, R44 ;  /* 0x0000002c002c7308 */ /* 0x000f700000000800 */
[----:B------:R-:W5:Y:S08]  /*18180*/  MUFU.EX2 R171, R171 ;  /* 0x000000ab00ab7308 */ /* 0x000f700000000800 */
[----:B------:R-:W5:Y:S01]  /*18190*/  MUFU.EX2 R6, R6 ;  /* 0x0000000600067308 */ /* 0x000f620000000800 */
[----:B------:R-:W-:-:S02]  /*181a0*/  WARPGROUP.DEPBAR.LE gsb0, 0x0 ;  /* 0x00008000000079c5 */ /* 0x000fc40000010000 */
[----:B------:R-:W-:-:S05]  /*181b0*/  WARPGROUP.ARRIVE ;  /* 0x00000000000079c5 */ /* 0x000fca0000000000 */
[----:B------:R-:W5:Y:S01]  /*181c0*/  MUFU.EX2 R165, R165 ;  /* 0x000000a500a57308 */ /* 0x000f620000000800 */
[----:B------:R-:W-:Y:S01]  /*181d0*/  FFMA.FTZ R157, R74, R59, -R61 ;  /* 0x0000003b4a9d7223 */ /* 0x000fe2000001083d */
[----:B------:R-:W-:Y:S02]  /*181e0*/  F2FP.BF16.F32.PACK_AB R156, R69, R50 ;  /* 0x00000032459c723e */ /* 0x000fe400000010ff */
[----:B------:R-:W-:Y:S01]  /*181f0*/  F2FP.BF16.F32.PACK_AB R158, R73, R54 ;  /* 0x00000036499e723e */ /* 0x000fe200000010ff */
[----:B------:R-:W-:Y:S03]  /*18200*/  HGMMA.64x128x16.F32.BF16 R88, R152, gdesc[UR8].tnspB, R88, gsb0 ;  /* 0x41e0000898587df0 */ /* 0x000fe60008001858 */
        /* <DEDUP_REMOVED lines=16> */
[----:B------:R-:W-:Y:S01]  /*18310*/  MUFU.EX2 R153, R232 ;  /* 0x000000e800997308 */ /* 0x000fe20000000800 */
[-C--:B------:R-:W-:Y:S01]  /*18320*/  FMUL.FTZ R88, R88, R12.reuse ;  /* 0x0000000c58587220 */ /* 0x080fe20000410000 */
[-C--:B------:R-:W-:Y:S01]  /*18330*/  FMUL.FTZ R89, R89, R12.reuse ;  /* 0x0000000c59597220 */ /* 0x080fe20000410000 */
[-C--:B------:R-:W-:Y:S01]  /*18340*/  FMUL.FTZ R92, R92, R12.reuse ;  /* 0x0000000c5c5c7220 */ /* 0x080fe20000410000 */
[-C--:B------:R-:W-:Y:S01]  /*18350*/  FMUL.FTZ R93, R93, R12.reuse ;  /* 0x0000000c5d5d7220 */ /* 0x080fe20000410000 */
[-C--:B------:R-:W-:Y:S01]  /*18360*/  FMUL.FTZ R96, R96, R12.reuse ;  /* 0x0000000c60607220 */ /* 0x080fe20000410000 */
[-C--:B------:R-:W-:Y:S01]  /*18370*/  FMUL.FTZ R97, R97, R12.reuse ;  /* 0x0000000c61617220 */ /* 0x080fe20000410000 */
[----:B--2---:R-:W-:Y:S01]  /*18380*/  FADD.FTZ R7, R183, R56 ;  /* 0x00000038b7077221 */ /* 0x004fe20000010000 */
[----:B------:R2:W-:Y:S01]  /*18390*/  @!P1 SYNCS.ARRIVE.TRANS64.RED.A1T0 RZ, [R15+URZ], RZ ;  /* 0x000000ff0fff99a7 */ /* 0x0005e2000810043f */
[----:B0-----:R-:W-:Y:S01]  /*183a0*/  F2FP.BF16.F32.PACK_AB R183, R24, R183 ;  /* 0x000000b718b7723e */ /* 0x001fe200000010ff */
[-C--:B------:R-:W-:Y:S01]  /*183b0*/  FMUL.FTZ R100, R100, R12.reuse ;  /* 0x0000000c64647220 */ /* 0x080fe20000410000 */
[----:B------:R-:W-:Y:S01]  /*183c0*/  FADD.FTZ R56, R24, R7 ;  /* 0x0000000718387221 */ /* 0x000fe20000010000 */
[-C--:B------:R-:W-:Y:S01]  /*183d0*/  FMUL.FTZ R101, R101, R12.reuse ;  /* 0x0000000c65657220 */ /* 0x080fe20000410000 */
[-C--:B------:R-:W-:Y:S01]  /*183e0*/  FMUL.FTZ R104, R104, R12.reuse ;  /* 0x0000000c68687220 */ /* 0x080fe20000410000 */
[-C--:B------:R-:W-:Y:S01]  /*183f0*/  FMUL.FTZ R105, R105, R12.reuse ;  /* 0x0000000c69697220 */ /* 0x080fe20000410000 */
[----:B-1----:R-:W-:Y:S01]  /*18400*/  FADD.FTZ R7, R177, R56 ;  /* 0x00000038b1077221 */ /* 0x002fe20000010000 */
[----:B------:R-:W-:Y:S01]  /*18410*/  FADD.FTZ R56, R164, R3 ;  /* 0x00000003a4387221 */ /* 0x000fe20000010000 */
[-C--:B------:R-:W-:Y:S01]  /*18420*/  FMUL.FTZ R108, R108, R12.reuse ;  /* 0x0000000c6c6c7220 */ /* 0x080fe20000410000 */
[-C--:B------:R-:W-:Y:S01]  /*18430*/  FMUL.FTZ R109, R109, R12.reuse ;  /* 0x0000000c6d6d7220 */ /* 0x080fe20000410000 */
[----:B---3--:R-:W-:Y:S01]  /*18440*/  FADD.FTZ R62, R60, R7 ;  /* 0x000000073c3e7221 */ /* 0x008fe20000010000 */
[----:B------:R-:W-:Y:S01]  /*18450*/  FADD.FTZ R3, R65, R56 ;  /* 0x0000003841037221 */ /* 0x000fe20000010000 */
[-C--:B------:R-:W-:Y:S01]  /*18460*/  FFMA.FTZ R56, R170, R59.reuse, -R61 ;  /* 0x0000003baa387223 */ /* 0x080fe2000001083d */
[-C--:B------:R-:W-:Y:S01]  /*18470*/  FMUL.FTZ R112, R112, R12.reuse ;  /* 0x0000000c70707220 */ /* 0x080fe20000410000 */
[----:B----4-:R-:W-:Y:S01]  /*18480*/  FADD.FTZ R7, R179, R62 ;  /* 0x0000003eb3077221 */ /* 0x010fe20000010000 */
[----:B--2---:R-:W-:Y:S01]  /*18490*/  FADD.FTZ R15, R166, R3 ;  /* 0x00000003a60f7221 */ /* 0x004fe20000010000 */
[----:B------:R-:W-:Y:S01]  /*184a0*/  FFMA.FTZ R3, R182, R59, -R61 ;  /* 0x0000003bb6037223 */ /* 0x000fe2000001083d */
[----:B------:R-:W-:Y:S01]  /*184b0*/  F2FP.BF16.F32.PACK_AB R182, R26, R63 ;  /* 0x0000003f1ab6723e */ /* 0x000fe200000010ff */
[----:B-----5:R-:W-:Y:S01]  /*184c0*/  FADD.FTZ R62, R34, R7 ;  /* 0x00000007223e7221 */ /* 0x020fe20000010000 */
[----:B------:R-:W-:Y:S01]  /*184d0*/  FADD.FTZ R64, R32, R15 ;  /* 0x0000000f20407221 */ /* 0x000fe20000010000 */
[----:B------:R-:W0:Y:S01]  /*184e0*/  MUFU.EX2 R56, R56 ;  /* 0x0000003800387308 */ /* 0x000e220000000800 */
[----:B------:R-:W-:Y:S01]  /*184f0*/  FFMA.FTZ R61, R234, R59, -R61 ;  /* 0x0000003bea3d7223 */ /* 0x000fe2000001083d */
[----:B------:R-:W-:Y:S01]  /*18500*/  FADD.FTZ R7, R173, R62 ;  /* 0x0000003ead077221 */ /* 0x000fe20000010000 */
[----:B------:R-:W-:Y:S01]  /*18510*/  FADD.FTZ R15, R39, R64 ;  /* 0x00000040270f7221 */ /* 0x000fe20000010000 */
[-C--:B------:R-:W-:Y:S01]  /*18520*/  FMUL.FTZ R113, R113, R12.reuse ;  /* 0x0000000c71717220 */ /* 0x080fe20000410000 */
[-C--:B------:R-:W-:Y:S01]  /*18530*/  FMUL.FTZ R116, R116, R12.reuse ;  /* 0x0000000c74747220 */ /* 0x080fe20000410000 */
[----:B------:R-:W-:Y:S01]  /*18540*/  FADD.FTZ R62, R36, R7 ;  /* 0x00000007243e7221 */ /* 0x000fe20000010000 */
[----:B------:R-:W-:Y:S01]  /*18550*/  FADD.FTZ R64, R30, R15 ;  /* 0x0000000f1e407221 */ /* 0x000fe20000010000 */
[----:B------:R-:W-:Y:S01]  /*18560*/  MUFU.EX2 R61, R61 ;  /* 0x0000003d003d7308 */ /* 0x000fe20000000800 */
        /* <DEDUP_REMOVED lines=20> */
[----:B------:R1:W2:Y:S01]  /*186b0*/  MUFU.EX2 R20, R3 ;  /* 0x0000000300147308 */ /* 0x0002a20000000800 */
        /* <DEDUP_REMOVED lines=12> */
[----:B-1----:R-:W-:Y:S01]  /*18780*/  FADD.FTZ R3, R167, R24 ;  /* 0x00000018a7037221 */ /* 0x002fe20000010000 */
[----:B------:R-:W-:Y:S01]  /*18790*/  FADD.FTZ R7, R55, R26 ;  /* 0x0000001a37077221 */ /* 0x000fe20000010000 */
[----:B------:R-:W-:Y:S01]  /*187a0*/  F2FP.BF16.F32.PACK_AB R167, R0, R167 ;  /* 0x000000a700a7723e */ /* 0x000fe200000010ff */
[-C--:B------:R-:W-:Y:S01]  /*187b0*/  FMUL.FTZ R148, R148, R12.reuse ;  /* 0x0000000c94947220 */ /* 0x080fe20000410000 */
[----:B------:R-:W-:Y:S01]  /*187c0*/  FADD.FTZ R24, R0, R3 ;  /* 0x0000000300187221 */ /* 0x000fe20000010000 */
[----:B------:R-:W-:Y:S01]  /*187d0*/  FADD.FTZ R26, R160, R7 ;  /* 0x00000007a01a7221 */ /* 0x000fe20000010000 */
[----:B------:R-:W-:Y:S01]  /*187e0*/  FMUL.FTZ R149, R149, R12 ;  /* 0x0000000c95957220 */ /* 0x000fe20000410000 */
        /* <DEDUP_REMOVED lines=13> */
[----:B0-----:R-:W-:Y:S01]  /*188c0*/  FADD.FTZ R6, R56, R3 ;  /* 0x0000000338067221 */ /* 0x001fe20000010000 */
[----:B------:R-:W-:Y:S01]  /*188d0*/  FADD.FTZ R24, R50, R7 ;  /* 0x0000000732187221 */ /* 0x000fe20000010000 */
[-C--:B------:R-:W-:Y:S01]  /*188e0*/  FMUL.FTZ R103, R103, R13.reuse ;  /* 0x0000000d67677220 */ /* 0x080fe20000410000 */
[----:B------:R-:W-:Y:S01]  /*188f0*/  FMUL.FTZ R106, R106, R13 ;  /* 0x0000000d6a6a7220 */ /* 0x000fe20000410000 */
[----:B------:R-:W-:Y:S01]  /*18900*/  FADD.FTZ R3, R157, R6 ;  /* 0x000000069d037221 */ /* 0x000fe20000010000 */
[----:B------:R-:W-:Y:S01]  /*18910*/  FADD.FTZ R7, R69, R24 ;  /* 0x0000001845077221 */ /* 0x000fe20000010000 */
[C---:B--2---:R-:W-:Y:S01]  /*18920*/  F2FP.BF16.F32.PACK_AB R157, R20.reuse, R157 ;  /* 0x0000009d149d723e */ /* 0x044fe200000010ff */
        /* <DEDUP_REMOVED lines=57> */
[----:B------:R-:W-:Y:S01]  /*18cc0*/  F2FP.BF16.F32.PACK_AB R155, R61, R86 ;  /* 0x000000563d9b723e */ /* 0x000fe200000010ff */
[----:B------:R-:W-:Y:S06]  /*18cd0*/  @P2 BRA `(.L_x_1879) ;  /* 0xffffffd4008c2947 */ /* 0x000fec000383ffff */
.L_x_1869:
[----:B------:R-:W-:-:S13]  /*18ce0*/  ISETP.GE.AND P2, PT, R4, R196, PT ;  /* 0x000000c40400720c */ /* 0x000fda0003f46270 */
[----:B------:R-:W-:Y:S05]  /*18cf0*/  @!P2 BRA `(.L_x_1880) ;  /* 0x00000038009ca947 */ /* 0x000fea0003800000 */
[----:B------:R-:W-:Y:S02]  /*18d00*/  IMAD.MOV.U32 R12, RZ, RZ, R10 ;  /* 0x000000ffff0c7224 */ /* 0x000fe400078e000a */
[----:B------:R-:W-:Y:S02]  /*18d10*/  IMAD.MOV.U32 R13, RZ, RZ, R11 ;  /* 0x000000ffff0d7224 */ /* 0x000fe400078e000b */
[----:B------:R-:W-:Y:S02]  /*18d20*/  IMAD.MOV.U32 R15, RZ, RZ, R186 ;  /* 0x000000ffff0f7224 */ /* 0x000fe400078e00ba */
[----:B------:R-:W-:-:S07]  /*18d30*/  IMAD.MOV.U32 R14, RZ, RZ, R22 ;  /* 0x000000ffff0e7224 */ /* 0x000fce00078e0016 */
.L_x_1898:
        /* <DEDUP_REMOVED lines=10> */
.L_x_1882:
[----:B------:R-:W-:Y:S01]  /*18de0*/  IMAD R6, R22, 0x8, R2 ;  /* 0x0000000816067824 */ /* 0x000fe200078e0202 */
[----:B------:R-:W-:-:S04]  /*18df0*/  SHF.L.U32 R7, R186, 0x1f, RZ ;  /* 0x0000001fba077819 */ /* 0x000fc800000006ff */
[----:B------:R0:W1:Y:S01]  /*18e00*/  SYNCS.PHASECHK.TRANS64.TRYWAIT P3, [R6+URZ+0x28830], R7 ;  /* 0x02883007060075a7 */ /* 0x000062000806017f */
[----:B------:R-:W-:Y:S05]  /*18e10*/  @!P0 BRA `(.L_x_1883) ;  /* 0x0000000000048947 */ /* 0x000fea0003800000 */
[----:B------:R-:W-:Y:S01]  /*18e20*/  BPT.TRAP 0x1 ;  /* 0x000000040000795c */ /* 0x000fe20000300000 */
.L_x_1883:
[----:B------:R-:W-:Y:S04]  /*18e30*/  BSSY B0, `(.L_x_1881) ;  /* 0x0000004000007945 */ /* 0x000fe80003800000 */
[----:B-1----:R-:W-:Y:S05]  /*18e40*/  @P3 BRA `(.L_x_1884) ;  /* 0x0000000000083947 */ /* 0x002fea0003800000 */
[----:B------:R-:W1:Y:S02]  /*18e50*/  SYNCS.PHASECHK.TRANS64.TRYWAIT P3, [R6+URZ+0x28830], R7 ;  /* 0x02883007060075a7 */ /* 0x000e64000806017f */
[----:B-1----:R-:W-:Y:S05]  /*18e60*/  @!P3 BRA `(.L_x_1885) ;  /* 0x000000f4007cb947 */ /* 0x002fea0003800000 */
.L_x_1884:
[----:B------:R-:W-:Y:S05]  /*18e70*/  BSYNC B0 ;  /* 0x0000000000007941 */ /* 0x000fea0003800000 */
.L_x_1881:
        /* <DEDUP_REMOVED lines=64> */
.L_x_1887:
[----:B------:R-:W-:Y:S01]  /*19280*/  SHF.L.U32 R6, R15, 0x1f, RZ ;  /* 0x0000001f0f067819 */ /* 0x000fe200000006ff */
[----:B------:R-:W-:-:S04]  /*19290*/  IMAD R7, R14, 0x8, R2 ;  /* 0x000000080e077824 */ /* 0x000fc800078e0202 */
[----:B------:R0:W1:Y:S01]  /*192a0*/  SYNCS.PHASECHK.TRANS64.TRYWAIT P2, [R7+URZ+0x28850], R6 ;  /* 0x02885006070075a7 */ /* 0x000062000804017f */
[----:B------:R-:W-:Y:S05]  /*192b0*/  @!P0 BRA `(.L_x_1888) ;  /* 0x0000000000048947 */ /* 0x000fea0003800000 */
[----:B------:R-:W-:Y:S01]  /*192c0*/  BPT.TRAP 0x1 ;  /* 0x000000040000795c */ /* 0x000fe20000300000 */
.L_x_1888:
[----:B-1----:R-:W-:Y:S05]  /*192d0*/  @P2 BRA `(.L_x_1886) ;  /* 0x0000000000082947 */ /* 0x002fea0003800000 */
[----:B------:R-:W1:Y:S02]  /*192e0*/  SYNCS.PHASECHK.TRANS64.TRYWAIT P2, [R7+URZ+0x28850], R6 ;  /* 0x02885006070075a7 */ /* 0x000e64000804017f */
[----:B-1----:R-:W-:Y:S05]  /*192f0*/  @!P2 BRA `(.L_x_1889) ;  /* 0x000000f0006ca947 */ /* 0x002fea0003800000 */
.L_x_1886:
[----:B01----:R-:W-:Y:S01]  /*19300*/  VIADD R6, R2, 0x400 ;  /* 0x0000040002067836 */ /* 0x003fe20000000000 */
[----:B------:R-:W-:Y:S05]  /*19310*/  WARPSYNC.ALL ;  /* 0x0000000000007948 */ /* 0x000fea0003800000 */
[----:B------:R-:W-:Y:S01]  /*19320*/  SHF.R.U32.HI R6, RZ, 0x4, R6 ;  /* 0x00000004ff067819 */ /* 0x000fe20000011606 */
[----:B------:R-:W-:Y:S01]  /*19330*/  WARPGROUP.ARRIVE ;  /* 0x00000000000079c5 */ /* 0x000fe20000000000 */
[----:B------:R-:W-:-:S05]  /*19340*/  IMAD.MOV.U32 R9, RZ, RZ, 0x40000040 ;  /* 0x40000040ff097424 */ /* 0x000fca00078e00ff */
[----:B------:R-:W0:Y:S01]  /*19350*/  S2R R230, SR_TID.X ;  /* 0x0000000000e67919 */ /* 0x000e220000002100 */
        /* <DEDUP_REMOVED lines=11> */
[----:B------:R-:W-:Y:S02]  /*19410*/  IMAD.MOV.U32 R7, RZ, RZ, 0x40000040 ;  /* 0x40000040ff077424 */ /* 0x000fe400078e00ff */
        /* <DEDUP_REMOVED lines=22> */
[----:B0-----:R-:W-:Y:S01]  /*19580*/  SHF.R.U32.HI R230, RZ, 0x7, R230 ;  /* 0x00000007ffe67819 */ /* 0x001fe200000116e6 */
[----:B------:R-:W-:Y:S01]  /*19590*/  FMUL.FTZ R60, R71, UR7 ;  /* 0x00000007473c7c20 */ /* 0x000fe20008410000 */
[----:B------:R-:W-:Y:S01]  /*195a0*/  FMUL.FTZ R29, R32, UR7 ;  /* 0x00000007201d7c20 */ /* 0x000fe20008410000 */
[----:B------:R-:W-:Y:S01]  /*195b0*/  FMUL.FTZ R27, R34, UR7 ;  /* 0x00000007221b7c20 */ /* 0x000fe20008410000 */
[----:B------:R-:W-:Y:S01]  /*195c0*/  FMUL.FTZ R31, R38, UR7 ;  /* 0x00000007261f7c20 */ /* 0x000fe20008410000 */
        /* <DEDUP_REMOVED lines=104> */
[----:B------:R-:W-:Y:S02]  /*19c50*/  IMAD.IADD R73, R195, 0x1, R193 ;  /* 0x00000001c3497824 */ /* 0x000fe400078e02c1 */
[----:B------:R-:W-:Y:S02]  /*19c60*/  FMUL.FTZ R164, R76, UR7 ;  /* 0x000000074ca47c20 */ /* 0x000fe40008410000 */
        /* <DEDUP_REMOVED lines=23> */
[----:B------:R-:W0:Y:S01]  /*19de0*/  MUFU.TANH R160, R160 ;  /* 0x000000a000a07308 */ /* 0x000e220000002400 */
[----:B------:R-:W-:Y:S01]  /*19df0*/  R2UR UR11, R7 ;  /* 0x00000000070b72ca */ /* 0x000fe200000e0000 */
[----:B------:R-:W5:Y:S06]  /*19e00*/  @P4 LDC R6, c[0x0][0x44c] ;  /* 0x00011300ff064b82 */ /* 0x000f6c0000000800 */
[----:B------:R-:W0:Y:S02]  /*19e10*/  MUFU.TANH R162, R162 ;  /* 0x000000a200a27308 */ /* 0x000e240000002400 */
[----:B------:R-:W1:Y:S01]  /*19e20*/  @P4 LDC R7, c[0x0][0x450] ;  /* 0x00011400ff074b82 */ /* 0x000e620000000800 */
[----:B-----5:R-:W-:-:S05]  /*19e30*/  @P4 IMAD.HI.U32 R6, R73, R6, RZ ;  /* 0x0000000649064227 */ /* 0x020fca00078e00ff */
[----:B-1----:R-:W-:Y:S01]  /*19e40*/  @P4 SHF.R.U32.HI R73, RZ, R7, R6 ;  /* 0x00000007ff494219 */ /* 0x002fe20000011606 */
[----:B------:R-:W-:Y:S01]  /*19e50*/  @!P1 IMAD R6, R22, 0x8, R2 ;  /* 0x0000000816069824 */ /* 0x000fe200078e0202 */
[----:B------:R-:W-:-:S03]  /*19e60*/  IADD3 R7, -R230, 0xb, RZ ;  /* 0x0000000be6077810 */ /* 0x000fc60007ffe1ff */
[----:B------:R-:W1:Y:S01]  /*19e70*/  SHFL.IDX PT, R70, R73, RZ, 0x1c1f ;  /* 0x001c1fff49467589 */ /* 0x000e6200000e0000 */
[----:B------:R-:W-:Y:S02]  /*19e80*/  WARPGROUP.DEPBAR.LE gsb0, 0x0 ;  /* 0x00008000000079c5 */ /* 0x000fe40000010000 */
[----:B------:R-:W-:Y:S01]  /*19e90*/  WARPGROUP.ARRIVE ;  /* 0x00000000000079c5 */ /* 0x000fe20000000000 */
[----:B------:R-:W-:Y:S01]  /*19ea0*/  FMUL.FTZ R158, R68, UR7 ;  /* 0x00000007449e7c20 */ /* 0x000fe20008410000 */
[----:B------:R-:W-:Y:S02]  /*19eb0*/  @!P1 VIADD R68, R6, 0x28840 ;  /* 0x0002884006449836 */ /* 0x000fe40000000000 */
[----:B------:R-:W-:Y:S01]  /*19ec0*/  FMUL.FTZ R157, R64, UR7 ;  /* 0x00000007409d7c20 */ /* 0x000fe20008410000 */
[----:B------:R-:W-:Y:S01]  /*19ed0*/  FMUL.FTZ R156, R65, UR7 ;  /* 0x00000007419c7c20 */ /* 0x000fe20008410000 */
[----:B------:R-:W-:Y:S01]  /*19ee0*/  IADD3 R6, -R71, 0x1, RZ ;  /* 0x0000000147067810 */ /* 0x000fe20007ffe1ff */
[----:B------:R-:W-:Y:S01]  /*19ef0*/  HGMMA.64x128x16.F32.BF16 R88, R152, gdesc[UR8].tnspB, R88, gsb0 ;  /* 0x41e0000898587df0 */ /* 0x000fe20008001858 */
[----:B------:R-:W-:Y:S01]  /*19f00*/  @!P1 PRMT R68, RZ, 0x654, R68 ;  /* 0x00000654ff449816 */ /* 0x000fe20000000044 */
[----:B------:R-:W-:Y:S01]  /*19f10*/  FMUL.FTZ R64, R79, UR7 ;  /* 0x000000074f407c20 */ /* 0x000fe20008410000 */
[----:B------:R-:W-:Y:S01]  /*19f20*/  FMUL.FTZ R65, R83, UR7 ;  /* 0x0000000753417c20 */ /* 0x000fe20008410000 */
[----:B------:R-:W-:Y:S01]  /*19f30*/  IMAD R6, R189, -0x2, R6 ;  /* 0xfffffffebd067824 */ /* 0x000fe200078e0206 */
[----:B------:R-:W0:Y:S04]  /*19f40*/  MUFU.TANH R157, R157 ;  /* 0x0000009d009d7308 */ /* 0x000e280000002400 */
[----:B------:R-:W-:-:S04]  /*19f50*/  IADD3 R6, -R187, R6, R188 ;  /* 0x00000006bb067210 */ /* 0x000fc80007ffe1bc */
[----:B------:R-:W0:Y:S01]  /*19f60*/  MUFU.TANH R156, R156 ;  /* 0x0000009c009c7308 */ /* 0x000e220000002400 */
[C---:B------:R-:W-:Y:S02]  /*19f70*/  VIADD R75, R6.reuse, UR6 ;  /* 0x00000006064b7c36 */ /* 0x040fe40008000000 */
[----:B------:R-:W-:Y:S02]  /*19f80*/  VIADD R77, R6, UR50 ;  /* 0x00000032064d7c36 */ /* 0x000fe40008000000 */
[--C-:B-1----:R-:W-:Y:S02]  /*19f90*/  IMAD.IADD R79, R75, 0x1, R70.reuse ;  /* 0x000000014b4f7824 */ /* 0x102fe400078e0246 */
[----:B------:R-:W-:Y:S01]  /*19fa0*/  IMAD.IADD R81, R77, 0x1, R70 ;  /* 0x000000014d517824 */ /* 0x000fe200078e0246 */
[----:B------:R-:W1:Y:S08]  /*19fb0*/  MUFU.TANH R158, R158 ;  /* 0x0000009e009e7308 */ /* 0x000e700000002400 */
[----:B------:R-:W0:Y:S08]  /*19fc0*/  MUFU.TANH R64, R64 ;  /* 0x0000004000407308 */ /* 0x000e300000002400 */
[----:B------:R-:W0:Y:S01]  /*19fd0*/  MUFU.TANH R65, R65 ;  /* 0x0000004100417308 */ /* 0x000e220000002400 */
[----:B------:R-:W-:-:S02]  /*19fe0*/  WARPGROUP.DEPBAR.LE gsb0, 0x0 ;  /* 0x00008000000079c5 */ /* 0x000fc40000010000 */
[----:B------:R0:W-:Y:S06]  /*19ff0*/  BAR.ARV R7, 0x100 ;  /* 0x000400070000751d */ /* 0x0001ec0000002000 */
[----:B------:R5:W-:Y:S02]  /*1a000*/  @!P1 SYNCS.ARRIVE.TRANS64.RED.A1T0 RZ, [R68+URZ], RZ ;  /* 0x000000ff44ff99a7 */ /* 0x000be4000810043f */
[----:B-----5:R-:W-:-:S06]  /*1a010*/  FMUL.FTZ R68, R87, UR7 ;  /* 0x0000000757447c20 */ /* 0x020fcc0008410000 */
[----:B------:R-:W0:Y:S01]  /*1a020*/  MUFU.TANH R68, R68 ;  /* 0x0000004400447308 */ /* 0x000e220000002400 */
        /* <DEDUP_REMOVED lines=13> */
.L_x_1892:
[----:B------:R-:W-:-:S05]  /*1a100*/  IMAD.U32 R72, RZ, RZ, UR5 ;  /* 0x00000005ff487e24 */ /* 0x000fca000f8e00ff */
[----:B------:R-:W-:-:S13]  /*1a110*/  ISETP.NE.AND P2, PT, R72, 0x1, PT ;  /* 0x000000014800780c */ /* 0x000fda0003f45270 */
[----:B0-----:R-:W0:Y:S02]  /*1a120*/  @P2 LDC.64 R6, c[0x0][0x9e8] ;  /* 0x00027a00ff062b82 */ /* 0x001e240000000a00 */
[----:B0-----:R-:W-:-:S05]  /*1a130*/  @P2 IMAD.HI.U32 R6, R70, R6, RZ ;  /* 0x0000000646062227 */ /* 0x001fca00078e00ff */
[----:B------:R-:W-:-:S07]  /*1a140*/  @P2 SHF.R.U32.HI R70, RZ, R7, R6 ;  /* 0x00000007ff462219 */ /* 0x000fce0000011606 */
.L_x_1893:
[----:B------:R-:W-:Y:S05]  /*1a150*/  BSYNC B0 ;  /* 0x0000000000007941 */ /* 0x000fea0003800000 */
.L_x_1891:
[----:B------:R-:W-:-:S04]  /*1a160*/  IMAD R70, R70, R72, -R71 ;  /* 0x0000004846467224 */ /* 0x000fc800078e0a47 */
[----:B------:R-:W-:-:S05]  /*1a170*/  IMAD R70, R189, -0x2, R70 ;  /* 0xfffffffebd467824 */ /* 0x000fca00078e0246 */
[----:B------:R-:W-:Y:S02]  /*1a180*/  VIADDMNMX R79, R70, R72, R79, PT ;  /* 0x00000048464f7246 */ /* 0x000fe4000380014f */
[----:B------:R-:W-:-:S07]  /*1a190*/  VIMNMX R81, R81, R70, !PT ;  /* 0x0000004651517248 */ /* 0x000fce0007fe0100 */
.L_x_1890:
[----:B------:R-:W-:Y:S01]  /*1a1a0*/  ISETP.GT.AND P2, PT, R4, -0x1, PT ;  /* 0xffffffff0400780c */ /* 0x000fe20003f44270 */
[----:B------:R-:W1:Y:S03]  /*1a1b0*/  SHFL.IDX PT, R6, R73, 0x1, 0x1c1f ;  /* 0x003c1f0049067f89 */ /* 0x000e6600000e0000 */
[----:B------:R-:W-:-:S04]  /*1a1c0*/  ISETP.GT.AND P3, PT, R81, RZ, P2 ;  /* 0x000000ff5100720c */ /* 0x000fc80001764270 */
[----:B------:R-:W-:-:S04]  /*1a1d0*/  ISETP.LT.OR P3, PT, R79, 0x1, P3 ;  /* 0x000000014f00780c */ /* 0x000fc80001f61670 */
[----:B0-----:R-:W-:Y:S02]  /*1a1e0*/  FSEL R70, R15, -INF , !P3 ;  /* 0xff8000000f467808 */ /* 0x001fe40005800000 */
[----:B------:R-:W-:-:S04]  /*1a1f0*/  ISETP.GT.AND P3, PT, R81, 0x1, P2 ;  /* 0x000000015100780c */ /* 0x000fc80001764270 */
[----:B------:R-:W-:-:S04]  /*1a200*/  ISETP.LT.OR P3, PT, R79, 0x2, P3 ;  /* 0x000000024f00780c */ /* 0x000fc80001f61670 */
[----:B------:R-:W-:Y:S02]  /*1a210*/  FSEL R20, R20, -INF , !P3 ;  /* 0xff80000014147808 */ /* 0x000fe40005800000 */
[----:B------:R-:W-:Y:S01]  /*1a220*/  ISETP.GT.AND P3, PT, R81, 0x8, P2 ;  /* 0x000000085100780c */ /* 0x000fe20001764270 */
[----:B-1----:R-:W-:-:S03]  /*1a230*/  IMAD.IADD R15, R75, 0x1, R6 ;  /* 0x000000014b0f7824 */ /* 0x002fc600078e0206 */
        /* <DEDUP_REMOVED lines=103> */
.L_x_1896:
[----:B------:R-:W-:-:S05]  /*1a8b0*/  IMAD.U32 R176, RZ, RZ, UR5 ;  /* 0x00000005ffb07e24 */ /* 0x000fca000f8e00ff */
[----:B------:R-:W-:-:S13]  /*1a8c0*/  ISETP.NE.AND P3, PT, R176, 0x1, PT ;  /* 0x00000001b000780c */ /* 0x000fda0003f65270 */
[----:B------:R-:W0:Y:S02]  /*1a8d0*/  @P3 LDC.64 R6, c[0x0][0x9e8] ;  /* 0x00027a00ff063b82 */ /* 0x000e240000000a00 */
[----:B0-----:R-:W-:-:S05]  /*1a8e0*/  @P3 IMAD.HI.U32 R6, R25, R6, RZ ;  /* 0x0000000619063227 */ /* 0x001fca00078e00ff */
[----:B------:R-:W-:-:S07]  /*1a8f0*/  @P3 SHF.R.U32.HI R25, RZ, R7, R6 ;  /* 0x00000007ff193219 */ /* 0x000fce0000011606 */
.L_x_1897:
[----:B------:R-:W-:Y:S05]  /*1a900*/  BSYNC B0 ;  /* 0x0000000000007941 */ /* 0x000fea0003800000 */
.L_x_1895:
[----:B------:R-:W-:-:S04]  /*1a910*/  IMAD R6, R25, R176, -R71 ;  /* 0x000000b019067224 */ /* 0x000fc800078e0a47 */
[----:B------:R-:W-:-:S05]  /*1a920*/  IMAD R6, R189, -0x2, R6 ;  /* 0xfffffffebd067824 */ /* 0x000fca00078e0206 */
[----:B------:R-:W-:Y:S02]  /*1a930*/  VIADDMNMX R15, R6, R176, R15, PT ;  /* 0x000000b0060f7246 */ /* 0x000fe4000380010f */
[----:B------:R-:W-:-:S07]  /*1a940*/  VIMNMX R9, R9, R6, !PT ;  /* 0x0000000609097248 */ /* 0x000fce0007fe0100 */
.L_x_1894:
        /* <DEDUP_REMOVED lines=104> */
[----:B------:R-:W0:Y:S03]  /*1afd0*/  LDC R59, c[0x0][0x988] ;  /* 0x00026200ff3b7b82 */ /* 0x000e260000000800 */
[----:B------:R-:W-:-:S04]  /*1afe0*/  ISETP.LT.OR P3, PT, R15, 0x5a, P3 ;  /* 0x0000005a0f00780c */ /* 0x000fc80001f61670 */
[----:B------:R-:W-:Y:S02]  /*1aff0*/  FSEL R60, R60, -INF , !P3 ;  /* 0xff8000003c3c7808 */ /* 0x000fe40005800000 */
[----:B------:R-:W-:-:S04]  /*1b000*/  ISETP.GT.AND P3, PT, R9, 0x60, P2 ;  /* 0x000000600900780c */ /* 0x000fc80001764270 */
[----:B------:R-:W-:-:S04]  /*1b010*/  ISETP.LT.OR P3, PT, R15, 0x61, P3 ;  /* 0x000000610f00780c */ /* 0x000fc80001f61670 */
[----:B------:R-:W-:Y:S02]  /*1b020*/  FSEL R61, R61, -INF , !P3 ;  /* 0xff8000003d3d7808 */ /* 0x000fe40005800000 */
[----:B------:R-:W-:-:S04]  /*1b030*/  ISETP.GT.AND P3, PT, R9, 0x61, P2 ;  /* 0x000000610900780c */ /* 0x000fc80001764270 */
[----:B------:R-:W-:Y:S01]  /*1b040*/  ISETP.LT.OR P3, PT, R15, 0x62, P3 ;  /* 0x000000620f00780c */ /* 0x000fe20001f61670 */
[----:B0-----:R-:W-:-:S03]  /*1b050*/  FMUL.FTZ R49, R11, R59 ;  /* 0x0000003b0b317220 */ /* 0x001fc60000410000 */
        /* <DEDUP_REMOVED lines=24> */
[----:B------:R-:W-:-:S03]  /*1b1e0*/  FMNMX.FTZ R27, R6, R27, !PT ;  /* 0x0000001b061b7209 */ /* 0x000fc60007810000 */
[--C-:B------:R-:W-:Y:S01]  /*1b1f0*/  FFMA.FTZ R10, R30, R59, -R49.reuse ;  /* 0x0000003b1e0a7223 */ /* 0x100fe20000010831 */
[----:B------:R-:W-:Y:S01]  /*1b200*/  FMNMX.FTZ R27, R176, R27, !PT ;  /* 0x0000001bb01b7209 */ /* 0x000fe20007810000 */
[-CC-:B------:R-:W-:Y:S01]  /*1b210*/  FFMA.FTZ R21, R20, R59.reuse, -R49.reuse ;  /* 0x0000003b14157223 */ /* 0x180fe20000010831 */
[-CC-:B------:R-:W-:Y:S01]  /*1b220*/  FFMA.FTZ R20, R72, R59.reuse, -R49.reuse ;  /* 0x0000003b48147223 */ /* 0x180fe20000010831 */
[----:B------:R-:W-:Y:S01]  /*1b230*/  FSEL R72, R68, -INF , !P2 ;  /* 0xff80000044487808 */ /* 0x000fe20005000000 */
[--C-:B------:R-:W-:Y:S01]  /*1b240*/  FFMA.FTZ R25, R26, R59, -R49.reuse ;  /* 0x0000003b1a197223 */ /* 0x100fe20000010831 */
[----:B------:R-:W-:Y:S01]  /*1b250*/  FMNMX.FTZ R29, R24, R27, !PT ;  /* 0x0000001b181d7209 */ /* 0x000fe20007810000 */
[-CC-:B------:R-:W-:Y:S01]  /*1b260*/  FFMA.FTZ R26, R74, R59.reuse, -R49.reuse ;  /* 0x0000003b4a1a7223 */ /* 0x180fe20000010831 */
[----:B------:R-:W-:Y:S01]  /*1b270*/  MUFU.EX2 R27, R10 ;  /* 0x0000000a001b7308 */ /* 0x000fe20000000800 */
[----:B------:R-:W-:Y:S01]  /*1b280*/  FSEL R74, R11, RZ, P3 ;  /* 0x000000ff0b4a7208 */ /* 0x000fe20001800000 */
[--C-:B------:R-:W-:Y:S01]  /*1b290*/  FFMA.FTZ R70, R70, R59, -R49.reuse ;  /* 0x0000003b46467223 */ /* 0x100fe20000010831 */
[----:B------:R-:W-:Y:S01]  /*1b2a0*/  FMNMX.FTZ R29, R178, R29, !PT ;  /* 0x0000001db21d7209 */ /* 0x000fe20007810000 */
[-CC-:B------:R-:W-:Y:S01]  /*1b2b0*/  FFMA.FTZ R32, R32, R59.reuse, -R49.reuse ;  /* 0x0000003b20207223 */ /* 0x180fe20000010831 */
[----:B------:R-:W-:Y:S01]  /*1b2c0*/  FFMA.FTZ R30, R34, R59, -R49 ;  /* 0x0000003b221e7223 */ /* 0x000fe20000010831 */
[----:B------:R-:W-:Y:S01]  /*1b2d0*/  FADD.FTZ R74, -R74, R13 ;  /* 0x0000000d4a4a7221 */ /* 0x000fe20000010100 */
[----:B------:R-:W-:Y:S01]  /*1b2e0*/  FMNMX.FTZ R31, R28, R29, !PT ;  /* 0x0000001d1c1f7209 */ /* 0x000fe20007810000 */
[----:B------:R-:W-:Y:S01]  /*1b2f0*/  MUFU.EX2 R70, R70 ;  /* 0x0000004600467308 */ /* 0x000fe20000000800 */
[-CC-:B------:R-:W-:Y:S01]  /*1b300*/  FFMA.FTZ R76, R76, R59.reuse, -R49.reuse ;  /* 0x0000003b4c4c7223 */ /* 0x180fe20000010831 */
[----:B------:R-:W-:Y:S01]  /*1b310*/  FMUL.FTZ R13, R74, R59 ;  /* 0x0000003b4a0d7220 */ /* 0x000fe20000410000 */
[----:B------:R-:W-:Y:S01]  /*1b320*/  FMNMX.FTZ R31, R180, R31, !PT ;  /* 0x0000001fb41f7209 */ /* 0x000fe20007810000 */
[-CC-:B------:R-:W-:Y:S01]  /*1b330*/  FFMA.FTZ R38, R38, R59.reuse, -R49.reuse ;  /* 0x0000003b26267223 */ /* 0x180fe20000010831 */
[-CC-:B------:R-:W-:Y:S01]  /*1b340*/  FFMA.FTZ R78, R78, R59.reuse, -R49.reuse ;  /* 0x0000003b4e4e7223 */ /* 0x180fe20000010831 */
[--C-:B------:R-:W-:Y:S01]  /*1b350*/  FFMA.FTZ R34, R42, R59, -R49.reuse ;  /* 0x0000003b2a227223 */ /* 0x100fe20000010831 */
[----:B------:R-:W-:Y:S01]  /*1b360*/  FMNMX.FTZ R31, R182, R31, !PT ;  /* 0x0000001fb61f7209 */ /* 0x000fe20007810000 */
[----:B------:R-:W0:Y:S01]  /*1b370*/  MUFU.EX2 R13, R13 ;  /* 0x0000000d000d7308 */ /* 0x000e220000000800 */
[-CC-:B------:R-:W-:Y:S01]  /*1b380*/  FFMA.FTZ R80, R80, R59.reuse, -R49.reuse ;  /* 0x0000003b50507223 */ /* 0x180fe20000010831 */
[--C-:B------:R-:W-:Y:S01]  /*1b390*/  FFMA.FTZ R82, R82, R59, -R49.reuse ;  /* 0x0000003b52527223 */ /* 0x100fe20000010831 */
[----:B------:R-:W-:Y:S01]  /*1b3a0*/  FMNMX.FTZ R31, R230, R31, !PT ;  /* 0x0000001fe61f7209 */ /* 0x000fe20007810000 */
[-CC-:B------:R-:W-:Y:S01]  /*1b3b0*/  FFMA.FTZ R42, R50, R59.reuse, -R49.reuse ;  /* 0x0000003b322a7223 */ /* 0x180fe20000010831 */
[-CC-:B------:R-:W-:Y:S01]  /*1b3c0*/  FFMA.FTZ R8, R8, R59.reuse, -R49.reuse ;  /* 0x0000003b08087223 */ /* 0x180fe20000010831 */
        /* <DEDUP_REMOVED lines=12> */
[----:B------:R-:W-:Y:S01]  /*1b490*/  FFMA.FTZ R47, R172, R59, -R49 ;  /* 0x0000003bac2f7223 */ /* 0x000fe20000010831 */
[----:B------:R-:W-:Y:S01]  /*1b4a0*/  FMNMX.FTZ R33, R234, R33, !PT ;  /* 0x00000021ea217209 */ /* 0x000fe20007810000 */
[-C--:B0-----:R-:W-:Y:S01]  /*1b4b0*/  FMUL.FTZ R88, R88, R13.reuse ;  /* 0x0000000d58587220 */ /* 0x081fe20000410000 */
[-C--:B------:R-:W-:Y:S01]  /*1b4c0*/  FMUL.FTZ R89, R89, R13.reuse ;  /* 0x0000000d59597220 */ /* 0x080fe20000410000 */
[----:B------:R-:W-:Y:S01]  /*1b4d0*/  FMUL.FTZ R92, R92, R13 ;  /* 0x0000000d5c5c7220 */ /* 0x000fe20000410000 */
[----:B------:R-:W-:Y:S01]  /*1b4e0*/  FMNMX.FTZ R35, R44, R33, !PT ;  /* 0x000000212c237209 */ /* 0x000fe20007810000 */
[----:B------:R-:W-:Y:S01]  /*1b4f0*/  MUFU.EX2 R25, R25 ;  /* 0x0000001900197308 */ /* 0x000fe20000000800 */
[-C--:B------:R-:W-:Y:S01]  /*1b500*/  FMUL.FTZ R93, R93, R13.reuse ;  /* 0x0000000d5d5d7220 */ /* 0x080fe20000410000 */
[----:B------:R-:W-:Y:S01]  /*1b510*/  FMUL.FTZ R96, R96, R13 ;  /* 0x0000000d60607220 */ /* 0x000fe20000410000 */
[----:B------:R-:W-:Y:S01]  /*1b520*/  FMNMX.FTZ R35, R236, R35, !PT ;  /* 0x00000023ec237209 */ /* 0x000fe20007810000 */
[-C--:B------:R-:W-:Y:S01]  /*1b530*/  FMUL.FTZ R97, R97, R13.reuse ;  /* 0x0000000d61617220 */ /* 0x080fe20000410000 */
[-C--:B------:R-:W-:Y:S01]  /*1b540*/  FMUL.FTZ R100, R100, R13.reuse ;  /* 0x0000000d64647220 */ /* 0x080fe20000410000 */
[----:B------:R-:W-:Y:S01]  /*1b550*/  FMUL.FTZ R101, R101, R13 ;  /* 0x0000000d65657220 */ /* 0x000fe20000410000 */
[----:B------:R-:W-:Y:S01]  /*1b560*/  FMNMX.FTZ R10, R48, R35, !PT ;  /* 0x00000023300a7209 */ /* 0x000fe20007810000 */
[----:B------:R-:W-:Y:S01]  /*1b570*/  MUFU.EX2 R26, R26 ;  /* 0x0000001a001a7308 */ /* 0x000fe20000000800 */
[-C--:B------:R-:W-:Y:S01]  /*1b580*/  FMUL.FTZ R104, R104, R13.reuse ;  /* 0x0000000d68687220 */ /* 0x080fe20000410000 */
[-C--:B------:R-:W-:Y:S01]  /*1b590*/  FMUL.FTZ R105, R105, R13.reuse ;  /* 0x0000000d69697220 */ /* 0x080fe20000410000 */
        /* <DEDUP_REMOVED lines=29> */
[----:B------:R0:W1:Y:S01]  /*1b770*/  MUFU.EX2 R32, R38 ;  /* 0x0000002600207308 */ /* 0x0000620000000800 */
[-C--:B------:R-:W-:Y:S01]  /*1b780*/  FMUL.FTZ R144, R144, R13.reuse ;  /* 0x0000000d90907220 */ /* 0x080fe20000410000 */
[-C--:B------:R-:W-:Y:S01]  /*1b790*/  FMUL.FTZ R145, R145, R13.reuse ;  /* 0x0000000d91917220 */ /* 0x080fe20000410000 */
[----:B------:R-:W-:Y:S01]  /*1b7a0*/  FMNMX.FTZ R39, R61, R10, !PT ;  /* 0x0000000a3d277209 */ /* 0x000fe20007810000 */
[-C--:B------:R-:W-:Y:S01]  /*1b7b0*/  FMUL.FTZ R148, R148, R13.reuse ;  /* 0x0000000d94947220 */ /* 0x080fe20000410000 */
[----:B------:R-:W-:-:S02]  /*1b7c0*/  FMUL.FTZ R149, R149, R13 ;  /* 0x0000000d95957220 */ /* 0x000fc40000410000 */
[----:B------:R-:W-:Y:S01]  /*1b7d0*/  FMNMX.FTZ R10, R62, R39, !PT ;  /* 0x000000273e0a7209 */ /* 0x000fe20007810000 */
[----:B------:R-:W-:Y:S01]  /*1b7e0*/  MUFU.EX2 R33, R78 ;  /* 0x0000004e00217308 */ /* 0x000fe20000000800 */
[-CC-:B0-----:R-:W-:Y:S01]  /*1b7f0*/  FFMA.FTZ R38, R46, R59.reuse, -R49.reuse ;  /* 0x0000003b2e267223 */ /* 0x181fe20000010831 */
[-CC-:B------:R-:W-:Y:S01]  /*1b800*/  FFMA.FTZ R46, R56, R59.reuse, -R49.reuse ;  /* 0x0000003b382e7223 */ /* 0x180fe20000010831 */
[----:B------:R-:W-:Y:S01]  /*1b810*/  FMNMX.FTZ R39, R63, R10, !PT ;  /* 0x0000000a3f277209 */ /* 0x000fe20007810000 */
[-CC-:B------:R-:W-:Y:S01]  /*1b820*/  FFMA.FTZ R56, R154, R59.reuse, -R49.reuse ;  /* 0x0000003b9a387223 */ /* 0x180fe20000010831 */
[----:B------:R-:W-:Y:S02]  /*1b830*/  FFMA.FTZ R154, R168, R59, -R49 ;  /* 0x0000003ba89a7223 */ /* 0x000fe40000010831 */
[----:B------:R-:W-:Y:S01]  /*1b840*/  FMNMX.FTZ R39, R64, R39, !PT ;  /* 0x0000002740277209 */ /* 0x000fe20007810000 */
[----:B------:R-:W0:Y:S01]  /*1b850*/  MUFU.EX2 R34, R34 ;  /* 0x0000002200227308 */ /* 0x000e220000000800 */
[----:B-1----:R-:W-:-:S02]  /*1b860*/  F2FP.BF16.F32.PACK_AB R172, R32, R31 ;  /* 0x0000001f20ac723e */ /* 0x002fc400000010ff */
[----:B------:R-:W-:-:S04]  /*1b870*/  FMNMX.FTZ R10, R66, R39, !PT ;  /* 0x00000027420a7209 */ /* 0x000fc80007810000 */
[----:B------:R-:W-:Y:S01]  /*1b880*/  FMNMX.FTZ R10, R65, R10, !PT ;  /* 0x0000000a410a7209 */ /* 0x000fe20007810000 */
[----:B------:R-:W-:Y:S03]  /*1b890*/  MUFU.EX2 R35, R80 ;  /* 0x0000005000237308 */ /* 0x000fe60000000800 */
[----:B------:R-:W-:-:S04]  /*1b8a0*/  FMNMX.FTZ R39, R67, R10, !PT ;  /* 0x0000000a43277209 */ /* 0x000fc80007810000 */
[----:B------:R-:W-:Y:S01]  /*1b8b0*/  FMNMX.FTZ R10, R72, R39, !PT ;  /* 0x00000027480a7209 */ /* 0x000fe20007810000 */
[----:B------:R-:W1:Y:S01]  /*1b8c0*/  MUFU.EX2 R38, R38 ;  /* 0x0000002600267308 */ /* 0x000e620000000800 */
[-CC-:B------:R-:W-:Y:S01]  /*1b8d0*/  FFMA.FTZ R39, R152, R59.reuse, -R49.reuse ;  /* 0x0000003b98277223 */ /* 0x180fe20000010831 */
[----:B------:R-:W-:Y:S01]  /*1b8e0*/  FFMA.FTZ R152, R170, R59, -R49 ;  /* 0x0000003baa987223 */ /* 0x000fe20000010831 */
[----:B0-----:R-:W-:Y:S01]  /*1b8f0*/  F2FP.BF16.F32.PACK_AB R174, R34, R33 ;  /* 0x0000002122ae723e */ /* 0x001fe200000010ff */
[----:B------:R-:W0:Y:S04]  /*1b900*/  SHFL.BFLY PT, R43, R10, 0x2, 0x1f ;  /* 0x0c401f000a2b7f89 */ /* 0x000e2800000e0000 */
[----:B------:R-:W-:Y:S08]  /*1b910*/  MUFU.EX2 R37, R82 ;  /* 0x0000005200257308 */ /* 0x000ff00000000800 */
[----:B------:R-:W2:Y:S01]  /*1b920*/  MUFU.EX2 R42, R42 ;  /* 0x0000002a002a7308 */ /* 0x000ea20000000800 */
[----:B-1----:R-:W-:-:S07]  /*1b930*/  F2FP.BF16.F32.PACK_AB R168, R38, R35 ;  /* 0x0000002326a8723e */ /* 0x002fce00000010ff */
[----:B------:R-:W-:Y:S01]  /*1b940*/  MUFU.EX2 R8, R8 ;  /* 0x0000000800087308 */ /* 0x000fe20000000800 */
[----:B0-----:R-:W-:Y:S01]  /*1b950*/  FMNMX.FTZ R68, R10, R43, !PT ;  /* 0x0000002b0a447209 */ /* 0x001fe20007810000 */
[-CC-:B------:R-:W-:Y:S01]  /*1b960*/  FFMA.FTZ R43, R166, R59.reuse, -R49.reuse ;  /* 0x0000003ba62b7223 */ /* 0x180fe20000010831 */
[----:B------:R-:W-:-:S05]  /*1b970*/  FFMA.FTZ R49, R162, R59, -R49 ;  /* 0x0000003ba2317223 */ /* 0x000fca0000010831 */
[----:B------:R-:W0:Y:S01]  /*1b980*/  MUFU.EX2 R9, R84 ;  /* 0x0000005400097308 */ /* 0x000e220000000800 */
[----:B------:R-:W1:Y:S01]  /*1b990*/  SHFL.BFLY PT, R69, R68, 0x1, 0x1f ;  /* 0x0c201f0044457f89 */ /* 0x000e6200000e0000 */
[----:B--2---:R-:W-:-:S06]  /*1b9a0*/  F2FP.BF16.F32.PACK_AB R170, R42, R37 ;  /* 0x000000252aaa723e */ /* 0x004fcc00000010ff */
[----:B------:R-:W-:Y:S08]  /*1b9b0*/  MUFU.EX2 R15, R15 ;  /* 0x0000000f000f7308 */ /* 0x000ff00000000800 */
[----:B------:R-:W2:Y:S01]  /*1b9c0*/  MUFU.EX2 R46, R46 ;  /* 0x0000002e002e7308 */ /* 0x000ea20000000800 */
[----:B0-----:R-:W-:-:S07]  /*1b9d0*/  F2FP.BF16.F32.PACK_AB R164, R9, R8 ;  /* 0x0000000809a4723e */ /* 0x001fce00000010ff */
[----:B------:R-:W-:Y:S01]  /*1b9e0*/  MUFU.EX2 R39, R39 ;  /* 0x0000002700277308 */ /* 0x000fe20000000800 */
[----:B-1----:R-:W-:-:S04]  /*1b9f0*/  FMNMX.FTZ R10, R68, R69, !PT ;  /* 0x00000045440a7209 */ /* 0x002fc80007810000 */
[C---:B------:R-:W-:Y:S01]  /*1ba00*/  FSETP.NEU.FTZ.AND P2, PT, R10.reuse, -INF , PT ;  /* 0xff8000000a00780b */ /* 0x040fe20003f5d000 */
[----:B------:R-:W-:Y:S02]  /*1ba10*/  FMUL.FTZ R69, R10, R59 ;  /* 0x0000003b0a457220 */ /* 0x000fe40000410000 */
[----:B------:R-:W0:Y:S01]  /*1ba20*/  MUFU.EX2 R50, R50 ;  /* 0x0000003200327308 */ /* 0x000e220000000800 */
[----:B--2---:R-:W-:Y:S02]  /*1ba30*/  F2FP.BF16.F32.PACK_AB R166, R46, R15 ;  /* 0x0000000f2ea6723e */ /* 0x004fe400000010ff */
[----:B------:R-:W-:-:S05]  /*1ba40*/  FSEL R69, R69, RZ, P2 ;  /* 0x000000ff45457208 */ /* 0x000fca0001000000 */
[--C-:B------:R-:W-:Y:S01]  /*1ba50*/  FFMA.FTZ R68, R6, R59, -R69.reuse ;  /* 0x0000003b06447223 */ /* 0x100fe20000010845 */
[----:B------:R-:W-:Y:S01]  /*1ba60*/  FFMA.FTZ R6, R13, R3, R70 ;  /* 0x000000030d067223 */ /* 0x000fe20000010046 */
        /* <DEDUP_REMOVED lines=17> */
[----:B------:R-:W-:Y:S01]  /*1bb80*/  F2FP.BF16.F32.PACK_AB R180, R21, R70 ;  /* 0x0000004615b4723e */ /* 0x000fe200000010ff */
[-CC-:B------:R-:W-:Y:S01]  /*1bb90*/  FFMA.FTZ R175, R232, R59.reuse, -R69.reuse ;  /* 0x0000003be8af7223 */ /* 0x180fe20000010845 */
[----:B------:R-:W-:Y:S01]  /*1bba0*/  FADD.FTZ R6, R27, R6 ;  /* 0x000000061b067221 */ /* 0x000fe20000010000 */
[----:B------:R-:W-:Y:S01]  /*1bbb0*/  MUFU.EX2 R183, R183 ;  /* 0x000000b700b77308 */ /* 0x000fe20000000800 */
[----:B------:R-:W-:Y:S01]  /*1bbc0*/  F2FP.BF16.F32.PACK_AB R182, R25, R20 ;  /* 0x0000001419b6723e */ /* 0x000fe200000010ff */
[-CC-:B------:R-:W-:Y:S01]  /*1bbd0*/  FFMA.FTZ R40, R40, R59.reuse, -R69.reuse ;  /* 0x0000003b28287223 */ /* 0x180fe20000010845 */
[----:B------:R-:W-:Y:S01]  /*1bbe0*/  FADD.FTZ R3, R29, R6 ;  /* 0x000000061d037221 */ /* 0x000fe20000010000 */
[----:B------:R-:W-:Y:S01]  /*1bbf0*/  F2FP.BF16.F32.PACK_AB R176, R27, R26 ;  /* 0x0000001a1bb0723e */ /* 0x000fe200000010ff */
[-CC-:B------:R-:W-:Y:S01]  /*1bc00*/  FFMA.FTZ R169, R234, R59.reuse, -R69.reuse ;  /* 0x0000003beaa97223 */ /* 0x180fe20000010845 */
[-C--:B------:R-:W-:Y:S01]  /*1bc10*/  FFMA.FTZ R44, R44, R59.reuse, -R69 ;  /* 0x0000003b2c2c7223 */ /* 0x080fe20000010845 */
[----:B------:R-:W-:Y:S01]  /*1bc20*/  FADD.FTZ R6, R30, R3 ;  /* 0x000000031e067221 */ /* 0x000fe20000010000 */
[----:B------:R-:W-:Y:S01]  /*1bc30*/  MUFU.EX2 R24, R24 ;  /* 0x0000001800187308 */ /* 0x000fe20000000800 */
[--C-:B------:R-:W-:Y:S01]  /*1bc40*/  FFMA.FTZ R171, R236, R59, -R69.reuse ;  /* 0x0000003becab7223 */ /* 0x100fe20000010845 */
[----:B------:R-:W-:Y:S01]  /*1bc50*/  F2FP.BF16.F32.PACK_AB R178, R30, R29 ;  /* 0x0000001d1eb2723e */ /* 0x000fe200000010ff */
        /* <DEDUP_REMOVED lines=11> */
[-C--:B------:R-:W-:Y:S01]  /*1bd10*/  FFMA.FTZ R60, R60, R59.reuse, -R69 ;  /* 0x0000003b3c3c7223 */ /* 0x080fe20000010845 */
[----:B------:R-:W-:Y:S01]  /*1bd20*/  FADD.FTZ R14, R34, R55 ;  /* 0x00000037220e7221 */ /* 0x000fe20000010000 */
[-CC-:B------:R-:W-:Y:S01]  /*1bd30*/  FFMA.FTZ R61, R61, R59.reuse, -R69.reuse ;  /* 0x0000003b3d3d7223 */ /* 0x180fe20000010845 */
[-C--:B------:R-:W-:Y:S01]  /*1bd40*/  FMUL.FTZ R6, R6, R59.reuse ;  /* 0x0000003b06067220 */ /* 0x080fe20000410000 */
[----:B------:R1:W-:Y:S01]  /*1bd50*/  MUFU.EX2 R12, R48 ;  /* 0x00000030000c7308 */ /* 0x0003e20000000800 */
[----:B------:R-:W-:Y:S01]  /*1bd60*/  FADD.FTZ R3, R35, R14 ;  /* 0x0000000e23037221 */ /* 0x000fe20000010000 */
[-CC-:B------:R-:W-:Y:S01]  /*1bd70*/  FFMA.FTZ R62, R62, R59.reuse, -R69.reuse ;  /* 0x0000003b3e3e7223 */ /* 0x180fe20000010845 */
[-CC-:B------:R-:W-:Y:S01]  /*1bd80*/  FFMA.FTZ R63, R63, R59.reuse, -R69.reuse ;  /* 0x0000003b3f3f7223 */ /* 0x180fe20000010845 */
[-C--:B------:R-:W-:Y:S01]  /*1bd90*/  FFMA.FTZ R64, R64, R59.reuse, -R69 ;  /* 0x0000003b40407223 */ /* 0x080fe20000010845 */
[----:B------:R-:W-:Y:S01]  /*1bda0*/  FADD.FTZ R14, R38, R3 ;  /* 0x00000003260e7221 */ /* 0x000fe20000010000 */
[-CC-:B------:R-:W-:Y:S01]  /*1bdb0*/  FFMA.FTZ R66, R66, R59.reuse, -R69.reuse ;  /* 0x0000003b42427223 */ /* 0x180fe20000010845 */
[-CC-:B------:R-:W-:Y:S01]  /*1bdc0*/  FFMA.FTZ R65, R65, R59.reuse, -R69.reuse ;  /* 0x0000003b41417223 */ /* 0x180fe20000010845 */
[----:B------:R-:W2:Y:S01]  /*1bdd0*/  MUFU.EX2 R6, R6 ;  /* 0x0000000600067308 */ /* 0x000ea20000000800 */
[----:B------:R-:W-:Y:S01]  /*1bde0*/  FADD.FTZ R3, R37, R14 ;  /* 0x0000000e25037221 */ /* 0x000fe20000010000 */
[-CC-:B------:R-:W-:Y:S01]  /*1bdf0*/  FFMA.FTZ R14, R52, R59.reuse, -R69.reuse ;  /* 0x0000003b340e7223 */ /* 0x180fe20000010845 */
[-CC-:B------:R-:W-:Y:S01]  /*1be00*/  FFMA.FTZ R67, R67, R59.reuse, -R69.reuse ;  /* 0x0000003b43437223 */ /* 0x180fe20000010845 */
[----:B------:R-:W-:Y:S01]  /*1be10*/  FFMA.FTZ R69, R72, R59, -R69 ;  /* 0x0000003b48457223 */ /* 0x000fe20000010845 */
[----:B------:R-:W-:Y:S01]  /*1be20*/  FADD.FTZ R3, R42, R3 ;  /* 0x000000032a037221 */ /* 0x000fe20000010000 */
[----:B------:R-:W-:Y:S01]  /*1be30*/  ISETP.GT.AND P2, PT, R4, R196, PT ;  /* 0x000000c40400720c */ /* 0x000fe20003f44270 */
[----:B------:R-:W-:Y:S01]  /*1be40*/  @!P1 VIADD R55, R71, 0x28860 ;  /* 0x0002886047379836 */ /* 0x000fe20000000000 */
[----:B------:R-:W3:Y:S01]  /*1be50*/  MUFU.EX2 R177, R177 ;  /* 0x000000b100b17308 */ /* 0x000ee20000000800 */
[----:B-1----:R-:W-:Y:S01]  /*1be60*/  FADD.FTZ R48, R8, R3 ;  /* 0x0000000308307221 */ /* 0x002fe20000010000 */
[----:B0-----:R-:W-:Y:S01]  /*1be70*/  F2FP.BF16.F32.PACK_AB R160, R50, R39 ;  /* 0x0000002732a0723e */ /* 0x001fe200000010ff */
[----:B------:R-:W-:Y:S01]  /*1be80*/  VIADD R4, R4, 0xffffffff ;  /* 0xffffffff04047836 */ /* 0x000fe20000000000 */
[----:B------:R-:W-:Y:S01]  /*1be90*/  @!P1 PRMT R55, RZ, 0x654, R55 ;  /* 0x00000654ff379816 */ /* 0x000fe20000000037 */
[----:B------:R-:W-:Y:S01]  /*1bea0*/  FADD.FTZ R48, R9, R48 ;  /* 0x0000003009307221 */ /* 0x000fe20000010000 */
[----:B------:R-:W-:-:S02]  /*1beb0*/  IMAD.MOV.U32 R13, RZ, RZ, R11 ;  /* 0x000000ffff0d7224 */ /* 0x000fc400078e000b */
[----:B------:R-:W0:Y:S01]  /*1bec0*/  MUFU.EX2 R56, R56 ;  /* 0x0000003800387308 */ /* 0x000e220000000800 */
[----:B------:R-:W-:Y:S01]  /*1bed0*/  FADD.FTZ R51, R15, R48 ;  /* 0x000000300f337221 */ /* 0x000fe20000010000 */
[----:B--2---:R-:W-:Y:S01]  /*1bee0*/  FFMA.FTZ R3, R6, R0, R181 ;  /* 0x0000000006037223 */ /* 0x004fe200000100b5 */
[----:B------:R1:W-:Y:S01]  /*1bef0*/  @!P1 SYNCS.ARRIVE.TRANS64.RED.A1T0 RZ, [R55+URZ], RZ ;  /* 0x000000ff37ff99a7 */ /* 0x0003e2000810043f */
[----:B------:R-:W-:Y:S01]  /*1bf00*/  F2FP.BF16.F32.PACK_AB R181, R68, R181 ;  /* 0x000000b544b5723e */ /* 0x000fe200000010ff */
[----:B------:R-:W-:Y:S01]  /*1bf10*/  FADD.FTZ R48, R46, R51 ;  /* 0x000000332e307221 */ /* 0x000fe20000010000 */
[----:B------:R-:W-:Y:S01]  /*1bf20*/  FADD.FTZ R0, R68, R3 ;  /* 0x0000000344007221 */ /* 0x000fe20000010000 */
[-C--:B------:R-:W-:Y:S01]  /*1bf30*/  FMUL.FTZ R90, R90, R6.reuse ;  /* 0x000000065a5a7220 */ /* 0x080fe20000410000 */
[----:B------:R-:W2:Y:S01]  /*1bf40*/  MUFU.EX2 R28, R28 ;  /* 0x0000001c001c7308 */ /* 0x000ea20000000800 */
[----:B------:R-:W-:Y:S01]  /*1bf50*/  FADD.FTZ R51, R39, R48 ;  /* 0x0000003027337221 */ /* 0x000fe20000010000 */
[----:B------:R-:W-:Y:S01]  /*1bf60*/  FADD.FTZ R3, R183, R0 ;  /* 0x00000000b7037221 */ /* 0x000fe20000010000 */
[----:B------:R-:W-:Y:S01]  /*1bf70*/  F2FP.BF16.F32.PACK_AB R183, R24, R183 ;  /* 0x000000b718b7723e */ /* 0x000fe200000010ff */
[-C--:B------:R-:W-:Y:S01]  /*1bf80*/  FMUL.FTZ R91, R91, R6.reuse ;  /* 0x000000065b5b7220 */ /* 0x080fe20000410000 */
[----:B------:R-:W-:Y:S01]  /*1bf90*/  FADD.FTZ R52, R50, R51 ;  /* 0x0000003332347221 */ /* 0x000fe20000010000 */
[----:B------:R-:W-:Y:S01]  /*1bfa0*/  FADD.FTZ R48, R24, R3 ;  /* 0x0000000318307221 */ /* 0x000fe20000010000 */
[-C--:B------:R-:W-:Y:S01]  /*1bfb0*/  FMUL.FTZ R94, R94, R6.reuse ;  /* 0x000000065e5e7220 */ /* 0x080fe20000410000 */
[----:B------:R-:W4:Y:S01]  /*1bfc0*/  MUFU.EX2 R156, R156 ;  /* 0x0000009c009c7308 */ /* 0x000f220000000800 */
[----:B------:R-:W-:Y:S01]  /*1bfd0*/  FADD.FTZ R21, R41, R52 ;  /* 0x0000003429157221 */ /* 0x000fe20000010000 */
[----:B---3--:R-:W-:Y:S01]  /*1bfe0*/  FADD.FTZ R3, R177, R48 ;  /* 0x00000030b1037221 */ /* 0x008fe20000010000 */
[C---:B0-----:R-:W-:Y:S01]  /*1bff0*/  F2FP.BF16.F32.PACK_AB R162, R56.reuse, R41 ;  /* 0x0000002938a2723e */ /* 0x041fe200000010ff */
[-C--:B------:R-:W-:Y:S01]  /*1c000*/  FMUL.FTZ R95, R95, R6.reuse ;  /* 0x000000065f5f7220 */ /* 0x080fe20000410000 */
[----:B------:R-:W-:Y:S01]  /*1c010*/  FADD.FTZ R21, R56, R21 ;  /* 0x0000001538157221 */ /* 0x000fe20000010000 */
[-C--:B------:R-:W-:Y:S01]  /*1c020*/  FMUL.FTZ R98, R98, R6.reuse ;  /* 0x0000000662627220 */ /* 0x080fe20000410000 */
[-C--:B------:R-:W-:Y:S01]  /*1c030*/  FMUL.FTZ R99, R99, R6.reuse ;  /* 0x0000000663637220 */ /* 0x080fe20000410000 */
[----:B------:R-:W0:Y:S01]  /*1c040*/  MUFU.EX2 R179, R179 ;  /* 0x000000b300b37308 */ /* 0x000e220000000800 */
        /* <DEDUP_REMOVED lines=8> */
[----:B----4-:R-:W-:Y:S01]  /*1c0d0*/  FADD.FTZ R26, R156, R21 ;  /* 0x000000159c1a7221 */ /* 0x010fe20000010000 */
[-C--:B------:R-:W-:Y:S01]  /*1c0e0*/  FMUL.FTZ R111, R111, R6.reuse ;  /* 0x000000066f6f7220 */ /* 0x080fe20000410000 */
[-C--:B------:R-:W-:Y:S01]  /*1c0f0*/  FMUL.FTZ R114, R114, R6.reuse ;  /* 0x0000000672727220 */ /* 0x080fe20000410000 */
[-C--:B------:R-:W-:Y:S01]  /*1c100*/  FMUL.FTZ R115, R115, R6.reuse ;  /* 0x0000000673737220 */ /* 0x080fe20000410000 */
[-C--:B------:R-:W-:Y:S01]  /*1c110*/  FMUL.FTZ R118, R118, R6.reuse ;  /* 0x0000000676767220 */ /* 0x080fe20000410000 */
[-C--:B------:R-:W-:Y:S01]  /*1c120*/  FMUL.FTZ R119, R119, R6.reuse ;  /* 0x0000000677777220 */ /* 0x080fe20000410000 */
[-C--:B------:R-:W-:Y:S01]  /*1c130*/  FMUL.FTZ R122, R122, R6.reuse ;  /* 0x000000067a7a7220 */ /* 0x080fe20000410000 */
[----:B------:R-:W3:Y:S01]  /*1c140*/  MUFU.EX2 R74, R74 ;  /* 0x0000004a004a7308 */ /* 0x000ee20000000800 */
[----:B0-----:R-:W-:Y:S01]  /*1c150*/  FADD.FTZ R3, R179, R20 ;  /* 0x00000014b3037221 */ /* 0x001fe20000010000 */
[-C--:B------:R-:W-:Y:S01]  /*1c160*/  FMUL.FTZ R123, R123, R6.reuse ;  /* 0x000000067b7b7220 */ /* 0x080fe20000410000 */
[-C--:B------:R-:W-:Y:S01]  /*1c170*/  FMUL.FTZ R126, R126, R6.reuse ;  /* 0x000000067e7e7220 */ /* 0x080fe20000410000 */
[-C--:B------:R-:W-:Y:S01]  /*1c180*/  FMUL.FTZ R127, R127, R6.reuse ;  /* 0x000000067f7f7220 */ /* 0x080fe20000410000 */
[-C--:B------:R-:W-:Y:S01]  /*1c190*/  FMUL.FTZ R130, R130, R6.reuse ;  /* 0x0000000682827220 */ /* 0x080fe20000410000 */
[-C--:B------:R-:W-:Y:S01]  /*1c1a0*/  FMUL.FTZ R131, R131, R6.reuse ;  /* 0x0000000683837220 */ /* 0x080fe20000410000 */
[----:B------:R-:W-:Y:S01]  /*1c1b0*/  FMUL.FTZ R134, R134, R6 ;  /* 0x0000000686867220 */ /* 0x000fe20000410000 */
        /* <DEDUP_REMOVED lines=9> */
[C---:B---3--:R-:W-:Y:S01]  /*1c250*/  FADD.FTZ R26, R74.reuse, R3 ;  /* 0x000000034a1a7221 */ /* 0x048fe20000010000 */
[----:B------:R-:W-:Y:S01]  /*1c260*/  F2FP.BF16.F32.PACK_AB R179, R74, R179 ;  /* 0x000000b34ab3723e */ /* 0x000fe200000010ff */
[-C--:B------:R-:W-:Y:S01]  /*1c270*/  FMUL.FTZ R146, R146, R6.reuse ;  /* 0x0000000692927220 */ /* 0x080fe20000410000 */
[-C--:B------:R-:W-:Y:S01]  /*1c280*/  FMUL.FTZ R147, R147, R6.reuse ;  /* 0x0000000693937220 */ /* 0x080fe20000410000 */
[-C--:B------:R-:W-:Y:S01]  /*1c290*/  FMUL.FTZ R150, R150, R6.reuse ;  /* 0x0000000696967220 */ /* 0x080fe20000410000 */
[----:B------:R-:W-:Y:S01]  /*1c2a0*/  FMUL.FTZ R151, R151, R6 ;  /* 0x0000000697977220 */ /* 0x000fe20000410000 */
[----:B------:R-:W-:Y:S01]  /*1c2b0*/  IMAD.MOV.U32 R15, RZ, RZ, R186 ;  /* 0x000000ffff0f7224 */ /* 0x000fe200078e00ba */
[----:B------:R-:W3:Y:S01]  /*1c2c0*/  MUFU.EX2 R175, R175 ;  /* 0x000000af00af7308 */ /* 0x000ee20000000800 */
[----:B0-----:R-:W-:-:S07]  /*1c2d0*/  FADD.FTZ R3, R173, R26 ;  /* 0x0000001aad037221 */ /* 0x001fce0000010000 */
[----:B------:R-:W0:Y:S01]  /*1c2e0*/  MUFU.EX2 R158, R158 ;  /* 0x0000009e009e7308 */ /* 0x000e220000000800 */
[C---:B--2---:R-:W-:Y:S01]  /*1c2f0*/  FADD.FTZ R8, R36.reuse, R3 ;  /* 0x0000000324087221 */ /* 0x044fe20000010000 */
[----:B------:R-:W-:-:S06]  /*1c300*/  F2FP.BF16.F32.PACK_AB R173, R36, R173 ;  /* 0x000000ad24ad723e */ /* 0x000fcc00000010ff */
[----:B------:R-:W2:Y:S01]  /*1c310*/  MUFU.EX2 R40, R40 ;  /* 0x0000002800287308 */ /* 0x000ea20000000800 */
[----:B---3--:R-:W-:-:S07]  /*1c320*/  FADD.FTZ R3, R175, R8 ;  /* 0x00000008af037221 */ /* 0x008fce0000010000 */
[----:B------:R-:W3:Y:S01]  /*1c330*/  MUFU.EX2 R45, R45 ;  /* 0x0000002d002d7308 */ /* 0x000ee20000000800 */
[----:B0-----:R-:W-:-:S07]  /*1c340*/  FADD.FTZ R30, R158, R21 ;  /* 0x000000159e1e7221 */ /* 0x001fce0000010000 */
[----:B------:R-:W0:Y:S01]  /*1c350*/  MUFU.EX2 R169, R169 ;  /* 0x000000a900a97308 */ /* 0x000e220000000800 */
[C---:B--2---:R-:W-:Y:S01]  /*1c360*/  FADD.FTZ R8, R40.reuse, R3 ;  /* 0x0000000328087221 */ /* 0x044fe20000010000 */
[----:B------:R-:W-:-:S06]  /*1c370*/  F2FP.BF16.F32.PACK_AB R175, R40, R175 ;  /* 0x000000af28af723e */ /* 0x000fcc00000010ff */
[----:B------:R-:W2:Y:S01]  /*1c380*/  MUFU.EX2 R44, R44 ;  /* 0x0000002c002c7308 */ /* 0x000ea20000000800 */
[C---:B---3--:R-:W-:Y:S01]  /*1c390*/  FADD.FTZ R9, R45.reuse, R30 ;  /* 0x0000001e2d097221 */ /* 0x048fe20000010000 */
[----:B------:R-:W-:-:S06]  /*1c3a0*/  F2FP.BF16.F32.PACK_AB R158, R45, R158 ;  /* 0x0000009e2d9e723e */ /* 0x000fcc00000010ff */
[----:B------:R-:W3:Y:S08]  /*1c3b0*/  MUFU.EX2 R171, R171 ;  /* 0x000000ab00ab7308 */ /* 0x000ef00000000800 */
[----:B------:R-:W4:Y:S08]  /*1c3c0*/  MUFU.EX2 R165, R165 ;  /* 0x000000a500a57308 */ /* 0x000f300000000800 */
[----:B------:R0:W-:Y:S08]  /*1c3d0*/  MUFU.EX2 R30, R7 ;  /* 0x00000007001e7308 */ /* 0x0001f00000000800 */
[----:B------:R-:W5:Y:S01]  /*1c3e0*/  MUFU.EX2 R152, R152 ;  /* 0x0000009800987308 */ /* 0x000f620000000800 */
[----:B0-----:R-:W-:Y:S01]  /*1c3f0*/  FADD.FTZ R7, R169, R8 ;  /* 0x00000008a9077221 */ /* 0x001fe20000010000 */
[----:B--2---:R-:W-:-:S03]  /*1c400*/  F2FP.BF16.F32.PACK_AB R169, R44, R169 ;  /* 0x000000a92ca9723e */ /* 0x004fc600000010ff */
[----:B------:R-:W-:-:S03]  /*1c410*/  FADD.FTZ R8, R44, R7 ;  /* 0x000000072c087221 */ /* 0x000fc60000010000 */
[----:B------:R-:W0:Y:S01]  /*1c420*/  MUFU.EX2 R14, R14 ;  /* 0x0000000e000e7308 */ /* 0x000e220000000800 */
[----:B---3--:R-:W-:Y:S01]  /*1c430*/  FADD.FTZ R7, R171, R8 ;  /* 0x00000008ab077221 */ /* 0x008fe20000010000 */
[----:B------:R-:W-:-:S03]  /*1c440*/  F2FP.BF16.F32.PACK_AB R171, R12, R171 ;  /* 0x000000ab0cab723e */ /* 0x000fc600000010ff */
[----:B------:R-:W-:Y:S01]  /*1c450*/  FADD.FTZ R8, R12, R7 ;  /* 0x000000070c087221 */ /* 0x000fe20000010000 */
[----:B------:R-:W-:Y:S02]  /*1c460*/  IMAD.MOV.U32 R12, RZ, RZ, R10 ;  /* 0x000000ffff0c7224 */ /* 0x000fe400078e000a */
[----:B------:R-:W2:Y:S01]  /*1c470*/  MUFU.EX2 R47, R47 ;  /* 0x0000002f002f7308 */ /* 0x000ea20000000800 */
[----:B----4-:R-:W-:Y:S01]  /*1c480*/  FADD.FTZ R7, R165, R8 ;  /* 0x00000008a5077221 */ /* 0x010fe20000010000 */
[----:B-----5:R-:W-:-:S06]  /*1c490*/  FADD.FTZ R26, R152, R9 ;  /* 0x00000009981a7221 */ /* 0x020fcc0000010000 */
[----:B------:R-:W3:Y:S01]  /*1c4a0*/  MUFU.EX2 R167, R167 ;  /* 0x000000a700a77308 */ /* 0x000ee20000000800 */
[C---:B0-----:R-:W-:Y:S01]  /*1c4b0*/  FADD.FTZ R8, R14.reuse, R7 ;  /* 0x000000070e087221 */ /* 0x041fe20000010000 */
[----:B------:R-:W-:Y:S01]  /*1c4c0*/  F2FP.BF16.F32.PACK_AB R165, R14, R165 ;  /* 0x000000a50ea5723e */ /* 0x000fe200000010ff */
[----:B------:R-:W-:-:S05]  /*1c4d0*/  IMAD.MOV.U32 R14, RZ, RZ, R22 ;  /* 0x000000ffff0e7224 */ /* 0x000fca00078e0016 */
        /* <DEDUP_REMOVED lines=13> */
[----:B------:R-:W3:Y:S01]  /*1c5b0*/  MUFU.EX2 R60, R60 ;  /* 0x0000003c003c7308 */ /* 0x000ee20000000800 */
[----:B0-----:R-:W-:-:S07]  /*1c5c0*/  FADD.FTZ R7, R161, R8 ;  /* 0x00000008a1077221 */ /* 0x001fce0000010000 */
[----:B------:R-:W0:Y:S01]  /*1c5d0*/  MUFU.EX2 R26, R61 ;  /* 0x0000003d001a7308 */ /* 0x000e220000000800 */
[C---:B--2---:R-:W-:Y:S01]  /*1c5e0*/  FADD.FTZ R7, R20.reuse, R7 ;  /* 0x0000000714077221 */ /* 0x044fe20000010000 */
[----:B------:R-:W-:-:S03]  /*1c5f0*/  F2FP.BF16.F32.PACK_AB R161, R20, R161 ;  /* 0x000000a114a1723e */ /* 0x000fc600000010ff */
[----:B------:R-:W-:-:S03]  /*1c600*/  FADD.FTZ R7, R30, R7 ;  /* 0x000000071e077221 */ /* 0x000fc60000010000 */
[----:B------:R-:W2:Y:S01]  /*1c610*/  MUFU.EX2 R62, R62 ;  /* 0x0000003e003e7308 */ /* 0x000ea20000000800 */
[C---:B---3--:R-:W-:Y:S01]  /*1c620*/  FADD.FTZ R7, R60.reuse, R7 ;  /* 0x000000073c077221 */ /* 0x048fe20000010000 */
[----:B------:R-:W-:-:S06]  /*1c630*/  F2FP.BF16.F32.PACK_AB R163, R60, R30 ;  /* 0x0000001e3ca3723e */ /* 0x000fcc00000010ff */
        /* <DEDUP_REMOVED lines=8> */
[C---:B0-----:R-:W-:Y:S01]  /*1c6c0*/  FADD.FTZ R7, R64.reuse, R7 ;  /* 0x0000000740077221 */ /* 0x041fe20000010000 */
[----:B------:R-:W-:-:S06]  /*1c6d0*/  F2FP.BF16.F32.PACK_AB R159, R64, R32 ;  /* 0x00000020409f723e */ /* 0x000fcc00000010ff */
[----:B------:R-:W0:Y:S01]  /*1c6e0*/  MUFU.EX2 R8, R67 ;  /* 0x0000004300087308 */ /* 0x000e220000000800 */
[----:B--2---:R-:W-:-:S07]  /*1c6f0*/  FADD.FTZ R7, R66, R7 ;  /* 0x0000000742077221 */ /* 0x004fce0000010000 */
[----:B------:R-:W2:Y:S01]  /*1c700*/  MUFU.EX2 R69, R69 ;  /* 0x0000004500457308 */ /* 0x000ea20000000800 */
[C---:B---3--:R-:W-:Y:S01]  /*1c710*/  FADD.FTZ R7, R65.reuse, R7 ;  /* 0x0000000741077221 */ /* 0x048fe20000010000 */
[----:B------:R-:W-:-:S03]  /*1c720*/  F2FP.BF16.F32.PACK_AB R153, R65, R66 ;  /* 0x000000424199723e */ /* 0x000fc600000010ff */
[----:B0-----:R-:W-:-:S04]  /*1c730*/  FADD.FTZ R7, R8, R7 ;  /* 0x0000000708077221 */ /* 0x001fc80000010000 */
[C---:B--2---:R-:W-:Y:S01]  /*1c740*/  FADD.FTZ R0, R69.reuse, R7 ;  /* 0x0000000745007221 */ /* 0x044fe20000010000 */
[----:B------:R-:W-:Y:S01]  /*1c750*/  F2FP.BF16.F32.PACK_AB R155, R69, R8 ;  /* 0x00000008459b723e */ /* 0x000fe200000010ff */
[----:B-1----:R-:W-:Y:S06]  /*1c760*/  @P2 BRA `(.L_x_1898) ;  /* 0xffffffc400742947 */ /* 0x002fec000383ffff */
.L_x_1880:
[----:B------:R-:W-:Y:S05]  /*1c770*/  WARPSYNC.ALL ;  /* 0x0000000000007948 */ /* 0x000fea0003800000 */
[----:B------:R-:W-:Y:S06]  /*1c780*/  BAR.ARV 0x8, 0x180 ;  /* 0x0206000000007b1d */ /* 0x000fec0000002000 */
[----:B------:R-:W-:Y:S05]  /*1c790*/  @!P0 BRA `(.L_x_1899) ;  /* 0x0000000000048947 */ /* 0x000fea0003800000 */
[----:B------:R-:W-:Y:S01]  /*1c7a0*/  BPT.TRAP 0x1 ;  /* 0x000000040000795c */ /* 0x000fe20000300000 */
.L_x_1899:
[----:B------:R-:W-:Y:S01]  /*1c7b0*/  IMAD R9, R22, 0x8, R2 ;  /* 0x0000000816097824 */ /* 0x000fe200078e0202 */
[----:B------:R-:W-:-:S04]  /*1c7c0*/  SHF.L.U32 R4, R186, 0x1f, RZ ;  /* 0x0000001fba047819 */ /* 0x000fc800000006ff */
[----:B------:R0:W1:Y:S01]  /*1c7d0*/  SYNCS.PHASECHK.TRANS64.TRYWAIT P2, [R9+URZ+0x28850], R4 ;  /* 0x02885004090075a7 */ /* 0x000062000804017f */
[----:B------:R-:W-:Y:S05]  /*1c7e0*/  @!P0 BRA `(.L_x_1900) ;  /* 0x0000000000048947 */ /* 0x000fea0003800000 */
[----:B------:R-:W-:Y:S01]  /*1c7f0*/  BPT.TRAP 0x1 ;  /* 0x000000040000795c */ /* 0x000fe20000300000 */
.L_x_1900:
[----:B------:R-:W-:-:S05]  /*1c800*/  VIADD R2, R2, 0x400 ;  /* 0x0000040002027836 */ /* 0x000fca0000000000 */
[----:B------:R-:W-:-:S04]  /*1c810*/  SHF.R.U32.HI R2, RZ, 0x4, R2 ;  /* 0x00000004ff027819 */ /* 0x000fc80000011602 */
[----:B------:R-:W-:-:S04]  /*1c820*/  LOP3.LUT R2, R2, 0x3fff, RZ, 0xc0, !PT ;  /* 0x00003fff02027812 */ /* 0x000fc800078ec0ff */
[----:B------:R-:W-:Y:S01]  /*1c830*/  LOP3.LUT R5, R2, 0x4000000, RZ, 0xfc, !PT ;  /* 0x0400000002057812 */ /* 0x000fe200078efcff */
[----:B-1----:R-:W-:Y:S06]  /*1c840*/  @P2 BRA `(.L_x_1901) ;  /* 0x0000000000082947 */ /* 0x002fec0003800000 */
[----:B------:R-:W1:Y:S02]  /*1c850*/  SYNCS.PHASECHK.TRANS64.TRYWAIT P0, [R9+URZ+0x28850], R4 ;  /* 0x02885004090075a7 */ /* 0x000e64000800017f */
[----:B-1----:R-:W-:Y:S05]  /*1c860*/  @!P0 BRA `(.L_x_1902) ;  /* 0x000000bc00248947 */ /* 0x002fea0003800000 */
.L_x_1901:
[----:B01----:R-:W-:Y:S01]  /*1c870*/  IMAD R4, R22, 0x800, R5 ;  /* 0x0000080016047824 */ /* 0x003fe200078e0205 */
[----:B------:R-:W-:Y:S05]  /*1c880*/  WARPSYNC.ALL ;  /* 0x0000000000007948 */ /* 0x000fea0003800000 */
[----:B------:R-:W-:Y:S01]  /*1c890*/  IMAD.MOV.U32 R5, RZ, RZ, 0x40000040 ;  /* 0x40000040ff057424 */ /* 0x000fe200078e00ff */
[C---:B------:R-:W-:Y:S01]  /*1c8a0*/  R2UR UR6, R4.reuse ;  /* 0x00000000040672ca */ /* 0x040fe200000e0000 */
[----:B------:R-:W-:Y:S01]  /*1c8b0*/  WARPGROUP.ARRIVE ;  /* 0x00000000000079c5 */ /* 0x000fe20000000000 */
[----:B------:R-:W-:Y:S01]  /*1c8c0*/  VIADD R6, R4, 0x80 ;  /* 0x0000008004067836 */ /* 0x000fe20000000000 */
[----:B------:R-:W0:Y:S01]  /*1c8d0*/  SHFL.BFLY PT, R2, R3, 0x2, 0x1f ;  /* 0x0c401f0003027f89 */ /* 0x000e2200000e0000 */
[----:B------:R-:W-:Y:S01]  /*1c8e0*/  R2UR UR7, R5 ;  /* 0x00000000050772ca */ /* 0x000fe200000e0000 */
[----:B------:R-:W-:-:S02]  /*1c8f0*/  IMAD.MOV.U32 R7, RZ, RZ, 0x40000040 ;  /* 0x40000040ff077424 */ /* 0x000fc400078e00ff */
[----:B------:R-:W-:Y:S02]  /*1c900*/  IMAD.MOV.U32 R5, RZ, RZ, 0x40000040 ;  /* 0x40000040ff057424 */ /* 0x000fe400078e00ff */
[----:B------:R-:W-:Y:S02]  /*1c910*/  @!P1 VIADD R12, R9, 0x28860 ;  /* 0x00028860090c9836 */ /* 0x000fe40000000000 */
[----:B------:R-:W-:Y:S02]  /*1c920*/  VIADD R22, R22, 0x1 ;  /* 0x0000000116167836 */ /* 0x000fe40000000000 */
[----:B------:R-:W-:Y:S01]  /*1c930*/  VIADD R213, R213, 0x1 ;  /* 0x00000001d5d57836 */ /* 0x000fe20000000000 */
[----:B------:R-:W-:Y:S02]  /*1c940*/  @!P1 PRMT R12, RZ, 0x654, R12 ;  /* 0x00000654ff0c9816 */ /* 0x000fe4000000000c */
[----:B------:R-:W-:Y:S01]  /*1c950*/  ISETP.NE.AND P2, PT, R22, 0x2, PT ;  /* 0x000000021600780c */ /* 0x000fe20003f45270 */
[----:B------:R-:W-:Y:S01]  /*1c960*/  HGMMA.64x128x16.F32.BF16 R88, R180, gdesc[UR4].tnspB, R88, gsb0 ;  /* 0x41e00004b4587df0 */ /* 0x000fe20008001858 */
[----:B------:R-:W-:Y:S01]  /*1c970*/  R2UR UR6, R6 ;  /* 0x00000000060672ca */ /* 0x000fe200000e0000 */
[----:B------:R-:W-:Y:S01]  /*1c980*/  VIADD R6, R4, 0x100 ;  /* 0x0000010004067836 */ /* 0x000fe20000000000 */
[----:B------:R-:W-:Y:S01]  /*1c990*/  R2UR UR7, R7 ;  /* 0x00000000070772ca */ /* 0x000fe200000e0000 */
[----:B------:R-:W-:Y:S01]  /*1c9a0*/  IMAD.MOV.U32 R7, RZ, RZ, 0x40000040 ;  /* 0x40000040ff077424 */ /* 0x000fe200078e00ff */
[----:B------:R-:W-:Y:S01]  /*1c9b0*/  SEL R22, R22, RZ, P2 ;  /* 0x000000ff16167207 */ /* 0x000fe20001000000 */
[----:B0-----:R-:W-:Y:S01]  /*1c9c0*/  FADD.FTZ R2, R2, R3 ;  /* 0x0000000302027221 */ /* 0x001fe20000010000 */
[----:B------:R-:W-:-:S04]  /*1c9d0*/  SEL R3, RZ, 0x1, P2 ;  /* 0x00000001ff037807 */ /* 0x000fc80001000000 */
[----:B------:R-:W-:Y:S01]  /*1c9e0*/  LOP3.LUT R186, R186, R3, RZ, 0x3c, !PT ;  /* 0x00000003baba7212 */ /* 0x000fe200078e3cff */
[----:B------:R-:W-:Y:S01]  /*1c9f0*/  IMAD.MOV.U32 R3, RZ, RZ, -0x800000 ;  /* 0xff800000ff037424 */ /* 0x000fe200078e00ff */
        /* <DEDUP_REMOVED lines=32> */
[----:B------:R-:W-:Y:S02]  /*1cc00*/  R2UR UR6, R6 ;  /* 0x00000000060672ca */ /* 0x000fe400000e0000 */
[----:B------:R-:W-:Y:S01]  /*1cc10*/  R2UR UR7, R7 ;  /* 0x00000000070772ca */ /* 0x000fe200000e0000 */
[----:B------:R-:W-:Y:S02]  /*1cc20*/  WARPGROUP.DEPBAR.LE gsb0, 0x0 ;  /* 0x00008000000079c5 */ /* 0x000fe40000010000 */
[----:B------:R-:W-:-:S10]  /*1cc30*/  WARPGROUP.ARRIVE ;  /* 0x00000000000079c5 */ /* 0x000fd40000000000 */
[----:B------:R-:W-:Y:S01]  /*1cc40*/  HGMMA.64x128x16.F32.BF16 R88, R156, gdesc[UR4].tnspB, R88, gsb0 ;  /* 0x41e000049c587df0 */ /* 0x000fe20008001858 */
[----:B------:R-:W-:Y:S02]  /*1cc50*/  R2UR UR6, R4 ;  /* 0x00000000040672ca */ /* 0x000fe400000e0000 */
[----:B------:R-:W-:Y:S02]  /*1cc60*/  R2UR UR7, R5 ;  /* 0x00000000050772ca */ /* 0x000fe400000e0000 */
[----:B------:R-:W0:Y:S02]  /*1cc70*/  SHFL.BFLY PT, R5, R0, 0x2, 0x1f ;  /* 0x0c401f0000057f89 */ /* 0x000e2400000e0000 */
[----:B0-----:R-:W-:Y:S01]  /*1cc80*/  FADD.FTZ R4, R5, R0 ;  /* 0x0000000005047221 */ /* 0x001fe20000010000 */
[----:B------:R-:W-:Y:S01]  /*1cc90*/  IMAD.MOV.U32 R0, RZ, RZ, -0x800000 ;  /* 0xff800000ff007424 */ /* 0x000fe200078e00ff */
[----:B------:R-:W0:Y:S04]  /*1cca0*/  SHFL.BFLY PT, R5, R2, 0x1, 0x1f ;  /* 0x0c201f0002057f89 */ /* 0x000e2800000e0000 */
[----:B------:R-:W1:Y:S01]  /*1ccb0*/  SHFL.BFLY PT, R7, R4, 0x1, 0x1f ;  /* 0x0c201f0004077f89 */ /* 0x000e6200000e0000 */
[----:B0-----:R-:W-:Y:S01]  /*1ccc0*/  FADD.FTZ R13, R2, R5 ;  /* 0x00000005020d7221 */ /* 0x001fe20000010000 */
[----:B-1----:R-:W-:-:S04]  /*1ccd0*/  FADD.FTZ R14, R4, R7 ;  /* 0x00000007040e7221 */ /* 0x002fc80000010000 */
[----:B------:R-:W-:Y:S02]  /*1cce0*/  FSETP.NE.FTZ.AND P0, PT, R13, RZ, PT ;  /* 0x000000ff0d00720b */ /* 0x000fe40003f15000 */
[----:B------:R-:W-:Y:S02]  /*1ccf0*/  CS2R R4, SRZ ;  /* 0x0000000000047805 */ /* 0x000fe4000001ff00 */
        /* <DEDUP_REMOVED lines=81> */
.L_x_1776:
[----:B------:R-:W-:Y:S05]  /*1d210*/  WARPSYNC.ALL ;  /* 0x0000000000007948 */ /* 0x000fea0003800000 */
[----:B------:R-:W0:Y:S08]  /*1d220*/  S2UR UR5, SR_CgaCtaId ;  /* 0x00000000000579c3 */ /* 0x000e300000008800 */
[----:B------:R-:W-:Y:S06]  /*1d230*/  BAR.SYNC.DEFER_BLOCKING 0x5, 0x180 ;  /* 0x0146000000007b1d */ /* 0x000fec0000010000 */
[----:B------:R-:W-:Y:S01]  /*1d240*/  UMOV UR4, 0x400 ;  /* 0x0000040000047882 */ /* 0x000fe20000000000 */
[----:B------:R-:W-:Y:S01]  /*1d250*/  BSSY B0, `(.L_x_1903) ;  /* 0x00001fb000007945 */ /* 0x000fe20003800000 */
[----:B0-----:R-:W-:-:S06]  /*1d260*/  ULEA UR4, UR5, UR4, 0x18 ;  /* 0x0000000405047291 */ /* 0x001fcc000f8ec03f */
[----:B------:R-:W-:-:S05]  /*1d270*/  IMAD.U32 R2, RZ, RZ, UR4 ;  /* 0x00000004ff027e24 */ /* 0x000fca000f8e00ff */
[----:B------:R0:W1:Y:S01]  /*1d280*/  LDS.128 R28, [R2+0x288d0] ;  /* 0x0288d000021c7984 */ /* 0x0000620000000c00 */
[----:B------:R-:W-:Y:S06]  /*1d290*/  BAR.ARV 0x4, 0x180 ;  /* 0x0106000000007b1d */ /* 0x000fec0000002000 */
[----:B------:R-:W-:Y:S05]  /*1d2a0*/  @P0 BRA `(.L_x_1904) ;  /* 0x0000001400040947 */ /* 0x000fea0003800000 */
[----:B------:R-:W2:Y:S01]  /*1d2b0*/  S2R R5, SR_SWINHI ;  /* 0x0000000000057919 */ /* 0x000ea20000002f00 */
[----:B------:R-:W-:Y:S05]  /*1d2c0*/  WARPSYNC.ALL ;  /* 0x0000000000007948 */ /* 0x000fea0003800000 */
[----:B------:R-:W-:Y:S01]  /*1d2d0*/  BAR.SYNC.DEFER_BLOCKING 0x1, 0x100 ;  /* 0x0044000000007b1d */ /* 0x000fe20000010000 */
[----:B------:R-:W-:Y:S02]  /*1d2e0*/  F2FP.BF16.F32.PACK_AB R6, R93, R6 ;  /* 0x000000065d06723e */ /* 0x000fe400000010ff */
[----:B------:R-:W-:Y:S02]  /*1d2f0*/  F2FP.BF16.F32.PACK_AB R7, R7, R94 ;  /* 0x0000005e0707723e */ /* 0x000fe400000010ff */
[----:B------:R-:W-:Y:S01]  /*1d300*/  F2FP.BF16.F32.PACK_AB R34, R133, R34 ;  /* 0x000000228522723e */ /* 0x000fe200000010ff */
[----:B------:R-:W-:Y:S01]  /*1d310*/  ULDC.64 UR4, c[0x0][0xc00] ;  /* 0x0003000000047ab9 */ /* 0x000fe20000000a00 */
[----:B------:R-:W-:-:S02]  /*1d320*/  F2FP.BF16.F32.PACK_AB R36, R137, R36 ;  /* 0x000000248924723e */ /* 0x000fc400000010ff */
[----:B------:R-:W-:Y:S02]  /*1d330*/  F2FP.BF16.F32.PACK_AB R37, R37, R138 ;  /* 0x0000008a2525723e */ /* 0x000fe400000010ff */
[----:B------:R-:W-:Y:S02]  /*1d340*/  F2FP.BF16.F32.PACK_AB R38, R141, R38 ;  /* 0x000000268d26723e */ /* 0x000fe400000010ff */
[----:B------:R-:W-:Y:S02]  /*1d350*/  F2FP.BF16.F32.PACK_AB R39, R39, R142 ;  /* 0x0000008e2727723e */ /* 0x000fe400000010ff */
[----:B------:R-:W-:Y:S02]  /*1d360*/  MOV R20, R2 ;  /* 0x0000000200147202 */ /* 0x000fe40000000f00 */
[----:B--2---:R-:W-:-:S03]  /*1d370*/  MOV R21, R5 ;  /* 0x0000000500157202 */ /* 0x004fc60000000f00 */
[----:B------:R-:W-:-:S03]  /*1d380*/  IMAD.WIDE R4, R224, 0x2, R20 ;  /* 0x00000002e0047825 */ /* 0x000fc600078e0214 */
[C---:B------:R-:W-:Y:S02]  /*1d390*/  IADD3 R47, P0, R4.reuse, 0x40, RZ ;  /* 0x00000040042f7810 */ /* 0x040fe40007f1e0ff */
[C---:B------:R-:W-:Y:S02]  /*1d3a0*/  IADD3 R45, P5, R4.reuse, 0x20, RZ ;  /* 0x00000020042d7810 */ /* 0x040fe40007fbe0ff */
[C---:B------:R-:W-:Y:S01]  /*1d3b0*/  LOP3.LUT R33, R4.reuse, 0x380, RZ, 0xc0, !PT ;  /* 0x0000038004217812 */ /* 0x040fe200078ec0ff */
[--C-:B------:R-:W-:Y:S01]  /*1d3c0*/  IMAD.X R11, RZ, RZ, R5.reuse, P0 ;  /* 0x000000ffff0b7224 */ /* 0x100fe200000e0605 */
[----:B------:R-:W-:Y:S01]  /*1d3d0*/  ISETP.NE.U32.AND P0, PT, RZ, UR4, PT ;  /* 0x00000004ff007c0c */ /* 0x000fe2000bf05070 */
[----:B------:R-:W-:Y:S01]  /*1d3e0*/  IMAD.X R9, RZ, RZ, R5, P5 ;  /* 0x000000ffff097224 */ /* 0x000fe200028e0605 */
[C---:B------:R-:W-:Y:S02]  /*1d3f0*/  IADD3 R51, P2, R4.reuse, 0x4000, RZ ;  /* 0x0000400004337810 */ /* 0x040fe40007f5e0ff */
[----:B------:R-:W-:-:S02]  /*1d400*/  IADD3 R49, P1, R4, 0x60, RZ ;  /* 0x0000006004317810 */ /* 0x000fc40007f3e0ff */
[----:B------:R-:W-:Y:S01]  /*1d410*/  SHF.R.U64 R33, R33, 0x3, RZ ;  /* 0x0000000321217819 */ /* 0x000fe200000012ff */
[--C-:B------:R-:W-:Y:S01]  /*1d420*/  IMAD.X R15, RZ, RZ, R5.reuse, P2 ;  /* 0x000000ffff0f7224 */ /* 0x100fe200010e0605 */
[C---:B------:R-:W-:Y:S01]  /*1d430*/  IADD3 R53, P3, R4.reuse, 0x4020, RZ ;  /* 0x0000402004357810 */ /* 0x040fe20007f7e0ff */
[--C-:B------:R-:W-:Y:S01]  /*1d440*/  IMAD.X R13, RZ, RZ, R5.reuse, P1 ;  /* 0x000000ffff0d7224 */ /* 0x100fe200008e0605 */
[C---:B------:R-:W-:Y:S02]  /*1d450*/  IADD3 R55, P4, R4.reuse, 0x4040, RZ ;  /* 0x0000404004377810 */ /* 0x040fe40007f9e0ff */
[----:B------:R-:W-:Y:S01]  /*1d460*/  IADD3 R57, P5, R4, 0x4060, RZ ;  /* 0x0000406004397810 */ /* 0x000fe20007fbe0ff */
[--C-:B------:R-:W-:Y:S01]  /*1d470*/  IMAD.X R25, RZ, RZ, R5.reuse, P3 ;  /* 0x000000ffff197224 */ /* 0x100fe200018e0605 */
[----:B------:R-:W-:Y:S01]  /*1d480*/  LOP3.LUT R8, R45, 0x380, RZ, 0xc0, !PT ;  /* 0x000003802d087812 */ /* 0x000fe200078ec0ff */
[----:B------:R-:W-:Y:S01]  /*1d490*/  IMAD.X R27, RZ, RZ, R5, P4 ;  /* 0x000000ffff1b7224 */ /* 0x000fe200020e0605 */
[----:B------:R-:W-:-:S02]  /*1d4a0*/  LOP3.LUT R10, R47, 0x380, RZ, 0xc0, !PT ;  /* 0x000003802f0a7812 */ /* 0x000fc400078ec0ff */
[----:B------:R-:W-:Y:S01]  /*1d4b0*/  ISETP.NE.AND.EX P0, PT, RZ, UR5, PT, P0 ;  /* 0x00000005ff007c0c */ /* 0x000fe2000bf05300 */
[----:B------:R-:W-:Y:S01]  /*1d4c0*/  ULDC.64 UR4, c[0x0][0xc08] ;  /* 0x0003020000047ab9 */ /* 0x000fe20000000a00 */
[----:B------:R-:W-:Y:S02]  /*1d4d0*/  LOP3.LUT R12, R49, 0x380, RZ, 0xc0, !PT ;  /* 0x00000380310c7812 */ /* 0x000fe400078ec0ff */
[----:B------:R-:W-:Y:S01]  /*1d4e0*/  LOP3.LUT R4, R33, R4, RZ, 0x3c, !PT ;  /* 0x0000000421047212 */ /* 0x000fe200078e3cff */
[----:B------:R-:W-:Y:S01]  /*1d4f0*/  IMAD.X R33, RZ, RZ, R5, P5 ;  /* 0x000000ffff217224 */ /* 0x000fe200028e0605 */
[----:B------:R-:W-:Y:S02]  /*1d500*/  LOP3.LUT R14, R51, 0x380, RZ, 0xc0, !PT ;  /* 0x00000380330e7812 */ /* 0x000fe400078ec0ff */
[----:B------:R-:W-:Y:S02]  /*1d510*/  SHF.R.U64 R8, R8, 0x3, RZ ;  /* 0x0000000308087819 */ /* 0x000fe400000012ff */
[----:B------:R-:W-:-:S02]  /*1d520*/  SHF.R.U64 R10, R10, 0x3, RZ ;  /* 0x000000030a0a7819 */ /* 0x000fc400000012ff */
[----:B------:R-:W-:Y:S02]  /*1d530*/  LOP3.LUT R24, R53, 0x380, RZ, 0xc0, !PT ;  /* 0x0000038035187812 */ /* 0x000fe400078ec0ff */
[----:B------:R-:W-:Y:S02]  /*1d540*/  LOP3.LUT R26, R55, 0x380, RZ, 0xc0, !PT ;  /* 0x00000380371a7812 */ /* 0x000fe400078ec0ff */
[----:B-1----:R-:W-:Y:S02]  /*1d550*/  LOP3.LUT R28, R57, 0x380, RZ, 0xc0, !PT ;  /* 0x00000380391c7812 */ /* 0x002fe400078ec0ff */
[----:B------:R-:W-:Y:S02]  /*1d560*/  ISETP.NE.U32.AND P2, PT, RZ, UR4, PT ;  /* 0x00000004ff007c0c */ /* 0x000fe4000bf45070 */
[----:B------:R-:W-:Y:S02]  /*1d570*/  SHF.R.U64 R12, R12, 0x3, RZ ;  /* 0x000000030c0c7819 */ /* 0x000fe400000012ff */
[----:B------:R-:W-:-:S02]  /*1d580*/  SHF.R.U64 R14, R14, 0x3, RZ ;  /* 0x000000030e0e7819 */ /* 0x000fc400000012ff */
[----:B------:R-:W-:Y:S02]  /*1d590*/  MOV R50, R4 ;  /* 0x0000000400327202 */ /* 0x000fe40000000f00 */
[----:B------:R-:W-:Y:S02]  /*1d5a0*/  LOP3.LUT R8, R8, R45, RZ, 0x3c, !PT ;  /* 0x0000002d08087212 */ /* 0x000fe400078e3cff */
[----:B------:R-:W-:Y:S02]  /*1d5b0*/  LOP3.LUT R10, R10, R47, RZ, 0x3c, !PT ;  /* 0x0000002f0a0a7212 */ /* 0x000fe400078e3cff */
[----:B------:R-:W-:Y:S02]  /*1d5c0*/  SHF.R.U64 R24, R24, 0x3, RZ ;  /* 0x0000000318187819 */ /* 0x000fe400000012ff */
[----:B------:R-:W-:Y:S02]  /*1d5d0*/  SHF.R.U64 R26, R26, 0x3, RZ ;  /* 0x000000031a1a7819 */ /* 0x000fe400000012ff */
[----:B------:R-:W-:-:S02]  /*1d5e0*/  SHF.R.U64 R28, R28, 0x3, RZ ;  /* 0x000000031c1c7819 */ /* 0x000fc400000012ff */
[----:B------:R-:W-:Y:S02]  /*1d5f0*/  F2FP.BF16.F32.PACK_AB R4, R89, R88 ;  /* 0x000000585904723e */ /* 0x000fe400000010ff */
[----:B------:R-:W-:Y:S02]  /*1d600*/  F2FP.BF16.F32.PACK_AB R5, R91, R90 ;  /* 0x0000005a5b05723e */ /* 0x000fe400000010ff */
[----:B------:R-:W-:Y:S02]  /*1d610*/  ISETP.NE.AND.EX P2, PT, RZ, UR5, PT, P2 ;  /* 0x00000005ff007c0c */ /* 0x000fe4000bf45320 */
[----:B------:R-:W-:Y:S01]  /*1d620*/  LOP3.LUT R12, R12, R49, RZ, 0x3c, !PT ;  /* 0x000000310c0c7212 */ /* 0x000fe200078e3cff */
[----:B------:R1:W-:Y:S01]  /*1d630*/  STSM.16.M88.4 [R50], R4 ;  /* 0x0000000432007844 */ /* 0x0003e20000000200 */
[----:B------:R-:W-:Y:S02]  /*1d640*/  LOP3.LUT R14, R14, R51, RZ, 0x3c, !PT ;  /* 0x000000330e0e7212 */ /* 0x000fe400078e3cff */
[----:B------:R-:W-:-:S02]  /*1d650*/  LOP3.LUT R24, R24, R53, RZ, 0x3c, !PT ;  /* 0x0000003518187212 */ /* 0x000fc400078e3cff */
[----:B------:R-:W-:Y:S02]  /*1d660*/  LOP3.LUT R26, R26, R55, RZ, 0x3c, !PT ;  /* 0x000000371a1a7212 */ /* 0x000fe400078e3cff */
[----:B------:R-:W-:Y:S01]  /*1d670*/  LOP3.LUT R32, R28, R57, RZ, 0x3c, !PT ;  /* 0x000000391c207212 */ /* 0x000fe200078e3cff */
[----:B------:R-:W-:Y:S01]  /*1d680*/  ULDC UR4, c[0x0][0xa88] ;  /* 0x0002a20000047ab9 */ /* 0x000fe20000000800 */
[----:B------:R-:W-:Y:S01]  /*1d690*/  MOV R49, R8 ;  /* 0x0000000800317202 */ /* 0x000fe20000000f00 */
[----:B------:R-:W2:Y:S01]  /*1d6a0*/  LDC R55, c[0x0][0xbe8] ;  /* 0x0002fa00ff377b82 */ /* 0x000ea20000000800 */
[----:B------:R-:W-:Y:S02]  /*1d6b0*/  MOV R48, R10 ;  /* 0x0000000a00307202 */ /* 0x000fe40000000f00 */
[----:B------:R-:W-:Y:S02]  /*1d6c0*/  F2FP.BF16.F32.PACK_AB R8, R97, R96 ;  /* 0x000000606108723e */ /* 0x000fe400000010ff */
[----:B------:R-:W-:-:S02]  /*1d6d0*/  F2FP.BF16.F32.PACK_AB R9, R99, R98 ;  /* 0x000000626309723e */ /* 0x000fc400000010ff */
[----:B------:R-:W-:Y:S02]  /*1d6e0*/  F2FP.BF16.F32.PACK_AB R10, R101, R100 ;  /* 0x00000064650a723e */ /* 0x000fe400000010ff */
[----:B------:R-:W-:Y:S02]  /*1d6f0*/  F2FP.BF16.F32.PACK_AB R11, R103, R102 ;  /* 0x00000066670b723e */ /* 0x000fe400000010ff */
[----:B-1----:R-:W-:Y:S02]  /*1d700*/  F2FP.BF16.F32.PACK_AB R4, R105, R104 ;  /* 0x000000686904723e */ /* 0x002fe400000010ff */
[----:B------:R-:W-:Y:S01]  /*1d710*/  F2FP.BF16.F32.PACK_AB R5, R107, R106 ;  /* 0x0000006a6b05723e */ /* 0x000fe200000010ff */
[----:B------:R1:W-:Y:S01]  /*1d720*/  STSM.16.M88.4 [R49], R8 ;  /* 0x0000000831007844 */ /* 0x0003e20000000200 */
[----:B------:R-:W-:Y:S02]  /*1d730*/  F2FP.BF16.F32.PACK_AB R6, R109, R108 ;  /* 0x0000006c6d06723e */ /* 0x000fe400000010ff */
[----:B------:R-:W-:-:S02]  /*1d740*/  F2FP.BF16.F32.PACK_AB R7, R111, R110 ;  /* 0x0000006e6f07723e */ /* 0x000fc400000010ff */
[----:B------:R-:W-:Y:S02]  /*1d750*/  MOV R47, R12 ;  /* 0x0000000c002f7202 */ /* 0x000fe40000000f00 */
[----:B------:R-:W-:Y:S01]  /*1d760*/  MOV R46, R14 ;  /* 0x0000000e002e7202 */ /* 0x000fe20000000f00 */
[----:B------:R3:W-:Y:S01]  /*1d770*/  STSM.16.M88.4 [R48], R4 ;  /* 0x0000000430007844 */ /* 0x0007e20000000200 */
[----:B------:R-:W-:Y:S02]  /*1d780*/  MOV R45, R24 ;  /* 0x00000018002d7202 */ /* 0x000fe40000000f00 */
[----:B------:R-:W-:Y:S02]  /*1d790*/  MOV R44, R26 ;  /* 0x0000001a002c7202 */ /* 0x000fe40000000f00 */
[----:B------:R-:W-:Y:S02]  /*1d7a0*/  MOV R28, R32 ;  /* 0x00000020001c7202 */ /* 0x000fe40000000f00 */
[----:B------:R-:W-:Y:S01]  /*1d7b0*/  F2FP.BF16.F32.PACK_AB R12, R113, R112 ;  /* 0x00000070710c723e */ /* 0x000fe200000010ff */
[----:B-1----:R-:W1:Y:S01]  /*1d7c0*/  @P2 LDC.64 R8, c[0x0][0xc08] ;  /* 0x00030200ff082b82 */ /* 0x002e620000000a00 */
[----:B------:R-:W-:-:S02]  /*1d7d0*/  F2FP.BF16.F32.PACK_AB R13, R40, R41 ;  /* 0x00000029280d723e */ /* 0x000fc400000010ff */
[----:B------:R-:W-:Y:S02]  /*1d7e0*/  F2FP.BF16.F32.PACK_AB R14, R117, R116 ;  /* 0x00000074750e723e */ /* 0x000fe400000010ff */
[----:B------:R-:W-:Y:S02]  /*1d7f0*/  F2FP.BF16.F32.PACK_AB R15, R119, R118 ;  /* 0x00000076770f723e */ /* 0x000fe400000010ff */
[----:B------:R-:W-:Y:S01]  /*1d800*/  F2FP.BF16.F32.PACK_AB R24, R121, R120 ;  /* 0x000000787918723e */ /* 0x000fe200000010ff */
[----:B------:R-:W4:Y:S01]  /*1d810*/  LDC.64 R40, c[0x0][0xc00] ;  /* 0x00030000ff287b82 */ /* 0x000f220000000a00 */
[----:B------:R-:W-:Y:S01]  /*1d820*/  F2FP.BF16.F32.PACK_AB R25, R123, R122 ;  /* 0x0000007a7b19723e */ /* 0x000fe200000010ff */
[----:B------:R-:W-:Y:S01]  /*1d830*/  STSM.16.M88.4 [R47], R12 ;  /* 0x0000000c2f007844 */ /* 0x000fe20000000200 */
[----:B------:R-:W-:Y:S01]  /*1d840*/  F2FP.BF16.F32.PACK_AB R26, R125, R124 ;  /* 0x0000007c7d1a723e */ /* 0x000fe200000010ff */
[----:B---3--:R-:W-:Y:S01]  /*1d850*/  IMAD.MOV.U32 R48, RZ, RZ, RZ ;  /* 0x000000ffff307224 */ /* 0x008fe200078e00ff */
[----:B------:R-:W-:-:S02]  /*1d860*/  F2FP.BF16.F32.PACK_AB R27, R42, R43 ;  /* 0x0000002b2a1b723e */ /* 0x000fc400000010ff */
[----:B------:R-:W-:Y:S02]  /*1d870*/  F2FP.BF16.F32.PACK_AB R32, R35, R128 ;  /* 0x000000802320723e */ /* 0x000fe400000010ff */
[----:B------:R-:W-:Y:S01]  /*1d880*/  F2FP.BF16.F32.PACK_AB R33, R131, R130 ;  /* 0x000000828321723e */ /* 0x000fe200000010ff */
[----:B------:R-:W-:Y:S01]  /*1d890*/  STSM.16.M88.4 [R46], R24 ;  /* 0x000000182e007844 */ /* 0x000fe20000000200 */
[----:B------:R-:W-:Y:S02]  /*1d8a0*/  F2FP.BF16.F32.PACK_AB R35, R135, R134 ;  /* 0x000000868723723e */ /* 0x000fe400000010ff */
[----:B------:R-:W-:Y:S02]  /*1d8b0*/  F2FP.BF16.F32.PACK_AB R4, R145, R144 ;  /* 0x000000909104723e */ /* 0x000fe400000010ff */
[----:B------:R-:W-:Y:S01]  /*1d8c0*/  F2FP.BF16.F32.PACK_AB R5, R147, R146 ;  /* 0x000000929305723e */ /* 0x000fe200000010ff */
[----:B------:R-:W-:Y:S01]  /*1d8d0*/  STSM.16.M88.4 [R45], R32 ;  /* 0x000000202d007844 */ /* 0x000fe20000000200 */
[----:B------:R-:W-:-:S02]  /*1d8e0*/  F2FP.BF16.F32.PACK_AB R6, R149, R148 ;  /* 0x000000949506723e */ /* 0x000fc400000010ff */
[----:B------:R-:W-:Y:S01]  /*1d8f0*/  F2FP.BF16.F32.PACK_AB R7, R151, R150 ;  /* 0x000000969707723e */ /* 0x000fe200000010ff */
[----:B------:R-:W-:Y:S04]  /*1d900*/  STSM.16.M88.4 [R44], R36 ;  /* 0x000000242c007844 */ /* 0x000fe80000000200 */
[----:B------:R3:W-:Y:S01]  /*1d910*/  STSM.16.M88.4 [R28], R4 ;  /* 0x000000041c007844 */ /* 0x0007e20000000200 */
[----:B----4-:R-:W-:Y:S01]  /*1d920*/  IMAD.WIDE R40, R209, 0x4, R40 ;  /* 0x00000004d1287825 */ /* 0x010fe200078e0228 */
[----:B------:R-:W-:Y:S03]  /*1d930*/  BAR.SYNC.DEFER_BLOCKING 0x1, 0x100 ;  /* 0x0044000000007b1d */ /* 0x000fe60000010000 */
[----:B---3--:R-:W-:-:S02]  /*1d940*/  IMAD.U32 R6, RZ, RZ, UR4 ;  /* 0x00000004ff067e24 */ /* 0x008fc4000f8e00ff */
[----:B-1----:R-:W-:Y:S01]  /*1d950*/  @P2 IMAD.WIDE R4, R209, 0x4, R8 ;  /* 0x00000004d1042825 */ /* 0x002fe200078e0208 */
[----:B------:R1:W5:Y:S01]  /*1d960*/  @P0 LDG.E R48, desc[UR38][R40.64] ;  /* 0x0000002628300981 */ /* 0x000362000c1e1900 */
[----:B--2---:R-:W-:Y:S02]  /*1d970*/  ISETP.NE.AND P1, PT, R55, 0x1, PT ;  /* 0x000000013700780c */ /* 0x004fe40003f25270 */
[----:B------:R-:W-:Y:S01]  /*1d980*/  IMAD.IADD R13, R195, 0x1, R193 ;  /* 0x00000001c30d7824 */ /* 0x000fe200078e02c1 */
[----:B------:R1:W5:Y:S10]  /*1d990*/  @P2 LDG.E R6, desc[UR38][R4.64] ;  /* 0x0000002604062981 */ /* 0x000374000c1e1900 */
[----:B------:R-:W2:Y:S08]  /*1d9a0*/  @P1 LDC R10, c[0x0][0xbec] ;  /* 0x0002fb00ff0a1b82 */ /* 0x000eb00000000800 */
[----:B------:R-:W3:Y:S01]  /*1d9b0*/  @P1 LDC R11, c[0x0][0xbf0] ;  /* 0x0002fc00ff0b1b82 */ /* 0x000ee20000000800 */
[----:B-1----:R-:W-:Y:S05]  /*1d9c0*/  @P2 BRA `(.L_x_1905) ;  /* 0x0000000000102947 */ /* 0x002fea0003800000 */
[----:B------:R-:W-:Y:S05]  /*1d9d0*/  @!P0 BRA `(.L_x_1905) ;  /* 0x00000000000c8947 */ /* 0x000fea0003800000 */
[----:B------:R-:W4:Y:S04]  /*1d9e0*/  LDG.E R5, desc[UR38][R40.64] ;  /* 0x0000002628057981 */ /* 0x000f28000c1e1900 */
[----:B-----5:R-:W4:Y:S02]  /*1d9f0*/  LDG.E R6, desc[UR38][R40.64+0x4] ;  /* 0x0000042628067981 */ /* 0x020f24000c1e1900 */
[----:B----4-:R-:W-:-:S07]  /*1da00*/  IMAD.IADD R6, R6, 0x1, -R5 ;  /* 0x0000000106067824 */ /* 0x010fce00078e0a05 */
.L_x_1905:
[----:B------:R-:W-:Y:S01]  /*1da10*/  SHF.R.S32.HI R54, RZ, 0x1f, R208 ;  /* 0x0000001fff367819 */ /* 0x000fe200000114d0 */
[----:B--2---:R-:W-:Y:S01]  /*1da20*/  @P1 IMAD.HI.U32 R4, R13, R10, RZ ;  /* 0x0000000a0d041227 */ /* 0x004fe200078e00ff */
[----:B------:R-:W-:Y:S01]  /*1da30*/  ULDC.64 UR4, c[0x0][0xb90] ;  /* 0x0002e40000047ab9 */ /* 0x000fe20000000a00 */
[----:B-----5:R-:W-:Y:S02]  /*1da40*/  SHF.R.S32.HI R49, RZ, 0x1f, R48 ;  /* 0x0000001fff317819 */ /* 0x020fe40000011430 */
[----:B------:R-:W-:Y:S01]  /*1da50*/  IMAD R9, R54, UR4, RZ ;  /* 0x0000000436097c24 */ /* 0x000fe2000f8e02ff */
[----:B------:R-:W-:Y:S01]  /*1da60*/  SHF.R.S32.HI R8, RZ, 0x1f, R209 ;  /* 0x0000001fff087819 */ /* 0x000fe200000114d1 */
[----:B------:R-:W-:Y:S01]  /*1da70*/  IMAD.MOV.U32 R7, RZ, RZ, R13 ;  /* 0x000000ffff077224 */ /* 0x000fe200078e000d */
[----:B---3--:R-:W-:Y:S01]  /*1da80*/  @P1 SHF.R.U32.HI R7, RZ, R11, R4 ;  /* 0x0000000bff071219 */ /* 0x008fe20000011604 */
[----:B------:R-:W-:Y:S01]  /*1da90*/  IMAD.WIDE.U32 R4, R208, UR4, R48 ;  /* 0x00000004d0047c25 */ /* 0x000fe2000f8e0030 */
[----:B------:R-:W-:-:S02]  /*1daa0*/  SEL R28, R8, RZ, !P0 ;  /* 0x000000ff081c7207 */ /* 0x000fc40004000000 */
[----:B------:R-:W-:Y:S01]  /*1dab0*/  SEL R57, R209, RZ, !P0 ;  /* 0x000000ffd1397207 */ /* 0x000fe20004000000 */
[----:B------:R-:W-:Y:S01]  /*1dac0*/  IMAD R9, R208, UR5, R9 ;  /* 0x00000005d0097c24 */ /* 0x000fe2000f8e0209 */
[----:B------:R-:W-:Y:S01]  /*1dad0*/  ULDC.64 UR4, c[0x0][0xb98] ;  /* 0x0002e60000047ab9 */ /* 0x000fe20000000a00 */
[----:B------:R-:W-:Y:S02]  /*1dae0*/  IMAD.MOV R10, RZ, RZ, -R7 ;  /* 0x000000ffff0a7224 */ /* 0x000fe400078e0a07 */
[----:B------:R-:W-:Y:S02]  /*1daf0*/  IMAD.IADD R5, R5, 0x1, R9 ;  /* 0x0000000105057824 */ /* 0x000fe400078e0209 */
[----:B------:R-:W-:Y:S02]  /*1db00*/  IMAD.IADD R11, R16, 0x1, R225 ;  /* 0x00000001100b7824 */ /* 0x000fe400078e02e1 */
[----:B------:R-:W-:Y:S02]  /*1db10*/  IMAD R9, R55, R10, R13 ;  /* 0x0000000a37097224 */ /* 0x000fe400078e020d */
[----:B------:R-:W-:-:S02]  /*1db20*/  IMAD R8, R28, UR4, RZ ;  /* 0x000000041c087c24 */ /* 0x000fc4000f8e02ff */
[----:B------:R-:W-:-:S04]  /*1db30*/  IMAD.WIDE.U32 R4, R57, UR4, R4 ;  /* 0x0000000439047c25 */ /* 0x000fc8000f8e0004 */
[----:B------:R-:W-:Y:S01]  /*1db40*/  IMAD.WIDE R20, R11, 0x2, R20 ;  /* 0x000000020b147825 */ /* 0x000fe200078e0214 */
[----:B------:R-:W-:Y:S02]  /*1db50*/  SHF.R.S32.HI R11, RZ, 0x1f, R7 ;  /* 0x0000001fff0b7819 */ /* 0x000fe40000011407 */
[----:B------:R-:W-:Y:S01]  /*1db60*/  IADD3 R4, P2, R7, R4, RZ ;  /* 0x0000000407047210 */ /* 0x000fe20007f5e0ff */
[----:B------:R-:W-:Y:S01]  /*1db70*/  IMAD R10, R57, UR5, R8 ;  /* 0x00000005390a7c24 */ /* 0x000fe2000f8e0208 */
[----:B------:R-:W-:Y:S01]  /*1db80*/  SHF.R.S32.HI R8, RZ, 0x1f, R9 ;  /* 0x0000001fff087819 */ /* 0x000fe20000011409 */
[----:B------:R-:W-:Y:S01]  /*1db90*/  ULDC.64 UR4, c[0x0][0xb88] ;  /* 0x0002e20000047ab9 */ /* 0x000fe20000000a00 */
[----:B------:R-:W-:Y:S01]  /*1dba0*/  IADD3 R7, P0, R20, 0x1000, RZ ;  /* 0x0000100014077810 */ /* 0x000fe20007f1e0ff */
[----:B------:R-:W-:Y:S01]  /*1dbb0*/  IMAD R59, R6, R55, RZ ;  /* 0x00000037063b7224 */ /* 0x000fe200078e02ff */
[----:B------:R-:W-:Y:S01]  /*1dbc0*/  IADD3.X R5, R11, R5, R10, P2, !PT ;  /* 0x000000050b057210 */ /* 0x000fe200017fe40a */
[----:B------:R-:W-:Y:S01]  /*1dbd0*/  IMAD R12, R8, UR4, RZ ;  /* 0x00000004080c7c24 */ /* 0x000fe2000f8e02ff */
[----:B------:R-:W-:-:S02]  /*1dbe0*/  IADD3 R33, P3, R20, 0x4000, RZ ;  /* 0x0000400014217810 */ /* 0x000fc40007f7e0ff */
[----:B------:R-:W-:Y:S01]  /*1dbf0*/  IADD3 R13, P4, R20, 0x2000, RZ ;  /* 0x00002000140d7810 */ /* 0x000fe20007f9e0ff */
[----:B------:R-:W-:Y:S01]  /*1dc00*/  IMAD R11, R9, UR5, R12 ;  /* 0x00000005090b7c24 */ /* 0x000fe2000f8e020c */
[----:B------:R-:W-:Y:S01]  /*1dc10*/  LOP3.LUT R32, R33, 0x380, RZ, 0xc0, !PT ;  /* 0x0000038021207812 */ /* 0x000fe200078ec0ff */
[----:B------:R-:W-:Y:S01]  /*1dc20*/  IMAD.WIDE.U32 R4, R9, UR4, R4 ;  /* 0x0000000409047c25 */ /* 0x000fe2000f8e0004 */
[----:B------:R-:W-:Y:S01]  /*1dc30*/  ULDC.64 UR4, c[0x0][0xb50] ;  /* 0x0002d40000047ab9 */ /* 0x000fe20000000a00 */
[----:B------:R-:W-:Y:S02]  /*1dc40*/  LOP3.LUT R12, R13, 0x380, RZ, 0xc0, !PT ;  /* 0x000003800d0c7812 */ /* 0x000fe400078ec0ff */
[----:B------:R-:W-:Y:S01]  /*1dc50*/  IMAD.IADD R5, R5, 0x1, R11 ;  /* 0x0000000105057824 */ /* 0x000fe200078e020b */
[----:B------:R-:W-:Y:S01]  /*1dc60*/  LEA R10, P2, R4, UR4, 0x2 ;  /* 0x00000004040a7c11 */ /* 0x000fe2000f8410ff */
[----:B------:R-:W-:Y:S01]  /*1dc70*/  IMAD.X R9, RZ, RZ, R21, P0 ;  /* 0x000000ffff097224 */ /* 0x000fe200000e0615 */
[----:B------:R-:W-:-:S02]  /*1dc80*/  LOP3.LUT P0, RZ, R218, 0x3, RZ, 0xc0, !PT ;  /* 0x00000003daff7812 */ /* 0x000fc4000780c0ff */
[----:B------:R-:W-:Y:S01]  /*1dc90*/  LEA.HI.X R11, R4, UR5, R5, 0x2, P2 ;  /* 0x00000005040b7c11 */ /* 0x000fe200090f1405 */
[----:B------:R-:W-:Y:S01]  /*1dca0*/  SHFL.IDX PT, R50, R10, RZ, 0x1c1f ;  /* 0x001c1fff0a327589 */ /* 0x000fe200000e0000 */
[----:B------:R-:W-:Y:S01]  /*1dcb0*/  IADD3 R25, P2, R20, 0x3000, RZ ;  /* 0x0000300014197810 */ /* 0x000fe20007f5e0ff */
[----:B------:R-:W-:Y:S01]  /*1dcc0*/  IMAD.IADD R4, R223, 0x1, R193 ;  /* 0x00000001df047824 */ /* 0x000fe200078e02c1 */
[----:B------:R-:W-:Y:S01]  /*1dcd0*/  LOP3.LUT R8, R7, 0x380, RZ, 0xc0, !PT ;  /* 0x0000038007087812 */ /* 0x000fe200078ec0ff */
[----:B------:R-:W1:Y:S01]  /*1dce0*/  SHFL.IDX PT, R51, R11, RZ, 0x1c1f ;  /* 0x001c1fff0b337589 */ /* 0x000e6200000e0000 */
[----:B------:R-:W-:Y:S01]  /*1dcf0*/  LOP3.LUT R24, R25, 0x380, RZ, 0xc0, !PT ;  /* 0x0000038019187812 */ /* 0x000fe200078ec0ff */
[----:B------:R-:W-:Y:S01]  /*1dd00*/  ULDC.64 UR4, c[0x0][0xaa0] ;  /* 0x0002a80000047ab9 */ /* 0x000fe20000000a00 */
[----:B------:R-:W-:Y:S01]  /*1dd10*/  SHF.R.U64 R32, R32, 0x3, RZ ;  /* 0x0000000320207819 */ /* 0x000fe200000012ff */
[----:B------:R-:W-:Y:S01]  /*1dd20*/  SHFL.IDX PT, R52, R10, 0x1, 0x1c1f ;  /* 0x003c1f000a347f89 */ /* 0x000fe200000e0000 */
[----:B------:R-:W-:-:S02]  /*1dd30*/  SHF.R.U64 R24, R24, 0x3, RZ ;  /* 0x0000000318187819 */ /* 0x000fc400000012ff */
[----:B------:R-:W-:Y:S01]  /*1dd40*/  SHF.R.U64 R12, R12, 0x3, RZ ;  /* 0x000000030c0c7819 */ /* 0x000fe200000012ff */
[----:B------:R-:W2:Y:S01]  /*1dd50*/  SHFL.IDX PT, R53, R11, 0x1, 0x1c1f ;  /* 0x003c1f000b357f89 */ /* 0x000ea200000e0000 */
[----:B------:R-:W-:Y:S01]  /*1dd60*/  LOP3.LUT R24, R24, R25, RZ, 0x3c, !PT ;  /* 0x0000001918187212 */ /* 0x000fe200078e3cff */
[--C-:B------:R-:W-:Y:S01]  /*1dd70*/  IMAD.X R25, RZ, RZ, R21.reuse, P2 ;  /* 0x000000ffff197224 */ /* 0x100fe200010e0615 */
[C---:B------:R-:W-:Y:S01]  /*1dd80*/  ISETP.GE.OR P2, PT, R4.reuse, R59, P0 ;  /* 0x0000003b0400720c */ /* 0x040fe20000746670 */
[----:B------:R-:W-:Y:S01]  /*1dd90*/  VIADD R4, R4, 0x8 ;  /* 0x0000000804047836 */ /* 0x000fe20000000000 */
[----:B------:R-:W-:Y:S02]  /*1dda0*/  SHF.R.U64 R8, R8, 0x3, RZ ;  /* 0x0000000308087819 */ /* 0x000fe400000012ff */
[----:B------:R-:W-:Y:S01]  /*1ddb0*/  LOP3.LUT R32, R32, R33, RZ, 0x3c, !PT ;  /* 0x0000002120207212 */ /* 0x000fe200078e3cff */
[--C-:B------:R-:W-:Y:S01]  /*1ddc0*/  IMAD.X R33, RZ, RZ, R21.reuse, P3 ;  /* 0x000000ffff217224 */ /* 0x100fe200018e0615 */
[----:B------:R-:W-:Y:S01]  /*1ddd0*/  LOP3.LUT R12, R12, R13, RZ, 0x3c, !PT ;  /* 0x0000000d0c0c7212 */ /* 0x000fe200078e3cff */
[----:B------:R-:W-:Y:S01]  /*1dde0*/  IMAD.X R13, RZ, RZ, R21, P4 ;  /* 0x000000ffff0d7224 */ /* 0x000fe200020e0615 */
[----:B------:R-:W-:-:S02]  /*1ddf0*/  LOP3.LUT R8, R8, R7, RZ, 0x3c, !PT ;  /* 0x0000000708087212 */ /* 0x000fc400078e3cff */
[----:B------:R-:W-:Y:S02]  /*1de00*/  IADD3 R5, P3, R20, 0x7000, RZ ;  /* 0x0000700014057810 */ /* 0x000fe40007f7e0ff */
[----:B------:R-:W-:Y:S01]  /*1de10*/  ISETP.GE.OR P0, PT, R4, R59, P0 ;  /* 0x0000003b0400720c */ /* 0x000fe20000706670 */
[----:B-1----:R1:W-:Y:S01]  /*1de20*/  @!P2 ST.E desc[UR38][R50.64], R3 ;  /* 0x000000033200a985 */ /* 0x0023e2000c101926 */
[C---:B------:R-:W-:Y:S01]  /*1de30*/  IADD3 R37, P5, R20.reuse, 0x5000, RZ ;  /* 0x0000500014257810 */ /* 0x040fe20007fbe0ff */
[----:B------:R-:W-:Y:S01]  /*1de40*/  IMAD.X R45, RZ, RZ, R21, P3 ;  /* 0x000000ffff2d7224 */ /* 0x000fe200018e0615 */
[C---:B------:R-:W-:Y:S02]  /*1de50*/  IADD3 R41, P4, R20.reuse, 0x6000, RZ ;  /* 0x0000600014297810 */ /* 0x040fe40007f9e0ff */
[----:B------:R-:W-:Y:S02]  /*1de60*/  LOP3.LUT R7, R20, 0x380, RZ, 0xc0, !PT ;  /* 0x0000038014077812 */ /* 0x000fe400078ec0ff */
[----:B------:R-:W-:-:S02]  /*1de70*/  LOP3.LUT R4, R5, 0x380, RZ, 0xc0, !PT ;  /* 0x0000038005047812 */ /* 0x000fc400078ec0ff */
[----:B------:R-:W-:Y:S02]  /*1de80*/  LOP3.LUT R36, R37, 0x380, RZ, 0xc0, !PT ;  /* 0x0000038025247812 */ /* 0x000fe400078ec0ff */
[----:B------:R-:W-:Y:S01]  /*1de90*/  LOP3.LUT R40, R41, 0x380, RZ, 0xc0, !PT ;  /* 0x0000038029287812 */ /* 0x000fe200078ec0ff */
[----:B-1----:R-:W1:Y:S01]  /*1dea0*/  @P1 LDC R51, c[0x0][0xbec] ;  /* 0x0002fb00ff331b82 */ /* 0x002e620000000800 */
[----:B------:R-:W-:Y:S01]  /*1deb0*/  SHF.R.U64 R7, R7, 0x3, RZ ;  /* 0x0000000307077819 */ /* 0x000fe200000012ff */
[----:B------:R-:W-:Y:S01]  /*1dec0*/  IMAD R3, R49, UR4, RZ ;  /* 0x0000000431037c24 */ /* 0x000fe2000f8e02ff */
[----:B------:R-:W-:Y:S01]  /*1ded0*/  SHF.R.U64 R4, R4, 0x3, RZ ;  /* 0x0000000304047819 */ /* 0x000fe200000012ff */
[----:B--2---:R2:W-:Y:S01]  /*1dee0*/  @!P0 ST.E desc[UR38][R52.64], R0 ;  /* 0x0000000034008985 */ /* 0x0045e2000c101926 */
[----:B------:R-:W-:Y:S02]  /*1def0*/  SHF.R.U64 R36, R36, 0x3, RZ ;  /* 0x0000000324247819 */ /* 0x000fe400000012ff */
[----:B------:R-:W-:Y:S01]  /*1df00*/  SHF.R.U64 R40, R40, 0x3, RZ ;  /* 0x0000000328287819 */ /* 0x000fe200000012ff */
[----:B------:R-:W3:Y:S01]  /*1df10*/  @P1 LDC R49, c[0x0][0xbf0] ;  /* 0x0002fc00ff311b82 */ /* 0x000ee20000000800 */
[----:B------:R-:W-:Y:S01]  /*1df20*/  LOP3.LUT R20, R7, R20, RZ, 0x3c, !PT ;  /* 0x0000001407147212 */ /* 0x000fe200078e3cff */
[----:B------:R-:W-:Y:S01]  /*1df30*/  IMAD R3, R48, UR5, R3 ;  /* 0x0000000530037c24 */ /* 0x000fe2000f8e0203 */
[----:B------:R-:W-:Y:S01]  /*1df40*/  LOP3.LUT R36, R36, R37, RZ, 0x3c, !PT ;  /* 0x0000002524247212 */ /* 0x000fe200078e3cff */
[--C-:B------:R-:W-:Y:S01]  /*1df50*/  IMAD.X R37, RZ, RZ, R21.reuse, P5 ;  /* 0x000000ffff257224 */ /* 0x100fe200028e0615 */
[----:B------:R-:W-:Y:S01]  /*1df60*/  LOP3.LUT R40, R40, R41, RZ, 0x3c, !PT ;  /* 0x0000002928287212 */ /* 0x000fe200078e3cff */
[----:B------:R-:W-:Y:S01]  /*1df70*/  IMAD.X R41, RZ, RZ, R21, P4 ;  /* 0x000000ffff297224 */ /* 0x000fe200020e0615 */
[----:B------:R-:W-:Y:S01]  /*1df80*/  LOP3.LUT R44, R4, R5, RZ, 0x3c, !PT ;  /* 0x00000005042c7212 */ /* 0x000fe200078e3cff */
[----:B--2---:R-:W-:Y:S01]  /*1df90*/  IMAD R0, R207, 0x20, R23 ;  /* 0x00000020cf007824 */ /* 0x004fe200078e0217 */
[----:B------:R2:W5:Y:S04]  /*1dfa0*/  LD.E.128 R4, desc[UR38][R20.64] ;  /* 0x0000002614047980 */ /* 0x000568000c101d00 */
[----:B------:R-:W5:Y:S04]  /*1dfb0*/  LD.E.128 R8, desc[UR38][R8.64] ;  /* 0x0000002608087980 */ /* 0x000f68000c101d00 */
[----:B------:R-:W5:Y:S01]  /*1dfc0*/  LD.E.128 R12, desc[UR38][R12.64] ;  /* 0x000000260c0c7980 */ /* 0x000f62000c101d00 */
[----:B--2---:R-:W-:Y:S01]  /*1dfd0*/  IMAD.WIDE.U32 R20, R48, UR4, RZ ;  /* 0x0000000430147c25 */ /* 0x004fe2000f8e00ff */
[----:B------:R-:W-:-:S02]  /*1dfe0*/  ULDC.64 UR4, c[0x0][0xae8] ;  /* 0x0002ba0000047ab9 */ /* 0x000fc40000000a00 */
[----:B------:R-:W5:Y:S01]  /*1dff0*/  LD.E.128 R24, desc[UR38][R24.64] ;  /* 0x0000002618187980 */ /* 0x000f62000c101d00 */
[----:B------:R-:W-:Y:S02]  /*1e000*/  IMAD.IADD R21, R21, 0x1, R3 ;  /* 0x0000000115157824 */ /* 0x000fe400078e0203 */
[----:B------:R-:W-:Y:S01]  /*1e010*/  IMAD R3, R54, UR4, RZ ;  /* 0x0000000436037c24 */ /* 0x000fe2000f8e02ff */
[----:B------:R-:W5:Y:S01]  /*1e020*/  LD.E.128 R32, desc[UR38][R32.64] ;  /* 0x0000002620207980 */ /* 0x000f62000c101d00 */
[----:B------:R-:W-:Y:S02]  /*1e030*/  IMAD.IADD R48, R193, 0x1, R0 ;  /* 0x00000001c1307824 */ /* 0x000fe400078e0200 */
[C---:B------:R-:W-:Y:S01]  /*1e040*/  IMAD R3, R208.reuse, UR5, R3 ;  /* 0x00000005d0037c24 */ /* 0x040fe2000f8e0203 */
[----:B------:R-:W5:Y:S01]  /*1e050*/  LD.E.128 R36, desc[UR38][R36.64] ;  /* 0x0000002624247980 */ /* 0x000f62000c101d00 */
[----:B------:R-:W-:Y:S01]  /*1e060*/  IMAD.WIDE.U32 R20, R208, UR4, R20 ;  /* 0x00000004d0147c25 */ /* 0x000fe2000f8e0014 */
[----:B------:R-:W-:-:S02]  /*1e070*/  ULDC.64 UR4, c[0x0][0xaf0] ;  /* 0x0002bc0000047ab9 */ /* 0x000fc40000000a00 */
[----:B------:R-:W5:Y:S01]  /*1e080*/  LD.E.128 R40, desc[UR38][R40.64] ;  /* 0x0000002628287980 */ /* 0x000f62000c101d00 */
[----:B-1----:R-:W-:-:S03]  /*1e090*/  @P1 IMAD.HI.U32 R0, R48, R51, RZ ;  /* 0x0000003330001227 */ /* 0x002fc600078e00ff */
[----:B------:R-:W5:Y:S01]  /*1e0a0*/  LD.E.128 R44, desc[UR38][R44.64] ;  /* 0x000000262c2c7980 */ /* 0x000f62000c101d00 */
[----:B------:R-:W-:Y:S01]  /*1e0b0*/  IMAD.IADD R21, R21, 0x1, R3 ;  /* 0x0000000115157824 */ /* 0x000fe200078e0203 */
[----:B------:R-:W-:Y:S01]  /*1e0c0*/  BSSY B1, `(.L_x_1906) ;  /* 0x0000033000017945 */ /* 0x000fe20003800000 */
[----:B------:R-:W-:Y:S01]  /*1e0d0*/  IMAD.MOV.U32 R3, RZ, RZ, R48 ;  /* 0x000000ffff037224 */ /* 0x000fe200078e0030 */
[----:B---3--:R-:W-:Y:S01]  /*1e0e0*/  @P1 SHF.R.U32.HI R3, RZ, R49, R0 ;  /* 0x00000031ff031219 */ /* 0x008fe20000011600 */
[----:B------:R-:W-:Y:S01]  /*1e0f0*/  IMAD R28, R28, UR4, RZ ;  /* 0x000000041c1c7c24 */ /* 0x000fe2000f8e02ff */
[----:B------:R-:W-:Y:S01]  /*1e100*/  @!PT LDS RZ, [RZ] ;  /* 0x00000000fffff984 */ /* 0x000fe20000000800 */
[----:B------:R-:W-:Y:S01]  /*1e110*/  @!PT LDS RZ, [RZ] ;  /* 0x00000000fffff984 */ /* 0x000fe20000000800 */
[----:B------:R-:W-:Y:S01]  /*1e120*/  @!PT LDS RZ, [RZ] ;  /* 0x00000000fffff984 */ /* 0x000fe20000000800 */
[----:B------:R-:W-:Y:S01]  /*1e130*/  @!PT LDS RZ, [RZ] ;  /* 0x00000000fffff984 */ /* 0x000fe20000000800 */
[----:B------:R1:W-:Y:S06]  /*1e140*/  MEMBAR.ALL.CTA ;  /* 0x0000000000007992 */ /* 0x0003ec0000008000 */
[----:B-1----:R-:W1:Y:S01]  /*1e150*/  FENCE.VIEW.ASYNC.S ;  /* 0x00000000000073c6 */ /* 0x002e620000000000 */
        /* <DEDUP_REMOVED lines=12> */
[----:B------:R-:W-:Y:S02]  /*1e220*/  IMAD.IADD R50, R23, 0x1, R193 ;  /* 0x0000000117327824 */ /* 0x000fe400078e02c1 */
[----:B------:R-:W-:Y:S02]  /*1e230*/  IMAD.IADD R21, R21, 0x1, R51 ;  /* 0x0000000115157824 */ /* 0x000fe400078e0233 */
[----:B------:R-:W-:Y:S01]  /*1e240*/  IMAD R28, R0, UR4, RZ ;  /* 0x00000004001c7c24 */ /* 0x000fe2000f8e02ff */
[C---:B------:R-:W-:Y:S01]  /*1e250*/  ISETP.GE.AND P2, PT, R50.reuse, R59, PT ;  /* 0x0000003b3200720c */ /* 0x040fe20003f46270 */
[----:B------:R-:W-:-:S02]  /*1e260*/  VIADD R0, R50, 0x20 ;  /* 0x0000002032007836 */ /* 0x000fc40000000000 */
[C---:B------:R-:W-:Y:S02]  /*1e270*/  IMAD R51, R49.reuse, UR5, R28 ;  /* 0x0000000531337c24 */ /* 0x040fe4000f8e021c */
[----:B------:R-:W-:Y:S01]  /*1e280*/  IMAD.WIDE.U32 R20, R49, UR4, R20 ;  /* 0x0000000431147c25 */ /* 0x000fe2000f8e0014 */
[----:B------:R-:W-:Y:S01]  /*1e290*/  ULDC.64 UR4, c[0x0][0xa80] ;  /* 0x0002a00000047ab9 */ /* 0x000fe20000000a00 */
[-C--:B------:R-:W-:Y:S02]  /*1e2a0*/  ISETP.GE.AND P0, PT, R0, R59.reuse, PT ;  /* 0x0000003b0000720c */ /* 0x080fe40003f06270 */
[----:B------:R-:W-:Y:S01]  /*1e2b0*/  VIADD R3, R50, 0x40 ;  /* 0x0000004032037836 */ /* 0x000fe20000000000 */
[----:B------:R-:W-:Y:S01]  /*1e2c0*/  LEA R28, P3, R20, UR4, 0x1 ;  /* 0x00000004141c7c11 */ /* 0x000fe2000f8608ff */
[----:B------:R-:W-:Y:S02]  /*1e2d0*/  IMAD.IADD R21, R21, 0x1, R51 ;  /* 0x0000000115157824 */ /* 0x000fe400078e0233 */
[----:B------:R-:W-:Y:S01]  /*1e2e0*/  VIADD R0, R2, 0x28820 ;  /* 0x0002882002007836 */ /* 0x000fe20000000000 */
[----:B------:R-:W-:-:S02]  /*1e2f0*/  ISETP.GE.AND P1, PT, R3, R59, PT ;  /* 0x0000003b0300720c */ /* 0x000fc40003f26270 */
[----:B------:R-:W-:Y:S02]  /*1e300*/  LEA.HI.X R3, R20, UR5, R21, 0x1, P3 ;  /* 0x0000000514037c11 */ /* 0x000fe400098f0c15 */
[----:B------:R-:W-:Y:S01]  /*1e310*/  PRMT R0, RZ, 0x654, R0 ;  /* 0x00000654ff007816 */ /* 0x000fe20000000000 */
[----:B-1----:R1:W2:Y:S03]  /*1e320*/  SHFL.IDX PT, R21, R28, RZ, 0x181f ;  /* 0x00181fff1c157589 */ /* 0x0022a600000e0000 */
[----:B------:R1:W-:Y:S01]  /*1e330*/  SYNCS.ARRIVE.TRANS64.RED.A1T0 RZ, [R0+URZ], RZ ;  /* 0x000000ff00ff79a7 */ /* 0x0003e2000810043f */
[----:B------:R1:W3:Y:S01]  /*1e340*/  SHFL.IDX PT, R49, R3, RZ, 0x181f ;  /* 0x00181fff03317589 */ /* 0x0002e200000e0000 */
[----:B------:R-:W-:Y:S05]  /*1e350*/  @P2 BRA `(.L_x_1907) ;  /* 0x0000000000242947 */ /* 0x000fea0003800000 */
[----:B------:R-:W-:Y:S02]  /*1e360*/  ULDC UR4, c[0x0][0xac8] ;  /* 0x0002b20000047ab9 */ /* 0x000fe40000000800 */
[----:B------:R-:W-:Y:S02]  /*1e370*/  ISETP.GE.AND P2, PT, R16, UR4, PT ;  /* 0x0000000410007c0c */ /* 0x000fe4000bf46270 */
[----:B------:R-:W-:-:S11]  /*1e380*/  ISETP.GE.AND P3, PT, R190, UR4, PT ;  /* 0x00000004be007c0c */ /* 0x000fd6000bf66270 */
[-C--:B--2---:R-:W-:Y:S02]  /*1e390*/  @!P2 LEA R20, P4, R16, R21.reuse, 0x1 ;  /* 0x000000151014a211 */ /* 0x084fe400078808ff */
[----:B------:R-:W-:Y:S02]  /*1e3a0*/  @!P3 LEA R48, P5, R190, R21, 0x1 ;  /* 0x00000015be30b211 */ /* 0x000fe400078a08ff */
[-C--:B---3--:R-:W-:Y:S02]  /*1e3b0*/  @!P2 LEA.HI.X R21, R16, R49.reuse, R17, 0x1, P4 ;  /* 0x000000311015a211 */ /* 0x088fe400020f0c11 */
[----:B------:R-:W-:-:S03]  /*1e3c0*/  @!P3 LEA.HI.X R49, R190, R49, R214, 0x1, P5 ;  /* 0x00000031be31b211 */ /* 0x000fc600028f0cd6 */
[----:B-----5:R4:W-:Y:S04]  /*1e3d0*/  @!P2 ST.E.128 desc[UR38][R20.64], R4 ;  /* 0x000000041400a985 */ /* 0x0209e8000c101d26 */
[----:B------:R4:W-:Y:S02]  /*1e3e0*/  @!P3 ST.E.128 desc[UR38][R48.64], R32 ;  /* 0x000000203000b985 */ /* 0x0009e4000c101d26 */
.L_x_1907:
[----:B------:R-:W-:Y:S05]  /*1e3f0*/  BSYNC B1 ;  /* 0x0000000000017941 */ /* 0x000fea0003800000 */
.L_x_1906:
[----:B----45:R4:W0:Y:S01]  /*1e400*/  SHFL.IDX PT, R7, R3, 0x1, 0x181f ;  /* 0x00381f0003077f89 */ /* 0x03082200000e0000 */
[----:B------:R-:W-:Y:S03]  /*1e410*/  BSSY B1, `(.L_x_1908) ;  /* 0x000000c000017945 */ /* 0x000fe60003800000 */
[----:B------:R4:W0:Y:S01]  /*1e420*/  SHFL.IDX PT, R5, R28, 0x1, 0x181f ;  /* 0x00381f001c057f89 */ /* 0x00082200000e0000 */
[----:B------:R-:W-:Y:S05]  /*1e430*/  @P0 BRA `(.L_x_1909) ;  /* 0x0000000000240947 */ /* 0x000fea0003800000 */
[----:B------:R-:W-:Y:S02]  /*1e440*/  ULDC UR4, c[0x0][0xac8] ;  /* 0x0002b20000047ab9 */ /* 0x000fe40000000800 */
[----:B------:R-:W-:Y:S02]  /*1e450*/  ISETP.GE.AND P3, PT, R16, UR4, PT ;  /* 0x0000000410007c0c */ /* 0x000fe4000bf66270 */
[----:B------:R-:W-:-:S11]  /*1e460*/  ISETP.GE.AND P4, PT, R190, UR4, PT ;  /* 0x00000004be007c0c */ /* 0x000fd6000bf86270 */
[-C--:B0-----:R-:W-:Y:S02]  /*1e470*/  @!P3 LEA R4, P0, R16, R5.reuse, 0x1 ;  /* 0x000000051004b211 */ /* 0x081fe400078008ff */
[----:B------:R-:W-:Y:S02]  /*1e480*/  @!P4 LEA R6, P2, R190, R5, 0x1 ;  /* 0x00000005be06c211 */ /* 0x000fe400078408ff */
[-C--:B------:R-:W-:Y:S02]  /*1e490*/  @!P3 LEA.HI.X R5, R16, R7.reuse, R17, 0x1, P0 ;  /* 0x000000071005b211 */ /* 0x080fe400000f0c11 */
[----:B------:R-:W-:-:S03]  /*1e4a0*/  @!P4 LEA.HI.X R7, R190, R7, R214, 0x1, P2 ;  /* 0x00000007be07c211 */ /* 0x000fc600010f0cd6 */
[----:B------:R0:W-:Y:S04]  /*1e4b0*/  @!P3 ST.E.128 desc[UR38][R4.64], R8 ;  /* 0x000000080400b985 */ /* 0x0001e8000c101d26 */
[----:B------:R0:W-:Y:S02]  /*1e4c0*/  @!P4 ST.E.128 desc[UR38][R6.64], R36 ;  /* 0x000000240600c985 */ /* 0x0001e4000c101d26 */
.L_x_1909:
[----:B------:R-:W-:Y:S05]  /*1e4d0*/  BSYNC B1 ;  /* 0x0000000000017941 */ /* 0x000fea0003800000 */
.L_x_1908:
[----:B0-----:R0:W0:Y:S01]  /*1e4e0*/  SHFL.IDX PT, R7, R3, 0x2, 0x181f ;  /* 0x00581f0003077f89 */ /* 0x00102200000e0000 */
        /* <DEDUP_REMOVED lines=12> */
.L_x_1911:
[----:B------:R-:W-:Y:S05]  /*1e5b0*/  BSYNC B1 ;  /* 0x0000000000017941 */ /* 0x000fea0003800000 */
.L_x_1910:
[----:B-1----:R-:W-:Y:S01]  /*1e5c0*/  VIADD R0, R50, 0x60 ;  /* 0x0000006032007836 */ /* 0x002fe20000000000 */
[----:B0---4-:R-:W0:Y:S04]  /*1e5d0*/  SHFL.IDX PT, R3, R3, 0x3, 0x181f ;  /* 0x00781f0003037f89 */ /* 0x011e2800000e0000 */
[----:B------:R-:W-:Y:S01]  /*1e5e0*/  ISETP.GE.AND P0, PT, R0, R59, PT ;  /* 0x0000003b0000720c */ /* 0x000fe20003f06270 */
[----:B------:R1:W4:-:S12]  /*1e5f0*/  SHFL.IDX PT, R7, R28, 0x3, 0x181f ;  /* 0x00781f001c077f89 */ /* 0x00031800000e0000 */
[----:B-1----:R-:W-:Y:S05]  /*1e600*/  @P0 BRA `(.L_x_1912) ;  /* 0x0000000800fc0947 */ /* 0x002fea0003800000 */
[----:B------:R-:W-:Y:S02]  /*1e610*/  ULDC UR4, c[0x0][0xac8] ;  /* 0x0002b20000047ab9 */ /* 0x000fe40000000800 */
[----:B------:R-:W-:-:S13]  /*1e620*/  ISETP.GE.AND P1, PT, R16, UR4, PT ;  /* 0x0000000410007c0c */ /* 0x000fda000bf26270 */
[----:B----4-:R-:W-:-:S04]  /*1e630*/  @!P1 LEA R4, P0, R16, R7, 0x1 ;  /* 0x0000000710049211 */ /* 0x010fc800078008ff */
[----:B0-----:R-:W-:Y:S02]  /*1e640*/  @!P1 LEA.HI.X R5, R16, R3, R17, 0x1, P0 ;  /* 0x0000000310059211 */ /* 0x001fe400000f0c11 */
[----:B------:R-:W-:-:S03]  /*1e650*/  ISETP.GE.AND P0, PT, R190, UR4, PT ;  /* 0x00000004be007c0c */ /* 0x000fc6000bf06270 */
[----:B------:R1:W-:Y:S10]  /*1e660*/  @!P1 ST.E.128 desc[UR38][R4.64], R24 ;  /* 0x0000001804009985 */ /* 0x0003f4000c101d26 */
[----:B------:R-:W-:Y:S05]  /*1e670*/  @P0 BRA `(.L_x_1912) ;  /* 0x0000000800e00947 */ /* 0x000fea0003800000 */
[----:B-1----:R-:W-:-:S04]  /*1e680*/  LEA R4, P0, R190, R7, 0x1 ;  /* 0x00000007be047211 */ /* 0x002fc800078008ff */
[----:B------:R-:W-:-:S05]  /*1e690*/  LEA.HI.X R5, R190, R3, R214, 0x1, P0 ;  /* 0x00000003be057211 */ /* 0x000fca00000f0cd6 */
[----:B------:R0:W-:Y:S01]  /*1e6a0*/  ST.E.128 desc[UR38][R4.64], R44 ;  /* 0x0000002c04007985 */ /* 0x0001e2000c101d26 */
[----:B------:R-:W-:Y:S05]  /*1e6b0*/  BRA `(.L_x_1912) ;  /* 0x0000000800d07947 */ /* 0x000fea0003800000 */
.L_x_1904:
[----:B------:R-:W-:Y:S01]  /*1e6c0*/  ULDC.64 UR4, c[0x0][0xc00] ;  /* 0x0003000000047ab9 */ /* 0x000fe20000000a00 */
[----:B------:R-:W2:Y:S01]  /*1e6d0*/  LDC.64 R4, c[0x0][0xc00] ;  /* 0x00030000ff047b82 */ /* 0x000ea20000000a00 */
[----:B------:R-:W-:Y:S01]  /*1e6e0*/  ISETP.NE.U32.AND P0, PT, RZ, UR4, PT ;  /* 0x00000004ff007c0c */ /* 0x000fe2000bf05070 */
[----:B------:R-:W-:-:S03]  /*1e6f0*/  IMAD.MOV.U32 R0, RZ, RZ, RZ ;  /* 0x000000ffff007224 */ /* 0x000fc600078e00ff */
[----:B------:R-:W-:Y:S01]  /*1e700*/  ISETP.NE.AND.EX P0, PT, RZ, UR5, PT, P0 ;  /* 0x00000005ff007c0c */ /* 0x000fe2000bf05300 */
[----:B------:R-:W-:Y:S02]  /*1e710*/  ULDC.64 UR4, c[0x0][0xc08] ;  /* 0x0003020000047ab9 */ /* 0x000fe40000000a00 */
[----:B------:R-:W-:Y:S01]  /*1e720*/  ISETP.NE.U32.AND P1, PT, RZ, UR4, PT ;  /* 0x00000004ff007c0c */ /* 0x000fe2000bf25070 */
[----:B------:R-:W3:Y:S03]  /*1e730*/  LDC R25, c[0x0][0xbe8] ;  /* 0x0002fa00ff197b82 */ /* 0x000ee60000000800 */
[----:B------:R-:W-:Y:S01]  /*1e740*/  ISETP.NE.AND.EX P1, PT, RZ, UR5, PT, P1 ;  /* 0x00000005ff007c0c */ /* 0x000fe2000bf25310 */
[----:B--2---:R-:W-:-:S12]  /*1e750*/  IMAD.WIDE R4, R209, 0x4, R4 ;  /* 0x00000004d1047825 */ /* 0x004fd800078e0204 */
[----:B------:R-:W2:Y:S01]  /*1e760*/  @P1 LDC.64 R6, c[0x0][0xc08] ;  /* 0x00030200ff061b82 */ /* 0x000ea20000000a00 */
[----:B------:R-:W-:Y:S02]  /*1e770*/  ULDC UR4, c[0x0][0xa88] ;  /* 0x0002a20000047ab9 */ /* 0x000fe40000000800 */
[----:B------:R-:W-:Y:S01]  /*1e780*/  IMAD.U32 R8, RZ, RZ, UR4 ;  /* 0x00000004ff087e24 */ /* 0x000fe2000f8e00ff */
[----:B------:R4:W5:Y:S01]  /*1e790*/  @P0 LDG.E R0, desc[UR38][R4.64] ;  /* 0x0000002604000981 */ /* 0x000962000c1e1900 */
[----:B--2---:R-:W-:-:S05]  /*1e7a0*/  @P1 IMAD.WIDE R6, R209, 0x4, R6 ;  /* 0x00000004d1061825 */ /* 0x004fca00078e0206 */
[----:B------:R4:W5:Y:S01]  /*1e7b0*/  @P1 LDG.E R8, desc[UR38][R6.64] ;  /* 0x0000002606081981 */ /* 0x000962000c1e1900 */
[----:B---3--:R-:W-:Y:S02]  /*1e7c0*/  ISETP.NE.AND P2, PT, R25, 0x1, PT ;  /* 0x000000011900780c */ /* 0x008fe40003f45270 */
[----:B------:R-:W-:Y:S02]  /*1e7d0*/  ISETP.GE.AND P3, PT, R229, 0x80, PT ;  /* 0x00000080e500780c */ /* 0x000fe40003f66270 */
[----:B------:R-:W-:-:S09]  /*1e7e0*/  SHF.R.S32.HI R9, RZ, 0x1f, R209 ;  /* 0x0000001fff097819 */ /* 0x000fd200000114d1 */
[----:B------:R-:W2:Y:S01]  /*1e7f0*/  @P2 LDC R27, c[0x0][0xbec] ;  /* 0x0002fb00ff1b2b82 */ /* 0x000ea20000000800 */
[----:B----4-:R-:W-:Y:S05]  /*1e800*/  @P1 BRA `(.L_x_1913) ;  /* 0x0000000000101947 */ /* 0x010fea0003800000 */
[----:B------:R-:W-:Y:S05]  /*1e810*/  @!P0 BRA `(.L_x_1913) ;  /* 0x00000000000c8947 */ /* 0x000fea0003800000 */
[----:B------:R-:W3:Y:S04]  /*1e820*/  LDG.E R3, desc[UR38][R4.64] ;  /* 0x0000002604037981 */ /* 0x000ee8000c1e1900 */
[----:B-----5:R-:W3:Y:S02]  /*1e830*/  LDG.E R8, desc[UR38][R4.64+0x4] ;  /* 0x0000042604087981 */ /* 0x020ee4000c1e1900 */
[----:B---3--:R-:W-:-:S07]  /*1e840*/  IMAD.IADD R8, R8, 0x1, -R3 ;  /* 0x0000000108087824 */ /* 0x008fce00078e0a03 */
.L_x_1913:
[----:B------:R-:W-:Y:S01]  /*1e850*/  BSSY B1, `(.L_x_1914) ;  /* 0x000002d000017945 */ /* 0x000fe20003800000 */
[----:B------:R-:W-:Y:S02]  /*1e860*/  SHF.R.S32.HI R12, RZ, 0x1f, R208 ;  /* 0x0000001fff0c7819 */ /* 0x000fe400000114d0 */
[----:B------:R-:W-:Y:S02]  /*1e870*/  SEL R13, R209, RZ, !P0 ;  /* 0x000000ffd10d7207 */ /* 0x000fe40004000000 */
[----:B------:R-:W-:Y:S02]  /*1e880*/  SEL R14, R9, RZ, !P0 ;  /* 0x000000ff090e7207 */ /* 0x000fe40004000000 */
[----:B-----5:R-:W-:Y:S01]  /*1e890*/  SHF.R.S32.HI R11, RZ, 0x1f, R0 ;  /* 0x0000001fff0b7819 */ /* 0x020fe20000011400 */
[----:B------:R-:W-:Y:S06]  /*1e8a0*/  @P3 BRA `(.L_x_1915) ;  /* 0x00000000009c3947 */ /* 0x000fec0003800000 */
[----:B------:R-:W3:Y:S01]  /*1e8b0*/  S2R R10, SR_TID.X ;  /* 0x00000000000a7919 */ /* 0x000ee20000002100 */
[----:B------:R-:W4:Y:S02]  /*1e8c0*/  LDC R9, c[0x0][0xbe8] ;  /* 0x0002fa00ff097b82 */ /* 0x000f240000000800 */
[----:B----4-:R-:W-:Y:S01]  /*1e8d0*/  IMAD R3, R8, R9, RZ ;  /* 0x0000000908037224 */ /* 0x010fe200078e02ff */
[----:B---3--:R-:W-:-:S04]  /*1e8e0*/  IADD3 R10, R193, -0x80, R10 ;  /* 0xffffff80c10a7810 */ /* 0x008fc80007ffe00a */
[----:B------:R-:W-:-:S13]  /*1e8f0*/  ISETP.GE.AND P0, PT, R10, R3, PT ;  /* 0x000000030a00720c */ /* 0x000fda0003f06270 */
[----:B------:R-:W-:Y:S05]  /*1e900*/  @P0 BRA `(.L_x_1915) ;  /* 0x0000000000840947 */ /* 0x000fea0003800000 */
[----:B------:R-:W-:Y:S01]  /*1e910*/  ISETP.NE.AND P0, PT, R9, 0x1, PT ;  /* 0x000000010900780c */ /* 0x000fe20003f05270 */
[----:B------:R-:W-:Y:S01]  /*1e920*/  ULDC.64 UR4, c[0x0][0xb90] ;  /* 0x0002e40000047ab9 */ /* 0x000fe20000000a00 */
[----:B------:R-:W-:Y:S02]  /*1e930*/  IMAD.MOV.U32 R4, RZ, RZ, R0 ;  /* 0x000000ffff047224 */ /* 0x000fe400078e0000 */
        /* <DEDUP_REMOVED lines=8> */
[----:B------:R-:W4:Y:S01]  /*1e9c0*/  @P0 LDC R21, c[0x0][0xbf0] ;  /* 0x0002fc00ff150b82 */ /* 0x000f220000000800 */
[----:B------:R-:W-:-:S04]  /*1e9d0*/  IMAD.WIDE.U32 R4, R13, UR4, R4 ;  /* 0x000000040d047c25 */ /* 0x000fc8000f8e0004 */
[----:B---3--:R-:W-:-:S05]  /*1e9e0*/  @P0 IMAD.HI.U32 R6, R10, R15, RZ ;  /* 0x0000000f0a060227 */ /* 0x008fca00078e00ff */
[----:B----4-:R-:W-:Y:S01]  /*1e9f0*/  @P0 SHF.R.U32.HI R3, RZ, R21, R6 ;  /* 0x00000015ff030219 */ /* 0x010fe20000011606 */
[----:B------:R-:W-:-:S03]  /*1ea00*/  IMAD R6, R14, UR4, RZ ;  /* 0x000000040e067c24 */ /* 0x000fc6000f8e02ff */
[----:B------:R-:W-:Y:S01]  /*1ea10*/  IADD3 R4, P0, R3, R4, RZ ;  /* 0x0000000403047210 */ /* 0x000fe20007f1e0ff */
[--C-:B------:R-:W-:Y:S02]  /*1ea20*/  IMAD.MOV R7, RZ, RZ, -R3.reuse ;  /* 0x000000ffff077224 */ /* 0x100fe400078e0a03 */
        /* <DEDUP_REMOVED lines=15> */
.L_x_1915:
[----:B------:R-:W-:Y:S05]  /*1eb20*/  BSYNC B1 ;  /* 0x0000000000017941 */ /* 0x000fea0003800000 */
.L_x_1914:
[----:B------:R-:W4:Y:S01]  /*1eb30*/  @P2 LDC R9, c[0x0][0xbf0] ;  /* 0x0002fc00ff092b82 */ /* 0x000f220000000800 */
[----:B------:R-:W-:Y:S02]  /*1eb40*/  ULDC.64 UR4, c[0x0][0xaa0] ;  /* 0x0002a80000047ab9 */ /* 0x000fe40000000a00 */
[----:B---3--:R-:W-:Y:S02]  /*1eb50*/  IMAD R3, R11, UR4, RZ ;  /* 0x000000040b037c24 */ /* 0x008fe4000f8e02ff */
[----:B------:R-:W-:-:S04]  /*1eb60*/  IMAD.WIDE.U32 R4, R0, UR4, RZ ;  /* 0x0000000400047c25 */ /* 0x000fc8000f8e00ff */
[----:B------:R-:W-:Y:S01]  /*1eb70*/  IMAD R3, R0, UR5, R3 ;  /* 0x0000000500037c24 */ /* 0x000fe2000f8e0203 */
[----:B------:R-:W-:Y:S01]  /*1eb80*/  ULDC.64 UR4, c[0x0][0xae8] ;  /* 0x0002ba0000047ab9 */ /* 0x000fe20000000a00 */
[----:B------:R-:W-:Y:S02]  /*1eb90*/  IMAD R0, R207, 0x20, R23 ;  /* 0x00000020cf007824 */ /* 0x000fe400078e0217 */
[----:B------:R-:W-:Y:S02]  /*1eba0*/  IMAD.IADD R5, R5, 0x1, R3 ;  /* 0x0000000105057824 */ /* 0x000fe400078e0203 */
[----:B------:R-:W-:Y:S02]  /*1ebb0*/  IMAD.IADD R10, R193, 0x1, R0 ;  /* 0x00000001c10a7824 */ /* 0x000fe400078e0200 */
[----:B------:R-:W-:Y:S02]  /*1ebc0*/  IMAD R3, R12, UR4, RZ ;  /* 0x000000040c037c24 */ /* 0x000fe4000f8e02ff */
[----:B--2---:R-:W-:-:S04]  /*1ebd0*/  @P2 IMAD.HI.U32 R0, R10, R27, RZ ;  /* 0x0000001b0a002227 */ /* 0x004fc800078e00ff */
[C---:B------:R-:W-:Y:S02]  /*1ebe0*/  IMAD R7, R208.reuse, UR5, R3 ;  /* 0x00000005d0077c24 */ /* 0x040fe4000f8e0203 */
[----:B------:R-:W-:Y:S01]  /*1ebf0*/  IMAD.WIDE.U32 R4, R208, UR4, R4 ;  /* 0x00000004d0047c25 */ /* 0x000fe2000f8e0004 */
[----:B------:R-:W-:-:S03]  /*1ec00*/  ULDC.64 UR4, c[0x0][0xaf0] ;  /* 0x0002bc0000047ab9 */ /* 0x000fc60000000a00 */
[----:B------:R-:W-:Y:S01]  /*1ec10*/  IMAD.MOV.U32 R3, RZ, RZ, R10 ;  /* 0x000000ffff037224 */ /* 0x000fe200078e000a */
[----:B----4-:R-:W-:Y:S01]  /*1ec20*/  @P2 SHF.R.U32.HI R3, RZ, R9, R0 ;  /* 0x00000009ff032219 */ /* 0x010fe20000011600 */
        /* <DEDUP_REMOVED lines=14> */
[----:B------:R-:W-:Y:S02]  /*1ed10*/  IMAD R0, R0, UR4, RZ ;  /* 0x0000000400007c24 */ /* 0x000fe4000f8e02ff */
[----:B------:R-:W-:Y:S02]  /*1ed20*/  IMAD.IADD R5, R5, 0x1, R9 ;  /* 0x0000000105057824 */ /* 0x000fe400078e0209 */
[C---:B------:R-:W-:Y:S02]  /*1ed30*/  IMAD R3, R7.reuse, UR5, R0 ;  /* 0x0000000507037c24 */ /* 0x040fe4000f8e0200 */
[----:B------:R-:W-:Y:S01]  /*1ed40*/  IMAD.WIDE.U32 R4, R7, UR4, R4 ;  /* 0x0000000407047c25 */ /* 0x000fe2000f8e0004 */
[----:B------:R-:W-:-:S03]  /*1ed50*/  ULDC.64 UR4, c[0x0][0xa80] ;  /* 0x0002a00000047ab9 */ /* 0x000fc60000000a00 */
[----:B------:R-:W-:Y:S01]  /*1ed60*/  IMAD.IADD R3, R5, 0x1, R3 ;  /* 0x0000000105037824 */ /* 0x000fe200078e0203 */
[C---:B------:R-:W-:Y:S01]  /*1ed70*/  LEA R0, P0, R4.reuse, UR4, 0x1 ;  /* 0x0000000404007c11 */ /* 0x040fe2000f8008ff */
[----:B------:R-:W-:Y:S01]  /*1ed80*/  UMOV UR4, 0xffffffff ;  /* 0xffffffff00047882 */ /* 0x000fe20000000000 */
[----:B------:R-:W-:Y:S02]  /*1ed90*/  IMAD.IADD R193, R23, 0x1, R193 ;  /* 0x0000000117c17824 */ /* 0x000fe400078e02c1 */
[----:B------:R-:W-:Y:S01]  /*1eda0*/  LEA.HI.X R4, R4, UR5, R3, 0x1, P0 ;  /* 0x0000000504047c11 */ /* 0x000fe200080f0c03 */
[----:B------:R-:W-:Y:S08]  /*1edb0*/  BRA.DIV UR4, `(.L_x_1916) ;  /* 0x0000009604e47947 */ /* 0x000ff0000b800000 */
[----:B------:R2:W3:Y:S04]  /*1edc0*/  SHFL.IDX PT, R3, R4, RZ, 0x181f ;  /* 0x00181fff04037589 */ /* 0x0004e800000e0000 */
[----:B------:R2:W4:Y:S02]  /*1edd0*/  SHFL.IDX PT, R14, R0, RZ, 0x181f ;  /* 0x00181fff000e7589 */ /* 0x00052400000e0000 */
.L_x_2153:
[----:B------:R-:W-:Y:S01]  /*1ede0*/  IMAD R8, R8, R25, RZ ;  /* 0x0000001908087224 */ /* 0x000fe200078e02ff */
[----:B------:R-:W-:Y:S04]  /*1edf0*/  BSSY B1, `(.L_x_1917) ;  /* 0x000000c000017945 */ /* 0x000fe80003800000 */
[----:B------:R-:W-:-:S13]  /*1ee00*/  ISETP.GE.AND P0, PT, R193, R8, PT ;  /* 0x00000008c100720c */ /* 0x000fda0003f06270 */
[----:B------:R-:W-:Y:S05]  /*1ee10*/  @P0 BRA `(.L_x_1918) ;  /* 0x0000000000240947 */ /* 0x000fea0003800000 */
[----:B------:R-:W-:Y:S02]  /*1ee20*/  ULDC UR4, c[0x0][0xac8] ;  /* 0x0002b20000047ab9 */ /* 0x000fe40000000800 */
[----:B------:R-:W-:Y:S02]  /*1ee30*/  ISETP.GE.AND P2, PT, R16, UR4, PT ;  /* 0x0000000410007c0c */ /* 0x000fe4000bf46270 */
[----:B------:R-:W-:-:S11]  /*1ee40*/  ISETP.GE.AND P3, PT, R190, UR4, PT ;  /* 0x00000004be007c0c */ /* 0x000fd6000bf66270 */
[-C--:B----4-:R-:W-:Y:S02]  /*1ee50*/  @!P2 LEA R6, P0, R16, R14.reuse, 0x1 ;  /* 0x0000000e1006a211 */ /* 0x090fe400078008ff */
[----:B------:R-:W-:Y:S02]  /*1ee60*/  @!P3 LEA R14, P1, R190, R14, 0x1 ;  /* 0x0000000ebe0eb211 */ /* 0x000fe400078208ff */
[-C--:B---3--:R-:W-:Y:S02]  /*1ee70*/  @!P2 LEA.HI.X R7, R16, R3.reuse, R17, 0x1, P0 ;  /* 0x000000031007a211 */ /* 0x088fe400000f0c11 */
[----:B------:R-:W-:-:S03]  /*1ee80*/  @!P3 LEA.HI.X R15, R190, R3, R214, 0x1, P1 ;  /* 0x00000003be0fb211 */ /* 0x000fc600008f0cd6 */
[----:B------:R3:W-:Y:S04]  /*1ee90*/  @!P2 ST.E.128 desc[UR38][R6.64], RZ ;  /* 0x000000ff0600a985 */ /* 0x0007e8000c101d26 */
[----:B------:R3:W-:Y:S02]  /*1eea0*/  @!P3 ST.E.128 desc[UR38][R14.64], RZ ;  /* 0x000000ff0e00b985 */ /* 0x0007e4000c101d26 */
.L_x_1918:
[----:B------:R-:W-:Y:S05]  /*1eeb0*/  BSYNC B1 ;  /* 0x0000000000017941 */ /* 0x000fea0003800000 */
.L_x_1917:
[----:B------:R-:W-:-:S03]  /*1eec0*/  UMOV UR4, 0xffffffff ;  /* 0xffffffff00047882 */ /* 0x000fc60000000000 */
[----:B------:R-:W-:Y:S05]  /*1eed0*/  BRA.DIV UR4, `(.L_x_1919) ;  /* 0x0000009604d07947 */ /* 0x000fea000b800000 */
[----:B---3--:R3:W0:Y:S04]  /*1eee0*/  SHFL.IDX PT, R3, R4, 0x1, 0x181f ;  /* 0x00381f0004037f89 */ /* 0x00862800000e0000 */
[----:B----4-:R3:W4:Y:S02]  /*1eef0*/  SHFL.IDX PT, R14, R0, 0x1, 0x181f ;  /* 0x00381f00000e7f89 */ /* 0x01072400000e0000 */
.L_x_2157:
[----:B------:R-:W-:Y:S01]  /*1ef00*/  VIADD R5, R193, 0x20 ;  /* 0x00000020c1057836 */ /* 0x000fe20000000000 */
        /* <DEDUP_REMOVED lines=8> */
[-C--:B0-----:R-:W-:Y:S02]  /*1ef90*/  @!P2 LEA.HI.X R7, R16, R3.reuse, R17, 0x1, P0 ;  /* 0x000000031007a211 */ /* 0x081fe400000f0c11 */
[----:B------:R-:W-:-:S03]  /*1efa0*/  @!P3 LEA.HI.X R15, R190, R3, R214, 0x1, P1 ;  /* 0x00000003be0fb211 */ /* 0x000fc600008f0cd6 */
[----:B------:R0:W-:Y:S04]  /*1efb0*/  @!P2 ST.E.128 desc[UR38][R6.64], RZ ;  /* 0x000000ff0600a985 */ /* 0x0001e8000c101d26 */
[----:B------:R0:W-:Y:S02]  /*1efc0*/  @!P3 ST.E.128 desc[UR38][R14.64], RZ ;  /* 0x000000ff0e00b985 */ /* 0x0001e4000c101d26 */
.L_x_1921:
[----:B------:R-:W-:Y:S05]  /*1efd0*/  BSYNC B1 ;  /* 0x0000000000017941 */ /* 0x000fea0003800000 */
.L_x_1920:
[----:B------:R-:W-:-:S03]  /*1efe0*/  UMOV UR4, 0xffffffff ;  /* 0xffffffff00047882 */ /* 0x000fc60000000000 */
[----:B------:R-:W-:Y:S05]  /*1eff0*/  BRA.DIV UR4, `(.L_x_1922) ;  /* 0x0000009604d07947 */ /* 0x000fea000b800000 */
[----:B0-----:R0:W0:Y:S04]  /*1f000*/  SHFL.IDX PT, R3, R4, 0x2, 0x181f ;  /* 0x00581f0004037f89 */ /* 0x00102800000e0000 */
[----:B----4-:R4:W0:Y:S02]  /*1f010*/  SHFL.IDX PT, R14, R0, 0x2, 0x181f ;  /* 0x00581f00000e7f89 */ /* 0x01082400000e0000 */
.L_x_2161:
[----:B------:R-:W-:Y:S01]  /*1f020*/  VIADD R5, R193, 0x40 ;  /* 0x00000040c1057836 */ /* 0x000fe20000000000 */
[----:B------:R-:W-:Y:S04]  /*1f030*/  BSSY B1, `(.L_x_1923) ;  /* 0x000000c000017945 */ /* 0x000fe80003800000 */
[----:B------:R-:W-:-:S13]  /*1f040*/  ISETP.GE.AND P0, PT, R5, R8, PT ;  /* 0x000000080500720c */ /* 0x000fda0003f06270 */
        /* <DEDUP_REMOVED lines=10> */
.L_x_1924:
[----:B------:R-:W-:Y:S05]  /*1f0f0*/  BSYNC B1 ;  /* 0x0000000000017941 */ /* 0x000fea0003800000 */
.L_x_1923:
[----:B------:R-:W-:-:S03]  /*1f100*/  UMOV UR4, 0xffffffff ;  /* 0xffffffff00047882 */ /* 0x000fc60000000000 */
[----:B------:R-:W-:Y:S05]  /*1f110*/  BRA.DIV UR4, `(.L_x_1925) ;  /* 0x0000009604d07947 */ /* 0x000fea000b800000 */
[----:B0-----:R0:W0:Y:S04]  /*1f120*/  SHFL.IDX PT, R3, R4, 0x3, 0x181f ;  /* 0x00781f0004037f89 */ /* 0x00102800000e0000 */
[----:B------:R0:W0:Y:S02]  /*1f130*/  SHFL.IDX PT, R14, R0, 0x3, 0x181f ;  /* 0x00781f00000e7f89 */ /* 0x00002400000e0000 */
.L_x_2165:
[----:B0-234-:R-:W-:-:S05]  /*1f140*/  VIADD R0, R193, 0x60 ;  /* 0x00000060c1007836 */ /* 0x01dfca0000000000 */
[----:B------:R-:W-:-:S13]  /*1f150*/  ISETP.GE.AND P0, PT, R0, R8, PT ;  /* 0x000000080000720c */ /* 0x000fda0003f06270 */
[----:B------:R-:W-:Y:S05]  /*1f160*/  @P0 BRA `(.L_x_1912) ;  /* 0x0000000000240947 */ /* 0x000fea0003800000 */
[----:B------:R-:W-:Y:S02]  /*1f170*/  ULDC UR4, c[0x0][0xac8] ;  /* 0x0002b20000047ab9 */ /* 0x000fe40000000800 */
[----:B------:R-:W-:Y:S02]  /*1f180*/  ISETP.GE.AND P2, PT, R16, UR4, PT ;  /* 0x0000000410007c0c */ /* 0x000fe4000bf46270 */
[----:B------:R-:W-:-:S11]  /*1f190*/  ISETP.GE.AND P3, PT, R190, UR4, PT ;  /* 0x00000004be007c0c */ /* 0x000fd6000bf66270 */
[-C--:B------:R-:W-:Y:S02]  /*1f1a0*/  @!P2 LEA R4, P0, R16, R14.reuse, 0x1 ;  /* 0x0000000e1004a211 */ /* 0x080fe400078008ff */
[----:B------:R-:W-:Y:S02]  /*1f1b0*/  @!P3 LEA R14, P1, R190, R14, 0x1 ;  /* 0x0000000ebe0eb211 */ /* 0x000fe400078208ff */
[-C--:B------:R-:W-:Y:S02]  /*1f1c0*/  @!P2 LEA.HI.X R5, R16, R3.reuse, R17, 0x1, P0 ;  /* 0x000000031005a211 */ /* 0x080fe400000f0c11 */
[----:B------:R-:W-:-:S03]  /*1f1d0*/  @!P3 LEA.HI.X R15, R190, R3, R214, 0x1, P1 ;  /* 0x00000003be0fb211 */ /* 0x000fc600008f0cd6 */
[----:B------:R0:W-:Y:S04]  /*1f1e0*/  @!P2 ST.E.128 desc[UR38][R4.64], RZ ;  /* 0x000000ff0400a985 */ /* 0x0001e8000c101d26 */
[----:B------:R0:W-:Y:S02]  /*1f1f0*/  @!P3 ST.E.128 desc[UR38][R14.64], RZ ;  /* 0x000000ff0e00b985 */ /* 0x0001e4000c101d26 */
.L_x_1912:
[----:B------:R-:W-:Y:S05]  /*1f200*/  BSYNC B0 ;  /* 0x0000000000007941 */ /* 0x000fea0003800000 */
.L_x_1903:
[----:B------:R-:W-:Y:S02]  /*1f210*/  ULDC UR4, c[0x0][0xc3c] ;  /* 0x00030f0000047ab9 */ /* 0x000fe40000000800 */
[----:B-1----:R-:W-:-:S13]  /*1f220*/  ISETP.GE.AND P0, PT, R31, UR4, PT ;  /* 0x000000041f007c0c */ /* 0x002fda000bf06270 */
[----:B------:R-:W-:Y:S05]  /*1f230*/  @!P0 BRA `(.L_x_1926) ;  /* 0xfffffe1c00cc8947 */ /* 0x000fea000383ffff */
[----:B------:R-:W-:Y:S05]  /*1f240*/  BRA `(.L_x_1664) ;  /* 0x0000007800d87947 */ /* 0x000fea0003800000 */
.L_x_1662:
        /* <DEDUP_REMOVED lines=18> */
.L_x_1927:
[----:B------:R-:W-:Y:S01]  /*1f370*/  LOP3.LUT R0, R4, 0x1f, RZ, 0xc0, !PT ;  /* 0x0000001f04007812 */ /* 0x000fe200078ec0ff */
[----:B------:R-:W-:Y:S01]  /*1f380*/  ULDC UR4, c[0x0][0xc3c] ;  /* 0x00030f0000047ab9 */ /* 0x000fe20000000800 */
[----:B------:R-:W1:Y:S01]  /*1f390*/  S2UR UR6, SR_CTAID.X ;  /* 0x00000000000679c3 */ /* 0x000e620000002500 */
[----:B------:R-:W-:Y:S01]  /*1f3a0*/  ULDC UR5, c[0x0][0xc38] ;  /* 0x00030e0000057ab9 */ /* 0x000fe20000000800 */
[----:B------:R-:W-:-:S04]  /*1f3b0*/  ISETP.NE.AND P0, PT, R0, 0x1f, PT ;  /* 0x0000001f0000780c */ /* 0x000fc80003f05270 */
[----:B------:R-:W-:-:S13]  /*1f3c0*/  ISETP.GE.OR P1, PT, R0, UR4, !P0 ;  /* 0x0000000400007c0c */ /* 0x000fda000c726670 */
[----:B0-----:R-:W0:Y:S02]  /*1f3d0*/  @!P1 LDC.64 R2, c[0x0][0xc80] ;  /* 0x00032000ff029b82 */ /* 0x001e240000000a00 */
[----:B0-----:R-:W-:-:S05]  /*1f3e0*/  @!P1 IMAD.WIDE.U32 R2, R0, 0x4, R2 ;  /* 0x0000000400029825 */ /* 0x001fca00078e0002 */
[----:B------:R-:W2:Y:S01]  /*1f3f0*/  @!P1 LDG.E R6, desc[UR38][R2.64] ;  /* 0x0000002602069981 */ /* 0x000ea2000c1e1900 */
[C---:B------:R-:W-:Y:S01]  /*1f400*/  ISETP.NE.AND P1, PT, R0.reuse, RZ, PT ;  /* 0x000000ff0000720c */ /* 0x040fe20003f25270 */
[----:B------:R-:W-:Y:S01]  /*1f410*/  UMOV UR4, URZ ;  /* 0x0000003f00047c82 */ /* 0x000fe20008000000 */
[C---:B------:R-:W-:Y:S01]  /*1f420*/  ISETP.GE.U32.AND P2, PT, R0.reuse, 0x2, PT ;  /* 0x000000020000780c */ /* 0x040fe20003f46070 */
[----:B------:R-:W-:Y:S01]  /*1f430*/  IMAD.MOV.U32 R16, RZ, RZ, RZ ;  /* 0x000000ffff107224 */ /* 0x000fe200078e00ff */
[C---:B------:R-:W-:Y:S02]  /*1f440*/  ISETP.GE.U32.AND P3, PT, R0.reuse, 0x4, PT ;  /* 0x000000040000780c */ /* 0x040fe40003f66070 */
[C---:B------:R-:W-:Y:S02]  /*1f450*/  ISETP.GE.U32.AND P4, PT, R0.reuse, 0x8, PT ;  /* 0x000000080000780c */ /* 0x040fe40003f86070 */
[----:B------:R-:W-:Y:S01]  /*1f460*/  ISETP.GE.U32.AND P5, PT, R0, 0x10, PT ;  /* 0x000000100000780c */ /* 0x000fe20003fa6070 */
[----:B--2---:R-:W0:Y:S02]  /*1f470*/  SHFL.UP PT, R5, R6, 0x1, RZ ;  /* 0x0420000006057989 */ /* 0x004e2400000e00ff */
        /* <DEDUP_REMOVED lines=17> */
[----:B-1----:R-:W-:-:S13]  /*1f590*/  ISETP.GT.AND P6, PT, R7, UR6, PT ;  /* 0x0000000607007c0c */ /* 0x002fda000bfc4270 */
[----:B------:R-:W-:Y:S05]  /*1f5a0*/  @P6 BRA `(.L_x_1929) ;  /* 0x00000000009c6947 */ /* 0x000fea0003800000 */
[----:B------:R-:W0:Y:S01]  /*1f5b0*/  LDC R5, c[0x0][0xc3c] ;  /* 0x00030f00ff057b82 */ /* 0x000e220000000800 */
[----:B------:R-:W-:Y:S01]  /*1f5c0*/  IMAD.MOV.U32 R7, RZ, RZ, R8 ;  /* 0x000000ffff077224 */ /* 0x000fe200078e0008 */
[----:B------:R-:W-:Y:S01]  /*1f5d0*/  UMOV UR4, URZ ;  /* 0x0000003f00047c82 */ /* 0x000fe20008000000 */
[----:B------:R-:W-:Y:S01]  /*1f5e0*/  ULDC UR7, c[0x0][0xc3c] ;  /* 0x00030f0000077ab9 */ /* 0x000fe20000000800 */
[----:B------:R-:W-:-:S05]  /*1f5f0*/  ULDC UR5, c[0x0][0xc38] ;  /* 0x00030e0000057ab9 */ /* 0x000fca0000000800 */
.L_x_1933:
        /* <DEDUP_REMOVED lines=12> */
.L_x_1932:
[----:B------:R-:W-:Y:S05]  /*1f6c0*/  BSYNC B0 ;  /* 0x0000000000007941 */ /* 0x000fea0003800000 */
.L_x_1931:
        /* <DEDUP_REMOVED lines=21> */
.L_x_1929:
        /* <DEDUP_REMOVED lines=20> */
.L_x_1934:
[----:B-12---:R-:W-:Y:S01]  /*1f960*/  IMAD.MOV R5, RZ, RZ, -R3 ;  /* 0x000000ffff057224 */ /* 0x006fe200078e0a03 */
[----:B------:R-:W-:Y:S01]  /*1f970*/  IABS R7, R9 ;  /* 0x0000000900077213 */ /* 0x000fe20000000000 */
[----:B---3--:R-:W-:Y:S02]  /*1f980*/  IMAD R16, R16, UR5, R8 ;  /* 0x0000000510107c24 */ /* 0x008fe4000f8e0208 */
        /* <DEDUP_REMOVED lines=22> */
[----:B------:R-:W-:Y:S01]  /*1faf0*/  VIADDMNMX R11, R10, UR5, R11, PT ;  /* 0x000000050a0b7c46 */ /* 0x000fe2000b80010b */
[----:B------:R-:W-:-:S03]  /*1fb00*/  IMAD.IADD R5, R8, 0x1, R5 ;  /* 0x0000000108057824 */ /* 0x000fc600078e0205 */
[----:B------:R-:W-:-:S04]  /*1fb10*/  IABS R7, R11 ;  /* 0x0000000b00077213 */ /* 0x000fc80000000000 */
[----:B------:R-:W1:Y:S08]  /*1fb20*/  I2F.RP R10, R7 ;  /* 0x00000007000a7306 */ /* 0x000e700000209400 */
[----:B-1----:R-:W1:Y:S02]  /*1fb30*/  MUFU.RCP R10, R10 ;  /* 0x0000000a000a7308 */ /* 0x002e640000001000 */
[----:B-1----:R-:W-:Y:S01]  /*1fb40*/  VIADD R3, R10, 0xffffffe ;  /* 0x0ffffffe0a037836 */ /* 0x002fe20000000000 */
[----:B------:R-:W-:-:S05]  /*1fb50*/  IABS R10, R11 ;  /* 0x0000000b000a7213 */ /* 0x000fca0000000000 */
[----:B------:R-:W1:Y:S01]  /*1fb60*/  F2I.FTZ.U32.TRUNC.NTZ R3, R3 ;  /* 0x0000000300037305 */ /* 0x000e62000021f000 */
[----:B------:R-:W-:Y:S02]  /*1fb70*/  IMAD.MOV R10, RZ, RZ, -R10 ;  /* 0x000000ffff0a7224 */ /* 0x000fe400078e0a0a */
[----:B-1----:R-:W-:-:S04]  /*1fb80*/  IMAD.MOV R2, RZ, RZ, -R3 ;  /* 0x000000ffff027224 */ /* 0x002fc800078e0a03 */
[----:B------:R-:W-:Y:S02]  /*1fb90*/  IMAD R9, R2, R7, RZ ;  /* 0x0000000702097224 */ /* 0x000fe400078e02ff */
[----:B------:R-:W-:-:S04]  /*1fba0*/  IMAD.MOV.U32 R2, RZ, RZ, RZ ;  /* 0x000000ffff027224 */ /* 0x000fc800078e00ff */
[----:B------:R-:W-:Y:S01]  /*1fbb0*/  IMAD.HI.U32 R2, R3, R9, R2 ;  /* 0x0000000903027227 */ /* 0x000fe200078e0002 */
[----:B------:R-:W-:Y:S02]  /*1fbc0*/  IABS R9, R8 ;  /* 0x0000000800097213 */ /* 0x000fe40000000000 */
[----:B------:R-:W-:-:S03]  /*1fbd0*/  LOP3.LUT R3, R8, R11, RZ, 0x3c, !PT ;  /* 0x0000000b08037212 */ /* 0x000fc600078e3cff */
        /* <DEDUP_REMOVED lines=16> */
.L_x_1930:
[----:B------:R-:W-:Y:S02]  /*1fce0*/  IMAD.MOV.U32 R17, RZ, RZ, RZ ;  /* 0x000000ffff117224 */ /* 0x000fe400078e00ff */
[----:B------:R-:W-:Y:S02]  /*1fcf0*/  IMAD.U32 R16, RZ, RZ, UR6 ;  /* 0x00000006ff107e24 */ /* 0x000fe4000f8e00ff */
[----:B------:R-:W-:-:S07]  /*1fd00*/  IMAD.MOV.U32 R18, RZ, RZ, RZ ;  /* 0x000000ffff127224 */ /* 0x000fce00078e00ff */
.L_x_1935:
[----:B------:R-:W-:-:S13]  /*1fd10*/  ISETP.NE.AND P0, PT, R0, RZ, PT ;  /* 0x000000ff0000720c */ /* 0x000fda0003f05270 */
[----:B------:R-:W1:Y:S01]  /*1fd20*/  @!P0 S2R R3, SR_CgaCtaId ;  /* 0x0000000000038919 */ /* 0x000e620000008800 */
[----:B------:R-:W-:-:S04]  /*1fd30*/  @!P0 MOV R0, 0x400 ;  /* 0x0000040000008802 */ /* 0x000fc80000000f00 */
[----:B-1----:R-:W-:-:S05]  /*1fd40*/  @!P0 LEA R0, R3, R0, 0x18 ;  /* 0x0000000003008211 */ /* 0x002fca00078ec0ff */
[----:B------:R1:W-:Y:S01]  /*1fd50*/  @!P0 STS.128 [R0+0x288d0], R16 ;  /* 0x0288d01000008388 */ /* 0x0003e20000000c00 */
[----:B------:R-:W-:Y:S06]  /*1fd60*/  BAR.ARV 0x5, 0x180 ;  /* 0x0146000000007b1d */ /* 0x000fec0000002000 */
.L_x_1928:
[----:B-1----:R-:W-:Y:S01]  /*1fd70*/  IMAD.MOV.U32 R0, RZ, RZ, 0x1 ;  /* 0x00000001ff007424 */ /* 0x002fe200078e00ff */
[----:B------:R1:W-:Y:S01]  /*1fd80*/  STL [R1+0x4], RZ ;  /* 0x000004ff01007387 */ /* 0x0003e20000100800 */
[----:B------:R-:W-:Y:S02]  /*1fd90*/  ULDC UR4, c[0x0][0xc3c] ;  /* 0x00030f0000047ab9 */ /* 0x000fe40000000800 */
[----:B--2---:R-:W-:Y:S01]  /*1fda0*/  ISETP.GE.AND P0, PT, R19, UR4, PT ;  /* 0x0000000413007c0c */ /* 0x004fe2000bf06270 */
[----:B------:R1:W-:Y:S04]  /*1fdb0*/  STL [R1+0x10], R0 ;  /* 0x0000100001007387 */ /* 0x0003e80000100800 */
[----:B------:R1:W-:Y:S08]  /*1fdc0*/  STL [R1+0x48], RZ ;  /* 0x000048ff01007387 */ /* 0x0003f00000100800 */
[----:B-1----:R-:W-:Y:S05]  /*1fdd0*/  @P0 BRA `(.L_x_1936) ;  /* 0x0000006c000c0947 */ /* 0x002fea0003800000 */
[----:B------:R-:W1:Y:S01]  /*1fde0*/  S2UR UR5, SR_CgaCtaId ;  /* 0x00000000000579c3 */ /* 0x000e620000008800 */
[C---:B------:R-:W-:Y:S01]  /*1fdf0*/  IMAD.SHL.U32 R0, R4.reuse, 0x8, RZ ;  /* 0x0000000804007824 */ /* 0x040fe200078e00ff */
[----:B------:R-:W-:Y:S01]  /*1fe00*/  LOP3.LUT R5, R4, 0x7f, RZ, 0xc0, !PT ;  /* 0x0000007f04057812 */ /* 0x000fe200078ec0ff */
[----:B------:R-:W-:Y:S01]  /*1fe10*/  UMOV UR4, 0x400 ;  /* 0x0000040000047882 */ /* 0x000fe20000000000 */
[----:B------:R-:W-:Y:S01]  /*1fe20*/  BSSY B8, `(.L_x_1936) ;  /* 0x00006be000087945 */ /* 0x000fe20003800000 */
[----:B------:R-:W-:Y:S01]  /*1fe30*/  ULDC.64 UR40, c[0x0][0x198] ;  /* 0x0000660000287ab9 */ /* 0x000fe20000000a00 */
[----:B------:R-:W-:Y:S01]  /*1fe40*/  LOP3.LUT R3, R0, 0x1f8, RZ, 0xc0, !PT ;  /* 0x000001f800037812 */ /* 0x000fe200078ec0ff */
[----:B0-----:R-:W-:Y:S01]  /*1fe50*/  IMAD.SHL.U32 R2, R5, 0x8, RZ ;  /* 0x0000000805027824 */ /* 0x001fe200078e00ff */
[----:B------:R-:W-:Y:S01]  /*1fe60*/  SHF.R.U32.HI R5, RZ, 0x3, R5 ;  /* 0x00000003ff057819 */ /* 0x000fe20000011605 */
[----:B------:R-:W-:Y:S01]  /*1fe70*/  ULDC UR36, c[0x0][0xc] ;  /* 0x0000030000247ab9 */ /* 0x000fe20000000800 */
[----:B------:R-:W-:Y:S01]  /*1fe80*/  LOP3.LUT R3, R3, 0x38, R4, 0x78, !PT ;  /* 0x0000003803037812 */ /* 0x000fe200078e7804 */
[----:B------:R-:W-:Y:S01]  /*1fe90*/  IMAD.SHL.U32 R4, R4, 0x10, RZ ;  /* 0x0000001004047824 */ /* 0x000fe200078e00ff */
[----:B------:R-:W-:-:S02]  /*1fea0*/  LOP3.LUT R0, R0, 0x38, RZ, 0xc0, !PT ;  /* 0x0000003800007812 */ /* 0x000fc400078ec0ff */
[----:B------:R-:W-:Y:S02]  /*1feb0*/  LOP3.LUT R2, R3, 0x200, R2, 0xf8, !PT ;  /* 0x0000020003027812 */ /* 0x000fe400078ef802 */
[----:B------:R-:W-:Y:S02]  /*1fec0*/  LOP3.LUT R4, R5, 0x70, R4, 0xf8, !PT ;  /* 0x0000007005047812 */ /* 0x000fe400078ef804 */
[----:B------:R-:W-:Y:S01]  /*1fed0*/  LOP3.LUT R0, R0, 0x40, RZ, 0xfc, !PT ;  /* 0x0000004000007812 */ /* 0x000fe200078efcff */
[----:B-1----:R-:W-:-:S06]  /*1fee0*/  ULEA UR4, UR5, UR4, 0x18 ;  /* 0x0000000405047291 */ /* 0x002fcc000f8ec03f */
[----:B------:R-:W-:-:S05]  /*1fef0*/  IMAD.U32 R3, RZ, RZ, UR4 ;  /* 0x00000004ff037e24 */ /* 0x000fca000f8e00ff */
[----:B------:R0:W-:Y:S02]  /*1ff00*/  STL [R1], R3 ;  /* 0x0000000301007387 */ /* 0x0001e40000100800 */
[----:B0-----:R-:W-:Y:S02]  /*1ff10*/  IMAD R3, R2, 0x2, R3 ;  /* 0x0000000202037824 */ /* 0x001fe400078e0203 */
[----:B------:R-:W-:-:S03]  /*1ff20*/  IMAD.MOV.U32 R2, RZ, RZ, 0x1 ;  /* 0x00000001ff027424 */ /* 0x000fc600078e00ff */
[----:B------:R0:W-:Y:S04]  /*1ff30*/  STL [R1+0x2c], R3 ;  /* 0x00002c0301007387 */ /* 0x0001e80000100800 */
[----:B------:R0:W-:Y:S04]  /*1ff40*/  STL [R1+0x48], RZ ;  /* 0x000048ff01007387 */ /* 0x0001e80000100800 */
[----:B------:R0:W-:Y:S04]  /*1ff50*/  STL [R1+0x1c], R2 ;  /* 0x00001c0201007387 */ /* 0x0001e80000100800 */
[----:B------:R0:W-:Y:S04]  /*1ff60*/  STL [R1+0x18], RZ ;  /* 0x000018ff01007387 */ /* 0x0001e80000100800 */
[----:B------:R0:W-:Y:S04]  /*1ff70*/  STL [R1+0x4], RZ ;  /* 0x000004ff01007387 */ /* 0x0001e80000100800 */
[----:B------:R0:W-:Y:S02]  /*1ff80*/  STL [R1+0x10], R2 ;  /* 0x0000100201007387 */ /* 0x0001e40000100800 */
.L_x_2087:
[----:B------:R-:W-:Y:S05]  /*1ff90*/  YIELD ;  /* 0x0000000000007946 */ /* 0x000fea0003800000 */
[----:B------:R-:W-:Y:S01]  /*1ffa0*/  ULDC.64 UR4, c[0x0][0xa28] ;  /* 0x00028a0000047ab9 */ /* 0x000fe20000000a00 */
[----:B--2---:R-:W-:Y:S02]  /*1ffb0*/  CS2R R6, SRZ ;  /* 0x0000000000067805 */ /* 0x004fe4000001ff00 */
[----:B------:R-:W-:Y:S01]  /*1ffc0*/  ISETP.NE.U32.AND P0, PT, RZ, UR4, PT ;  /* 0x00000004ff007c0c */ /* 0x000fe2000bf05070 */
[----:B-1----:R-:W1:Y:S01]  /*1ffd0*/  LDC.64 R12, c[0x0][0xa00] ;  /* 0x00028000ff0c7b82 */ /* 0x002e620000000a00 */
[----:B------:R-:W-:Y:S01]  /*1ffe0*/  ULDC.64 UR6, c[0x0][0xa08] ;  /* 0x0002820000067ab9 */ /* 0x000fe20000000a00 */
[----:B------:R-:W-:Y:S01]  /*1fff0*/  ULDC.64 UR8, c[0x0][0xa10] ;  /* 0x0002840000087ab9 */ /* 0x000fe20000000a00 */
[----:B------:R-:W-:Y:S01]  /*20000*/  ISETP.NE.AND.EX P0, PT, RZ, UR5, PT, P0 ;  /* 0x00000005ff007c0c */ /* 0x000fe2000bf05300 */
[----:B------:R-:W-:-:S04]  /*20010*/  ULDC.64 UR4, c[0x0][0xa18] ;  /* 0x0002860000047ab9 */ /* 0x000fc80000000a00 */
[----:B------:R-:W2:Y:S08]  /*20020*/  LDC.64 R4, c[0x0][0xa08] ;  /* 0x00028200ff047b82 */ /* 0x000eb00000000a00 */
[----:B0-----:R-:W0:Y:S02]  /*20030*/  @P0 LDC.64 R2, c[0x0][0xa28] ;  /* 0x00028a00ff020b82 */ /* 0x001e240000000a00 */
[----:B0-----:R-:W-:-:S05]  /*20040*/  @P0 IMAD.WIDE R2, R19, 0x4, R2 ;  /* 0x0000000413020825 */ /* 0x001fca00078e0202 */
[----:B------:R0:W5:Y:S01]  /*20050*/  @P0 LDG.E R6, desc[UR38][R2.64] ;  /* 0x0000002602060981 */ /* 0x000162000c1e1900 */
[----:B------:R-:W-:Y:S01]  /*20060*/  ISETP.NE.U32.AND P0, PT, RZ, UR4, PT ;  /* 0x00000004ff007c0c */ /* 0x000fe2000bf05070 */
[----:B-1----:R-:W-:Y:S01]  /*20070*/  IMAD.WIDE R12, R19, 0x4, R12 ;  /* 0x00000004130c7825 */ /* 0x002fe200078e020c */
[----:B------:R-:W-:Y:S02]  /*20080*/  ISETP.NE.U32.AND P2, PT, RZ, UR6, PT ;  /* 0x00000006ff007c0c */ /* 0x000fe4000bf45070 */
[----:B------:R-:W-:Y:S01]  /*20090*/  ISETP.NE.AND.EX P0, PT, RZ, UR5, PT, P0 ;  /* 0x00000005ff007c0c */ /* 0x000fe2000bf05300 */
[----:B------:R-:W-:Y:S01]  /*200a0*/  ULDC.64 UR4, c[0x0][0xa00] ;  /* 0x0002800000047ab9 */ /* 0x000fe20000000a00 */
[----:B------:R-:W-:Y:S01]  /*200b0*/  ISETP.NE.U32.AND P4, PT, RZ, UR8, PT ;  /* 0x00000008ff007c0c */ /* 0x000fe2000bf85070 */
[----:B------:R-:W-:Y:S01]  /*200c0*/  IMAD.MOV.U32 R8, RZ, RZ, RZ ;  /* 0x000000ffff087224 */ /* 0x000fe200078e00ff */
[----:B------:R-:W-:Y:S01]  /*200d0*/  ISETP.NE.U32.AND P1, PT, RZ, UR4, PT ;  /* 0x00000004ff007c0c */ /* 0x000fe2000bf25070 */
[----:B0-----:R-:W0:Y:S01]  /*200e0*/  LDC.64 R2, c[0x0][0xa10] ;  /* 0x00028400ff027b82 */ /* 0x001e220000000a00 */
[----:B---3--:R-:W-:-:S02]  /*200f0*/  IMAD.MOV.U32 R0, RZ, RZ, RZ ;  /* 0x000000ffff007224 */ /* 0x008fc400078e00ff */
[----:B------:R-:W-:Y:S01]  /*20100*/  ISETP.NE.AND.EX P3, PT, RZ, UR5, PT, P1 ;  /* 0x00000005ff007c0c */ /* 0x000fe2000bf65310 */
[----:B--2---:R-:W-:-:S04]  /*20110*/  IMAD.WIDE R4, R19, 0x4, R4 ;  /* 0x0000000413047825 */ /* 0x004fc800078e0204 */
[----:B------:R-:W1:Y:S01]  /*20120*/  @P0 LDC.64 R10, c[0x0][0xa18] ;  /* 0x00028600ff0a0b82 */ /* 0x000e620000000a00 */
[----:B------:R-:W-:Y:S01]  /*20130*/  ULDC UR4, c[0x0][0x288] ;  /* 0x0000a20000047ab9 */ /* 0x000fe20000000800 */
[----:B------:R-:W-:Y:S02]  /*20140*/  ISETP.NE.AND.EX P1, PT, RZ, UR7, PT, P2 ;  /* 0x00000007ff007c0c */ /* 0x000fe4000bf25320 */
[----:B------:R-:W-:-:S04]  /*20150*/  ISETP.NE.AND.EX P2, PT, RZ, UR9, PT, P4 ;  /* 0x00000009ff007c0c */ /* 0x000fc8000bf45340 */
[----:B------:R-:W2:Y:S07]  /*20160*/  @P3 LDG.E R7, desc[UR38][R12.64] ;  /* 0x000000260c073981 */ /* 0x000eae000c1e1900 */
[----:B------:R-:W5:Y:S01]  /*20170*/  @P1 LDG.E R8, desc[UR38][R4.64] ;  /* 0x0000002604081981 */ /* 0x000f62000c1e1900 */
        /* <DEDUP_REMOVED lines=12> */
[----:B------:R-:W-:-:S03]  /*20240*/  UIMAD UR4, UR4, UR5, URZ ;  /* 0x00000005040472a4 */ /* 0x000fc6000f8e023f */
[----:B------:R-:W-:Y:S02]  /*20250*/  ULDC UR5, c[0x0][0x348] ;  /* 0x0000d20000057ab9 */ /* 0x000fe40000000800 */
[----:B0-----:R-:W-:Y:S01]  /*20260*/  IMAD.U32 R10, RZ, RZ, UR5 ;  /* 0x00000005ff0a7e24 */ /* 0x001fe2000f8e00ff */
[----:B--2---:R0:W-:Y:S01]  /*20270*/  STL [R1+0x38], R7 ;  /* 0x0000380701007387 */ /* 0x0041e20000100800 */
[----:B------:R-:W-:Y:S02]  /*20280*/  IMAD.MOV.U32 R11, RZ, RZ, R7 ;  /* 0x000000ffff0b7224 */ /* 0x000fe400078e0007 */
[----:B0-----:R-:W-:Y:S01]  /*20290*/  IMAD.U32 R7, RZ, RZ, UR4 ;  /* 0x00000004ff077e24 */ /* 0x001fe2000f8e00ff */
[----:B------:R-:W-:Y:S06]  /*202a0*/  @P0 BRA `(.L_x_1937) ;  /* 0x0000000000140947 */ /* 0x000fec0003800000 */
[----:B------:R-:W-:Y:S05]  /*202b0*/  @!P3 BRA `(.L_x_1937) ;  /* 0x000000000010b947 */ /* 0x000fea0003800000 */
[----:B------:R-:W2:Y:S04]  /*202c0*/  LDG.E R9, desc[UR38][R12.64] ;  /* 0x000000260c097981 */ /* 0x000ea8000c1e1900 */
[----:B------:R-:W2:Y:S02]  /*202d0*/  LDG.E R12, desc[UR38][R12.64+0x4] ;  /* 0x000004260c0c7981 */ /* 0x000ea4000c1e1900 */
[----:B--2---:R-:W-:-:S05]  /*202e0*/  IMAD.IADD R11, R12, 0x1, -R9 ;  /* 0x000000010c0b7824 */ /* 0x004fca00078e0a09 */
[----:B------:R0:W-:Y:S02]  /*202f0*/  STL [R1+0x38], R11 ;  /* 0x0000380b01007387 */ /* 0x0001e40000100800 */
.L_x_1937:
[----:B-----5:R-:W-:Y:S01]  /*20300*/  IMAD.IADD R8, R8, 0x1, R6 ;  /* 0x0000000108087824 */ /* 0x020fe200078e0206 */
[----:B------:R-:W-:Y:S02]  /*20310*/  ULDC.64 UR4, c[0x0][0xa20] ;  /* 0x0002880000047ab9 */ /* 0x000fe40000000a00 */
[----:B------:R-:W-:Y:S02]  /*20320*/  ISETP.NE.U32.AND P0, PT, RZ, UR4, PT ;  /* 0x00000004ff007c0c */ /* 0x000fe4000bf05070 */
[----:B------:R1:W-:Y:S02]  /*20330*/  STL [R1+0x14], R8 ;  /* 0x0000140801007387 */ /* 0x0003e40000100800 */
[----:B------:R-:W-:-:S13]  /*20340*/  ISETP.NE.AND.EX P0, PT, RZ, UR5, PT, P0 ;  /* 0x00000005ff007c0c */ /* 0x000fda000bf05300 */
[----:B-1----:R-:W-:Y:S05]  /*20350*/  @!P0 BRA `(.L_x_1938) ;  /* 0x0000000000108947 */ /* 0x002fea0003800000 */
[----:B------:R-:W1:Y:S02]  /*20360*/  LDC.64 R4, c[0x0][0xa20] ;  /* 0x00028800ff047b82 */ /* 0x000e640000000a00 */
[----:B-1----:R-:W-:-:S05]  /*20370*/  IMAD.WIDE R4, R19, 0x4, R4 ;  /* 0x0000000413047825 */ /* 0x002fca00078e0204 */
[----:B------:R1:W5:Y:S01]  /*20380*/  LDG.E R7, desc[UR38][R4.64] ;  /* 0x0000002604077981 */ /* 0x000362000c1e1900 */
[----:B------:R-:W-:Y:S05]  /*20390*/  BRA `(.L_x_1939) ;  /* 0x0000000000107947 */ /* 0x000fea0003800000 */
.L_x_1938:
[----:B------:R-:W-:Y:S05]  /*203a0*/  @!P1 BRA `(.L_x_1939) ;  /* 0x00000000000c9947 */ /* 0x000fea0003800000 */
[----:B------:R-:W2:Y:S04]  /*203b0*/  LDG.E R7, desc[UR38][R4.64] ;  /* 0x0000002604077981 */ /* 0x000ea8000c1e1900 */
[----:B------:R-:W2:Y:S02]  /*203c0*/  LDG.E R4, desc[UR38][R4.64+0x4] ;  /* 0x0000042604047981 */ /* 0x000ea4000c1e1900 */
[----:B--2---:R-:W-:-:S07]  /*203d0*/  IMAD.IADD R7, R4, 0x1, -R7 ;  /* 0x0000000104077824 */ /* 0x004fce00078e0a07 */
.L_x_1939:
[----:B-1----:R-:W2:Y:S04]  /*203e0*/  @P2 LDG.E R4, desc[UR38][R2.64] ;  /* 0x0000002602042981 */ /* 0x002ea8000c1e1900 */
[----:B------:R1:W2:Y:S01]  /*203f0*/  @P2 LDG.E R2, desc[UR38][R2.64+0x4] ;  /* 0x0000042602022981 */ /* 0x0002a2000c1e1900 */
[----:B------:R-:W-:Y:S02]  /*20400*/  IMAD.SHL.U32 R12, R17, 0x80, RZ ;  /* 0x00000080110c7824 */ /* 0x000fe400078e00ff */
[----:B-----5:R-:W-:Y:S02]  /*20410*/  IMAD.IADD R9, R7, 0x1, -R6 ;  /* 0x0000000107097824 */ /* 0x020fe400078e0a06 */
[----:B------:R-:W-:Y:S01]  /*20420*/  VIADD R7, R12, 0x7f ;  /* 0x0000007f0c077836 */ /* 0x000fe20000000000 */
[----:B------:R3:W-:Y:S01]  /*20430*/  STL [R1+0x30], R12 ;  /* 0x0000300c01007387 */ /* 0x0007e20000100800 */
[----:B-1----:R-:W1:Y:S02]  /*20440*/  LDC R3, c[0x0][0x448] ;  /* 0x00011200ff037b82 */ /* 0x002e640000000800 */
[----:B-1----:R-:W-:-:S13]  /*20450*/  ISETP.NE.AND P1, PT, R3, 0x1, PT ;  /* 0x000000010300780c */ /* 0x002fda0003f25270 */
[----:B------:R-:W1:Y:S08]  /*20460*/  @P1 LDC R3, c[0x0][0x44c] ;  /* 0x00011300ff031b82 */ /* 0x000e700000000800 */
[----:B------:R-:W4:Y:S01]  /*20470*/  @P1 LDC R5, c[0x0][0x450] ;  /* 0x00011400ff051b82 */ /* 0x000f220000000800 */
[----:B--2---:R-:W-:Y:S02]  /*20480*/  @P2 IMAD.IADD R10, R2, 0x1, -R4 ;  /* 0x00000001020a2824 */ /* 0x004fe400078e0a04 */
[----:B-1----:R-:W-:-:S04]  /*20490*/  @P1 IMAD.HI.U32 R2, R7, R3, RZ ;  /* 0x0000000307021227 */ /* 0x002fc800078e00ff */
[----:B------:R-:W-:Y:S01]  /*204a0*/  IMAD.IADD R6, R9, 0x1, R10 ;  /* 0x0000000109067824 */ /* 0x000fe200078e020a */
[----:B----4-:R-:W-:-:S03]  /*204b0*/  @P1 SHF.R.U32.HI R7, RZ, R5, R2 ;  /* 0x00000005ff071219 */ /* 0x010fc60000011602 */
[C---:B------:R-:W-:Y:S01]  /*204c0*/  VIADD R2, R6.reuse, 0x7f ;  /* 0x0000007f06027836 */ /* 0x040fe20000000000 */
[----:B------:R-:W-:-:S04]  /*204d0*/  IADD3 R17, R6, 0x1, -R11 ;  /* 0x0000000106117810 */ /* 0x000fc80007ffe80b */
[----:B------:R-:W-:Y:S01]  /*204e0*/  SHF.R.S32.HI R3, RZ, 0x1f, R2 ;  /* 0x0000001fff037819 */ /* 0x000fe20000011402 */
[----:B------:R-:W-:-:S03]  /*204f0*/  IMAD.IADD R7, R17, 0x1, R7 ;  /* 0x0000000111077824 */ /* 0x000fc600078e0207 */
[----:B------:R-:W-:Y:S02]  /*20500*/  LEA.HI R21, R3, R2, RZ, 0x7 ;  /* 0x0000000203157211 */ /* 0x000fe400078f38ff */
[----:B------:R-:W1:Y:S02]  /*20510*/  LDC.64 R2, c[0x0][0x9e0] ;  /* 0x00027800ff027b82 */ /* 0x000e640000000a00 */
[----:B------:R-:W-:Y:S02]  /*20520*/  SHF.R.S32.HI R21, RZ, 0x7, R21 ;  /* 0x00000007ff157819 */ /* 0x000fe40000011415 */
[----:B-1----:R-:W-:Y:S01]  /*20530*/  ISETP.GE.AND P3, PT, R3, 0x1, PT ;  /* 0x000000010300780c */ /* 0x002fe20003f66270 */
        /* <DEDUP_REMOVED lines=13> */
.L_x_1942:
[----:B------:R-:W-:-:S13]  /*20610*/  ISETP.NE.AND P0, PT, R3, 0x1, PT ;  /* 0x000000010300780c */ /* 0x000fda0003f05270 */
[----:B------:R-:W1:Y:S02]  /*20620*/  @P0 LDC.64 R4, c[0x0][0x9e8] ;  /* 0x00027a00ff040b82 */ /* 0x000e640000000a00 */
[----:B-1----:R-:W-:-:S05]  /*20630*/  @P0 IMAD.HI.U32 R4, R2, R4, RZ ;  /* 0x0000000402040227 */ /* 0x002fca00078e00ff */
[----:B------:R-:W-:-:S07]  /*20640*/  @P0 SHF.R.U32.HI R2, RZ, R5, R4 ;  /* 0x00000005ff020219 */ /* 0x000fce0000011604 */
.L_x_1943:
[----:B------:R-:W-:Y:S05]  /*20650*/  BSYNC B0 ;  /* 0x0000000000007941 */ /* 0x000fea0003800000 */
.L_x_1941:
[----:B------:R-:W-:-:S05]  /*20660*/  IMAD R2, R2, R3, R3 ;  /* 0x0000000302027224 */ /* 0x000fca00078e0203 */
[----:B------:R-:W-:-:S07]  /*20670*/  VIMNMX R8, R8, R2, PT ;  /* 0x0000000208087248 */ /* 0x000fce0003fe0100 */
.L_x_1940:
[----:B------:R-:W1:Y:S01]  /*20680*/  @P1 LDC R4, c[0x0][0x44c] ;  /* 0x00011300ff041b82 */ /* 0x000e620000000800 */
[----:B------:R-:W-:Y:S01]  /*20690*/  IMAD.MOV.U32 R2, RZ, RZ, R12 ;  /* 0x000000ffff027224 */ /* 0x000fe200078e000c */
[----:B------:R-:W-:Y:S01]  /*206a0*/  ULDC UR4, c[0x0][0x9dc] ;  /* 0x0002770000047ab9 */ /* 0x000fe20000000800 */
[----:B------:R-:W-:-:S05]  /*206b0*/  IMAD.IADD R20, R6, 0x1, -R11 ;  /* 0x0000000106147824 */ /* 0x000fca00078e0a0b */
[----:B------:R-:W2:Y:S01]  /*206c0*/  @P1 LDC R5, c[0x0][0x450] ;  /* 0x00011400ff051b82 */ /* 0x000ea20000000800 */
[----:B-1----:R-:W-:-:S05]  /*206d0*/  @P1 IMAD.HI.U32 R4, R12, R4, RZ ;  /* 0x000000040c041227 */ /* 0x002fca00078e00ff */
        /* <DEDUP_REMOVED lines=14> */
.L_x_1946:
[----:B------:R-:W-:-:S13]  /*207c0*/  ISETP.NE.AND P0, PT, R3, 0x1, PT ;  /* 0x000000010300780c */ /* 0x000fda0003f05270 */
[----:B------:R-:W1:Y:S02]  /*207d0*/  @P0 LDC.64 R4, c[0x0][0x9e8] ;  /* 0x00027a00ff040b82 */ /* 0x000e640000000a00 */
[----:B-1----:R-:W-:-:S05]  /*207e0*/  @P0 IMAD.HI.U32 R4, R6, R4, RZ ;  /* 0x0000000406040227 */ /* 0x002fca00078e00ff */
[----:B------:R-:W-:-:S07]  /*207f0*/  @P0 SHF.R.U32.HI R6, RZ, R5, R4 ;  /* 0x00000005ff060219 */ /* 0x000fce0000011604 */
.L_x_1947:
[----:B------:R-:W-:Y:S05]  /*20800*/  BSYNC B0 ;  /* 0x0000000000007941 */ /* 0x000fea0003800000 */
.L_x_1945:
[----:B------:R-:W-:-:S05]  /*20810*/  IMAD R3, R6, R3, RZ ;  /* 0x0000000306037224 */ /* 0x000fca00078e02ff */
[----:B------:R-:W-:-:S07]  /*20820*/  VIMNMX R2, R2, R3, !PT ;  /* 0x0000000302027248 */ /* 0x000fce0007fe0100 */
.L_x_1944:
[----:B------:R-:W-:Y:S01]  /*20830*/  VIADD R8, R8, 0x7f ;  /* 0x0000007f08087836 */ /* 0x000fe20000000000 */
[----:B------:R-:W-:Y:S04]  /*20840*/  BSSY B0, `(.L_x_1948) ;  /* 0x000012f000007945 */ /* 0x000fe80003800000 */
[----:B------:R-:W-:-:S04]  /*20850*/  SHF.R.S32.HI R3, RZ, 0x1f, R8 ;  /* 0x0000001fff037819 */ /* 0x000fc80000011408 */
[----:B------:R-:W-:Y:S02]  /*20860*/  LEA.HI R4, R3, R8, RZ, 0x7 ;  /* 0x0000000803047211 */ /* 0x000fe400078f38ff */
[----:B------:R-:W-:Y:S02]  /*20870*/  SHF.R.S32.HI R3, RZ, 0x1f, R2 ;  /* 0x0000001fff037819 */ /* 0x000fe40000011402 */
[----:B------:R-:W-:Y:S02]  /*20880*/  SHF.R.S32.HI R4, RZ, 0x7, R4 ;  /* 0x00000007ff047819 */ /* 0x000fe40000011404 */
[----:B------:R-:W-:-:S04]  /*20890*/  LEA.HI R2, R3, R2, RZ, 0x7 ;  /* 0x0000000203027211 */ /* 0x000fc800078f38ff */
[----:B------:R-:W-:-:S04]  /*208a0*/  SHF.R.S32.HI R2, RZ, 0x7, R2 ;  /* 0x00000007ff027819 */ /* 0x000fc80000011402 */
[----:B------:R-:W-:Y:S02]  /*208b0*/  VIMNMX R3, RZ, R2, !PT ;  /* 0x00000002ff037248 */ /* 0x000fe40007fe0100 */
[----:B------:R-:W-:-:S03]  /*208c0*/  VIMNMX R2, R21, R4, PT ;  /* 0x0000000415027248 */ /* 0x000fc60003fe0100 */
[--C-:B------:R-:W-:Y:S02]  /*208d0*/  IMAD R3, R3, 0x80, -R9.reuse ;  /* 0x0000008003037824 */ /* 0x100fe400078e0a09 */
[----:B------:R-:W-:-:S03]  /*208e0*/  IMAD R2, R2, 0x80, -R9 ;  /* 0x0000008002027824 */ /* 0x000fc600078e0a09 */
[----:B------:R-:W-:Y:S02]  /*208f0*/  VIMNMX R3, RZ, R3, !PT ;  /* 0x00000003ff037248 */ /* 0x000fe40007fe0100 */
[----:B------:R-:W-:-:S04]  /*20900*/  VIMNMX R2, R2, R10, PT ;  /* 0x0000000a02027248 */ /* 0x000fc80003fe0100 */
[----:B------:R-:W-:Y:S02]  /*20910*/  ISETP.GT.AND P0, PT, R2, R3, PT ;  /* 0x000000030200720c */ /* 0x000fe40003f04270 */
[----:B------:R-:W-:-:S11]  /*20920*/  SHF.R.U32.HI R3, RZ, 0x7, R3 ;  /* 0x00000007ff037819 */ /* 0x000fd60000011603 */
[----:B------:R-:W-:-:S05]  /*20930*/  @P0 VIADD R2, R2, 0x7f ;  /* 0x0000007f02020836 */ /* 0x000fca0000000000 */
[----:B------:R-:W-:-:S04]  /*20940*/  @P0 SHF.R.S32.HI R4, RZ, 0x1f, R2 ;  /* 0x0000001fff040819 */ /* 0x000fc80000011402 */
[----:B------:R-:W-:Y:S01]  /*20950*/  @P0 LEA.HI R2, R4, R2, RZ, 0x7 ;  /* 0x0000000204020211 */ /* 0x000fe200078f38ff */
[----:B------:R-:W-:-:S03]  /*20960*/  IMAD.MOV.U32 R4, RZ, RZ, R3 ;  /* 0x000000ffff047224 */ /* 0x000fc600078e0003 */
[----:B------:R-:W-:Y:S02]  /*20970*/  @P0 SHF.R.S32.HI R4, RZ, 0x7, R2 ;  /* 0x00000007ff040819 */ /* 0x000fe40000011402 */
[----:B------:R-:W-:Y:S02]  /*20980*/  PLOP3.LUT P0, PT, PT, PT, PT, 0x80, 0x0 ;  /* 0x000000000000781c */ /* 0x000fe40003f0f070 */
[----:B------:R-:W-:-:S13]  /*20990*/  ISETP.GT.AND P1, PT, R4, R3, PT ;  /* 0x000000030400720c */ /* 0x000fda0003f24270 */
[----:B------:R-:W-:Y:S05]  /*209a0*/  @!P1 BRA `(.L_x_1949) ;  /* 0x0000001000609947 */ /* 0x000fea0003800000 */
[----:B------:R-:W-:Y:S01]  /*209b0*/  UMOV UR4, 0xffffffff ;  /* 0xffffffff00047882 */ /* 0x000fe20000000000 */
[----:B------:R-:W-:Y:S02]  /*209c0*/  SEL R2, R19, RZ, !P2 ;  /* 0x000000ff13027207 */ /* 0x000fe40005000000 */
[----:B------:R-:W-:Y:S05]  /*209d0*/  BRA.DIV UR4, `(.L_x_1950) ;  /* 0x0000007e04e87947 */ /* 0x000fea000b800000 */
[----:B------:R-:W1:Y:S02]  /*209e0*/  S2R R5, SR_TID.X ;  /* 0x0000000000057919 */ /* 0x000e640000002100 */
[----:B-1----:R-:W-:-:S04]  /*209f0*/  SHF.R.U32.HI R5, RZ, 0x5, R5 ;  /* 0x00000005ff057819 */ /* 0x002fc80000011605 */
[----:B------:R-:W-:-:S05]  /*20a00*/  LOP3.LUT R5, R5, 0x3, RZ, 0xc0, !PT ;  /* 0x0000000305057812 */ /* 0x000fca00078ec0ff */
[----:B------:R1:W2:Y:S02]  /*20a10*/  SHFL.IDX PT, R14, R5, RZ, 0x1f ;  /* 0x00001fff050e7589 */ /* 0x0002a400000e0000 */
.L_x_2168:
[----:B--2---:R-:W-:Y:S02]  /*20a20*/  ISETP.NE.AND P0, PT, R14, RZ, PT ;  /* 0x000000ff0e00720c */ /* 0x004fe40003f05270 */
[----:B------:R-:W-:-:S11]  /*20a30*/  PLOP3.LUT P6, PT, PT, PT, PT, 0x8, 0x0 ;  /* 0x000000000000781c */ /* 0x000fd60003fce170 */
[----:B------:R-:W-:Y:S05]  /*20a40*/  @P0 BRA `(.L_x_1951) ;  /* 0x00000000000c0947 */ /* 0x000fea0003800000 */
[----:B------:R-:W-:-:S03]  /*20a50*/  UMOV UR4, 0xffffffff ;  /* 0xffffffff00047882 */ /* 0x000fc60000000000 */
[----:B------:R-:W-:Y:S05]  /*20a60*/  BRA.DIV UR4, `(.L_x_1952) ;  /* 0x0000007e04f87947 */ /* 0x000fea000b800000 */
[----:B------:R-:W-:-:S13]  /*20a70*/  ELECT P6, URZ, PT ;  /* 0x00000000003f782f */ /* 0x000fda00038c0000 */
.L_x_1951:
[----:B-1----:R-:W2:Y:S04]  /*20a80*/  LDL R5, [R1+0x48] ;  /* 0x0000480001057983 */ /* 0x002ea80000100800 */
[----:B------:R-:W3:Y:S01]  /*20a90*/  LDL R7, [R1] ;  /* 0x0000000001077983 */ /* 0x000ee20000100800 */
[----:B------:R-:W-:Y:S01]  /*20aa0*/  BSSY B1, `(.L_x_1953) ;  /* 0x0000008000017945 */ /* 0x000fe20003800000 */
[----:B--2---:R-:W-:-:S05]  /*20ab0*/  VIADD R5, R5, 0x1 ;  /* 0x0000000105057836 */ /* 0x004fca0000000000 */
[----:B------:R-:W-:-:S04]  /*20ac0*/  LEA.HI R6, R5, R5, RZ, 0x1 ;  /* 0x0000000505067211 */ /* 0x000fc800078f08ff */
[----:B------:R-:W-:-:S05]  /*20ad0*/  LOP3.LUT R6, R6, 0xfffffffe, RZ, 0xc0, !PT ;  /* 0xfffffffe06067812 */ /* 0x000fca00078ec0ff */
[----:B------:R-:W-:-:S05]  /*20ae0*/  IMAD.IADD R5, R5, 0x1, -R6 ;  /* 0x0000000105057824 */ /* 0x000fca00078e0a06 */
[----:B------:R-:W-:-:S04]  /*20af0*/  SHF.L.U32 R5, R5, 0x1f, RZ ;  /* 0x0000001f05057819 */ /* 0x000fc800000006ff */
[----:B---3--:R-:W1:Y:S02]  /*20b00*/  SYNCS.PHASECHK.TRANS64.TRYWAIT P0, [R7+URZ+0x28820], R5 ;  /* 0x02882005070075a7 */ /* 0x008e64000800017f */
[----:B-1----:R-:W-:Y:S05]  /*20b10*/  @!P0 BRA `(.L_x_1954) ;  /* 0x0000007c00ec8947 */ /* 0x002fea0003800000 */
.L_x_2171:
[----:B------:R-:W-:Y:S05]  /*20b20*/  BSYNC B1 ;  /* 0x0000000000017941 */ /* 0x000fea0003800000 */
.L_x_1953:
[----:B------:R-:W-:Y:S04]  /*20b30*/  BSSY B1, `(.L_x_1955) ;  /* 0x0000074000017945 */ /* 0x000fe80003800000 */
[----:B------:R-:W-:Y:S05]  /*20b40*/  @!P6 BRA `(.L_x_1956) ;  /* 0x0000000400c8e947 */ /* 0x000fea0003800000 */
[----:B------:R-:W2:Y:S04]  /*20b50*/  LDL R9, [R1] ;  /* 0x0000000001097983 */ /* 0x000ea80000100800 */
[----:B------:R-:W2:Y:S04]  /*20b60*/  LDL R7, [R1+0x18] ;  /* 0x0000180001077983 */ /* 0x000ea80000100800 */
[----:B------:R-:W3:Y:S01]  /*20b70*/  LDL R8, [R1+0x1c] ;  /* 0x00001c0001087983 */ /* 0x000ee20000100800 */
[----:B------:R-:W-:Y:S01]  /*20b80*/  BSSY B2, `(.L_x_1957) ;  /* 0x0000008000027945 */ /* 0x000fe20003800000 */
[----:B-1----:R-:W1:Y:S02]  /*20b90*/  S2R R6, SR_TID.X ;  /* 0x0000000000067919 */ /* 0x002e640000002100 */
[----:B-1----:R-:W-:-:S04]  /*20ba0*/  LOP3.LUT R6, R6, 0x7f, RZ, 0xc0, !PT ;  /* 0x0000007f06067812 */ /* 0x002fc800078ec0ff */
[----:B------:R-:W-:Y:S01]  /*20bb0*/  ISETP.NE.AND P1, PT, R6, RZ, PT ;  /* 0x000000ff0600720c */ /* 0x000fe20003f25270 */
[----:B--2---:R-:W-:Y:S01]  /*20bc0*/  IMAD R7, R7, 0x8, R9 ;  /* 0x0000000807077824 */ /* 0x004fe200078e0209 */
[----:B---3--:R-:W-:-:S04]  /*20bd0*/  SHF.L.U32 R10, R8, 0x1f, RZ ;  /* 0x0000001f080a7819 */ /* 0x008fc800000006ff */
[----:B------:R-:W1:Y:S02]  /*20be0*/  SYNCS.PHASECHK.TRANS64.TRYWAIT P0, [R7+URZ+0x288a0], R10 ;  /* 0x0288a00a070075a7 */ /* 0x000e64000800017f */
[----:B-1----:R-:W-:Y:S05]  /*20bf0*/  @!P0 BRA `(.L_x_1958) ;  /* 0x0000007c00cc8947 */ /* 0x002fea0003800000 */
.L_x_2172:
[----:B------:R-:W-:Y:S05]  /*20c00*/  BSYNC B2 ;  /* 0x0000000000027941 */ /* 0x000fea0003800000 */
.L_x_1957:
        /* <DEDUP_REMOVED lines=9> */
.L_x_1960:
[----:B------:R-:W-:Y:S05]  /*20ca0*/  BSYNC B2 ;  /* 0x0000000000027941 */ /* 0x000fea0003800000 */
.L_x_1959:
[----:B------:R-:W2:Y:S04]  /*20cb0*/  LDL R8, [R1] ;  /* 0x0000000001087983 */ /* 0x000ea80000100800 */
        /* <DEDUP_REMOVED lines=11> */
[----:B0-----:R-:W-:Y:S02]  /*20d70*/  IMAD.SHL.U32 R11, R5, 0x4000, RZ ;  /* 0x00004000050b7824 */ /* 0x001fe400078e00ff */
[----:B------:R-:W-:Y:S02]  /*20d80*/  VIADD R5, R7, 0x28890 ;  /* 0x0002889007057836 */ /* 0x000fe40000000000 */
[----:B------:R-:W-:-:S07]  /*20d90*/  VIADD R8, R9, 0x18400 ;  /* 0x0001840009087836 */ /* 0x000fce0000000000 */
.L_x_1961:
        /* <DEDUP_REMOVED lines=16> */
.L_x_1962:
        /* <DEDUP_REMOVED lines=10> */
[----:B------:R-:W0:Y:S01]  /*20f40*/  SYNCS.PHASECHK.TRANS64.TRYWAIT P0, [R7+URZ+0x288c0], R10 ;  /* 0x0288c00a070075a7 */ /* 0x000e22000800017f */
[----:B------:R-:W-:Y:S04]  /*20f50*/  BSSY B2, `(.L_x_1963) ;  /* 0x0000002000027945 */ /* 0x000fe80003800000 */
[----:B0-----:R-:W-:Y:S05]  /*20f60*/  @!P0 BRA `(.L_x_1964) ;  /* 0x0000007c00048947 */ /* 0x001fea0003800000 */
.L_x_2173:
[----:B------:R-:W-:Y:S05]  /*20f70*/  BSYNC B2 ;  /* 0x0000000000027941 */ /* 0x000fea0003800000 */
.L_x_1963:
        /* <DEDUP_REMOVED lines=11> */
.L_x_1966:
[----:B------:R-:W-:Y:S05]  /*21030*/  BSYNC B2 ;  /* 0x0000000000027941 */ /* 0x000fea0003800000 */
.L_x_1965:
[----:B------:R-:W2:Y:S01]  /*21040*/  LDL R5, [R1] ;  /* 0x0000000001057983 */ /* 0x000ea20000100800 */
[----:B------:R-:W-:Y:S01]  /*21050*/  R2UR UR10, R14 ;  /* 0x000000000e0a72ca */ /* 0x000fe200000e0000 */
[----:B------:R-:W-:Y:S01]  /*21060*/  UIADD3 UR4, UP0, UR40, 0x670, URZ ;  /* 0x0000067028047890 */ /* 0x000fe2000ff1e03f */
[----:B------:R-:W-:Y:S01]  /*21070*/  R2UR UR6, R12 ;  /* 0x000000000c0672ca */ /* 0x000fe200000e0000 */
[----:B01----:R-:W-:Y:S01]  /*21080*/  VIADD R7, R7, 0x288b0 ;  /* 0x000288b007077836 */ /* 0x003fe20000000000 */
[----:B------:R-:W-:Y:S01]  /*21090*/  R2UR UR7, R13 ;  /* 0x000000000d0772ca */ /* 0x000fe200000e0000 */
[----:B------:R-:W-:Y:S01]  /*210a0*/  UIADD3.X UR5, URZ, UR41, URZ, UP0, !UPT ;  /* 0x000000293f057290 */ /* 0x000fe200087fe43f */
[----:B------:R-:W-:Y:S01]  /*210b0*/  PLOP3.LUT P0, PT, PT, PT, PT, 0x80, 0x0 ;  /* 0x000000000000781c */ /* 0x000fe20003f0f070 */
[----:B--2---:R-:W-:-:S04]  /*210c0*/  IMAD R8, R11, 0x2, R5 ;  /* 0x000000020b087824 */ /* 0x004fc800078e0205 */
[----:B------:R-:W-:-:S08]  /*210d0*/  VIADD R5, R8, 0x400 ;  /* 0x0000040008057836 */ /* 0x000fd00000000000 */
.L_x_1967:
        /* <DEDUP_REMOVED lines=15> */
.L_x_1968:
        /* <DEDUP_REMOVED lines=10> */
.L_x_1956:
[----:B------:R-:W-:Y:S05]  /*21270*/  BSYNC B1 ;  /* 0x0000000000017941 */ /* 0x000fea0003800000 */
.L_x_1955:
[----:B------:R-:W1:Y:S04]  /*21280*/  LDL.LU R9, [R1+0x18] ;  /* 0x0000180001097983 */ /* 0x000e680000300800 */
[----:B------:R-:W2:Y:S01]  /*21290*/  LDL.LU R8, [R1+0x1c] ;  /* 0x00001c0001087983 */ /* 0x000ea20000300800 */
[----:B------:R-:W-:Y:S01]  /*212a0*/  PLOP3.LUT P0, PT, PT, PT, PT, 0x8, 0x0 ;  /* 0x000000000000781c */ /* 0x000fe20003f0e170 */
[----:B-1----:R-:W-:Y:S02]  /*212b0*/  VIADD R5, R9, 0x1 ;  /* 0x0000000109057836 */ /* 0x002fe40000000000 */
[----:B------:R-:W-:-:S03]  /*212c0*/  VIADD R9, R4, 0xfffffffe ;  /* 0xfffffffe04097836 */ /* 0x000fc60000000000 */
[----:B------:R-:W-:Y:S02]  /*212d0*/  ISETP.NE.AND P1, PT, R5, 0x2, PT ;  /* 0x000000020500780c */ /* 0x000fe40003f25270 */
[----:B------:R-:W-:Y:S02]  /*212e0*/  ISETP.GE.AND P2, PT, R9, R3, PT ;  /* 0x000000030900720c */ /* 0x000fe40003f46270 */
[----:B------:R-:W-:-:S04]  /*212f0*/  SEL R4, RZ, 0x1, P1 ;  /* 0x00000001ff047807 */ /* 0x000fc80000800000 */
[----:B--2---:R-:W-:Y:S02]  /*21300*/  LOP3.LUT R8, R8, R4, RZ, 0x3c, !PT ;  /* 0x0000000408087212 */ /* 0x004fe400078e3cff */
[----:B------:R-:W-:-:S05]  /*21310*/  SEL R4, R5, RZ, P1 ;  /* 0x000000ff05047207 */ /* 0x000fca0000800000 */
[----:B------:R1:W-:Y:S04]  /*21320*/  STL [R1+0x18], R4 ;  /* 0x0000180401007387 */ /* 0x0003e80000100800 */
[----:B------:R1:W-:Y:S01]  /*21330*/  STL [R1+0x1c], R8 ;  /* 0x00001c0801007387 */ /* 0x0003e20000100800 */
[----:B------:R-:W-:Y:S05]  /*21340*/  @!P2 BRA `(.L_x_1949) ;  /* 0x0000000400f8a947 */ /* 0x000fea0003800000 */
.L_x_1983:
[----:B------:R-:W-:Y:S05]  /*21350*/  YIELD ;  /* 0x0000000000007946 */ /* 0x000fea0003800000 */
[----:B------:R-:W-:Y:S04]  /*21360*/  BSSY B1, `(.L_x_1969) ;  /* 0x0000070000017945 */ /* 0x000fe80003800000 */
[----:B--2---:R-:W-:Y:S05]  /*21370*/  @!P6 BRA `(.L_x_1970) ;  /* 0x0000000400b8e947 */ /* 0x004fea0003800000 */
        /* <DEDUP_REMOVED lines=11> */
.L_x_2174:
[----:B------:R-:W-:Y:S05]  /*21430*/  BSYNC B2 ;  /* 0x0000000000027941 */ /* 0x000fea0003800000 */
.L_x_1971:
        /* <DEDUP_REMOVED lines=9> */
.L_x_1974:
[----:B------:R-:W-:Y:S05]  /*214d0*/  BSYNC B2 ;  /* 0x0000000000027941 */ /* 0x000fea0003800000 */
.L_x_1973:
[----:B------:R-:W2:Y:S04]  /*214e0*/  LDL R5, [R1] ;  /* 0x0000000001057983 */ /* 0x000ea80000100800 */
        /* <DEDUP_REMOVED lines=12> */
.L_x_1975:
        /* <DEDUP_REMOVED lines=16> */
.L_x_1976:
        /* <DEDUP_REMOVED lines=13> */
.L_x_2175:
[----:B------:R-:W-:Y:S05]  /*21780*/  BSYNC B2 ;  /* 0x0000000000027941 */ /* 0x000fea0003800000 */
.L_x_1977:
[----:B------:R-:W-:Y:S01]  /*21790*/  BSSY B2, `(.L_x_1979) ;  /* 0x000000b000027945 */ /* 0x000fe20003800000 */
[----:B------:R-:W-:Y:S02]  /*217a0*/  IMAD.MOV.U32 R10, RZ, RZ, 0x0 ;  /* 0x00000000ff0a7424 */ /* 0x000fe400078e00ff */
[----:B0-----:R-:W-:Y:S01]  /*217b0*/  IMAD.MOV.U32 R11, RZ, RZ, 0x12f00000 ;  /* 0x12f00000ff0b7424 */ /* 0x001fe200078e00ff */
[----:B------:R-:W-:Y:S06]  /*217c0*/  @P2 BRA `(.L_x_1980) ;  /* 0x00000000001c2947 */ /* 0x000fec0003800000 */
[----:B------:R-:W0:Y:S01]  /*217d0*/  S2R R14, SR_TID.X ;  /* 0x00000000000e7919 */ /* 0x000e220000002100 */
[----:B------:R-:W-:-:S04]  /*217e0*/  IMAD.MOV.U32 R4, RZ, RZ, 0x8000 ;  /* 0x00008000ff047424 */ /* 0x000fc800078e00ff */
[----:B------:R3:W-:Y:S01]  /*217f0*/  SYNCS.ARRIVE.TRANS64 RZ, [R8+URZ+0x288b0], R4 ;  /* 0x0288b00408ff79a7 */ /* 0x0007e2000800003f */
[----:B0-----:R-:W-:-:S04]  /*21800*/  LOP3.LUT R14, R14, 0x1f, RZ, 0xc0, !PT ;  /* 0x0000001f0e0e7812 */ /* 0x001fc800078ec0ff */
[----:B------:R-:W-:-:S13]  /*21810*/  ISETP.NE.AND P1, PT, R14, RZ, PT ;  /* 0x000000ff0e00720c */ /* 0x000fda0003f25270 */
[----:B---3--:R-:W-:Y:S05]  /*21820*/  @!P1 BRA `(.L_x_1980) ;  /* 0x0000000000049947 */ /* 0x008fea0003800000 */
[----:B------:R-:W-:Y:S01]  /*21830*/  BPT.TRAP 0x1 ;  /* 0x000000040000795c */ /* 0x000fe20000300000 */
.L_x_1980:
[----:B------:R-:W-:Y:S05]  /*21840*/  BSYNC B2 ;  /* 0x0000000000027941 */ /* 0x000fea0003800000 */
.L_x_1979:
[----:B------:R-:W-:Y:S01]  /*21850*/  R2UR UR10, R12 ;  /* 0x000000000c0a72ca */ /* 0x000fe200000e0000 */
[----:B------:R-:W-:Y:S01]  /*21860*/  UIADD3 UR4, UP0, UR40, 0x670, URZ ;  /* 0x0000067028047890 */ /* 0x000fe2000ff1e03f */
[----:B------:R-:W-:Y:S01]  /*21870*/  R2UR UR6, R10 ;  /* 0x000000000a0672ca */ /* 0x000fe200000e0000 */
[----:B-12---:R-:W-:Y:S01]  /*21880*/  VIADD R8, R8, 0x288b0 ;  /* 0x000288b008087836 */ /* 0x006fe20000000000 */
[----:B------:R-:W-:Y:S01]  /*21890*/  R2UR UR7, R11 ;  /* 0x000000000b0772ca */ /* 0x000fe200000e0000 */
[----:B------:R-:W-:Y:S01]  /*218a0*/  VIADD R4, R6, 0x400 ;  /* 0x0000040006047836 */ /* 0x000fe20000000000 */
[----:B------:R-:W-:Y:S01]  /*218b0*/  PLOP3.LUT P1, PT, PT, PT, PT, 0x80, 0x0 ;  /* 0x000000000000781c */ /* 0x000fe20003f2f070 */
[----:B------:R-:W-:-:S12]  /*218c0*/  UIADD3.X UR5, URZ, UR41, URZ, UP0, !UPT ;  /* 0x000000293f057290 */ /* 0x000fd800087fe43f */
.L_x_1981:
        /* <DEDUP_REMOVED lines=15> */
.L_x_1982:
        /* <DEDUP_REMOVED lines=10> */
.L_x_1970:
[----:B------:R-:W-:Y:S05]  /*21a60*/  BSYNC B1 ;  /* 0x0000000000017941 */ /* 0x000fea0003800000 */
.L_x_1969:
[----:B-1----:R-:W2:Y:S04]  /*21a70*/  LDL.LU R4, [R1+0x18] ;  /* 0x0000180001047983 */ /* 0x002ea80000300800 */
        /* <DEDUP_REMOVED lines=11> */
.L_x_1949:
[----:B------:R-:W-:Y:S05]  /*21b30*/  BSYNC B0 ;  /* 0x0000000000007941 */ /* 0x000fea0003800000 */
.L_x_1948:
[----:B--2---:R-:W2:Y:S01]  /*21b40*/  LDL R7, [R1+0x30] ;  /* 0x0000300001077983 */ /* 0x004ea20000100800 */
[----:B------:R-:W3:Y:S01]  /*21b50*/  LDC R0, c[0x0][0x448] ;  /* 0x00011200ff007b82 */ /* 0x000ee20000000800 */
[----:B------:R-:W-:Y:S07]  /*21b60*/  @!P0 WARPSYNC.ALL ;  /* 0x0000000000008948 */ /* 0x000fee0003800000 */
[----:B------:R-:W-:Y:S01]  /*21b70*/  @!P0 BAR.SYNC.DEFER_BLOCKING 0xc, 0x180 ;  /* 0x0306000000008b1d */ /* 0x000fe20000010000 */
[----:B---3--:R-:W-:-:S13]  /*21b80*/  ISETP.NE.AND P1, PT, R0, 0x1, PT ;  /* 0x000000010000780c */ /* 0x008fda0003f25270 */
[----:B------:R-:W3:Y:S08]  /*21b90*/  @P1 LDC R2, c[0x0][0x44c] ;  /* 0x00011300ff021b82 */ /* 0x000ef00000000800 */
[----:B------:R-:W4:Y:S01]  /*21ba0*/  @P1 LDC R3, c[0x0][0x450] ;  /* 0x00011400ff031b82 */ /* 0x000f220000000800 */
[----:B--2---:R-:W-:-:S04]  /*21bb0*/  VIADD R0, R7, 0x7f ;  /* 0x0000007f07007836 */ /* 0x004fc80000000000 */
[----:B---3--:R-:W-:-:S05]  /*21bc0*/  @P1 IMAD.HI.U32 R2, R0, R2, RZ ;  /* 0x0000000200021227 */ /* 0x008fca00078e00ff */
[----:B----4-:R-:W-:Y:S02]  /*21bd0*/  @P1 SHF.R.U32.HI R0, RZ, R3, R2 ;  /* 0x00000003ff001219 */ /* 0x010fe40000011602 */
[----:B------:R-:W2:Y:S03]  /*21be0*/  LDC.64 R2, c[0x0][0x9e0] ;  /* 0x00027800ff027b82 */ /* 0x000ea60000000a00 */
[----:B------:R-:W-:Y:S01]  /*21bf0*/  IMAD.IADD R0, R17, 0x1, R0 ;  /* 0x0000000111007824 */ /* 0x000fe200078e0200 */
[----:B--2---:R-:W-:-:S03]  /*21c00*/  ISETP.GE.AND P2, PT, R3, 0x1, PT ;  /* 0x000000010300780c */ /* 0x004fc60003f46270 */
[----:B------:R-:W-:-:S10]  /*21c10*/  IMAD.IADD R2, R0, 0x1, R2 ;  /* 0x0000000100027824 */ /* 0x000fd400078e0202 */
[----:B------:R-:W-:Y:S05]  /*21c20*/  @!P2 BRA `(.L_x_1984) ;  /* 0x000000000048a947 */ /* 0x000fea0003800000 */
[C---:B------:R-:W-:Y:S01]  /*21c30*/  ISETP.GT.AND P0, PT, R0.reuse, RZ, PT ;  /* 0x000000ff0000720c */ /* 0x040fe20003f04270 */
[----:B------:R-:W-:Y:S01]  /*21c40*/  BSSY B0, `(.L_x_1985) ;  /* 0x000000e000007945 */ /* 0x000fe20003800000 */
[----:B------:R-:W-:-:S11]  /*21c50*/  VIADD R6, R0, 0xffffffff ;  /* 0xffffffff00067836 */ /* 0x000fd60000000000 */
[----:B------:R-:W-:Y:S05]  /*21c60*/  @P0 BRA `(.L_x_1986) ;  /* 0x00000000001c0947 */ /* 0x000fea0003800000 */
[----:B------:R-:W-:Y:S01]  /*21c70*/  ISETP.NE.AND P0, PT, R3, 0x1, PT ;  /* 0x000000010300780c */ /* 0x000fe20003f05270 */
[----:B------:R-:W-:-:S12]  /*21c80*/  IMAD.MOV R0, RZ, RZ, -R0 ;  /* 0x000000ffff007224 */ /* 0x000fd800078e0a00 */
[----:B-1----:R-:W1:Y:S02]  /*21c90*/  @P0 LDC.64 R4, c[0x0][0x9e8] ;  /* 0x00027a00ff040b82 */ /* 0x002e640000000a00 */
[----:B-1----:R-:W-:-:S05]  /*21ca0*/  @P0 IMAD.HI.U32 R4, R0, R4, RZ ;  /* 0x0000000400040227 */ /* 0x002fca00078e00ff */
[----:B------:R-:W-:-:S04]  /*21cb0*/  @P0 SHF.R.U32.HI R0, RZ, R5, R4 ;  /* 0x00000005ff000219 */ /* 0x000fc80000011604 */
[----:B------:R-:W-:Y:S01]  /*21cc0*/  LOP3.LUT R6, RZ, R0, RZ, 0x33, !PT ;  /* 0x00000000ff067212 */ /* 0x000fe200078e33ff */
[----:B------:R-:W-:Y:S06]  /*21cd0*/  BRA `(.L_x_1987) ;  /* 0x0000000000107947 */ /* 0x000fec0003800000 */
.L_x_1986:
[----:B------:R-:W-:-:S13]  /*21ce0*/  ISETP.NE.AND P0, PT, R3, 0x1, PT ;  /* 0x000000010300780c */ /* 0x000fda0003f05270 */
[----:B-1----:R-:W1:Y:S02]  /*21cf0*/  @P0 LDC.64 R4, c[0x0][0x9e8] ;  /* 0x00027a00ff040b82 */ /* 0x002e640000000a00 */
[----:B-1----:R-:W-:-:S05]  /*21d00*/  @P0 IMAD.HI.U32 R4, R6, R4, RZ ;  /* 0x0000000406040227 */ /* 0x002fca00078e00ff */
[----:B------:R-:W-:-:S07]  /*21d10*/  @P0 SHF.R.U32.HI R6, RZ, R5, R4 ;  /* 0x00000005ff060219 */ /* 0x000fce0000011604 */
.L_x_1987:
[----:B------:R-:W-:Y:S05]  /*21d20*/  BSYNC B0 ;  /* 0x0000000000007941 */ /* 0x000fea0003800000 */
.L_x_1985:
[----:B------:R-:W-:-:S05]  /*21d30*/  IMAD R6, R6, R3, R3 ;  /* 0x0000000306067224 */ /* 0x000fca00078e0203 */
[----:B------:R-:W-:-:S07]  /*21d40*/  VIMNMX R2, R2, R6, PT ;  /* 0x0000000602027248 */ /* 0x000fce0003fe0100 */
.L_x_1984:
[----:B------:R-:W-:Y:S01]  /*21d50*/  VIADD R2, R2, 0x7f ;  /* 0x0000007f02027836 */ /* 0x000fe20000000000 */
[----:B-1----:R-:W1:Y:S01]  /*21d60*/  @P1 LDC R4, c[0x0][0x450] ;  /* 0x00011400ff041b82 */ /* 0x002e620000000800 */
[----:B------:R-:W-:-:S03]  /*21d70*/  ULDC UR4, c[0x0][0x9dc] ;  /* 0x0002770000047ab9 */ /* 0x000fc60000000800 */
[----:B------:R-:W-:-:S04]  /*21d80*/  SHF.R.S32.HI R0, RZ, 0x1f, R2 ;  /* 0x0000001fff007819 */ /* 0x000fc80000011402 */
[----:B------:R-:W-:Y:S01]  /*21d90*/  LEA.HI R0, R0, R2, RZ, 0x7 ;  /* 0x0000000200007211 */ /* 0x000fe200078f38ff */
[----:B------:R-:W-:-:S03]  /*21da0*/  IMAD.MOV.U32 R2, RZ, RZ, R7 ;  /* 0x000000ffff027224 */ /* 0x000fc600078e0007 */
[----:B------:R-:W-:-:S04]  /*21db0*/  SHF.R.S32.HI R0, RZ, 0x7, R0 ;  /* 0x00000007ff007819 */ /* 0x000fc80000011400 */
[----:B------:R-:W-:Y:S02]  /*21dc0*/  VIMNMX R6, R21, R0, PT ;  /* 0x0000000015067248 */ /* 0x000fe40003fe0100 */
[----:B------:R-:W2:Y:S03]  /*21dd0*/  @P1 LDC R0, c[0x0][0x44c] ;  /* 0x00011300ff001b82 */ /* 0x000ea60000000800 */
[----:B------:R3:W-:Y:S01]  /*21de0*/  STL [R1+0x34], R6 ;  /* 0x0000340601007387 */ /* 0x0007e20000100800 */
[----:B--2---:R-:W-:-:S05]  /*21df0*/  @P1 IMAD.HI.U32 R0, R7, R0, RZ ;  /* 0x0000000007001227 */ /* 0x004fca00078e00ff */
[----:B-1----:R-:W-:-:S05]  /*21e00*/  @P1 SHF.R.U32.HI R2, RZ, R4, R0 ;  /* 0x00000004ff021219 */ /* 0x002fca0000011600 */
[----:B------:R-:W-:-:S04]  /*21e10*/  IMAD.IADD R2, R20, 0x1, R2 ;  /* 0x0000000114027824 */ /* 0x000fc800078e0202 */
[----:B------:R-:W-:Y:S01]  /*21e20*/  VIADD R0, R2, -UR4 ;  /* 0x8000000402007c36 */ /* 0x000fe20008000000 */
[----:B---3--:R-:W-:Y:S06]  /*21e30*/  @!P2 BRA `(.L_x_1988) ;  /* 0x000000000044a947 */ /* 0x008fec0003800000 */
        /* <DEDUP_REMOVED lines=10> */
.L_x_1990:
[----:B------:R-:W-:-:S13]  /*21ee0*/  ISETP.NE.AND P0, PT, R3, 0x1, PT ;  /* 0x000000010300780c */ /* 0x000fda0003f05270 */
[----:B------:R-:W1:Y:S02]  /*21ef0*/  @P0 LDC.64 R4, c[0x0][0x9e8] ;  /* 0x00027a00ff040b82 */ /* 0x000e640000000a00 */
[----:B-1----:R-:W-:-:S05]  /*21f00*/  @P0 IMAD.HI.U32 R4, R2, R4, RZ ;  /* 0x0000000402040227 */ /* 0x002fca00078e00ff */
[----:B------:R-:W-:-:S07]  /*21f10*/  @P0 SHF.R.U32.HI R2, RZ, R5, R4 ;  /* 0x00000005ff020219 */ /* 0x000fce0000011604 */
.L_x_1991:
[----:B------:R-:W-:Y:S05]  /*21f20*/  BSYNC B0 ;  /* 0x0000000000007941 */ /* 0x000fea0003800000 */
.L_x_1989:
[----:B------:R-:W-:-:S05]  /*21f30*/  IMAD R2, R2, R3, RZ ;  /* 0x0000000302027224 */ /* 0x000fca00078e02ff */
[----:B------:R-:W-:-:S07]  /*21f40*/  VIMNMX R0, R0, R2, !PT ;  /* 0x0000000200007248 */ /* 0x000fce0007fe0100 */
.L_x_1988:
[----:B------:R-:W-:Y:S01]  /*21f50*/  SHF.R.S32.HI R2, RZ, 0x1f, R0 ;  /* 0x0000001fff027819 */ /* 0x000fe20000011400 */
[----:B------:R-:W-:Y:S03]  /*21f60*/  BSSY B7, `(.L_x_1992) ;  /* 0x00003e3000077945 */ /* 0x000fe60003800000 */
[----:B------:R-:W-:-:S04]  /*21f70*/  LEA.HI R2, R2, R0, RZ, 0x7 ;  /* 0x0000000002027211 */ /* 0x000fc800078f38ff */
[----:B------:R-:W-:-:S04]  /*21f80*/  SHF.R.S32.HI R2, RZ, 0x7, R2 ;  /* 0x00000007ff027819 */ /* 0x000fc80000011402 */
[----:B------:R-:W-:-:S04]  /*21f90*/  VIMNMX R3, RZ, R2, !PT ;  /* 0x00000002ff037248 */ /* 0x000fc80007fe0100 */
[----:B------:R-:W-:Y:S01]  /*21fa0*/  ISETP.GT.AND P0, PT, R6, R3, PT ;  /* 0x000000030600720c */ /* 0x000fe20003f04270 */
[----:B------:R1:W-:-:S12]  /*21fb0*/  STL [R1+0x28], R3 ;  /* 0x0000280301007387 */ /* 0x0003d80000100800 */
[----:B-1----:R-:W-:Y:S05]  /*21fc0*/  @P0 BRA `(.L_x_1993) ;  /* 0x0000000000440947 */ /* 0x002fea0003800000 */
[----:B------:R-:W1:Y:S02]  /*21fd0*/  S2R R3, SR_TID.X ;  /* 0x0000000000037919 */ /* 0x000e640000002100 */
[----:B-1----:R-:W-:-:S04]  /*21fe0*/  LOP3.LUT R3, R3, 0x7f, RZ, 0xc0, !PT ;  /* 0x0000007f03037812 */ /* 0x002fc800078ec0ff */
[----:B------:R-:W-:-:S13]  /*21ff0*/  ISETP.NE.AND P0, PT, R3, RZ, PT ;  /* 0x000000ff0300720c */ /* 0x000fda0003f05270 */
[----:B------:R-:W-:Y:S05]  /*22000*/  @P0 BRA `(.L_x_1994) ;  /* 0x0000003c00600947 */ /* 0x000fea0003800000 */
[----:B------:R-:W1:Y:S01]  /*22010*/  S2R R3, SR_LANEID ;  /* 0x0000000000037919 */ /* 0x000e620000000000 */
[----:B------:R-:W-:Y:S02]  /*22020*/  VOTEU.ANY UR4, UPT, PT ;  /* 0x0000000000047886 */ /* 0x000fe400038e0100 */
[----:B------:R-:W1:Y:S08]  /*22030*/  FLO.U32 R0, UR4 ;  /* 0x0000000400007d00 */ /* 0x000e7000080e0000 */
[----:B------:R-:W2:Y:S01]  /*22040*/  POPC R5, UR4 ;  /* 0x0000000400057d09 */ /* 0x000ea20008000000 */
[----:B-1----:R-:W-:-:S02]  /*22050*/  ISETP.EQ.U32.AND P0, PT, R0, R3, PT ;  /* 0x000000030000720c */ /* 0x002fc40003f02070 */
[----:B------:R-:W2:Y:S11]  /*22060*/  LDC.64 R2, c[0x0][0xc60] ;  /* 0x00031800ff027b82 */ /* 0x000eb60000000a00 */
[----:B--2---:R-:W2:Y:S01]  /*22070*/  @P0 ATOMG.E.ADD.STRONG.GPU PT, R3, desc[UR38][R2.64], R5 ;  /* 0x00000005020309a8 */ /* 0x004ea200081ee1e6 */
[----:B------:R-:W1:Y:S02]  /*22080*/  S2R R4, SR_LTMASK ;  /* 0x0000000000047919 */ /* 0x000e640000003900 */
[----:B-1----:R-:W-:-:S04]  /*22090*/  LOP3.LUT R4, R4, UR4, RZ, 0xc0, !PT ;  /* 0x0000000404047c12 */ /* 0x002fc8000f8ec0ff */
[----:B------:R-:W1:Y:S01]  /*220a0*/  POPC R7, R4 ;  /* 0x0000000400077309 */ /* 0x000e620000000000 */
[----:B--2---:R-:W1:Y:S02]  /*220b0*/  SHFL.IDX PT, R0, R3, R0, 0x1f ;  /* 0x00001f0003007589 */ /* 0x004e6400000e0000 */
[----:B-1----:R-:W-:Y:S01]  /*220c0*/  IADD3 R16, R0, UR36, R7 ;  /* 0x0000002400107c10 */ /* 0x002fe2000fffe007 */
[----:B------:R-:W-:Y:S06]  /*220d0*/  BRA `(.L_x_1994) ;  /* 0x0000003c002c7947 */ /* 0x000fec0003800000 */
.L_x_1993:
[----:B------:R-:W2:Y:S01]  /*220e0*/  LDL R17, [R1] ;  /* 0x0000000001117983 */ /* 0x000ea20000100800 */
        /* <DEDUP_REMOVED lines=14> */
[----:B0-----:R-:W-:Y:S02]  /*221d0*/  IMAD.U32 R11, RZ, RZ, UR5 ;  /* 0x00000005ff0b7e24 */ /* 0x001fe4000f8e00ff */
[----:B------:R-:W-:Y:S02]  /*221e0*/  IMAD.MOV.U32 R8, RZ, RZ, 0x70 ;  /* 0x00000070ff087424 */ /* 0x000fe400078e00ff */
[----:B------:R-:W-:Y:S02]  /*221f0*/  IMAD.MOV.U32 R12, RZ, RZ, 0x1 ;  /* 0x00000001ff0c7424 */ /* 0x000fe400078e00ff */
[----:B------:R-:W-:-:S07]  /*22200*/  IMAD.MOV.U32 R13, RZ, RZ, RZ ;  /* 0x000000ffff0d7224 */ /* 0x000fce00078e00ff */
[----:B------:R-:W-:-:S07]  /*22210*/  LEPC R20, `(.L_x_1996) ;  /* 0x000000001014794e */ /* 0x000fce0000000000 */
[----:B-1----:R-:W-:Y:S05]  /*22220*/  CALL.ABS.NOINC R2 ;  /* 0x0000000002007343 */ /* 0x002fea0003c00000 */
.L_x_1996:
[----:B------:R-:W-:Y:S05]  /*22230*/  BSYNC B6 ;  /* 0x0000000000067941 */ /* 0x000fea0003800000 */
.L_x_1995:
        /* <DEDUP_REMOVED lines=14> */
[----:B0-----:R-:W-:Y:S02]  /*22320*/  IMAD.U32 R11, RZ, RZ, UR5 ;  /* 0x00000005ff0b7e24 */ /* 0x001fe4000f8e00ff */
[----:B------:R-:W-:Y:S02]  /*22330*/  IMAD.MOV.U32 R8, RZ, RZ, 0x70 ;  /* 0x00000070ff087424 */ /* 0x000fe400078e00ff */
[----:B------:R-:W-:Y:S02]  /*22340*/  IMAD.MOV.U32 R12, RZ, RZ, 0x1 ;  /* 0x00000001ff0c7424 */ /* 0x000fe400078e00ff */
[----:B-1----:R-:W-:-:S07]  /*22350*/  IMAD.MOV.U32 R13, RZ, RZ, RZ ;  /* 0x000000ffff0d7224 */ /* 0x002fce00078e00ff */
[----:B------:R-:W-:-:S07]  /*22360*/  LEPC R20, `(.L_x_1999) ;  /* 0x000000001014794e */ /* 0x000fce0000000000 */
[----:B--2---:R-:W-:Y:S05]  /*22370*/  CALL.ABS.NOINC R2 ;  /* 0x0000000002007343 */ /* 0x004fea0003c00000 */
.L_x_1999:
        /* <DEDUP_REMOVED lines=15> */
.L_x_1998:
[----:B------:R-:W-:Y:S05]  /*22470*/  BSYNC B6 ;  /* 0x0000000000067941 */ /* 0x000fea0003800000 */
.L_x_1997:
[----:B------:R-:W-:Y:S01]  /*22480*/  ULDC.64 UR4, c[0x0][0x9f8] ;  /* 0x00027e0000047ab9 */ /* 0x000fe20000000a00 */
[----:B------:R-:W2:Y:S01]  /*22490*/  LDL R17, [R1+0x34] ;  /* 0x0000340001117983 */ /* 0x000ea20000100800 */
[----:B------:R-:W-:Y:S01]  /*224a0*/  ISETP.NE.U32.AND P0, PT, RZ, UR4, PT ;  /* 0x00000004ff007c0c */ /* 0x000fe2000bf05070 */
[----:B------:R-:W-:-:S03]  /*224b0*/  IMAD.MOV.U32 R7, RZ, RZ, R19 ;  /* 0x000000ffff077224 */ /* 0x000fc600078e0013 */
[----:B------:R-:W-:Y:S01]  /*224c0*/  ISETP.NE.AND.EX P0, PT, RZ, UR5, PT, P0 ;  /* 0x00000005ff007c0c */ /* 0x000fe2000bf05300 */
[----:B------:R-:W-:-:S12]  /*224d0*/  ULDC.64 UR4, c[0x0][0xa08] ;  /* 0x0002820000047ab9 */ /* 0x000fd80000000a00 */
[----:B------:R-:W1:Y:S02]  /*224e0*/  @P0 LDC.64 R2, c[0x0][0x9f8] ;  /* 0x00027e00ff020b82 */ /* 0x000e640000000a00 */
[----:B-1----:R-:W-:-:S05]  /*224f0*/  @P0 IMAD.WIDE R2, R19, 0x4, R2 ;  /* 0x0000000413020825 */ /* 0x002fca00078e0202 */
[----:B------:R1:W3:Y:S02]  /*22500*/  @P0 LDG.E R7, desc[UR38][R2.64] ;  /* 0x0000002602070981 */ /* 0x0002e4000c1e1900 */
[----:B-1----:R-:W1:Y:S02]  /*22510*/  LDC.64 R2, c[0x0][0x418] ;  /* 0x00010600ff027b82 */ /* 0x002e640000000a00 */
[----:B-1----:R-:W-:Y:S01]  /*22520*/  LOP3.LUT P0, RZ, R2, UR4, RZ, 0xfc, !PT ;  /* 0x0000000402ff7c12 */ /* 0x002fe2000f80fcff */
[----:B------:R-:W-:-:S03]  /*22530*/  UMOV UR4, 0xffffffff ;  /* 0xffffffff00047882 */ /* 0x000fc60000000000 */
[----:B------:R-:W-:Y:S01]  /*22540*/  LOP3.LUT P0, RZ, R3, UR5, RZ, 0xfc, P0 ;  /* 0x0000000503ff7c12 */ /* 0x000fe2000800fcff */
[----:B--2---:R-:W-:Y:S01]  /*22550*/  VIADD R0, R17, 0xffffffff ;  /* 0xffffffff11007836 */ /* 0x004fe20000000000 */
[----:B---3--:R-:W-:Y:S01]  /*22560*/  SHF.R.S32.HI R8, RZ, 0x1f, R7 ;  /* 0x0000001fff087819 */ /* 0x008fe20000011407 */
[----:B------:R1:W-:Y:S01]  /*22570*/  STL [R1+0xc], R7 ;  /* 0x00000c0701007387 */ /* 0x0003e20000100800 */
[----:B------:R-:W-:-:S03]  /*22580*/  SEL R17, R7, RZ, !P0 ;  /* 0x000000ff07117207 */ /* 0x000fc60004000000 */
[----:B------:R1:W-:Y:S01]  /*22590*/  STL [R1+0x24], R8 ;  /* 0x0000240801007387 */ /* 0x0003e20000100800 */
[----:B------:R-:W-:Y:S05]  /*225a0*/  BRA.DIV UR4, `(.L_x_2000) ;  /* 0x0000006604b07947 */ /* 0x000fea000b800000 */
[----:B------:R-:W2:Y:S02]  /*225b0*/  S2R R4, SR_TID.X ;  /* 0x0000000000047919 */ /* 0x000ea40000002100 */
[----:B--2---:R-:W-:-:S04]  /*225c0*/  SHF.R.U32.HI R4, RZ, 0x5, R4 ;  /* 0x00000005ff047819 */ /* 0x004fc80000011604 */
[----:B------:R-:W-:-:S05]  /*225d0*/  LOP3.LUT R4, R4, 0x3, RZ, 0xc0, !PT ;  /* 0x0000000304047812 */ /* 0x000fca00078ec0ff */
[----:B------:R2:W3:Y:S02]  /*225e0*/  SHFL.IDX PT, R14, R4, RZ, 0x1f ;  /* 0x00001fff040e7589 */ /* 0x0004e400000e0000 */
.L_x_2178:
[----:B--2---:R-:W2:Y:S01]  /*225f0*/  LDL.LU R4, [R1+0x20] ;  /* 0x0000200001047983 */ /* 0x004ea20000300800 */
[----:B------:R-:W-:Y:S02]  /*22600*/  PLOP3.LUT P1, PT, PT, PT, PT, 0x8, 0x0 ;  /* 0x000000000000781c */ /* 0x000fe40003f2e170 */
[----:B---3--:R-:W-:Y:S01]  /*22610*/  ISETP.NE.AND P0, PT, R14, RZ, PT ;  /* 0x000000ff0e00720c */ /* 0x008fe20003f05270 */
[----:B------:R3:W-:Y:S01]  /*22620*/  STL [R1+0x8], R0 ;  /* 0x0000080001007387 */ /* 0x0007e20000100800 */
[----:B--2---:R-:W-:-:S09]  /*22630*/  LOP3.LUT R4, R4, 0xfffffffe, RZ, 0xc0, !PT ;  /* 0xfffffffe04047812 */ /* 0x004fd200078ec0ff */
[----:B------:R-:W-:-:S05]  /*22640*/  @P1 LOP3.LUT R4, R4, 0x1, RZ, 0xfc, !PT ;  /* 0x0000000104041812 */ /* 0x000fca00078efcff */
[----:B------:R3:W-:Y:S01]  /*22650*/  STL [R1+0x20], R4 ;  /* 0x0000200401007387 */ /* 0x0007e20000100800 */
[----:B------:R-:W-:Y:S05]  /*22660*/  @P0 BRA `(.L_x_2001) ;  /* 0x0000000400300947 */ /* 0x000fea0003800000 */
[----:B------:R-:W-:-:S03]  /*22670*/  UMOV UR4, 0xffffffff ;  /* 0xffffffff00047882 */ /* 0x000fc60000000000 */
[----:B------:R-:W-:Y:S05]  /*22680*/  BRA.DIV UR4, `(.L_x_2002) ;  /* 0x0000006604ac7947 */ /* 0x000fea000b800000 */
[----:B------:R-:W-:-:S13]  /*22690*/  ELECT P6, URZ, PT ;  /* 0x00000000003f782f */ /* 0x000fda00038c0000 */
.L_x_2181:
[----:B------:R-:W-:Y:S05]  /*226a0*/  @!P6 BRA `(.L_x_2001) ;  /* 0x000000040020e947 */ /* 0x000fea0003800000 */
[----:B------:R-:W-:-:S04]  /*226b0*/  ISETP.NE.U32.AND P0, PT, R2, RZ, PT ;  /* 0x000000ff0200720c */ /* 0x000fc80003f05070 */
[----:B------:R-:W-:-:S13]  /*226c0*/  ISETP.NE.AND.EX P0, PT, R3, RZ, PT, P0 ;  /* 0x000000ff0300720c */ /* 0x000fda0003f05300 */
[----:B------:R-:W-:Y:S05]  /*226d0*/  @!P0 BRA `(.L_x_2003) ;  /* 0x0000000000508947 */ /* 0x000fea0003800000 */
[----:B------:R-:W2:Y:S01]  /*226e0*/  LDC R6, c[0x0][0x43c] ;  /* 0x00010f00ff067b82 */ /* 0x000ea20000000800 */
[----:B------:R-:W-:Y:S01]  /*226f0*/  IMAD.MOV.U32 R9, RZ, RZ, R0 ;  /* 0x000000ffff097224 */ /* 0x000fe200078e0000 */
[----:B------:R-:W-:-:S03]  /*22700*/  ULDC.64 UR4, c[0x0][0x428] ;  /* 0x00010a0000047ab9 */ /* 0x000fc60000000a00 */
[----:B---3--:R-:W-:Y:S01]  /*22710*/  IMAD.MOV.U32 R0, RZ, RZ, R9 ;  /* 0x000000ffff007224 */ /* 0x008fe200078e0009 */
[----:B--2---:R-:W-:-:S13]  /*22720*/  ISETP.NE.AND P0, PT, R6, 0x1, PT ;  /* 0x000000010600780c */ /* 0x004fda0003f05270 */
[----:B------:R-:W2:Y:S02]  /*22730*/  @P0 LDC.64 R4, c[0x0][0x440] ;  /* 0x00011000ff040b82 */ /* 0x000ea40000000a00 */
[----:B--2---:R-:W-:-:S05]  /*22740*/  @P0 IMAD.HI.U32 R4, R9, R4, RZ ;  /* 0x0000000409040227 */ /* 0x004fca00078e00ff */
        /* <DEDUP_REMOVED lines=13> */
.L_x_2003:
[----:B-1----:R-:W4:Y:S04]  /*22820*/  LDL R7, [R1] ;  /* 0x0000000001077983 */ /* 0x002f280000100800 */
[----:B---3--:R-:W4:Y:S04]  /*22830*/  LDL R0, [R1+0x4] ;  /* 0x0000040001007983 */ /* 0x008f280000100800 */
[----:B--2---:R-:W2:Y:S01]  /*22840*/  LDL R2, [R1+0x10] ;  /* 0x0000100001027983 */ /* 0x004ea20000100800 */
[----:B----4-:R-:W-:Y:S01]  /*22850*/  IMAD R0, R0, 0x8, R7 ;  /* 0x0000000800007824 */ /* 0x010fe200078e0207 */
[----:B--2---:R-:W-:-:S04]  /*22860*/  SHF.L.U32 R2, R2, 0x1f, RZ ;  /* 0x0000001f02027819 */ /* 0x004fc800000006ff */
[----:B------:R-:W1:Y:S02]  /*22870*/  SYNCS.PHASECHK.TRANS64.TRYWAIT P0, [R0+URZ+0x28840], R2 ;  /* 0x02884002000075a7 */ /* 0x000e64000800017f */
[----:B-1----:R-:W-:Y:S05]  /*22880*/  @!P0 BRA `(.L_x_2004) ;  /* 0x00000064004c8947 */ /* 0x002fea0003800000 */
.L_x_2182:
[----:B------:R-:W2:Y:S02]  /*22890*/  S2R R3, SR_TID.X ;  /* 0x0000000000037919 */ /* 0x000ea40000002100 */
[----:B--2---:R-:W-:-:S04]  /*228a0*/  LOP3.LUT R3, R3, 0x7f, RZ, 0xc0, !PT ;  /* 0x0000007f03037812 */ /* 0x004fc800078ec0ff */
[----:B------:R-:W-:-:S13]  /*228b0*/  ISETP.NE.AND P0, PT, R3, RZ, PT ;  /* 0x000000ff0300720c */ /* 0x000fda0003f05270 */
[----:B------:R-:W-:Y:S05]  /*228c0*/  @P0 BRA `(.L_x_2005) ;  /* 0x00000000001c0947 */ /* 0x000fea0003800000 */
[----:B------:R-:W2:Y:S01]  /*228d0*/  S2R R3, SR_TID.X ;  /* 0x0000000000037919 */ /* 0x000ea20000002100 */
[----:B-1----:R-:W-:-:S04]  /*228e0*/  IMAD.MOV.U32 R2, RZ, RZ, 0x8000 ;  /* 0x00008000ff027424 */ /* 0x002fc800078e00ff */
[----:B------:R3:W-:Y:S01]  /*228f0*/  SYNCS.ARRIVE.TRANS64 RZ, [R0+URZ+0x28830], R2 ;  /* 0x0288300200ff79a7 */ /* 0x0007e2000800003f */
[----:B--2---:R-:W-:-:S04]  /*22900*/  LOP3.LUT R3, R3, 0x1f, RZ, 0xc0, !PT ;  /* 0x0000001f03037812 */ /* 0x004fc800078ec0ff */
[----:B------:R-:W-:-:S13]  /*22910*/  ISETP.NE.AND P0, PT, R3, RZ, PT ;  /* 0x000000ff0300720c */ /* 0x000fda0003f05270 */
[----:B---3--:R-:W-:Y:S05]  /*22920*/  @!P0 BRA `(.L_x_2005) ;  /* 0x0000000000048947 */ /* 0x008fea0003800000 */
[----:B------:R-:W-:Y:S01]  /*22930*/  BPT.TRAP 0x1 ;  /* 0x000000040000795c */ /* 0x000fe20000300000 */
.L_x_2005:
[----:B------:R-:W2:Y:S04]  /*22940*/  LDL R5, [R1] ;  /* 0x0000000001057983 */ /* 0x000ea80000100800 */
[----:B------:R-:W2:Y:S04]  /*22950*/  LDL R4, [R1+0x4] ;  /* 0x0000040001047983 */ /* 0x000ea80000100800 */
[----:B------:R-:W3:Y:S04]  /*22960*/  LDL R6, [R1+0x8] ;  /* 0x0000080001067983 */ /* 0x000ee80000100800 */
[----:B------:R-:W4:Y:S04]  /*22970*/  LDL R3, [R1+0x14] ;  /* 0x0000140001037983 */ /* 0x000f280000100800 */
[----:B-1----:R-:W4:Y:S01]  /*22980*/  LDL.LU R2, [R1+0x20] ;  /* 0x0000200001027983 */ /* 0x002f220000300800 */
        /* <DEDUP_REMOVED lines=9> */
[----:B--2---:R-:W-:Y:S01]  /*22a20*/  IMAD R0, R4, 0x8000, R5 ;  /* 0x0000800004007824 */ /* 0x004fe200078e0205 */
[----:B---3--:R-:W-:-:S04]  /*22a30*/  R2UR UR11, R6 ;  /* 0x00000000060b72ca */ /* 0x008fc800000e0000 */
[----:B------:R-:W-:Y:S02]  /*22a40*/  R2UR UR6, R0 ;  /* 0x00000000000672ca */ /* 0x000fe400000e0000 */
[----:B----4-:R-:W-:Y:S02]  /*22a50*/  R2UR UR5, R3 ;  /* 0x00000000030572ca */ /* 0x010fe400000e0000 */
[----:B------:R-:W-:-:S09]  /*22a60*/  LOP3.LUT R2, R2, 0xfffffffe, RZ, 0xc0, !PT ;  /* 0xfffffffe02027812 */ /* 0x000fd200078ec0ff */
        /* <DEDUP_REMOVED lines=8> */
[----:B-1----:R-:W-:Y:S01]  /*22af0*/  UMOV UR8, UR14 ;  /* 0x0000000e00087c82 */ /* 0x002fe20008000000 */
[----:B------:R-:W-:Y:S02]  /*22b00*/  UMOV UR10, UR15 ;  /* 0x0000000f000a7c82 */ /* 0x000fe40008000000 */
[----:B------:R2:W-:Y:S01]  /*22b10*/  UTMALDG.4D [UR8], [UR4], desc[UR6] ;  /* 0x00000608040075b4 */ /* 0x0005e20008019000 */
[----:B------:R-:W-:Y:S02]  /*22b20*/  NOP ;  /* 0x0000000000007918 */ /* 0x000fe40000000000 */
.L_x_2001:
[----:B---3--:R-:W3:Y:S04]  /*22b30*/  LDL R4, [R1] ;  /* 0x0000000001047983 */ /* 0x008ee80000100800 */
[----:B------:R-:W4:Y:S01]  /*22b40*/  LDL.LU R3, [R1+0x40] ;  /* 0x0000400001037983 */ /* 0x000f220000300800 */
[----:B------:R-:W-:Y:S05]  /*22b50*/  WARPSYNC.ALL ;  /* 0x0000000000007948 */ /* 0x000fea0003800000 */
[----:B--2---:R-:W-:Y:S01]  /*22b60*/  ULDC.64 UR4, c[0x0][0x298] ;  /* 0x0000a60000047ab9 */ /* 0x004fe20000000a00 */
[----:B------:R-:W-:Y:S01]  /*22b70*/  BSSY B6, `(.L_x_2006) ;  /* 0x000001c000067945 */ /* 0x000fe20003800000 */
[----:B------:R-:W-:Y:S01]  /*22b80*/  BAR.SYNC.DEFER_BLOCKING 0x8, 0x180 ;  /* 0x0206000000007b1d */ /* 0x000fe20000010000 */
[----:B----4-:R-:W-:-:S05]  /*22b90*/  SHF.R.S32.HI R0, RZ, 0x1f, R3 ;  /* 0x0000001fff007819 */ /* 0x010fca0000011403 */
[----:B------:R-:W-:Y:S02]  /*22ba0*/  IMAD R2, R0, UR4, RZ ;  /* 0x0000000400027c24 */ /* 0x000fe4000f8e02ff */
[----:B---3--:R-:W-:Y:S02]  /*22bb0*/  VIADD R0, R4, 0x10400 ;  /* 0x0001040004007836 */ /* 0x008fe40000000000 */
[C---:B------:R-:W-:Y:S02]  /*22bc0*/  IMAD R2, R3.reuse, UR5, R2 ;  /* 0x0000000503027c24 */ /* 0x040fe4000f8e0202 */
[----:B------:R-:W-:Y:S01]  /*22bd0*/  IMAD.WIDE.U32 R4, R3, UR4, RZ ;  /* 0x0000000403047c25 */ /* 0x000fe2000f8e00ff */
[----:B------:R-:W-:-:S03]  /*22be0*/  LOP3.LUT P0, RZ, R0, 0x3ff, RZ, 0xc0, !PT ;  /* 0x000003ff00ff7812 */ /* 0x000fc6000780c0ff */
[----:B------:R-:W-:Y:S01]  /*22bf0*/  IMAD.IADD R0, R5, 0x1, R2 ;  /* 0x0000000105007824 */ /* 0x000fe200078e0202 */
[----:B------:R2:W-:Y:S04]  /*22c00*/  STL.64 [R1+0x40], R4 ;  /* 0x0000400401007387 */ /* 0x0005e80000100a00 */
[----:B------:R2:W-:Y:S05]  /*22c10*/  STL [R1+0x4c], R0 ;  /* 0x00004c0001007387 */ /* 0x0005ea0000100800 */
[----:B------:R-:W-:Y:S05]  /*22c20*/  @!P0 BRA `(.L_x_2007) ;  /* 0x0000000000408947 */ /* 0x000fea0003800000 */
[----:B------:R-:W-:Y:S01]  /*22c30*/  MOV R2, 0x0 ;  /* 0x0000000000027802 */ /* 0x000fe20000000f00 */
[----:B------:R-:W-:Y:S01]  /*22c40*/  ULDC.64 UR4, c[0x4][0xa0] ;  /* 0x0100280000047ab9 */ /* 0x000fe20000000a00 */
[----:B------:R-:W-:Y:S01]  /*22c50*/  ULDC.64 UR6, c[0x4][0xa8] ;  /* 0x01002a0000067ab9 */ /* 0x000fe20000000a00 */
[----:B------:R-:W-:Y:S01]  /*22c60*/  ULDC.64 UR8, c[0x4][0x20] ;  /* 0x0100080000087ab9 */ /* 0x000fe20000000a00 */
[----:B--2---:R-:W-:Y:S02]  /*22c70*/  IMAD.U32 R4, RZ, RZ, UR4 ;  /* 0x00000004ff047e24 */ /* 0x004fe4000f8e00ff */
[----:B------:R-:W2:Y:S01]  /*22c80*/  LDC.64 R2, c[0x4][R2] ;  /* 0x0100000002027b82 */ /* 0x000ea20000000a00 */
[----:B------:R-:W-:Y:S02]  /*22c90*/  IMAD.U32 R5, RZ, RZ, UR5 ;  /* 0x00000005ff057e24 */ /* 0x000fe4000f8e00ff */
[----:B------:R-:W-:Y:S02]  /*22ca0*/  IMAD.U32 R6, RZ, RZ, UR6 ;  /* 0x00000006ff067e24 */ /* 0x000fe4000f8e00ff */
[----:B-1----:R-:W-:-:S02]  /*22cb0*/  IMAD.U32 R7, RZ, RZ, UR7 ;  /* 0x00000007ff077e24 */ /* 0x002fc4000f8e00ff */
[----:B------:R-:W-:Y:S02]  /*22cc0*/  IMAD.U32 R10, RZ, RZ, UR8 ;  /* 0x00000008ff0a7e24 */ /* 0x000fe4000f8e00ff */
[----:B0-----:R-:W-:Y:S02]  /*22cd0*/  IMAD.U32 R11, RZ, RZ, UR9 ;  /* 0x00000009ff0b7e24 */ /* 0x001fe4000f8e00ff */
[----:B------:R-:W-:Y:S02]  /*22ce0*/  IMAD.MOV.U32 R8, RZ, RZ, 0x70 ;  /* 0x00000070ff087424 */ /* 0x000fe400078e00ff */
[----:B------:R-:W-:Y:S02]  /*22cf0*/  IMAD.MOV.U32 R12, RZ, RZ, 0x1 ;  /* 0x00000001ff0c7424 */ /* 0x000fe400078e00ff */
[----:B------:R-:W-:-:S07]  /*22d00*/  IMAD.MOV.U32 R13, RZ, RZ, RZ ;  /* 0x000000ffff0d7224 */ /* 0x000fce00078e00ff */
[----:B------:R-:W-:-:S07]  /*22d10*/  LEPC R20, `(.L_x_2007) ;  /* 0x000000001014794e */ /* 0x000fce0000000000 */
[----:B--2---:R-:W-:Y:S05]  /*22d20*/  CALL.ABS.NOINC R2 ;  /* 0x0000000002007343 */ /* 0x004fea0003c00000 */
.L_x_2007:
[----:B------:R-:W-:Y:S05]  /*22d30*/  BSYNC B6 ;  /* 0x0000000000067941 */ /* 0x000fea0003800000 */
.L_x_2006:
[----:B--2---:R-:W2:Y:S01]  /*22d40*/  LDL.LU R0, [R1+0x4c] ;  /* 0x00004c0001007983 */ /* 0x004ea20000300800 */
[----:B-1----:R-:W1:Y:S01]  /*22d50*/  LDC R7, c[0x0][0x448] ;  /* 0x00011200ff077b82 */ /* 0x002e620000000800 */
[----:B------:R-:W-:Y:S01]  /*22d60*/  ULDC.64 UR4, c[0x0][0x2d8] ;  /* 0x0000b60000047ab9 */ /* 0x000fe20000000a00 */
[----:B------:R-:W-:Y:S01]  /*22d70*/  ULDC.64 UR6, c[0x0][0x280] ;  /* 0x0000a00000067ab9 */ /* 0x000fe20000000a00 */
[----:B------:R-:W2:Y:S04]  /*22d80*/  LDL.LU.64 R2, [R1+0x40] ;  /* 0x0000400001027983 */ /* 0x000ea80000300a00 */
[----:B------:R-:W3:Y:S01]  /*22d90*/  LDL R8, [R1+0x30] ;  /* 0x0000300001087983 */ /* 0x000ee20000100800 */
[----:B------:R-:W4:Y:S01]  /*22da0*/  S2R R5, SR_TID.X ;  /* 0x0000000000057919 */ /* 0x000f220000002100 */
[----:B------:R-:W0:Y:S01]  /*22db0*/  S2R R9, SR_TID.X ;  /* 0x0000000000097919 */ /* 0x000e220000002100 */
[----:B----4-:R-:W-:-:S04]  /*22dc0*/  LOP3.LUT R5, R5, 0x7f, RZ, 0xc0, !PT ;  /* 0x0000007f05057812 */ /* 0x010fc800078ec0ff */
[----:B------:R-:W-:Y:S01]  /*22dd0*/  SHF.R.U32.HI R5, RZ, 0x3, R5 ;  /* 0x00000003ff057819 */ /* 0x000fe20000011605 */
[----:B0-----:R-:W-:-:S05]  /*22de0*/  IMAD.SHL.U32 R9, R9, 0x10, RZ ;  /* 0x0000001009097824 */ /* 0x001fca00078e00ff */
[----:B------:R-:W-:Y:S01]  /*22df0*/  LOP3.LUT R9, R5, 0x70, R9, 0xf8, !PT ;  /* 0x0000007005097812 */ /* 0x000fe200078ef809 */
[----:B--2---:R-:W-:Y:S01]  /*22e00*/  IMAD.MOV.U32 R3, RZ, RZ, R0 ;  /* 0x000000ffff037224 */ /* 0x004fe200078e0000 */
        /* <DEDUP_REMOVED lines=12> */
[----:B-1----:R-:W-:Y:S01]  /*22ed0*/  ISETP.NE.AND P0, PT, R7, 0x1, PT ;  /* 0x000000010700780c */ /* 0x002fe20003f05270 */
[----:B------:R-:W-:-:S12]  /*22ee0*/  IMAD R4, R4, UR4, RZ ;  /* 0x0000000404047c24 */ /* 0x000fd8000f8e02ff */
[----:B------:R-:W0:Y:S01]  /*22ef0*/  @P0 LDC R5, c[0x0][0x44c] ;  /* 0x00011300ff050b82 */ /* 0x000e220000000800 */
[----:B------:R-:W-:-:S07]  /*22f00*/  IMAD.WIDE.U32 R2, R0, UR4, R2 ;  /* 0x0000000400027c25 */ /* 0x000fce000f8e0002 */
[----:B------:R-:W1:Y:S01]  /*22f10*/  @P0 LDC R6, c[0x0][0x450] ;  /* 0x00011400ff060b82 */ /* 0x000e620000000800 */
[----:B------:R-:W-:Y:S01]  /*22f20*/  IMAD R0, R0, UR5, R4 ;  /* 0x0000000500007c24 */ /* 0x000fe2000f8e0204 */
[----:B------:R-:W-:Y:S01]  /*22f30*/  ULDC.64 UR4, c[0x0][0x2d0] ;  /* 0x0000b40000047ab9 */ /* 0x000fe20000000a00 */
[----:B---3--:R-:W-:Y:S02]  /*22f40*/  IMAD.IADD R4, R9, 0x1, R8 ;  /* 0x0000000109047824 */ /* 0x008fe400078e0208 */
        /* <DEDUP_REMOVED lines=37> */
[----:B--2---:R-:W-:-:S04]  /*231a0*/  IMAD.IADD R0, R8, 0x1, R11 ;  /* 0x0000000108007824 */ /* 0x004fc800078e020b */
[----:B------:R-:W-:Y:S02]  /*231b0*/  VIADD R5, R0, 0x10 ;  /* 0x0000001000057836 */ /* 0x000fe40000000000 */
[----:B---3--:R-:W-:Y:S02]  /*231c0*/  IMAD R2, R6, R7, RZ ;  /* 0x0000000706027224 */ /* 0x008fe400078e02ff */
[----:B------:R-:W0:Y:S04]  /*231d0*/  SHFL.IDX PT, R7, R4, RZ, 0x181f ;  /* 0x00181fff04077589 */ /* 0x000e2800000e0000 */
[----:B------:R-:W1:Y:S01]  /*231e0*/  SHFL.IDX PT, R6, R3, RZ, 0x181f ;  /* 0x00181fff03067589 */ /* 0x000e6200000e0000 */
[-C--:B------:R-:W-:Y:S02]  /*231f0*/  ISETP.GE.AND P4, PT, R0, R2.reuse, PT ;  /* 0x000000020000720c */ /* 0x080fe40003f86270 */
[----:B------:R-:W-:-:S02]  /*23200*/  ISETP.GE.AND P2, PT, R5, R2, PT ;  /* 0x000000020500720c */ /* 0x000fc40003f46270 */
[----:B------:R-:W2:Y:S04]  /*23210*/  SHFL.IDX PT, R5, R4, 0x1, 0x181f ;  /* 0x00381f0004057f89 */ /* 0x000ea800000e0000 */
[----:B------:R-:W3:Y:S05]  /*23220*/  SHFL.IDX PT, R8, R3, 0x1, 0x181f ;  /* 0x00381f0003087f89 */ /* 0x000eea00000e0000 */
[----:B0-----:R-:W-:-:S05]  /*23230*/  @!P4 LEA R7, P3, R10, R7, 0x1 ;  /* 0x000000070a07c211 */ /* 0x001fca00078608ff */
[----:B-1----:R-:W-:-:S05]  /*23240*/  @!P4 IMAD.X R6, RZ, RZ, R6, P3 ;  /* 0x000000ffff06c224 */ /* 0x002fca00018e0606 */
[----:B------:R-:W-:-:S04]  /*23250*/  @!P4 LOP3.LUT R7, R7, R6, RZ, 0x3c, !PT ;  /* 0x000000060707c212 */ /* 0x000fc800078e3cff */
[----:B------:R-:W-:-:S04]  /*23260*/  @!P4 LOP3.LUT R6, R7, R6, RZ, 0x3c, !PT ;  /* 0x000000060706c212 */ /* 0x000fc800078e3cff */
[----:B------:R-:W-:-:S05]  /*23270*/  @!P4 LOP3.LUT R7, R7, R6, RZ, 0x3c, !PT ;  /* 0x000000060707c212 */ /* 0x000fca00078e3cff */
[----:B-----5:R-:W-:Y:S04]  /*23280*/  @!P4 LDGSTS.E.BYPASS.LTC128B.128 [R9+0x10400], desc[UR38][R6.64], !P0 ;  /* 0x104000000609cfae */ /* 0x020fe8000c101d66 */
[----:B------:R2:W-:Y:S02]  /*23290*/  @!P4 LDGSTS.E.BYPASS.LTC128B.128 [R9+0x14400], desc[UR38][R6.64+0x80], !P1 ;  /* 0x144000800609cfae */ /* 0x0005e4000c901d66 */
[----:B--2---:R-:W-:-:S05]  /*232a0*/  @!P2 LEA R7, P3, R10, R5, 0x1 ;  /* 0x000000050a07a211 */ /* 0x004fca00078608ff */
[----:B---3--:R-:W-:-:S05]  /*232b0*/  @!P2 IMAD.X R6, RZ, RZ, R8, P3 ;  /* 0x000000ffff06a224 */ /* 0x008fca00018e0608 */
        /* <DEDUP_REMOVED lines=57> */
.L_x_2199:
[----:B------:R-:W-:Y:S01]  /*23650*/  VIADD R0, R0, 0x70 ;  /* 0x0000007000007836 */ /* 0x000fe20000000000 */
[----:B------:R-:W-:Y:S04]  /*23660*/  BSSY B0, `(.L_x_2009) ;  /* 0x000000a000007945 */ /* 0x000fe80003800000 */
[----:B------:R-:W-:-:S13]  /*23670*/  ISETP.GE.AND P2, PT, R0, R2, PT ;  /* 0x000000020000720c */ /* 0x000fda0003f46270 */
[----:B------:R-:W-:Y:S05]  /*23680*/  @P2 BRA `(.L_x_2010) ;  /* 0x00000000001c2947 */ /* 0x000fea0003800000 */
[----:B--2---:R-:W-:-:S05]  /*23690*/  LEA R2, P2, R10, R3, 0x1 ;  /* 0x000000030a027211 */ /* 0x004fca00078408ff */
[----:B01----:R-:W-:-:S05]  /*236a0*/  IMAD.X R3, RZ, RZ, R5, P2 ;  /* 0x000000ffff037224 */ /* 0x003fca00010e0605 */
[----:B------:R-:W-:Y:S01]  /*236b0*/  @!PT LDS RZ, [RZ] ;  /* 0x00000000fffff984 */ /* 0x000fe20000000800 */
[----:B------:R-:W-:Y:S01]  /*236c0*/  @!PT LDS RZ, [RZ] ;  /* 0x00000000fffff984 */ /* 0x000fe20000000800 */
[----:B------:R-:W-:Y:S01]  /*236d0*/  @!PT LDS RZ, [RZ] ;  /* 0x00000000fffff984 */ /* 0x000fe20000000800 */
[----:B------:R3:W-:Y:S04]  /*236e0*/  LDGSTS.E.BYPASS.LTC128B.128 [R9+0x13c00], desc[UR38][R2.64], !P0 ;  /* 0x13c0000002097fae */ /* 0x0007e8000c101d66 */
[----:B------:R3:W-:Y:S02]  /*236f0*/  LDGSTS.E.BYPASS.LTC128B.128 [R9+0x17c00], desc[UR38][R2.64+0x80], !P1 ;  /* 0x17c0008002097fae */ /* 0x0007e4000c901d66 */
.L_x_2010:
[----:B------:R-:W-:Y:S05]  /*23700*/  BSYNC B0 ;  /* 0x0000000000007941 */ /* 0x000fea0003800000 */
.L_x_2009:
[----:B0--3--:R-:W3:Y:S01]  /*23710*/  LDL R9, [R1] ;  /* 0x0000000001097983 */ /* 0x009ee20000100800 */
[----:B------:R-:W-:Y:S01]  /*23720*/  PLOP3.LUT P0, PT, PT, PT, PT, 0x80, 0x0 ;  /* 0x000000000000781c */ /* 0x000fe20003f0f070 */
[----:B------:R-:W-:Y:S01]  /*23730*/  NOP ;  /* 0x0000000000007918 */ /* 0x000fe20000000000 */
[----:B---3--:R-:W-:-:S11]  /*23740*/  VIADD R11, R9, 0x28800 ;  /* 0x00028800090b7836 */ /* 0x008fd60000000000 */
.L_x_2011:
[----:B------:R-:W3:Y:S01]  /*23750*/  LDL R2, [R1] ;  /* 0x0000000001027983 */ /* 0x000ee20000100800 */
        /* <DEDUP_REMOVED lines=18> */
.L_x_2200:
[----:B------:R-:W-:Y:S05]  /*23880*/  BSYNC B0 ;  /* 0x0000000000007941 */ /* 0x000fea0003800000 */
.L_x_2012:
[----:B------:R-:W2:Y:S04]  /*23890*/  LDL R3, [R1+0x34] ;  /* 0x0000340001037983 */ /* 0x000ea80000100800 */
[----:B0-----:R-:W3:Y:S01]  /*238a0*/  LDL R2, [R1+0x28] ;  /* 0x0000280001027983 */ /* 0x001ee20000100800 */
[----:B------:R-:W-:Y:S01]  /*238b0*/  BSSY B0, `(.L_x_2014) ;  /* 0x00001f2000007945 */ /* 0x000fe20003800000 */
[----:B--2---:R-:W-:-:S05]  /*238c0*/  VIADD R0, R3, 0xfffffffe ;  /* 0xfffffffe03007836 */ /* 0x004fca0000000000 */
[----:B---3--:R-:W-:-:S13]  /*238d0*/  ISETP.GE.AND P0, PT, R0, R2, PT ;  /* 0x000000020000720c */ /* 0x008fda0003f06270 */
[----:B------:R-:W-:Y:S05]  /*238e0*/  @!P0 BRA `(.L_x_2015) ;  /* 0x0000001c00b88947 */ /* 0x000fea0003800000 */
[----:B------:R-:W-:Y:S01]  /*238f0*/  IMAD.MOV R8, RZ, RZ, -R3 ;  /* 0x000000ffff087224 */ /* 0x000fe200078e0a03 */
[----:B------:R-:W-:Y:S01]  /*23900*/  LOP3.LUT R2, RZ, R2, RZ, 0x33, !PT ;  /* 0x00000002ff027212 */ /* 0x000fe200078e33ff */
[----:B------:R-:W-:Y:S03]  /*23910*/  BSSY B2, `(.L_x_2016) ;  /* 0x00000a8000027945 */ /* 0x000fe60003800000 */
[----:B------:R-:W-:-:S05]  /*23920*/  VIADDMNMX R8, R8, 0x1, R2, !PT ;  /* 0x0000000108087846 */ /* 0x000fca0007800102 */
[----:B------:R-:W-:-:S05]  /*23930*/  IMAD.IADD R2, R3, 0x1, R8 ;  /* 0x0000000103027824 */ /* 0x000fca00078e0208 */
[----:B------:R-:W-:-:S04]  /*23940*/  LOP3.LUT R2, R2, 0x1, RZ, 0xc0, !PT ;  /* 0x0000000102027812 */ /* 0x000fc800078ec0ff */
[----:B------:R-:W-:-:S13]  /*23950*/  ISETP.NE.U32.AND P0, PT, R2, 0x1, PT ;  /* 0x000000010200780c */ /* 0x000fda0003f05070 */
[----:B------:R-:W-:Y:S05]  /*23960*/  @P0 BRA `(.L_x_2017) ;  /* 0x0000000800880947 */ /* 0x000fea0003800000 */
[----:B-1----:R-:W2:Y:S04]  /*23970*/  LDL R5, [R1+0x20] ;  /* 0x0000200001057983 */ /* 0x002ea80000100800 */
        /* <DEDUP_REMOVED lines=34> */
.L_x_2020:
[----:B------:R-:W2:Y:S01]  /*23ba0*/  LDL R2, [R1] ;  /* 0x0000000001027983 */ /* 0x000ea20000100800 */
[----:B------:R-:W-:Y:S01]  /*23bb0*/  BSSY B3, `(.L_x_2021) ;  /* 0x0000005000037945 */ /* 0x000fe20003800000 */
[----:B--2---:R-:W-:Y:S01]  /*23bc0*/  IMAD R3, R6, 0x8, R2 ;  /* 0x0000000806037824 */ /* 0x004fe200078e0202 */
[----:B------:R-:W-:-:S04]  /*23bd0*/  SHF.L.U32 R2, R9, 0x1f, RZ ;  /* 0x0000001f09027819 */ /* 0x000fc800000006ff */
[----:B------:R-:W1:Y:S02]  /*23be0*/  SYNCS.PHASECHK.TRANS64.TRYWAIT P0, [R3+URZ+0x28840], R2 ;  /* 0x02884002030075a7 */ /* 0x000e64000800017f */
[----:B-1----:R-:W-:Y:S05]  /*23bf0*/  @!P0 BRA `(.L_x_2022) ;  /* 0x0000005c00588947 */ /* 0x002fea0003800000 */
.L_x_2201:
[----:B------:R-:W-:Y:S05]  /*23c00*/  BSYNC B3 ;  /* 0x0000000000037941 */ /* 0x000fea0003800000 */
.L_x_2021:
        /* <DEDUP_REMOVED lines=12> */
.L_x_2024:
[----:B------:R-:W-:Y:S05]  /*23cd0*/  BSYNC B3 ;  /* 0x0000000000037941 */ /* 0x000fea0003800000 */
.L_x_2023:
        /* <DEDUP_REMOVED lines=13> */
.L_x_2025:
        /* <DEDUP_REMOVED lines=16> */
.L_x_2026:
        /* <DEDUP_REMOVED lines=17> */
.L_x_2202:
[----:B------:R-:W-:Y:S05]  /*23fc0*/  BSYNC B3 ;  /* 0x0000000000037941 */ /* 0x000fea0003800000 */
.L_x_2027:
[----:B------:R1:W5:Y:S04]  /*23fd0*/  LDL R15, [R1] ;  /* 0x00000000010f7983 */ /* 0x0003680000100800 */
        /* <DEDUP_REMOVED lines=13> */
.L_x_2030:
[----:B------:R-:W-:Y:S05]  /*240b0*/  BSYNC B3 ;  /* 0x0000000000037941 */ /* 0x000fea0003800000 */
.L_x_2029:
        /* <DEDUP_REMOVED lines=13> */
.L_x_2031:
        /* <DEDUP_REMOVED lines=15> */
.L_x_2032:
        /* <DEDUP_REMOVED lines=12> */
.L_x_2019:
[----:B------:R-:W-:Y:S05]  /*24340*/  BSYNC B1 ;  /* 0x0000000000017941 */ /* 0x000fea0003800000 */
.L_x_2018:
[----:B0-----:R-:W2:Y:S04]  /*24350*/  LDL R0, [R1+0x34] ;  /* 0x0000340001007983 */ /* 0x001ea80000100800 */
[----:B------:R0:W-:Y:S04]  /*24360*/  STL [R1+0x4], R6 ;  /* 0x0000040601007387 */ /* 0x0001e80000100800 */
[----:B------:R0:W-:Y:S02]  /*24370*/  STL [R1+0x10], R9 ;  /* 0x0000100901007387 */ /* 0x0001e40000100800 */
[----:B0-2---:R-:W-:-:S07]  /*24380*/  VIADD R0, R0, 0xfffffffd ;  /* 0xfffffffd00007836 */ /* 0x005fce0000000000 */
.L_x_2017:
[----:B------:R-:W-:Y:S05]  /*24390*/  BSYNC B2 ;  /* 0x0000000000027941 */ /* 0x000fea0003800000 */
.L_x_2016:
[----:B------:R-:W2:Y:S01]  /*243a0*/  LDL.LU R2, [R1+0x34] ;  /* 0x0000340001027983 */ /* 0x000ea20000300800 */
[----:B------:R-:W-:Y:S01]  /*243b0*/  VIADD R8, R8, 0xfffffffe ;  /* 0xfffffffe08087836 */ /* 0x000fe20000000000 */
[----:B--2---:R-:W-:-:S04]  /*243c0*/  LOP3.LUT R2, RZ, R2, RZ, 0x33, !PT ;  /* 0x00000002ff027212 */ /* 0x004fc800078e33ff */
[----:B------:R-:W-:-:S13]  /*243d0*/  ISETP.NE.AND P0, PT, R8, R2, PT ;  /* 0x000000020800720c */ /* 0x000fda0003f05270 */
[----:B------:R-:W-:Y:S05]  /*243e0*/  @!P0 BRA `(.L_x_2015) ;  /* 0x0000001000f88947 */ /* 0x000fea0003800000 */
[----:B------:R-:W-:-:S07]  /*243f0*/  IMAD.MOV.U32 R9, RZ, RZ, R17 ;  /* 0x000000ffff097224 */ /* 0x000fce00078e0011 */
.L_x_2063:
[----:B--2---:R-:W2:Y:S04]  /*24400*/  LDL R4, [R1+0x20] ;  /* 0x0000200001047983 */ /* 0x004ea80000100800 */
[----:B------:R-:W3:Y:S04]  /*24410*/  LDL R3, [R1+0x4] ;  /* 0x0000040001037983 */ /* 0x000ee80000100800 */
        /* <DEDUP_REMOVED lines=34> */
.L_x_2035:
[----:B------:R-:W2:Y:S01]  /*24640*/  LDL R2, [R1] ;  /* 0x0000000001027983 */ /* 0x000ea20000100800 */
[----:B------:R-:W-:Y:S01]  /*24650*/  BSSY B2, `(.L_x_2036) ;  /* 0x0000005000027945 */ /* 0x000fe20003800000 */
[----:B--2---:R-:W-:Y:S01]  /*24660*/  IMAD R3, R4, 0x8, R2 ;  /* 0x0000000804037824 */ /* 0x004fe200078e0202 */
[----:B------:R-:W-:-:S04]  /*24670*/  SHF.L.U32 R2, R5, 0x1f, RZ ;  /* 0x0000001f05027819 */ /* 0x000fc800000006ff */
[----:B------:R-:W1:Y:S02]  /*24680*/  SYNCS.PHASECHK.TRANS64.TRYWAIT P0, [R3+URZ+0x28840], R2 ;  /* 0x02884002030075a7 */ /* 0x000e64000800017f */
[----:B-1----:R-:W-:Y:S05]  /*24690*/  @!P0 BRA `(.L_x_2037) ;  /* 0x0000005000d88947 */ /* 0x002fea0003800000 */
.L_x_2203:
[----:B------:R-:W-:Y:S05]  /*246a0*/  BSYNC B2 ;  /* 0x0000000000027941 */ /* 0x000fea0003800000 */
.L_x_2036:
        /* <DEDUP_REMOVED lines=12> */
.L_x_2039:
[----:B------:R-:W-:Y:S05]  /*24770*/  BSYNC B2 ;  /* 0x0000000000027941 */ /* 0x000fea0003800000 */
.L_x_2038:
[----:B-1----:R-:W2:Y:S04]  /*24780*/  LDL R2, [R1] ;  /* 0x0000000001027983 */ /* 0x002ea80000100800 */
        /* <DEDUP_REMOVED lines=12> */
.L_x_2040:
        /* <DEDUP_REMOVED lines=16> */
.L_x_2041:
        /* <DEDUP_REMOVED lines=17> */
.L_x_2204:
[----:B------:R-:W-:Y:S05]  /*24a60*/  BSYNC B2 ;  /* 0x0000000000027941 */ /* 0x000fea0003800000 */
.L_x_2042:
        /* <DEDUP_REMOVED lines=11> */
.L_x_2045:
[----:B------:R-:W-:Y:S05]  /*24b20*/  BSYNC B2 ;  /* 0x0000000000027941 */ /* 0x000fea0003800000 */
.L_x_2044:
        /* <DEDUP_REMOVED lines=14> */
.L_x_2046:
        /* <DEDUP_REMOVED lines=15> */
.L_x_2047:
        /* <DEDUP_REMOVED lines=12> */
.L_x_2034:
[----:B------:R-:W-:Y:S05]  /*24dc0*/  BSYNC B1 ;  /* 0x0000000000017941 */ /* 0x000fea0003800000 */
.L_x_2033:
        /* <DEDUP_REMOVED lines=17> */
[----:B------:R-:W2:Y:S01]  /*24ee0*/  LDL R14, [R1+0x24] ;  /* 0x00002400010e7983 */ /* 0x000ea20000100800 */
[----:B0-----:R-:W0:Y:S01]  /*24ef0*/  LDC R8, c[0x0][0x43c] ;  /* 0x00010f00ff087b82 */ /* 0x001e220000000800 */
        /* <DEDUP_REMOVED lines=15> */
[----:B------:R-:W-:-:S06]  /*24ff0*/  LEA.HI.X R9, R2, UR5, R3, 0x2, P0 ;  /* 0x0000000502097c11 */ /* 0x000fcc00080f1403 */
[----:B------:R2:W5:Y:S03]  /*25000*/  LDG.E R9, desc[UR38][R8.64] ;  /* 0x0000002608097981 */ /* 0x000566000c1e1900 */
.L_x_2050:
[----:B------:R-:W3:Y:S01]  /*25010*/  LDL R2, [R1] ;  /* 0x0000000001027983 */ /* 0x000ee20000100800 */
[----:B------:R-:W-:Y:S01]  /*25020*/  SHF.L.U32 R3, R10, 0x1f, RZ ;  /* 0x0000001f0a037819 */ /* 0x000fe200000006ff */
[----:B------:R-:W-:Y:S01]  /*25030*/  BSSY B2, `(.L_x_2051) ;  /* 0x0000004000027945 */ /* 0x000fe20003800000 */
[----:B---3--:R-:W-:-:S04]  /*25040*/  IMAD R2, R12, 0x8, R2 ;  /* 0x000000080c027824 */ /* 0x008fc800078e0202 */
[----:B------:R-:W3:Y:S02]  /*25050*/  SYNCS.PHASECHK.TRANS64.TRYWAIT P0, [R2+URZ+0x28840], R3 ;  /* 0x02884003020075a7 */ /* 0x000ee4000800017f */
[----:B---3--:R-:W-:Y:S05]  /*25060*/  @!P0 BRA `(.L_x_2052) ;  /* 0x00000048008c8947 */ /* 0x008fea0003800000 */
.L_x_2205:
[----:B------:R-:W-:Y:S05]  /*25070*/  BSYNC B2 ;  /* 0x0000000000027941 */ /* 0x000fea0003800000 */
.L_x_2051:
[----:B0-2---:R-:W0:Y:S01]  /*25080*/  S2R R8, SR_TID.X ;  /* 0x0000000000087919 */ /* 0x005e220000002100 */
[----:B------:R-:W-:Y:S01]  /*25090*/  BSSY B2, `(.L_x_2053) ;  /* 0x000000b000027945 */ /* 0x000fe20003800000 */
[----:B0-----:R-:W-:-:S04]  /*250a0*/  LOP3.LUT R8, R8, 0x7f, RZ, 0xc0, !PT ;  /* 0x0000007f08087812 */ /* 0x001fc800078ec0ff */
[----:B------:R-:W-:-:S13]  /*250b0*/  ISETP.NE.AND P1, PT, R8, RZ, PT ;  /* 0x000000ff0800720c */ /* 0x000fda0003f25270 */
[----:B------:R-:W-:Y:S05]  /*250c0*/  @P1 BRA `(.L_x_2054) ;  /* 0x00000000001c1947 */ /* 0x000fea0003800000 */
[----:B------:R-:W0:Y:S01]  /*250d0*/  S2R R8, SR_TID.X ;  /* 0x0000000000087919 */ /* 0x000e220000002100 */
[----:B---3--:R-:W-:-:S04]  /*250e0*/  IMAD.MOV.U32 R3, RZ, RZ, 0x8000 ;  /* 0x00008000ff037424 */ /* 0x008fc800078e00ff */
[----:B------:R2:W-:Y:S01]  /*250f0*/  SYNCS.ARRIVE.TRANS64 RZ, [R2+URZ+0x28830], R3 ;  /* 0x0288300302ff79a7 */ /* 0x0005e2000800003f */
[----:B0-----:R-:W-:-:S04]  /*25100*/  LOP3.LUT R8, R8, 0x1f, RZ, 0xc0, !PT ;  /* 0x0000001f08087812 */ /* 0x001fc800078ec0ff */
[----:B------:R-:W-:-:S13]  /*25110*/  ISETP.NE.AND P0, PT, R8, RZ, PT ;  /* 0x000000ff0800720c */ /* 0x000fda0003f05270 */
[----:B--2---:R-:W-:Y:S05]  /*25120*/  @!P0 BRA `(.L_x_2054) ;  /* 0x0000000000048947 */ /* 0x004fea0003800000 */
[----:B------:R-:W-:Y:S01]  /*25130*/  BPT.TRAP 0x1 ;  /* 0x000000040000795c */ /* 0x000fe20000300000 */
.L_x_2054:
[----:B------:R-:W-:Y:S05]  /*25140*/  BSYNC B2 ;  /* 0x0000000000027941 */ /* 0x000fea0003800000 */
.L_x_2053:
[----:B---3--:R-:W2:Y:S04]  /*25150*/  LDL R2, [R1+0x4] ;  /* 0x0000040001027983 */ /* 0x008ea80000100800 */
[----:B-1----:R-:W3:Y:S04]  /*25160*/  LDL R10, [R1] ;  /* 0x00000000010a7983 */ /* 0x002ee80000100800 */
        /* <DEDUP_REMOVED lines=8> */
[C---:B--2---:R-:W-:Y:S02]  /*251f0*/  IMAD R3, R2.reuse, 0x8, R11 ;  /* 0x0000000802037824 */ /* 0x044fe400078e020b */
[----:B---3--:R-:W-:Y:S02]  /*25200*/  IMAD R2, R2, 0x8000, R10 ;  /* 0x0000800002027824 */ /* 0x008fe400078e020a */
[----:B------:R-:W-:-:S02]  /*25210*/  VIADD R3, R3, 0x30 ;  /* 0x0000003003037836 */ /* 0x000fc40000000000 */
[----:B----4-:R-:W-:Y:S02]  /*25220*/  IMAD R8, R7, 0x80, R8 ;  /* 0x0000008007087824 */ /* 0x010fe400078e0208 */
[----:B------:R-:W-:-:S07]  /*25230*/  VIADD R10, R2, 0x18400 ;  /* 0x00018400020a7836 */ /* 0x000fce0000000000 */
.L_x_2055:
        /* <DEDUP_REMOVED lines=16> */
.L_x_2056:
        /* <DEDUP_REMOVED lines=15> */
.L_x_2206:
[----:B------:R-:W-:Y:S05]  /*25430*/  BSYNC B2 ;  /* 0x0000000000027941 */ /* 0x000fea0003800000 */
.L_x_2057:
        /* <DEDUP_REMOVED lines=11> */
.L_x_2060:
[----:B------:R-:W-:Y:S05]  /*254f0*/  BSYNC B2 ;  /* 0x0000000000027941 */ /* 0x000fea0003800000 */
.L_x_2059:
        /* <DEDUP_REMOVED lines=13> */
.L_x_2061:
        /* <DEDUP_REMOVED lines=15> */
.L_x_2062:
        /* <DEDUP_REMOVED lines=12> */
.L_x_2049:
[----:B------:R-:W-:Y:S05]  /*25780*/  BSYNC B1 ;  /* 0x0000000000017941 */ /* 0x000fea0003800000 */
.L_x_2048:
[----:B------:R-:W3:Y:S01]  /*25790*/  LDL R2, [R1+0x28] ;  /* 0x0000280001027983 */ /* 0x000ee20000100800 */
[----:B------:R-:W-:Y:S01]  /*257a0*/  VIADD R0, R0, 0xfffffffe ;  /* 0xfffffffe00007836 */ /* 0x000fe20000000000 */
[----:B---3--:R-:W-:-:S13]  /*257b0*/  ISETP.GT.AND P0, PT, R6, R2, PT ;  /* 0x000000020600720c */ /* 0x008fda0003f04270 */
[----:B------:R-:W-:Y:S05]  /*257c0*/  @P0 BRA `(.L_x_2063) ;  /* 0xffffffec000c0947 */ /* 0x000fea000383ffff */
.L_x_2015:
[----:B------:R-:W-:Y:S05]  /*257d0*/  BSYNC B0 ;  /* 0x0000000000007941 */ /* 0x000fea0003800000 */
.L_x_2014:
[----:B------:R-:W3:Y:S01]  /*257e0*/  S2R R3, SR_TID.X ;  /* 0x0000000000037919 */ /* 0x000ee20000002100 */
[----:B------:R-:W-:Y:S01]  /*257f0*/  BSSY B0, `(.L_x_2064) ;  /* 0x0000010000007945 */ /* 0x000fe20003800000 */
[----:B---3--:R-:W-:-:S04]  /*25800*/  LOP3.LUT R3, R3, 0x7f, RZ, 0xc0, !PT ;  /* 0x0000007f03037812 */ /* 0x008fc800078ec0ff */
[----:B------:R-:W-:-:S13]  /*25810*/  ISETP.NE.AND P0, PT, R3, RZ, PT ;  /* 0x000000ff0300720c */ /* 0x000fda0003f05270 */
[----:B------:R-:W-:Y:S05]  /*25820*/  @P0 BRA `(.L_x_2065) ;  /* 0x0000000000300947 */ /* 0x000fea0003800000 */
[----:B------:R-:W3:Y:S01]  /*25830*/  S2R R2, SR_LANEID ;  /* 0x0000000000027919 */ /* 0x000ee20000000000 */
[----:B------:R-:W-:Y:S01]  /*25840*/  VOTEU.ANY UR4, UPT, PT ;  /* 0x0000000000047886 */ /* 0x000fe200038e0100 */
[----:B-1----:R-:W1:Y:S01]  /*25850*/  LDC.64 R4, c[0x0][0xc60] ;  /* 0x00031800ff047b82 */ /* 0x002e620000000a00 */
[----:B------:R-:W3:Y:S02]  /*25860*/  FLO.U32 R0, UR4 ;  /* 0x0000000400007d00 */ /* 0x000ee400080e0000 */
[----:B---3--:R-:W-:-:S06]  /*25870*/  ISETP.EQ.U32.AND P0, PT, R0, R2, PT ;  /* 0x000000020000720c */ /* 0x008fcc0003f02070 */
[----:B------:R-:W1:Y:S07]  /*25880*/  POPC R2, UR4 ;  /* 0x0000000400027d09 */ /* 0x000e6e0008000000 */
[----:B-1----:R-:W3:Y:S04]  /*25890*/  @P0 ATOMG.E.ADD.STRONG.GPU PT, R2, desc[UR38][R4.64], R2 ;  /* 0x00000002040209a8 */ /* 0x002ee800081ee1e6 */
[----:B---3--:R1:W3:Y:S02]  /*258a0*/  SHFL.IDX PT, R2, R2, R0, 0x1f ;  /* 0x00001f0002027589 */ /* 0x0082e400000e0000 */
[----:B-1----:R-:W1:Y:S02]  /*258b0*/  S2R R0, SR_LTMASK ;  /* 0x0000000000007919 */ /* 0x002e640000003900 */
[----:B-1----:R-:W-:-:S06]  /*258c0*/  LOP3.LUT R0, R0, UR4, RZ, 0xc0, !PT ;  /* 0x0000000400007c12 */ /* 0x002fcc000f8ec0ff */
[----:B------:R-:W3:Y:S02]  /*258d0*/  POPC R0, R0 ;  /* 0x0000000000007309 */ /* 0x000ee40000000000 */
[----:B---3--:R-:W-:-:S07]  /*258e0*/  IADD3 R16, R2, UR36, R0 ;  /* 0x0000002402107c10 */ /* 0x008fce000fffe000 */
.L_x_2065:
[----:B------:R-:W-:Y:S05]  /*258f0*/  BSYNC B0 ;  /* 0x0000000000007941 */ /* 0x000fea0003800000 */
.L_x_2064:
[----:B------:R-:W3:Y:S01]  /*25900*/  LDL R0, [R1+0x20] ;  /* 0x0000200001007983 */ /* 0x000ee20000100800 */
[----:B------:R-:W-:Y:S01]  /*25910*/  BSSY B0, `(.L_x_2066) ;  /* 0x000003e000007945 */ /* 0x000fe20003800000 */
[----:B---3--:R-:W-:-:S13]  /*25920*/  LOP3.LUT P0, RZ, R0, 0x1, RZ, 0xc0, !PT ;  /* 0x0000000100ff7812 */ /* 0x008fda000780c0ff */
[----:B------:R-:W-:Y:S05]  /*25930*/  @!P0 BRA `(.L_x_2067) ;  /* 0x0000000000ec8947 */ /* 0x000fea0003800000 */
[----:B------:R-:W3:Y:S04]  /*25940*/  LDL R4, [R1] ;  /* 0x0000000001047983 */ /* 0x000ee80000100800 */
[----:B------:R-:W3:Y:S04]  /*25950*/  LDL R0, [R1+0x4] ;  /* 0x0000040001007983 */ /* 0x000ee80000100800 */
[----:B------:R-:W4:Y:S01]  /*25960*/  LDL R2, [R1+0x10] ;  /* 0x0000100001027983 */ /* 0x000f220000100800 */
[----:B------:R-:W-:Y:S01]  /*25970*/  BSSY B1, `(.L_x_2068) ;  /* 0x0000006000017945 */ /* 0x000fe20003800000 */
[----:B------:R-:W-:Y:S01]  /*25980*/  ISETP.NE.AND P1, PT, R3, RZ, PT ;  /* 0x000000ff0300720c */ /* 0x000fe20003f25270 */
[----:B---3--:R-:W-:Y:S01]  /*25990*/  IMAD R0, R0, 0x8, R4 ;  /* 0x0000000800007824 */ /* 0x008fe200078e0204 */
[----:B----4-:R-:W-:-:S04]  /*259a0*/  SHF.L.U32 R2, R2, 0x1f, RZ ;  /* 0x0000001f02027819 */ /* 0x010fc800000006ff */
[----:B------:R-:W3:Y:S02]  /*259b0*/  SYNCS.PHASECHK.TRANS64.TRYWAIT P0, [R0+URZ+0x28860], R2 ;  /* 0x02886002000075a7 */ /* 0x000ee4000800017f */
[----:B---3--:R-:W-:Y:S05]  /*259c0*/  @!P0 BRA `(.L_x_2069) ;  /* 0x00000040005c8947 */ /* 0x008fea0003800000 */
.L_x_2207:
[----:B------:R-:W-:Y:S05]  /*259d0*/  BSYNC B1 ;  /* 0x0000000000017941 */ /* 0x000fea0003800000 */
.L_x_2068:
[----:B------:R-:W-:Y:S04]  /*259e0*/  BSSY B1, `(.L_x_2070) ;  /* 0x0000009000017945 */ /* 0x000fe80003800000 */
        /* <DEDUP_REMOVED lines=8> */
.L_x_2071:
[----:B------:R-:W-:Y:S05]  /*25a70*/  BSYNC B1 ;  /* 0x0000000000017941 */ /* 0x000fea0003800000 */
.L_x_2070:
[----:B-1----:R-:W4:Y:S04]  /*25a80*/  LDL.LU R5, [R1+0x14] ;  /* 0x0000140001057983 */ /* 0x002f280000300800 */
[----:B------:R-:W4:Y:S04]  /*25a90*/  LDL.LU R3, [R1+0x8] ;  /* 0x0000080001037983 */ /* 0x000f280000300800 */
[----:B------:R-:W5:Y:S04]  /*25aa0*/  LDL R4, [R1] ;  /* 0x0000000001047983 */ /* 0x000f680000100800 */
[----:B---3--:R-:W5:Y:S01]  /*25ab0*/  LDL R2, [R1+0x4] ;  /* 0x0000040001027983 */ /* 0x008f620000100800 */
        /* <DEDUP_REMOVED lines=8> */
[----:B-----5:R-:W-:-:S04]  /*25b40*/  IMAD R2, R2, 0x8000, R4 ;  /* 0x0000800002027824 */ /* 0x020fc800078e0204 */
[----:B------:R-:W-:-:S07]  /*25b50*/  VIADD R4, R2, 0x400 ;  /* 0x0000040002047836 */ /* 0x000fce0000000000 */
.L_x_2072:
        /* <DEDUP_REMOVED lines=10> */
[----:B------:R-:W-:Y:S01]  /*25c00*/  PLOP3.LUT P0, PT, PT, PT, PT, 0x80, 0x0 ;  /* 0x000000000000781c */ /* 0x000fe20003f0f070 */
[----:B------:R-:W-:Y:S01]  /*25c10*/  VIADD R2, R2, 0x4400 ;  /* 0x0000440002027836 */ /* 0x000fe20000000000 */
[----:B------:R-:W-:Y:S01]  /*25c20*/  UMOV UR6, 0x0 ;  /* 0x0000000000067882 */ /* 0x000fe20000000000 */
[----:B------:R-:W-:Y:S01]  /*25c30*/  UMOV UR7, 0x14f00000 ;  /* 0x14f0000000077882 */ /* 0x000fe20000000000 */
[----:B------:R-:W-:-:S09]  /*25c40*/  UMOV UR10, 0x40 ;  /* 0x00000040000a7882 */ /* 0x000fd20000000000 */
.L_x_2073:
        /* <DEDUP_REMOVED lines=9> */
[----:B---3--:R-:W-:Y:S05]  /*25ce0*/  @P0 BRA.U.ANY `(.L_x_2073) ;  /* 0xfffffffd00d80947 */ /* 0x008fea000393ffff */
.L_x_2067:
[----:B------:R-:W-:Y:S05]  /*25cf0*/  BSYNC B0 ;  /* 0x0000000000007941 */ /* 0x000fea0003800000 */
.L_x_2066:
[----:B-1----:R-:W3:Y:S04]  /*25d00*/  LDL.LU R5, [R1+0x4] ;  /* 0x0000040001057983 */ /* 0x002ee80000300800 */
[----:B------:R-:W4:Y:S01]  /*25d10*/  LDL.LU R4, [R1+0x10] ;  /* 0x0000100001047983 */ /* 0x000f220000300800 */
[----:B---3--:R-:W-:-:S05]  /*25d20*/  VIADD R0, R5, 0x1 ;  /* 0x0000000105007836 */ /* 0x008fca0000000000 */
[----:B------:R-:W-:-:S04]  /*25d30*/  ISETP.NE.AND P0, PT, R0, 0x2, PT ;  /* 0x000000020000780c */ /* 0x000fc80003f05270 */
[----:B------:R-:W-:Y:S02]  /*25d40*/  SEL R2, RZ, 0x1, P0 ;  /* 0x00000001ff027807 */ /* 0x000fe40000000000 */
[----:B------:R-:W-:Y:S02]  /*25d50*/  SEL R0, R0, RZ, P0 ;  /* 0x000000ff00007207 */ /* 0x000fe40000000000 */
[----:B----4-:R-:W-:-:S03]  /*25d60*/  LOP3.LUT R4, R4, R2, RZ, 0x3c, !PT ;  /* 0x0000000204047212 */ /* 0x010fc600078e3cff */
[----:B------:R1:W-:Y:S04]  /*25d70*/  STL [R1+0x4], R0 ;  /* 0x0000040001007387 */ /* 0x0003e80000100800 */
[----:B------:R1:W-:Y:S02]  /*25d80*/  STL [R1+0x10], R4 ;  /* 0x0000100401007387 */ /* 0x0003e40000100800 */
.L_x_1994:
[----:B------:R-:W-:Y:S05]  /*25d90*/  BSYNC B7 ;  /* 0x0000000000077941 */ /* 0x000fea0003800000 */
.L_x_1992:
[----:B-1----:R-:W3:Y:S02]  /*25da0*/  LDL R0, [R1+0x20] ;  /* 0x0000200001007983 */ /* 0x002ee40000100800 */
[----:B---3--:R-:W-:-:S13]  /*25db0*/  LOP3.LUT P0, RZ, R0, 0x2, RZ, 0xc0, !PT ;  /* 0x0000000200ff7812 */ /* 0x008fda000780c0ff */
[----:B------:R-:W-:Y:S05]  /*25dc0*/  @!P0 BRA `(.L_x_2074) ;  /* 0x0000000000288947 */ /* 0x000fea0003800000 */
[----:B------:R-:W-:Y:S05]  /*25dd0*/  WARPSYNC.ALL ;  /* 0x0000000000007948 */ /* 0x000fea0003800000 */
[----:B------:R-:W1:Y:S08]  /*25de0*/  S2UR UR5, SR_CgaCtaId ;  /* 0x00000000000579c3 */ /* 0x000e700000008800 */
[----:B------:R-:W-:Y:S06]  /*25df0*/  BAR.SYNC.DEFER_BLOCKING 0x5, 0x180 ;  /* 0x0146000000007b1d */ /* 0x000fec0000010000 */
[----:B------:R-:W-:-:S02]  /*25e00*/  UMOV UR4, 0x400 ;  /* 0x0000040000047882 */ /* 0x000fc40000000000 */
[----:B-1----:R-:W-:-:S06]  /*25e10*/  ULEA UR4, UR5, UR4, 0x18 ;  /* 0x0000000405047291 */ /* 0x002fcc000f8ec03f */
[----:B------:R-:W-:-:S05]  /*25e20*/  IMAD.U32 R0, RZ, RZ, UR4 ;  /* 0x00000004ff007e24 */ /* 0x000fca000f8e00ff */
[----:B------:R3:W4:Y:S04]  /*25e30*/  LDS.128 R16, [R0+0x288d0] ;  /* 0x0288d00000107984 */ /* 0x0007280000000c00 */
[----:B------:R3:W-:Y:S01]  /*25e40*/  STL [R1], R0 ;  /* 0x0000000001007387 */ /* 0x0007e20000100800 */
[----:B------:R-:W-:Y:S06]  /*25e50*/  BAR.ARV 0x4, 0x180 ;  /* 0x0106000000007b1d */ /* 0x000fec0000002000 */
[----:B------:R-:W-:Y:S05]  /*25e60*/  BRA `(.L_x_2075) ;  /* 0x0000000800d87947 */ /* 0x000fea0003800000 */
.L_x_2074:
[----:B------:R-:W1:Y:S01]  /*25e70*/  S2R R6, SR_TID.X ;  /* 0x0000000000067919 */ /* 0x000e620000002100 */
[----:B------:R-:W-:Y:S01]  /*25e80*/  UMOV UR4, 0xffffffff ;  /* 0xffffffff00047882 */ /* 0x000fe20000000000 */
[----:B-1----:R-:W-:-:S04]  /*25e90*/  LOP3.LUT R6, R6, 0x1f, RZ, 0xc0, !PT ;  /* 0x0000001f06067812 */ /* 0x002fc800078ec0ff */
[----:B------:R-:W-:Y:S01]  /*25ea0*/  ISETP.NE.AND P0, PT, R6, 0x1f, PT ;  /* 0x0000001f0600780c */ /* 0x000fe20003f05270 */
[----:B------:R-:W-:-:S12]  /*25eb0*/  BRA.DIV UR4, `(.L_x_2076) ;  /* 0x0000003e04347947 */ /* 0x000fd8000b800000 */
[----:B------:R-:W-:Y:S01]  /*25ec0*/  IMAD.IADD R5, R19, 0x1, R6 ;  /* 0x0000000113057824 */ /* 0x000fe200078e0206 */
[----:B------:R-:W-:-:S04]  /*25ed0*/  ULDC UR4, c[0x0][0xc3c] ;  /* 0x00030f0000047ab9 */ /* 0x000fc80000000800 */
[----:B------:R-:W-:-:S13]  /*25ee0*/  ISETP.GE.OR P1, PT, R5, UR4, !P0 ;  /* 0x0000000405007c0c */ /* 0x000fda000c726670 */
[----:B------:R-:W1:Y:S02]  /*25ef0*/  @!P1 LDC.64 R2, c[0x0][0xc80] ;  /* 0x00032000ff029b82 */ /* 0x000e640000000a00 */
[----:B-1----:R-:W-:-:S06]  /*25f00*/  @!P1 IMAD.WIDE R2, R5, 0x4, R2 ;  /* 0x0000000405029825 */ /* 0x002fcc00078e0202 */
[----:B------:R1:W3:Y:S01]  /*25f10*/  @!P1 LDG.E R2, desc[UR38][R2.64] ;  /* 0x0000002602029981 */ /* 0x0002e2000c1e1900 */
[C---:B------:R-:W-:Y:S02]  /*25f20*/  ISETP.GE.U32.AND P2, PT, R6.reuse, 0x2, PT ;  /* 0x000000020600780c */ /* 0x040fe40003f46070 */
[C---:B------:R-:W-:Y:S02]  /*25f30*/  ISETP.GE.U32.AND P3, PT, R6.reuse, 0x4, PT ;  /* 0x000000040600780c */ /* 0x040fe40003f66070 */
[C---:B------:R-:W-:Y:S02]  /*25f40*/  ISETP.GE.U32.AND P4, PT, R6.reuse, 0x8, PT ;  /* 0x000000080600780c */ /* 0x040fe40003f86070 */
[C---:B------:R-:W-:Y:S01]  /*25f50*/  ISETP.GE.U32.AND P5, PT, R6.reuse, 0x10, PT ;  /* 0x000000100600780c */ /* 0x040fe20003fa6070 */
[----:B-1----:R-:W-:Y:S02]  /*25f60*/  IMAD.MOV.U32 R3, RZ, RZ, RZ ;  /* 0x000000ffff037224 */ /* 0x002fe400078e00ff */
[----:B---3--:R-:W-:Y:S01]  /*25f70*/  @!P1 IMAD.MOV.U32 R3, RZ, RZ, R2 ;  /* 0x000000ffff039224 */ /* 0x008fe200078e0002 */
[----:B------:R-:W-:-:S04]  /*25f80*/  ISETP.NE.AND P1, PT, R6, RZ, PT ;  /* 0x000000ff0600720c */ /* 0x000fc80003f25270 */
[----:B------:R-:W1:Y:S02]  /*25f90*/  SHFL.UP PT, R2, R3, 0x1, RZ ;  /* 0x0420000003027989 */ /* 0x000e6400000e00ff */
[----:B-1----:R-:W-:-:S05]  /*25fa0*/  SEL R0, R2, RZ, P1 ;  /* 0x000000ff02007207 */ /* 0x002fca0000800000 */
[----:B------:R-:W-:Y:S02]  /*25fb0*/  IMAD.IADD R2, R3, 0x1, R0 ;  /* 0x0000000103027824 */ /* 0x000fe400078e0200 */
[----:B------:R-:W-:Y:S04]  /*25fc0*/  SHFL.IDX PT, R0, R16, RZ, 0x1f ;  /* 0x00001fff10007589 */ /* 0x000fe800000e0000 */
        /* <DEDUP_REMOVED lines=11> */
[----:B------:R-:W-:Y:S02]  /*26080*/  IMAD.IADD R2, R2, 0x1, R5 ;  /* 0x0000000102027824 */ /* 0x000fe400078e0205 */
[----:B------:R1:W3:Y:S04]  /*26090*/  SHFL.IDX PT, R5, R16, 0x1, 0x1f ;  /* 0x00201f0010057f89 */ /* 0x0002e800000e0000 */
[----:B------:R1:W4:Y:S02]  /*260a0*/  SHFL.IDX PT, R16, R2, 0x1f, 0x1f ;  /* 0x03e01f0002107f89 */ /* 0x00032400000e0000 */
.L_x_2217:
[----:B------:R-:W-:Y:S02]  /*260b0*/  ULDC UR4, c[0x0][0xc38] ;  /* 0x00030e0000047ab9 */ /* 0x000fe40000000800 */
[----:B------:R-:W-:-:S04]  /*260c0*/  IMAD.U32 R4, RZ, RZ, UR4 ;  /* 0x00000004ff047e24 */ /* 0x000fc8000f8e00ff */
[----:B-1--4-:R-:W-:-:S04]  /*260d0*/  IMAD R16, R16, R4, RZ ;  /* 0x0000000410107224 */ /* 0x012fc800078e02ff */
[----:B---3--:R-:W-:-:S05]  /*260e0*/  IMAD.IADD R5, R5, 0x1, R16 ;  /* 0x0000000105057824 */ /* 0x008fca00078e0210 */
[----:B------:R-:W-:-:S13]  /*260f0*/  ISETP.GT.AND P6, PT, R5, R0, PT ;  /* 0x000000000500720c */ /* 0x000fda0003fc4270 */
[----:B------:R-:W-:Y:S05]  /*26100*/  @P6 BRA `(.L_x_2077) ;  /* 0x00000000009c6947 */ /* 0x000fea0003800000 */
.L_x_2082:
[----:B-1----:R-:W1:Y:S01]  /*26110*/  LDC R3, c[0x0][0xc3c] ;  /* 0x00030f00ff037b82 */ /* 0x002e620000000800 */
[----:B------:R-:W-:-:S05]  /*26120*/  VIADD R19, R19, 0x1f ;  /* 0x0000001f13137836 */ /* 0x000fca0000000000 */
[----:B-1----:R-:W-:-:S13]  /*26130*/  ISETP.GE.AND P6, PT, R19, R3, PT ;  /* 0x000000031300720c */ /* 0x002fda0003fc6270 */
[----:B------:R-:W-:Y:S05]  /*26140*/  @P6 BRA `(.L_x_2078) ;  /* 0x0000000400d46947 */ /* 0x000fea0003800000 */
[----:B------:R-:W1:Y:S01]  /*26150*/  S2R R2, SR_TID.X ;  /* 0x0000000000027919 */ /* 0x000e620000002100 */
[----:B------:R-:W-:Y:S01]  /*26160*/  BSSY B0, `(.L_x_2079) ;  /* 0x0000009000007945 */ /* 0x000fe20003800000 */
[----:B-1----:R-:W-:-:S05]  /*26170*/  LOP3.LUT R2, R2, 0x1f, RZ, 0xc0, !PT ;  /* 0x0000001f02027812 */ /* 0x002fca00078ec0ff */
[----:B------:R-:W-:-:S05]  /*26180*/  IMAD.IADD R4, R19, 0x1, R2 ;  /* 0x0000000113047824 */ /* 0x000fca00078e0202 */
[----:B------:R-:W-:Y:S01]  /*26190*/  ISETP.GE.OR P6, PT, R4, R3, !P0 ;  /* 0x000000030400720c */ /* 0x000fe200047c6670 */
[----:B------:R-:W-:-:S12]  /*261a0*/  IMAD.MOV.U32 R3, RZ, RZ, RZ ;  /* 0x000000ffff037224 */ /* 0x000fd800078e00ff */
[----:B------:R-:W-:Y:S05]  /*261b0*/  @P6 BRA `(.L_x_2080) ;  /* 0x00000000000c6947 */ /* 0x000fea0003800000 */
[----:B------:R-:W1:Y:S02]  /*261c0*/  LDC.64 R2, c[0x0][0xc80] ;  /* 0x00032000ff027b82 */ /* 0x000e640000000a00 */
[----:B-1----:R-:W-:-:S06]  /*261d0*/  IMAD.WIDE R2, R4, 0x4, R2 ;  /* 0x0000000404027825 */ /* 0x002fcc00078e0202 */
[----:B------:R1:W5:Y:S02]  /*261e0*/  LDG.E R3, desc[UR38][R2.64] ;  /* 0x0000002602037981 */ /* 0x000364000c1e1900 */
.L_x_2080:
[----:B------:R-:W-:Y:S05]  /*261f0*/  BSYNC B0 ;  /* 0x0000000000007941 */ /* 0x000fea0003800000 */
.L_x_2079:
[----:B------:R-:W-:-:S03]  /*26200*/  UMOV UR4, 0xffffffff ;  /* 0xffffffff00047882 */ /* 0x000fc60000000000 */
[----:B------:R-:W-:Y:S05]  /*26210*/  BRA.DIV UR4, `(.L_x_2081) ;  /* 0x0000003e04987947 */ /* 0x000fea000b800000 */
[----:B-----5:R-:W1:Y:S02]  /*26220*/  SHFL.UP PT, R14, R3, 0x1, RZ ;  /* 0x04200000030e7989 */ /* 0x020e6400000e00ff */
        /* <DEDUP_REMOVED lines=14> */
[----:B------:R1:W3:Y:S02]  /*26310*/  SHFL.IDX PT, R16, R2, 0x1f, 0x1f ;  /* 0x03e01f0002107f89 */ /* 0x0002e400000e0000 */
.L_x_2225:
[----:B------:R-:W-:Y:S02]  /*26320*/  ULDC UR4, c[0x0][0xc38] ;  /* 0x00030e0000047ab9 */ /* 0x000fe40000000800 */
[----:B------:R-:W-:-:S04]  /*26330*/  IMAD.U32 R4, RZ, RZ, UR4 ;  /* 0x00000004ff047e24 */ /* 0x000fc8000f8e00ff */
[----:B---3--:R-:W-:-:S04]  /*26340*/  IMAD R16, R16, R4, RZ ;  /* 0x0000000410107224 */ /* 0x008fc800078e02ff */
[----:B------:R-:W-:-:S05]  /*26350*/  IMAD.IADD R5, R16, 0x1, R5 ;  /* 0x0000000110057824 */ /* 0x000fca00078e0205 */
[----:B------:R-:W-:-:S13]  /*26360*/  ISETP.GT.AND P6, PT, R5, R0, PT ;  /* 0x000000000500720c */ /* 0x000fda0003fc4270 */
[----:B------:R-:W-:Y:S05]  /*26370*/  @!P6 BRA `(.L_x_2082) ;  /* 0xfffffffc0064e947 */ /* 0x000fea000383ffff */
.L_x_2077:
[----:B------:R-:W-:Y:S01]  /*26380*/  IMAD.IADD R16, R5, 0x1, -R16 ;  /* 0x0000000105107824 */ /* 0x000fe200078e0a10 */
[----:B------:R-:W-:-:S03]  /*26390*/  UMOV UR4, 0xffffffff ;  /* 0xffffffff00047882 */ /* 0x000fc60000000000 */
[----:B------:R-:W-:-:S05]  /*263a0*/  IMAD R5, R2, R4, R16 ;  /* 0x0000000402057224 */ /* 0x000fca00078e0210 */
[----:B------:R-:W-:Y:S01]  /*263b0*/  ISETP.GT.AND P6, PT, R5, R0, PT ;  /* 0x000000000500720c */ /* 0x000fe20003fc4270 */
[----:B------:R-:W-:-:S12]  /*263c0*/  BRA.DIV UR4, `(.L_x_2083) ;  /* 0x0000004204007947 */ /* 0x000fd8000b800000 */
[----:B------:R-:W-:-:S04]  /*263d0*/  VOTE.ANY R5, PT, !P6 ;  /* 0x0000000000057806 */ /* 0x000fc800070e0100 */
[----:B------:R-:W3:Y:S02]  /*263e0*/  POPC R6, R5 ;  /* 0x0000000500067309 */ /* 0x000ee40000000000 */
[----:B---3--:R3:W4:Y:S02]  /*263f0*/  SHFL.IDX PT, R17, R3, R6, 0x1f ;  /* 0x00001f0603117589 */ /* 0x00872400000e0000 */
.L_x_2229:
[----:B------:R-:W-:Y:S01]  /*26400*/  ISETP.NE.AND P0, PT, R5, RZ, PT ;  /* 0x000000ff0500720c */ /* 0x000fe20003f05270 */
[----:B------:R-:W-:-:S12]  /*26410*/  IMAD.MOV.U32 R5, RZ, RZ, RZ ;  /* 0x000000ffff057224 */ /* 0x000fd800078e00ff */
[----:B------:R-:W-:Y:S05]  /*26420*/  @!P0 BRA `(.L_x_2084) ;  /* 0x0000000000148947 */ /* 0x000fea0003800000 */
[----:B------:R-:W-:Y:S01]  /*26430*/  UMOV UR4, 0xffffffff ;  /* 0xffffffff00047882 */ /* 0x000fe20000000000 */
[----:B------:R-:W-:Y:S02]  /*26440*/  VIADD R12, R6, 0xffffffff ;  /* 0xffffffff060c7836 */ /* 0x000fe40000000000 */
[----:B------:R-:W-:Y:S05]  /*26450*/  BRA.DIV UR4, `(.L_x_2085) ;  /* 0x0000004204247947 */ /* 0x000fea000b800000 */
[----:B-1----:R1:W0:Y:S02]  /*26460*/  SHFL.IDX PT, R2, R2, R12, 0x1f ;  /* 0x00001f0c02027589 */ /* 0x00222400000e0000 */
.L_x_2232:
[----:B0-----:R-:W-:-:S07]  /*26470*/  IMAD.MOV.U32 R5, RZ, RZ, R2 ;  /* 0x000000ffff057224 */ /* 0x001fce00078e0002 */
.L_x_2084:
[----:B-1-3--:R-:W1:Y:S01]  /*26480*/  LDC.64 R2, c[0x0][0xc90] ;  /* 0x00032400ff027b82 */ /* 0x00ae620000000a00 */
[----:B------:R-:W-:-:S04]  /*26490*/  IMAD.IADD R19, R6, 0x1, R19 ;  /* 0x0000000106137824 */ /* 0x000fc800078e0213 */
[----:B-1----:R-:W-:-:S05]  /*264a0*/  IMAD.WIDE R2, R19, 0x4, R2 ;  /* 0x0000000413027825 */ /* 0x002fca00078e0202 */
[----:B--2---:R-:W4:Y:S01]  /*264b0*/  LDG.E R7, desc[UR38][R2.64] ;  /* 0x0000002602077981 */ /* 0x004f22000c1e1900 */
[----:B------:R-:W-:-:S04]  /*264c0*/  IMAD R16, R5, R4, R16 ;  /* 0x0000000405107224 */ /* 0x000fc800078e0210 */
[----:B------:R-:W-:Y:S02]  /*264d0*/  IMAD.IADD R0, R0, 0x1, -R16 ;  /* 0x0000000100007824 */ /* 0x000fe400078e0a10 */
[----:B----4-:R-:W-:-:S05]  /*264e0*/  IMAD R6, R17, R7, RZ ;  /* 0x0000000711067224 */ /* 0x010fca00078e02ff */
[----:B0-----:R-:W-:-:S04]  /*264f0*/  IABS R8, R6 ;  /* 0x0000000600087213 */ /* 0x001fc80000000000 */
        /* <DEDUP_REMOVED lines=27> */
[----:B------:R-:W-:-:S04]  /*266b0*/  VIADDMNMX R4, R3, R4, R7, PT ;  /* 0x0000000403047246 */ /* 0x000fc80003800107 */
        /* <DEDUP_REMOVED lines=19> */
[C---:B------:R-:W-:Y:S01]  /*267f0*/  LOP3.LUT R3, R0.reuse, R4, RZ, 0x3c, !PT ;  /* 0x0000000400037212 */ /* 0x040fe200078e3cff */
[----:B------:R-:W-:-:S03]  /*26800*/  IMAD.IADD R0, R0, 0x1, R5 ;  /* 0x0000000100007824 */ /* 0x000fc600078e0205 */
        /* <DEDUP_REMOVED lines=9> */
.L_x_2078:
[----:B------:R-:W-:Y:S01]  /*268a0*/  UMOV UR4, URZ ;  /* 0x0000003f00047c82 */ /* 0x000fe20008000000 */
[----:B------:R-:W-:Y:S01]  /*268b0*/  UMOV UR5, URZ ;  /* 0x0000003f00057c82 */ /* 0x000fe20008000000 */
[----:B------:R-:W-:Y:S01]  /*268c0*/  ULDC UR6, c[0x0][0xc3c] ;  /* 0x00030f0000067ab9 */ /* 0x000fe20000000800 */
[----:B------:R-:W-:Y:S02]  /*268d0*/  IMAD.MOV.U32 R16, RZ, RZ, R0 ;  /* 0x000000ffff107224 */ /* 0x000fe400078e0000 */
[----:B------:R-:W-:Y:S02]  /*268e0*/  IMAD.U32 R17, RZ, RZ, UR4 ;  /* 0x00000004ff117e24 */ /* 0x000fe4000f8e00ff */
[----:B------:R-:W-:Y:S02]  /*268f0*/  IMAD.U32 R18, RZ, RZ, UR5 ;  /* 0x00000005ff127e24 */ /* 0x000fe4000f8e00ff */
[----:B------:R-:W-:-:S07]  /*26900*/  IMAD.U32 R19, RZ, RZ, UR6 ;  /* 0x00000006ff137e24 */ /* 0x000fce000f8e00ff */
.L_x_2086:
[----:B------:R1:W3:Y:S01]  /*26910*/  LDL R3, [R1] ;  /* 0x0000000001037983 */ /* 0x0002e20000100800 */
[----:B------:R-:W4:Y:S01]  /*26920*/  S2R R0, SR_TID.X ;  /* 0x0000000000007919 */ /* 0x000f220000002100 */
[----:B------:R-:W-:Y:S05]  /*26930*/  WARPSYNC.ALL ;  /* 0x0000000000007948 */ /* 0x000fea0003800000 */
[----:B----4-:R-:W-:Y:S01]  /*26940*/  LOP3.LUT R0, R0, 0x1f, RZ, 0xc0, !PT ;  /* 0x0000001f00007812 */ /* 0x010fe200078ec0ff */
[----:B------:R-:W-:Y:S03]  /*26950*/  BAR.SYNC.DEFER_BLOCKING 0x4, 0x180 ;  /* 0x0106000000007b1d */ /* 0x000fe60000010000 */
[----:B------:R-:W-:-:S13]  /*26960*/  ISETP.NE.AND P0, PT, R0, RZ, PT ;  /* 0x000000ff0000720c */ /* 0x000fda0003f05270 */
[----:B------:R-:W3:Y:S01]  /*26970*/  @!P0 S2R R0, SR_CgaCtaId ;  /* 0x0000000000008919 */ /* 0x000ee20000008800 */
[----:B------:R-:W-:-:S04]  /*26980*/  @!P0 MOV R2, 0x400 ;  /* 0x0000040000028802 */ /* 0x000fc80000000f00 */
[----:B---3--:R-:W-:-:S05]  /*26990*/  @!P0 LEA R3, R0, R2, 0x18 ;  /* 0x0000000200038211 */ /* 0x008fca00078ec0ff */
[----:B------:R1:W-:Y:S04]  /*269a0*/  @!P0 STS.128 [R3+0x288d0], R16 ;  /* 0x0288d01003008388 */ /* 0x0003e80000000c00 */
[----:B------:R1:W-:Y:S01]  /*269b0*/  @!P0 STL [R1], R3 ;  /* 0x0000000301008387 */ /* 0x0003e20000100800 */
[----:B------:R-:W-:Y:S06]  /*269c0*/  BAR.ARV 0x5, 0x180 ;  /* 0x0146000000007b1d */ /* 0x000fec0000002000 */
.L_x_2075:
[----:B------:R-:W-:Y:S02]  /*269d0*/  ULDC UR4, c[0x0][0xc3c] ;  /* 0x00030f0000047ab9 */ /* 0x000fe40000000800 */
[----:B----4-:R-:W-:-:S13]  /*269e0*/  ISETP.GE.AND P0, PT, R19, UR4, PT ;  /* 0x0000000413007c0c */ /* 0x010fda000bf06270 */
[----:B------:R-:W-:Y:S05]  /*269f0*/  @!P0 BRA `(.L_x_2087) ;  /* 0xffffff9400648947 */ /* 0x000fea000383ffff */
[----:B------:R-:W-:Y:S05]  /*26a00*/  BSYNC B8 ;  /* 0x0000000000087941 */ /* 0x000fea0003800000 */
.L_x_1936:
[----:B---3--:R-:W3:Y:S01]  /*26a10*/  LDL.LU R0, [R1+0x48] ;  /* 0x0000480001007983 */ /* 0x008ee20000300800 */
[----:B------:R-:W-:Y:S01]  /*26a20*/  BSSY B0, `(.L_x_2088) ;  /* 0x000000b000007945 */ /* 0x000fe20003800000 */
[----:B------:R-:W4:Y:S01]  /*26a30*/  S2R R5, SR_CgaCtaId ;  /* 0x0000000000057919 */ /* 0x000f220000008800 */
[----:B---3--:R-:W-:-:S05]  /*26a40*/  VIADD R0, R0, 0x1 ;  /* 0x0000000100007836 */ /* 0x008fca0000000000 */
[----:B0-----:R-:W-:-:S04]  /*26a50*/  LEA.HI R2, R0, R0, RZ, 0x1 ;  /* 0x0000000000027211 */ /* 0x001fc800078f08ff */
[----:B-1----:R-:W-:-:S05]  /*26a60*/  LOP3.LUT R3, R2, 0xfffffffe, RZ, 0xc0, !PT ;  /* 0xfffffffe02037812 */ /* 0x002fca00078ec0ff */
[----:B------:R-:W-:Y:S01]  /*26a70*/  IMAD.IADD R3, R0, 0x1, -R3 ;  /* 0x0000000100037824 */ /* 0x000fe200078e0a03 */
[----:B------:R-:W-:-:S04]  /*26a80*/  MOV R0, 0x400 ;  /* 0x0000040000007802 */ /* 0x000fc80000000f00 */
[----:B----4-:R-:W-:Y:S02]  /*26a90*/  LEA R0, R5, R0, 0x18 ;  /* 0x0000000005007211 */ /* 0x010fe400078ec0ff */
[----:B------:R-:W-:-:S04]  /*26aa0*/  SHF.L.U32 R3, R3, 0x1f, RZ ;  /* 0x0000001f03037819 */ /* 0x000fc800000006ff */
[----:B------:R-:W0:Y:S02]  /*26ab0*/  SYNCS.PHASECHK.TRANS64.TRYWAIT P0, [R0+URZ+0x28820], R3 ;  /* 0x02882003000075a7 */ /* 0x000e24000800017f */
[----:B0-----:R-:W-:Y:S05]  /*26ac0*/  @!P0 BRA `(.L_x_2089) ;  /* 0x0000003800b08947 */ /* 0x001fea0003800000 */
.L_x_2233:
[----:B------:R-:W-:Y:S05]  /*26ad0*/  BSYNC B0 ;  /* 0x0000000000007941 */ /* 0x000fea0003800000 */
.L_x_2088:
[----:B------:R-:W-:-:S03]  /*26ae0*/  UMOV UR4, 0xffffffff ;  /* 0xffffffff00047882 */ /* 0x000fc60000000000 */
[----:B------:R-:W-:Y:S05]  /*26af0*/  BRA.DIV UR4, `(.L_x_2090) ;  /* 0x0000003a04b87947 */ /* 0x000fea000b800000 */
[----:B------:R-:W1:Y:S02]  /*26b00*/  S2R R2, SR_TID.X ;  /* 0x0000000000027919 */ /* 0x000e640000002100 */
[----:B-1----:R-:W-:-:S04]  /*26b10*/  SHF.R.U32.HI R2, RZ, 0x5, R2 ;  /* 0x00000005ff027819 */ /* 0x002fc80000011602 */
[----:B------:R-:W-:-:S05]  /*26b20*/  LOP3.LUT R2, R2, 0x3, RZ, 0xc0, !PT ;  /* 0x0000000302027812 */ /* 0x000fca00078ec0ff */
[----:B------:R1:W3:Y:S02]  /*26b30*/  SHFL.IDX PT, R14, R2, RZ, 0x1f ;  /* 0x00001fff020e7589 */ /* 0x0002e400000e0000 */
.L_x_2236:
[----:B---3--:R-:W-:-:S13]  /*26b40*/  ISETP.NE.AND P0, PT, R14, RZ, PT ;  /* 0x000000ff0e00720c */ /* 0x008fda0003f05270 */
[----:B------:R-:W-:Y:S05]  /*26b50*/  @P0 BRA `(.L_x_1664) ;  /* 0x0000000000940947 */ /* 0x000fea0003800000 */
[----:B------:R-:W-:-:S03]  /*26b60*/  UMOV UR4, 0xffffffff ;  /* 0xffffffff00047882 */ /* 0x000fc60000000000 */
[----:B------:R-:W-:Y:S05]  /*26b70*/  BRA.DIV UR4, `(.L_x_2091) ;  /* 0x0000003a04cc7947 */ /* 0x000fea000b800000 */
[----:B------:R-:W-:-:S13]  /*26b80*/  ELECT P6, URZ, PT ;  /* 0x00000000003f782f */ /* 0x000fda00038c0000 */
.L_x_2239:
[----:B------:R-:W-:Y:S05]  /*26b90*/  @!P6 BRA `(.L_x_1664) ;  /* 0x000000000084e947 */ /* 0x000fea0003800000 */
[----:B-1----:R-:W3:Y:S02]  /*26ba0*/  LDL.LU R2, [R1+0x50] ;  /* 0x0000500001027983 */ /* 0x002ee40000300800 */
[----:B---3--:R-:W-:-:S04]  /*26bb0*/  LOP3.LUT R2, R2, 0x2, RZ, 0xfc, !PT ;  /* 0x0000000202027812 */ /* 0x008fc800078efcff */
[----:B------:R-:W-:-:S13]  /*26bc0*/  ISETP.NE.AND P2, PT, R2, 0x3, PT ;  /* 0x000000030200780c */ /* 0x000fda0003f45270 */
[----:B------:R-:W-:Y:S05]  /*26bd0*/  @!P2 BRA `(.L_x_2092) ;  /* 0x000000000004a947 */ /* 0x000fea0003800000 */
[----:B------:R-:W-:Y:S01]  /*26be0*/  BPT.TRAP 0x1 ;  /* 0x000000040000795c */ /* 0x000fe20000300000 */
.L_x_2092:
[----:B0-----:R-:W3:Y:S04]  /*26bf0*/  LDL R3, [R1+0x4] ;  /* 0x0000040001037983 */ /* 0x001ee80000100800 */
[----:B--2---:R-:W2:Y:S01]  /*26c00*/  LDL.LU R7, [R1+0x10] ;  /* 0x0000100001077983 */ /* 0x004ea20000300800 */
        /* <DEDUP_REMOVED lines=12> */
.L_x_2240:
[----:B------:R-:W1:Y:S02]  /*26cd0*/  SYNCS.PHASECHK.TRANS64.TRYWAIT P0, [R7+URZ], R2 ;  /* 0x00000002070075a7 */ /* 0x000e64000800017f */
[----:B-1----:R-:W-:Y:S05]  /*26ce0*/  @!P0 BRA `(.L_x_2094) ;  /* 0x0000003800a48947 */ /* 0x002fea0003800000 */
.L_x_2241:
[----:B------:R-:W-:Y:S05]  /*26cf0*/  @!P2 BRA `(.L_x_2095) ;  /* 0x000000000004a947 */ /* 0x000fea0003800000 */
[----:B------:R-:W-:Y:S01]  /*26d00*/  BPT.TRAP 0x1 ;  /* 0x000000040000795c */ /* 0x000fe20000300000 */
.L_x_2095:
[----:B------:R-:W2:Y:S01]  /*26d10*/  LDL.LU R4, [R1+0x4] ;  /* 0x0000040001047983 */ /* 0x000ea20000300800 */
[----:B------:R-:W-:-:S04]  /*26d20*/  VIADD R0, R0, 0x28860 ;  /* 0x0002886000007836 */ /* 0x000fc80000000000 */
[----:B--2---:R-:W-:-:S04]  /*26d30*/  IMAD R4, R4, 0x8, R0 ;  /* 0x0000000804047824 */ /* 0x004fc800078e0200 */
[----:B------:R-:W2:Y:S02]  /*26d40*/  SYNCS.PHASECHK.TRANS64.TRYWAIT P0, [R4+URZ], R5 ;  /* 0x00000005040075a7 */ /* 0x000ea4000800017f */
[----:B--2---:R-:W-:Y:S05]  /*26d50*/  @!P0 BRA `(.L_x_2096) ;  /* 0x00000038009c8947 */ /* 0x004fea0003800000 */
.L_x_2242:
[----:B------:R-:W-:-:S07]  /*26d60*/  IMAD R3, R3, 0x8, R0 ;  /* 0x0000000803037824 */ /* 0x000fce00078e0200 */
.L_x_2097:
[----:B---3--:R3:W4:Y:S02]  /*26d70*/  SYNCS.PHASECHK.TRANS64.TRYWAIT P0, [R3+URZ], R2 ;  /* 0x00000002030075a7 */ /* 0x008724000800017f */
[----:B----4-:R-:W-:Y:S05]  /*26d80*/  @!P0 NANOSLEEP.SYNCS 0x989680 ;  /* 0x009896800000895d */ /* 0x010fea0003900000 */
[----:B------:R-:W4:Y:S02]  /*26d90*/  @!P0 SYNCS.PHASECHK.TRANS64 P0, [R3+URZ], R2 ;  /* 0x00000002030085a7 */ /* 0x000f24000800007f */
[----:B----4-:R-:W-:Y:S05]  /*26da0*/  @!P0 BRA `(.L_x_2097) ;  /* 0xfffffffc00f08947 */ /* 0x010fea000383ffff */
.L_x_1664:
[----:B------:R-:W-:Y:S05]  /*26db0*/  BSYNC B9 ;  /* 0x0000000000097941 */ /* 0x000fea0003800000 */
.L_x_1661:
[----:B------:R-:W-:Y:S05]  /*26dc0*/  EXIT ;  /* 0x000000000000794d */ /* 0x000fea0003800000 */
.L_x_1694:
[----:B0-----:R0:W1:Y:S02]  /*26dd0*/  SYNCS.PHASECHK.TRANS64.TRYWAIT P6, [R106+URZ+0x28890], R119 ;  /* 0x028890776a0075a7 */ /* 0x00106400080c017f */
[----:B-1----:R-:W-:Y:S05]  /*26de0*/  @!P6 NANOSLEEP.SYNCS 0x989680 ;  /* 0x009896800000e95d */ /* 0x002fea0003900000 */
[----:B------:R-:W1:Y:S02]  /*26df0*/  @!P6 SYNCS.PHASECHK.TRANS64 P6, [R106+URZ+0x28890], R119 ;  /* 0x028890776a00e5a7 */ /* 0x000e6400080c007f */
[----:B-1----:R-:W-:Y:S05]  /*26e00*/  @!P6 BRA `(.L_x_1694) ;  /* 0xfffffffc00f0e947 */ /* 0x002fea000383ffff */
[----:B------:R-:W-:Y:S05]  /*26e10*/  BRA `(.L_x_2098) ;  /* 0xfffffdc400b07947 */ /* 0x000fea000383ffff */
.L_x_1730:
[----:B0-----:R0:W1:Y:S02]  /*26e20*/  SYNCS.PHASECHK.TRANS64.TRYWAIT P4, [R106+URZ+0x28890], R119 ;  /* 0x028890776a0075a7 */ /* 0x001064000808017f */
[----:B-1----:R-:W-:Y:S05]  /*26e30*/  @!P4 NANOSLEEP.SYNCS 0x989680 ;  /* 0x009896800000c95d */ /* 0x002fea0003900000 */
[----:B------:R-:W1:Y:S02]  /*26e40*/  @!P4 SYNCS.PHASECHK.TRANS64 P4, [R106+URZ+0x28890], R119 ;  /* 0x028890776a00c5a7 */ /* 0x000e64000808007f */
[----:B-1----:R-:W-:Y:S05]  /*26e50*/  @!P4 BRA `(.L_x_1730) ;  /* 0xfffffffc00f0c947 */ /* 0x002fea000383ffff */
[----:B------:R-:W-:Y:S05]  /*26e60*/  BRA `(.L_x_2099) ;  /* 0xfffffdec00d07947 */ /* 0x000fea000383ffff */
.L_x_1747:
[----:B0-----:R0:W1:Y:S02]  /*26e70*/  SYNCS.PHASECHK.TRANS64.TRYWAIT P3, [R106+URZ+0x28890], R119 ;  /* 0x028890776a0075a7 */ /* 0x001064000806017f */
[----:B-1----:R-:W-:Y:S05]  /*26e80*/  @!P3 NANOSLEEP.SYNCS 0x989680 ;  /* 0x009896800000b95d */ /* 0x002fea0003900000 */
[----:B------:R-:W1:Y:S02]  /*26e90*/  @!P3 SYNCS.PHASECHK.TRANS64 P3, [R106+URZ+0x28890], R119 ;  /* 0x028890776a00b5a7 */ /* 0x000e64000806007f */
[----:B-1----:R-:W-:Y:S05]  /*26ea0*/  @!P3 BRA `(.L_x_1747) ;  /* 0xfffffffc00f0b947 */ /* 0x002fea000383ffff */
[----:B------:R-:W-:Y:S05]  /*26eb0*/  BRA `(.L_x_2100) ;  /* 0xfffffe1000507947 */ /* 0x000fea000383ffff */
.L_x_1757:
[----:B--2---:R2:W3:Y:S02]  /*26ec0*/  SYNCS.PHASECHK.TRANS64.TRYWAIT P0, [R106+URZ+0x288b0], R119 ;  /* 0x0288b0776a0075a7 */ /* 0x0044e4000800017f */
[----:B---3--:R-:W-:Y:S05]  /*26ed0*/  @!P0 NANOSLEEP.SYNCS 0x989680 ;  /* 0x009896800000895d */ /* 0x008fea0003900000 */
[----:B------:R-:W3:Y:S02]  /*26ee0*/  @!P0 SYNCS.PHASECHK.TRANS64 P0, [R106+URZ+0x288b0], R119 ;  /* 0x0288b0776a0085a7 */ /* 0x000ee4000800007f */
[----:B---3--:R-:W-:Y:S05]  /*26ef0*/  @!P0 BRA `(.L_x_1757) ;  /* 0xfffffffc00f08947 */ /* 0x008fea000383ffff */
[----:B------:R-:W-:Y:S05]  /*26f00*/  BRA `(.L_x_2101) ;  /* 0xfffffe1400ec7947 */ /* 0x000fea000383ffff */
.L_x_1777:
        /* <DEDUP_REMOVED lines=8> */
.L_x_2103:
[----:B------:R-:W-:Y:S05]  /*26f90*/  BSYNC B0 ;  /* 0x0000000000007941 */ /* 0x000fea0003800000 */
.L_x_2102:
[----:B------:R-:W-:Y:S01]  /*26fa0*/  IMAD.MOV.U32 R194, RZ, RZ, R14 ;  /* 0x000000ffffc27224 */ /* 0x000fe200078e000e */
[----:B------:R-:W-:Y:S06]  /*26fb0*/  BRA `(.L_x_2104) ;  /* 0xfffffe2400207947 */ /* 0x000fec000383ffff */
.L_x_1787:
[----:B------:R-:W-:Y:S01]  /*26fc0*/  BSSY B1, `(.L_x_2105) ;  /* 0x0000008000017945 */ /* 0x000fe20003800000 */
[----:B------:R-:W-:Y:S02]  /*26fd0*/  IMAD.MOV.U32 R13, RZ, RZ, R6 ;  /* 0x000000ffff0d7224 */ /* 0x000fe400078e0006 */
[----:B------:R-:W-:Y:S02]  /*26fe0*/  IMAD.MOV.U32 R12, RZ, RZ, RZ ;  /* 0x000000ffff0c7224 */ /* 0x000fe400078e00ff */
[----:B------:R-:W-:Y:S02]  /*26ff0*/  IMAD.MOV.U32 R11, RZ, RZ, 0x181f ;  /* 0x0000181fff0b7424 */ /* 0x000fe400078e00ff */
[----:B------:R-:W-:-:S07]  /*27000*/  IMAD.MOV.U32 R15, RZ, RZ, -0x1 ;  /* 0xffffffffff0f7424 */ /* 0x000fce00078e00ff */
[----:B0-----:R-:W-:Y:S05]  /*27010*/  WARPSYNC.COLLECTIVE R15, `(.L_x_2106) ;  /* 0x000000000f087348 */ /* 0x001fea0003c00000 */
[----:B------:R1:W2:Y:S02]  /*27020*/  SHFL.IDX P6, R14, R13, R12, R11 ;  /* 0x0000000c0d0e7389 */ /* 0x0002a400000c000b */
[----:B012---:R-:W-:Y:S01]  /*27030*/  ENDCOLLECTIVE ;  /* 0x000000000000791b */ /* 0x007fe20003800000 */
.L_x_2106:
[----:B------:R-:W-:Y:S05]  /*27040*/  BSYNC B1 ;  /* 0x0000000000017941 */ /* 0x000fea0003800000 */
.L_x_2105:
        /* <DEDUP_REMOVED lines=8> */
.L_x_2107:
[----:B------:R-:W-:Y:S02]  /*270d0*/  IMAD.MOV.U32 R13, RZ, RZ, R8 ;  /* 0x000000ffff0d7224 */ /* 0x000fe400078e0008 */
[----:B------:R-:W-:-:S07]  /*270e0*/  IMAD.MOV.U32 R3, RZ, RZ, R14 ;  /* 0x000000ffff037224 */ /* 0x000fce00078e000e */
[----:B------:R-:W-:Y:S05]  /*270f0*/  WARPSYNC.COLLECTIVE R15, `(.L_x_2108) ;  /* 0x000000000f087348 */ /* 0x000fea0003c00000 */
[----:B------:R0:W1:Y:S02]  /*27100*/  SHFL.IDX P6, R14, R13, R12, R11 ;  /* 0x0000000c0d0e7389 */ /* 0x00006400000c000b */
[----:B01----:R-:W-:Y:S01]  /*27110*/  ENDCOLLECTIVE ;  /* 0x000000000000791b */ /* 0x003fe20003800000 */
.L_x_2108:
[----:B------:R-:W-:Y:S02]  /*27120*/  IMAD.MOV.U32 R13, RZ, RZ, R7 ;  /* 0x000000ffff0d7224 */ /* 0x000fe400078e0007 */
[----:B------:R-:W-:-:S07]  /*27130*/  IMAD.MOV.U32 R4, RZ, RZ, R14 ;  /* 0x000000ffff047224 */ /* 0x000fce00078e000e */
[----:B------:R-:W-:Y:S05]  /*27140*/  WARPSYNC.COLLECTIVE R15, `(.L_x_2109) ;  /* 0x000000000f087348 */ /* 0x000fea0003c00000 */
[----:B------:R0:W1:Y:S02]  /*27150*/  SHFL.IDX P6, R14, R13, R12, R11 ;  /* 0x0000000c0d0e7389 */ /* 0x00006400000c000b */
[----:B01----:R-:W-:Y:S01]  /*27160*/  ENDCOLLECTIVE ;  /* 0x000000000000791b */ /* 0x003fe20003800000 */
.L_x_2109:
[----:B------:R-:W-:Y:S05]  /*27170*/  BRA `(.L_x_2110) ;  /* 0xfffffe28006c7947 */ /* 0x000fea000383ffff */
.L_x_1790:
[----:B------:R-:W-:Y:S01]  /*27180*/  BSSY B1, `(.L_x_2111) ;  /* 0x0000008000017945 */ /* 0x000fe20003800000 */
[----:B0-----:R-:W-:Y:S02]  /*27190*/  IMAD.MOV.U32 R13, RZ, RZ, R6 ;  /* 0x000000ffff0d7224 */ /* 0x001fe400078e0006 */
[----:B------:R-:W-:Y:S02]  /*271a0*/  IMAD.MOV.U32 R12, RZ, RZ, 0x1 ;  /* 0x00000001ff0c7424 */ /* 0x000fe400078e00ff */
[----:B------:R-:W-:Y:S02]  /*271b0*/  IMAD.MOV.U32 R11, RZ, RZ, 0x181f ;  /* 0x0000181fff0b7424 */ /* 0x000fe400078e00ff */
[----:B------:R-:W-:-:S07]  /*271c0*/  IMAD.MOV.U32 R15, RZ, RZ, -0x1 ;  /* 0xffffffffff0f7424 */ /* 0x000fce00078e00ff */
[----:B-1----:R-:W-:Y:S05]  /*271d0*/  WARPSYNC.COLLECTIVE R15, `(.L_x_2112) ;  /* 0x000000000f087348 */ /* 0x002fea0003c00000 */
[----:B------:R0:W2:Y:S02]  /*271e0*/  SHFL.IDX P6, R14, R13, R12, R11 ;  /* 0x0000000c0d0e7389 */ /* 0x0000a400000c000b */
[----:B012---:R-:W-:Y:S01]  /*271f0*/  ENDCOLLECTIVE ;  /* 0x000000000000791b */ /* 0x007fe20003800000 */
.L_x_2112:
[----:B------:R-:W-:Y:S05]  /*27200*/  BSYNC B1 ;  /* 0x0000000000017941 */ /* 0x000fea0003800000 */
.L_x_2111:
        /* <DEDUP_REMOVED lines=8> */
.L_x_2113:
[----:B------:R-:W-:Y:S02]  /*27290*/  IMAD.MOV.U32 R13, RZ, RZ, R8 ;  /* 0x000000ffff0d7224 */ /* 0x000fe400078e0008 */
[----:B------:R-:W-:-:S07]  /*272a0*/  IMAD.MOV.U32 R3, RZ, RZ, R14 ;  /* 0x000000ffff037224 */ /* 0x000fce00078e000e */
[----:B------:R-:W-:Y:S05]  /*272b0*/  WARPSYNC.COLLECTIVE R15, `(.L_x_2114) ;  /* 0x000000000f087348 */ /* 0x000fea0003c00000 */
[----:B------:R0:W1:Y:S02]  /*272c0*/  SHFL.IDX P6, R14, R13, R12, R11 ;  /* 0x0000000c0d0e7389 */ /* 0x00006400000c000b */
[----:B01----:R-:W-:Y:S01]  /*272d0*/  ENDCOLLECTIVE ;  /* 0x000000000000791b */ /* 0x003fe20003800000 */
.L_x_2114:
[----:B------:R-:W-:Y:S02]  /*272e0*/  IMAD.MOV.U32 R13, RZ, RZ, R7 ;  /* 0x000000ffff0d7224 */ /* 0x000fe400078e0007 */
[----:B------:R-:W-:-:S07]  /*272f0*/  IMAD.MOV.U32 R4, RZ, RZ, R14 ;  /* 0x000000ffff047224 */ /* 0x000fce00078e000e */
[----:B------:R-:W-:Y:S05]  /*27300*/  WARPSYNC.COLLECTIVE R15, `(.L_x_2115) ;  /* 0x000000000f087348 */ /* 0x000fea0003c00000 */
[----:B------:R0:W1:Y:S02]  /*27310*/  SHFL.IDX P6, R14, R13, R12, R11 ;  /* 0x0000000c0d0e7389 */ /* 0x00006400000c000b */
[----:B01----:R-:W-:Y:S01]  /*27320*/  ENDCOLLECTIVE ;  /* 0x000000000000791b */ /* 0x003fe20003800000 */
.L_x_2115:
[----:B------:R-:W-:Y:S05]  /*27330*/  BRA `(.L_x_2116) ;  /* 0xfffffe2800d87947 */ /* 0x000fea000383ffff */
.L_x_1793:
[----:B------:R-:W-:Y:S01]  /*27340*/  BSSY B1, `(.L_x_2117) ;  /* 0x0000008000017945 */ /* 0x000fe20003800000 */
[----:B0-----:R-:W-:Y:S02]  /*27350*/  IMAD.MOV.U32 R13, RZ, RZ, R6 ;  /* 0x000000ffff0d7224 */ /* 0x001fe400078e0006 */
[----:B------:R-:W-:Y:S02]  /*27360*/  IMAD.MOV.U32 R12, RZ, RZ, 0x2 ;  /* 0x00000002ff0c7424 */ /* 0x000fe400078e00ff */
[----:B------:R-:W-:Y:S02]  /*27370*/  IMAD.MOV.U32 R11, RZ, RZ, 0x181f ;  /* 0x0000181fff0b7424 */ /* 0x000fe400078e00ff */
[----:B------:R-:W-:-:S07]  /*27380*/  IMAD.MOV.U32 R15, RZ, RZ, -0x1 ;  /* 0xffffffffff0f7424 */ /* 0x000fce00078e00ff */
[----:B--2---:R-:W-:Y:S05]  /*27390*/  WARPSYNC.COLLECTIVE R15, `(.L_x_2118) ;  /* 0x000000000f087348 */ /* 0x004fea0003c00000 */
[----:B------:R0:W1:Y:S02]  /*273a0*/  SHFL.IDX P6, R14, R13, R12, R11 ;  /* 0x0000000c0d0e7389 */ /* 0x00006400000c000b */
[----:B012---:R-:W-:Y:S01]  /*273b0*/  ENDCOLLECTIVE ;  /* 0x000000000000791b */ /* 0x007fe20003800000 */
.L_x_2118:
[----:B------:R-:W-:Y:S05]  /*273c0*/  BSYNC B1 ;  /* 0x0000000000017941 */ /* 0x000fea0003800000 */
.L_x_2117:
        /* <DEDUP_REMOVED lines=8> */
.L_x_2119:
[----:B------:R-:W-:Y:S02]  /*27450*/  IMAD.MOV.U32 R13, RZ, RZ, R8 ;  /* 0x000000ffff0d7224 */ /* 0x000fe400078e0008 */
[----:B------:R-:W-:-:S07]  /*27460*/  IMAD.MOV.U32 R3, RZ, RZ, R14 ;  /* 0x000000ffff037224 */ /* 0x000fce00078e000e */
[----:B------:R-:W-:Y:S05]  /*27470*/  WARPSYNC.COLLECTIVE R15, `(.L_x_2120) ;  /* 0x000000000f087348 */ /* 0x000fea0003c00000 */
[----:B------:R0:W1:Y:S02]  /*27480*/  SHFL.IDX P6, R14, R13, R12, R11 ;  /* 0x0000000c0d0e7389 */ /* 0x00006400000c000b */
[----:B01----:R-:W-:Y:S01]  /*27490*/  ENDCOLLECTIVE ;  /* 0x000000000000791b */ /* 0x003fe20003800000 */
.L_x_2120:
[----:B------:R-:W-:Y:S02]  /*274a0*/  IMAD.MOV.U32 R13, RZ, RZ, R7 ;  /* 0x000000ffff0d7224 */ /* 0x000fe400078e0007 */
[----:B------:R-:W-:-:S07]  /*274b0*/  IMAD.MOV.U32 R4, RZ, RZ, R14 ;  /* 0x000000ffff047224 */ /* 0x000fce00078e000e */
[----:B------:R-:W-:Y:S05]  /*274c0*/  WARPSYNC.COLLECTIVE R15, `(.L_x_2121) ;  /* 0x000000000f087348 */ /* 0x000fea0003c00000 */
[----:B------:R0:W1:Y:S02]  /*274d0*/  SHFL.IDX P6, R14, R13, R12, R11 ;  /* 0x0000000c0d0e7389 */ /* 0x00006400000c000b */
[----:B01----:R-:W-:Y:S01]  /*274e0*/  ENDCOLLECTIVE ;  /* 0x000000000000791b */ /* 0x003fe20003800000 */
.L_x_2121:
[----:B------:R-:W-:Y:S05]  /*274f0*/  BRA `(.L_x_2122) ;  /* 0xfffffe2c003c7947 */ /* 0x000fea000383ffff */
.L_x_1796:
[----:B------:R-:W-:Y:S01]  /*27500*/  BSSY B1, `(.L_x_2123) ;  /* 0x0000008000017945 */ /* 0x000fe20003800000 */
[----:B------:R-:W-:Y:S02]  /*27510*/  IMAD.MOV.U32 R13, RZ, RZ, R6 ;  /* 0x000000ffff0d7224 */ /* 0x000fe400078e0006 */
[----:B------:R-:W-:Y:S02]  /*27520*/  IMAD.MOV.U32 R12, RZ, RZ, 0x3 ;  /* 0x00000003ff0c7424 */ /* 0x000fe400078e00ff */
[----:B------:R-:W-:Y:S02]  /*27530*/  IMAD.MOV.U32 R11, RZ, RZ, 0x181f ;  /* 0x0000181fff0b7424 */ /* 0x000fe400078e00ff */
[----:B------:R-:W-:-:S07]  /*27540*/  IMAD.MOV.U32 R15, RZ, RZ, -0x1 ;  /* 0xffffffffff0f7424 */ /* 0x000fce00078e00ff */
[----:B--2---:R-:W-:Y:S05]  /*27550*/  WARPSYNC.COLLECTIVE R15, `(.L_x_2124) ;  /* 0x000000000f087348 */ /* 0x004fea0003c00000 */
[----:B------:R0:W1:Y:S02]  /*27560*/  SHFL.IDX P6, R14, R13, R12, R11 ;  /* 0x0000000c0d0e7389 */ /* 0x00006400000c000b */
[----:B012---:R-:W-:Y:S01]  /*27570*/  ENDCOLLECTIVE ;  /* 0x000000000000791b */ /* 0x007fe20003800000 */
.L_x_2124:
[----:B------:R-:W-:Y:S05]  /*27580*/  BSYNC B1 ;  /* 0x0000000000017941 */ /* 0x000fea0003800000 */
.L_x_2123:
        /* <DEDUP_REMOVED lines=8> */
.L_x_2125:
[----:B------:R-:W-:Y:S02]  /*27610*/  IMAD.MOV.U32 R13, RZ, RZ, R8 ;  /* 0x000000ffff0d7224 */ /* 0x000fe400078e0008 */
[----:B------:R-:W-:-:S07]  /*27620*/  IMAD.MOV.U32 R3, RZ, RZ, R14 ;  /* 0x000000ffff037224 */ /* 0x000fce00078e000e */
[----:B------:R-:W-:Y:S05]  /*27630*/  WARPSYNC.COLLECTIVE R15, `(.L_x_2126) ;  /* 0x000000000f087348 */ /* 0x000fea0003c00000 */
[----:B------:R0:W1:Y:S02]  /*27640*/  SHFL.IDX P6, R14, R13, R12, R11 ;  /* 0x0000000c0d0e7389 */ /* 0x00006400000c000b */
[----:B01----:R-:W-:Y:S01]  /*27650*/  ENDCOLLECTIVE ;  /* 0x000000000000791b */ /* 0x003fe20003800000 */
.L_x_2126:
[----:B------:R-:W-:Y:S02]  /*27660*/  IMAD.MOV.U32 R13, RZ, RZ, R7 ;  /* 0x000000ffff0d7224 */ /* 0x000fe400078e0007 */
[----:B------:R-:W-:-:S07]  /*27670*/  IMAD.MOV.U32 R4, RZ, RZ, R14 ;  /* 0x000000ffff047224 */ /* 0x000fce00078e000e */
[----:B------:R-:W-:Y:S05]  /*27680*/  WARPSYNC.COLLECTIVE R15, `(.L_x_2127) ;  /* 0x000000000f087348 */ /* 0x000fea0003c00000 */
[----:B------:R0:W1:Y:S02]  /*27690*/  SHFL.IDX P6, R14, R13, R12, R11 ;  /* 0x0000000c0d0e7389 */ /* 0x00006400000c000b */
[----:B01----:R-:W-:Y:S01]  /*276a0*/  ENDCOLLECTIVE ;  /* 0x000000000000791b */ /* 0x003fe20003800000 */
.L_x_2127:
[----:B------:R-:W-:Y:S05]  /*276b0*/  BRA `(.L_x_2128) ;  /* 0xfffffe2c00a87947 */ /* 0x000fea000383ffff */
.L_x_1800:
[----:B0-----:R0:W1:Y:S02]  /*276c0*/  SYNCS.PHASECHK.TRANS64.TRYWAIT P0, [R2+URZ+0x28800], R5 ;  /* 0x02880005020075a7 */ /* 0x001064000800017f */
[----:B-1----:R-:W-:Y:S05]  /*276d0*/  @!P0 NANOSLEEP.SYNCS 0x989680 ;  /* 0x009896800000895d */ /* 0x002fea0003900000 */
[----:B------:R-:W1:Y:S02]  /*276e0*/  @!P0 SYNCS.PHASECHK.TRANS64 P0, [R2+URZ+0x28800], R5 ;  /* 0x02880005020085a7 */ /* 0x000e64000800007f */
[----:B-1----:R-:W-:Y:S05]  /*276f0*/  @!P0 BRA `(.L_x_1800) ;  /* 0xfffffffc00f08947 */ /* 0x002fea000383ffff */
[----:B------:R-:W-:Y:S05]  /*27700*/  BRA `(.L_x_2129) ;  /* 0xfffffe3000687947 */ /* 0x000fea000383ffff */
.L_x_1816:
[----:B------:R-:W1:Y:S01]  /*27710*/  LDC R56, c[0x0][0x3f4] ;  /* 0x0000fd00ff387b82 */ /* 0x000e620000000800 */
[----:B------:R-:W-:Y:S01]  /*27720*/  BSSY B1, `(.L_x_2130) ;  /* 0x0000008000017945 */ /* 0x000fe20003800000 */
[----:B------:R-:W-:Y:S02]  /*27730*/  IMAD.MOV.U32 R13, RZ, RZ, R35 ;  /* 0x000000ffff0d7224 */ /* 0x000fe400078e0023 */
[----:B------:R-:W-:Y:S02]  /*27740*/  IMAD.MOV.U32 R12, RZ, RZ, RZ ;  /* 0x000000ffff0c7224 */ /* 0x000fe400078e00ff */
[----:B------:R-:W-:Y:S02]  /*27750*/  IMAD.MOV.U32 R11, RZ, RZ, 0x181f ;  /* 0x0000181fff0b7424 */ /* 0x000fe400078e00ff */
[----:B------:R-:W-:-:S07]  /*27760*/  IMAD.MOV.U32 R15, RZ, RZ, -0x1 ;  /* 0xffffffffff0f7424 */ /* 0x000fce00078e00ff */
[----:B01----:R-:W-:Y:S05]  /*27770*/  WARPSYNC.COLLECTIVE R15, `(.L_x_2131) ;  /* 0x000000000f087348 */ /* 0x003fea0003c00000 */
[----:B------:R2:W3:Y:S02]  /*27780*/  SHFL.IDX P6, R14, R13, R12, R11 ;  /* 0x0000000c0d0e7389 */ /* 0x0004e400000c000b */
[----:B0123--:R-:W-:Y:S01]  /*27790*/  ENDCOLLECTIVE ;  /* 0x000000000000791b */ /* 0x00ffe20003800000 */
.L_x_2131:
[----:B------:R-:W-:Y:S05]  /*277a0*/  BSYNC B1 ;  /* 0x0000000000017941 */ /* 0x000fea0003800000 */
.L_x_2130:
[----:B------:R-:W-:Y:S01]  /*277b0*/  IMAD.MOV.U32 R13, RZ, RZ, R32 ;  /* 0x000000ffff0d7224 */ /* 0x000fe200078e0020 */
[----:B------:R-:W-:Y:S01]  /*277c0*/  ISETP.GE.AND P0, PT, R16, R56, PT ;  /* 0x000000381000720c */ /* 0x000fe20003f06270 */
[----:B------:R-:W-:Y:S02]  /*277d0*/  IMAD.MOV.U32 R12, RZ, RZ, RZ ;  /* 0x000000ffff0c7224 */ /* 0x000fe400078e00ff */
[----:B------:R-:W-:Y:S02]  /*277e0*/  IMAD.MOV.U32 R11, RZ, RZ, 0x181f ;  /* 0x0000181fff0b7424 */ /* 0x000fe400078e00ff */
[----:B------:R-:W-:Y:S02]  /*277f0*/  IMAD.MOV.U32 R15, RZ, RZ, -0x1 ;  /* 0xffffffffff0f7424 */ /* 0x000fe400078e00ff */
[----:B------:R-:W-:Y:S02]  /*27800*/  IMAD.MOV.U32 R3, RZ, RZ, R14 ;  /* 0x000000ffff037224 */ /* 0x000fe400078e000e */
[----:B------:R-:W-:-:S07]  /*27810*/  IMAD R0, R187, R0, RZ ;  /* 0x00000000bb007224 */ /* 0x000fce00078e02ff */
[----:B------:R-:W-:Y:S05]  /*27820*/  WARPSYNC.COLLECTIVE R15, `(.L_x_2132) ;  /* 0x000000000f087348 */ /* 0x000fea0003c00000 */
[----:B------:R0:W1:Y:S02]  /*27830*/  SHFL.IDX P6, R14, R13, R12, R11 ;  /* 0x0000000c0d0e7389 */ /* 0x00006400000c000b */
[----:B01----:R-:W-:Y:S01]  /*27840*/  ENDCOLLECTIVE ;  /* 0x000000000000791b */ /* 0x003fe20003800000 */
.L_x_2132:
[----:B------:R-:W-:Y:S01]  /*27850*/  ISETP.GE.OR P1, PT, R57, R0, P0 ;  /* 0x000000003900720c */ /* 0x000fe20000726670 */
[----:B------:R-:W-:-:S12]  /*27860*/  IMAD.MOV.U32 R13, RZ, RZ, R33 ;  /* 0x000000ffff0d7224 */ /* 0x000fd800078e0021 */
[C---:B------:R-:W-:Y:S01]  /*27870*/  @!P1 IMAD.SHL.U32 R7, R16.reuse, 0x2, RZ ;  /* 0x0000000210079824 */ /* 0x040fe200078e00ff */
[----:B------:R-:W-:Y:S01]  /*27880*/  @!P1 SHF.L.U64.HI R6, R16, 0x1, R17 ;  /* 0x0000000110069819 */ /* 0x000fe20000010211 */
[----:B------:R-:W-:-:S07]  /*27890*/  IMAD.MOV.U32 R4, RZ, RZ, R14 ;  /* 0x000000ffff047224 */ /* 0x000fce00078e000e */
[----:B------:R-:W-:Y:S05]  /*278a0*/  WARPSYNC.COLLECTIVE R15, `(.L_x_2133) ;  /* 0x000000000f087348 */ /* 0x000fea0003c00000 */
[----:B------:R0:W1:Y:S02]  /*278b0*/  SHFL.IDX P6, R14, R13, R12, R11 ;  /* 0x0000000c0d0e7389 */ /* 0x00006400000c000b */
[----:B01----:R-:W-:Y:S01]  /*278c0*/  ENDCOLLECTIVE ;  /* 0x000000000000791b */ /* 0x003fe20003800000 */
.L_x_2133:
[----:B------:R-:W-:-:S05]  /*278d0*/  @!P1 IADD3 R4, P2, R4, R7, RZ ;  /* 0x0000000704049210 */ /* 0x000fca0007f5e0ff */
[----:B------:R-:W-:Y:S02]  /*278e0*/  @!P1 IMAD.X R3, R3, 0x1, R6, P2 ;  /* 0x0000000103039824 */ /* 0x000fe400010e0606 */
[----:B------:R-:W-:Y:S02]  /*278f0*/  @!P1 IMAD.MOV.U32 R24, RZ, RZ, R4 ;  /* 0x000000ffff189224 */ /* 0x000fe400078e0004 */
[----:B------:R-:W-:Y:S02]  /*27900*/  @!P1 IMAD.MOV.U32 R25, RZ, RZ, R3 ;  /* 0x000000ffff199224 */ /* 0x000fe400078e0003 */
[----:B------:R-:W-:-:S04]  /*27910*/  IMAD.MOV.U32 R13, RZ, RZ, R34 ;  /* 0x000000ffff0d7224 */ /* 0x000fc800078e0022 */
[----:B------:R-:W5:Y:S01]  /*27920*/  @!P1 LD.E.128 R24, desc[UR38][R24.64] ;  /* 0x0000002618189980 */ /* 0x000f62000c101d00 */
[----:B------:R-:W-:-:S07]  /*27930*/  IMAD.MOV.U32 R5, RZ, RZ, R14 ;  /* 0x000000ffff057224 */ /* 0x000fce00078e000e */
[----:B-----5:R-:W-:Y:S05]  /*27940*/  WARPSYNC.COLLECTIVE R15, `(.L_x_2134) ;  /* 0x000000000f087348 */ /* 0x020fea0003c00000 */
[----:B------:R0:W1:Y:S02]  /*27950*/  SHFL.IDX P6, R14, R13, R12, R11 ;  /* 0x0000000c0d0e7389 */ /* 0x00006400000c000b */
[----:B01---5:R-:W-:Y:S01]  /*27960*/  ENDCOLLECTIVE ;  /* 0x000000000000791b */ /* 0x023fe20003800000 */
.L_x_2134:
[----:B------:R-:W-:-:S05]  /*27970*/  @!P1 IADD3 R14, P2, R14, R7, RZ ;  /* 0x000000070e0e9210 */ /* 0x000fca0007f5e0ff */
[----:B------:R-:W-:Y:S02]  /*27980*/  @!P1 IMAD.X R5, R5, 0x1, R6, P2 ;  /* 0x0000000105059824 */ /* 0x000fe400010e0606 */
[----:B------:R-:W-:-:S06]  /*27990*/  @!P1 IMAD.MOV.U32 R4, RZ, RZ, R14 ;  /* 0x000000ffff049224 */ /* 0x000fcc00078e000e */
[----:B------:R-:W5:Y:S01]  /*279a0*/  @!P1 LD.E.128 R4, desc[UR38][R4.64] ;  /* 0x0000002604049980 */ /* 0x000f62000c101d00 */
[----:B------:R-:W-:Y:S02]  /*279b0*/  IMAD.MOV.U32 R13, RZ, RZ, R35 ;  /* 0x000000ffff0d7224 */ /* 0x000fe400078e0023 */
[----:B------:R-:W-:-:S07]  /*279c0*/  IMAD.MOV.U32 R12, RZ, RZ, 0x1 ;  /* 0x00000001ff0c7424 */ /* 0x000fce00078e00ff */
[----:B-----5:R-:W-:Y:S05]  /*279d0*/  WARPSYNC.COLLECTIVE R15, `(.L_x_2135) ;  /* 0x000000000f087348 */ /* 0x020fea0003c00000 */
[----:B------:R0:W1:Y:S02]  /*279e0*/  SHFL.IDX P6, R14, R13, R12, R11 ;  /* 0x0000000c0d0e7389 */ /* 0x00006400000c000b */
[----:B01---5:R-:W-:Y:S01]  /*279f0*/  ENDCOLLECTIVE ;  /* 0x000000000000791b */ /* 0x023fe20003800000 */
.L_x_2135:
[----:B------:R-:W-:Y:S01]  /*27a00*/  CS2R R48, SRZ ;  /* 0x0000000000307805 */ /* 0x000fe2000001ff00 */
[----:B------:R-:W-:Y:S01]  /*27a10*/  IMAD.MOV.U32 R13, RZ, RZ, R32 ;  /* 0x000000ffff0d7224 */ /* 0x000fe200078e0020 */
[----:B------:R-:W-:Y:S02]  /*27a20*/  CS2R R50, SRZ ;  /* 0x0000000000327805 */ /* 0x000fe4000001ff00 */
[----:B------:R-:W-:Y:S02]  /*27a30*/  CS2R R20, SRZ ;  /* 0x0000000000147805 */ /* 0x000fe4000001ff00 */
[----:B------:R-:W-:Y:S01]  /*27a40*/  CS2R R36, SRZ ;  /* 0x0000000000247805 */ /* 0x000fe2000001ff00 */
[----:B------:R-:W-:-:S04]  /*27a50*/  @!P1 IMAD.MOV.U32 R48, RZ, RZ, R24 ;  /* 0x000000ffff309224 */ /* 0x000fc800078e0018 */
[----:B------:R-:W-:-:S05]  /*27a60*/  IMAD.MOV.U32 R3, RZ, RZ, R48 ;  /* 0x000000ffff037224 */ /* 0x000fca00078e0030 */
[----:B------:R-:W-:Y:S01]  /*27a70*/  PRMT R46, R46, 0x5410, R3 ;  /* 0x000054102e2e7816 */ /* 0x000fe20000000003 */
[----:B------:R-:W-:-:S07]  /*27a80*/  IMAD.MOV.U32 R3, RZ, RZ, R14 ;  /* 0x000000ffff037224 */ /* 0x000fce00078e000e */
[----:B------:R-:W-:Y:S05]  /*27a90*/  WARPSYNC.COLLECTIVE R15, `(.L_x_2136) ;  /* 0x000000000f087348 */ /* 0x000fea0003c00000 */
[----:B------:R0:W1:Y:S02]  /*27aa0*/  SHFL.IDX P6, R14, R13, R12, R11 ;  /* 0x0000000c0d0e7389 */ /* 0x00006400000c000b */
[----:B01----:R-:W-:Y:S01]  /*27ab0*/  ENDCOLLECTIVE ;  /* 0x000000000000791b */ /* 0x003fe20003800000 */
.L_x_2136:
[----:B------:R-:W-:-:S04]  /*27ac0*/  @!P1 IMAD.MOV.U32 R49, RZ, RZ, R25 ;  /* 0x000000ffff319224 */ /* 0x000fc800078e0019 */
[----:B------:R-:W-:-:S05]  /*27ad0*/  IMAD.MOV.U32 R8, RZ, RZ, R49 ;  /* 0x000000ffff087224 */ /* 0x000fca00078e0031 */
[----:B------:R-:W-:Y:S01]  /*27ae0*/  PRMT R83, R8, 0x7610, R83 ;  /* 0x0000761008537816 */ /* 0x000fe20000000053 */
[----:B------:R-:W-:Y:S02]  /*27af0*/  IMAD.MOV.U32 R13, RZ, RZ, R33 ;  /* 0x000000ffff0d7224 */ /* 0x000fe400078e0021 */
[----:B------:R-:W-:-:S07]  /*27b00*/  IMAD.MOV.U32 R8, RZ, RZ, R14 ;  /* 0x000000ffff087224 */ /* 0x000fce00078e000e */
[----:B------:R-:W-:Y:S05]  /*27b10*/  WARPSYNC.COLLECTIVE R15, `(.L_x_2137) ;  /* 0x000000000f087348 */ /* 0x000fea0003c00000 */
[----:B------:R0:W1:Y:S02]  /*27b20*/  SHFL.IDX P6, R14, R13, R12, R11 ;  /* 0x0000000c0d0e7389 */ /* 0x00006400000c000b */
[----:B01----:R-:W-:Y:S01]  /*27b30*/  ENDCOLLECTIVE ;  /* 0x000000000000791b */ /* 0x003fe20003800000 */
.L_x_2137:
[----:B------:R-:W-:Y:S02]  /*27b40*/  @!P1 IMAD.MOV.U32 R50, RZ, RZ, R26 ;  /* 0x000000ffff329224 */ /* 0x000fe400078e001a */
[----:B------:R-:W-:Y:S02]  /*27b50*/  IMAD.MOV.U32 R13, RZ, RZ, R34 ;  /* 0x000000ffff0d7224 */ /* 0x000fe400078e0022 */
[----:B------:R-:W-:Y:S02]  /*27b60*/  @!P1 IMAD.MOV.U32 R51, RZ, RZ, R27 ;  /* 0x000000ffff339224 */ /* 0x000fe400078e001b */
[----:B------:R-:W-:-:S07]  /*27b70*/  IMAD.MOV.U32 R9, RZ, RZ, R14 ;  /* 0x000000ffff097224 */ /* 0x000fce00078e000e */
[----:B------:R-:W-:Y:S05]  /*27b80*/  WARPSYNC.COLLECTIVE R15, `(.L_x_2138) ;  /* 0x000000000f087348 */ /* 0x000fea0003c00000 */
[----:B------:R0:W1:Y:S02]  /*27b90*/  SHFL.IDX P6, R14, R13, R12, R11 ;  /* 0x0000000c0d0e7389 */ /* 0x00006400000c000b */
[----:B01----:R-:W-:Y:S01]  /*27ba0*/  ENDCOLLECTIVE ;  /* 0x000000000000791b */ /* 0x003fe20003800000 */
.L_x_2138:
[----:B------:R-:W-:Y:S02]  /*27bb0*/  IMAD.MOV.U32 R10, RZ, RZ, R50 ;  /* 0x000000ffff0a7224 */ /* 0x000fe400078e0032 */
[----:B------:R-:W-:Y:S02]  /*27bc0*/  IMAD.MOV.U32 R25, RZ, RZ, R51 ;  /* 0x000000ffff197224 */ /* 0x000fe400078e0033 */
[----:B------:R-:W-:Y:S02]  /*27bd0*/  @!P1 IMAD.MOV.U32 R20, RZ, RZ, R4 ;  /* 0x000000ffff149224 */ /* 0x000fe400078e0004 */
[----:B------:R-:W-:Y:S02]  /*27be0*/  @!P1 IMAD.MOV.U32 R21, RZ, RZ, R5 ;  /* 0x000000ffff159224 */ /* 0x000fe400078e0005 */
[----:B------:R-:W-:Y:S02]  /*27bf0*/  @!P1 IMAD.MOV.U32 R36, RZ, RZ, R6 ;  /* 0x000000ffff249224 */ /* 0x000fe400078e0006 */
[----:B------:R-:W-:Y:S01]  /*27c00*/  @!P1 IMAD.MOV.U32 R37, RZ, RZ, R7 ;  /* 0x000000ffff259224 */ /* 0x000fe200078e0007 */
[----:B------:R-:W-:Y:S01]  /*27c10*/  PRMT R43, R10, 0x7610, R43 ;  /* 0x000076100a2b7816 */ /* 0x000fe2000000002b */
[----:B------:R-:W-:Y:S01]  /*27c20*/  IMAD.MOV.U32 R4, RZ, RZ, R20 ;  /* 0x000000ffff047224 */ /* 0x000fe200078e0014 */
[----:B------:R-:W-:Y:S01]  /*27c30*/  PRMT R44, R25, 0x7610, R44 ;  /* 0x00007610192c7816 */ /* 0x000fe2000000002c */
[----:B------:R-:W-:-:S02]  /*27c40*/  IMAD.MOV.U32 R5, RZ, RZ, R21 ;  /* 0x000000ffff057224 */ /* 0x000fc400078e0015 */
[----:B------:R-:W-:Y:S02]  /*27c50*/  IMAD.MOV.U32 R6, RZ, RZ, R36 ;  /* 0x000000ffff067224 */ /* 0x000fe400078e0024 */
[----:B------:R-:W-:Y:S01]  /*27c60*/  IMAD.MOV.U32 R7, RZ, RZ, R37 ;  /* 0x000000ffff077224 */ /* 0x000fe200078e0025 */
[----:B------:R-:W-:Y:S02]  /*27c70*/  PRMT R43, R43, 0x5410, R4 ;  /* 0x000054102b2b7816 */ /* 0x000fe40000000004 */
[----:B------:R-:W-:Y:S02]  /*27c80*/  CS2R R24, SRZ ;  /* 0x0000000000187805 */ /* 0x000fe4000001ff00 */
[----:B------:R-:W-:Y:S02]  /*27c90*/  PRMT R44, R44, 0x5410, R5 ;  /* 0x000054102c2c7816 */ /* 0x000fe40000000005 */
[----:B------:R-:W-:Y:S02]  /*27ca0*/  PRMT R45, R45, 0x5410, R6 ;  /* 0x000054102d2d7816 */ /* 0x000fe40000000006 */
[----:B------:R-:W-:Y:S01]  /*27cb0*/  PRMT R81, R7, 0x7610, R81 ;  /* 0x0000761007517816 */ /* 0x000fe20000000051 */
[----:B------:R-:W-:Y:S06]  /*27cc0*/  BRA `(.L_x_2139) ;  /* 0xfffffe4800a87947 */ /* 0x000fec000383ffff */
.L_x_1819:
[----:B------:R-:W-:Y:S01]  /*27cd0*/  BSSY B1, `(.L_x_2140) ;  /* 0x0000008000017945 */ /* 0x000fe20003800000 */
[----:B------:R-:W-:Y:S02]  /*27ce0*/  IMAD.MOV.U32 R13, RZ, RZ, R35 ;  /* 0x000000ffff0d7224 */ /* 0x000fe400078e0023 */
[----:B------:R-:W-:Y:S02]  /*27cf0*/  IMAD.MOV.U32 R12, RZ, RZ, 0x2 ;  /* 0x00000002ff0c7424 */ /* 0x000fe400078e00ff */
[----:B------:R-:W-:Y:S02]  /*27d00*/  IMAD.MOV.U32 R11, RZ, RZ, 0x181f ;  /* 0x0000181fff0b7424 */ /* 0x000fe400078e00ff */
[----:B-1----:R-:W-:-:S07]  /*27d10*/  IMAD.MOV.U32 R15, RZ, RZ, -0x1 ;  /* 0xffffffffff0f7424 */ /* 0x002fce00078e00ff */
[----:B------:R-:W-:Y:S05]  /*27d20*/  WARPSYNC.COLLECTIVE R15, `(.L_x_2141) ;  /* 0x000000000f087348 */ /* 0x000fea0003c00000 */
[----:B------:R0:W1:Y:S02]  /*27d30*/  SHFL.IDX P6, R14, R13, R12, R11 ;  /* 0x0000000c0d0e7389 */ /* 0x00006400000c000b */
[----:B01----:R-:W-:Y:S01]  /*27d40*/  ENDCOLLECTIVE ;  /* 0x000000000000791b */ /* 0x003fe20003800000 */
.L_x_2141:
[----:B------:R-:W-:Y:S05]  /*27d50*/  BSYNC B1 ;  /* 0x0000000000017941 */ /* 0x000fea0003800000 */
.L_x_2140:
[----:B------:R-:W-:Y:S02]  /*27d60*/  IMAD.MOV.U32 R13, RZ, RZ, R32 ;  /* 0x000000ffff0d7224 */ /* 0x000fe400078e0020 */
[----:B------:R-:W-:Y:S02]  /*27d70*/  IMAD.MOV.U32 R12, RZ, RZ, 0x2 ;  /* 0x00000002ff0c7424 */ /* 0x000fe400078e00ff */
[----:B------:R-:W-:Y:S02]  /*27d80*/  IMAD.MOV.U32 R11, RZ, RZ, 0x181f ;  /* 0x0000181fff0b7424 */ /* 0x000fe400078e00ff */
[----:B------:R-:W-:Y:S02]  /*27d90*/  IMAD.MOV.U32 R15, RZ, RZ, -0x1 ;  /* 0xffffffffff0f7424 */ /* 0x000fe400078e00ff */
[----:B------:R-:W-:Y:S02]  /*27da0*/  IMAD.MOV.U32 R3, RZ, RZ, R14 ;  /* 0x000000ffff037224 */ /* 0x000fe400078e000e */
[----:B------:R-:W-:-:S07]  /*27db0*/  VIADD R9, R57, 0x40 ;  /* 0x0000004039097836 */ /* 0x000fce0000000000 */
[----:B------:R-:W-:Y:S05]  /*27dc0*/  WARPSYNC.COLLECTIVE R15, `(.L_x_2142) ;  /* 0x000000000f087348 */ /* 0x000fea0003c00000 */
[----:B------:R0:W1:Y:S02]  /*27dd0*/  SHFL.IDX P6, R14, R13, R12, R11 ;  /* 0x0000000c0d0e7389 */ /* 0x00006400000c000b */
[----:B01----:R-:W-:Y:S01]  /*27de0*/  ENDCOLLECTIVE ;  /* 0x000000000000791b */ /* 0x003fe20003800000 */
.L_x_2142:
        /* <DEDUP_REMOVED lines=8> */
.L_x_2143:
[----:B------:R-:W-:-:S05]  /*27e70*/  @!P1 IADD3 R8, P2, R8, R31, RZ ;  /* 0x0000001f08089210 */ /* 0x000fca0007f5e0ff */
[----:B------:R-:W-:Y:S02]  /*27e80*/  @!P1 IMAD.X R9, R3, 0x1, R29, P2 ;  /* 0x0000000103099824 */ /* 0x000fe400010e061d */
[----:B------:R-:W-:Y:S02]  /*27e90*/  IMAD.MOV.U32 R13, RZ, RZ, R34 ;  /* 0x000000ffff0d7224 */ /* 0x000fe400078e0022 */
[----:B------:R-:W-:-:S07]  /*27ea0*/  IMAD.MOV.U32 R28, RZ, RZ, R14 ;  /* 0x000000ffff1c7224 */ /* 0x000fce00078e000e */
[----:B------:R-:W-:Y:S05]  /*27eb0*/  WARPSYNC.COLLECTIVE R15, `(.L_x_2144) ;  /* 0x000000000f087348 */ /* 0x000fea0003c00000 */
[----:B------:R0:W1:Y:S02]  /*27ec0*/  SHFL.IDX P6, R14, R13, R12, R11 ;  /* 0x0000000c0d0e7389 */ /* 0x00006400000c000b */
[----:B01----:R-:W-:Y:S01]  /*27ed0*/  ENDCOLLECTIVE ;  /* 0x000000000000791b */ /* 0x003fe20003800000 */
.L_x_2144:
[----:B------:R-:W2:Y:S01]  /*27ee0*/  @!P1 LD.E.128 R8, desc[UR38][R8.64] ;  /* 0x0000002608089980 */ /* 0x000ea2000c101d00 */
[----:B------:R-:W-:-:S05]  /*27ef0*/  @!P1 IADD3 R14, P2, R14, R31, RZ ;  /* 0x0000001f0e0e9210 */ /* 0x000fca0007f5e0ff */
[----:B------:R-:W-:-:S04]  /*27f00*/  @!P1 IMAD.X R3, R28, 0x1, R29, P2 ;  /* 0x000000011c039824 */ /* 0x000fc800010e061d */
[----:B------:R-:W-:-:S05]  /*27f10*/  @!P1 IMAD.MOV.U32 R15, RZ, RZ, R3 ;  /* 0x000000ffff0f9224 */ /* 0x000fca00078e0003 */
[----:B------:R0:W5:Y:S01]  /*27f20*/  @!P1 LD.E.128 R28, desc[UR38][R14.64] ;  /* 0x000000260e1c9980 */ /* 0x000162000c101d00 */
[----:B------:R-:W-:Y:S02]  /*27f30*/  CS2R R52, SRZ ;  /* 0x0000000000347805 */ /* 0x000fe4000001ff00 */
[----:B------:R-:W-:Y:S01]  /*27f40*/  CS2R R54, SRZ ;  /* 0x0000000000367805 */ /* 0x000fe2000001ff00 */
[----:B------:R-:W-:Y:S01]  /*27f50*/  IMAD.MOV.U32 R13, RZ, RZ, R35 ;  /* 0x000000ffff0d7224 */ /* 0x000fe200078e0023 */
[----:B------:R-:W-:Y:S02]  /*27f60*/  CS2R R38, SRZ ;  /* 0x0000000000267805 */ /* 0x000fe4000001ff00 */
[----:B------:R-:W-:Y:S01]  /*27f70*/  CS2R R40, SRZ ;  /* 0x0000000000287805 */ /* 0x000fe2000001ff00 */
[----:B0-----:R-:W-:Y:S02]  /*27f80*/  IMAD.MOV.U32 R15, RZ, RZ, -0x1 ;  /* 0xffffffffff0f7424 */ /* 0x001fe400078e00ff */
[----:B--2---:R-:W-:-:S02]  /*27f90*/  @!P1 IMAD.MOV.U32 R53, RZ, RZ, R9 ;  /* 0x000000ffff359224 */ /* 0x004fc400078e0009 */
[----:B------:R-:W-:Y:S02]  /*27fa0*/  @!P1 IMAD.MOV.U32 R55, RZ, RZ, R11 ;  /* 0x000000ffff379224 */ /* 0x000fe400078e000b */
[----:B------:R-:W-:Y:S02]  /*27fb0*/  IMAD.MOV.U32 R12, RZ, RZ, R53 ;  /* 0x000000ffff0c7224 */ /* 0x000fe400078e0035 */
[----:B------:R-:W-:Y:S02]  /*27fc0*/  IMAD.MOV.U32 R11, RZ, RZ, 0x181f ;  /* 0x0000181fff0b7424 */ /* 0x000fe400078e00ff */
[----:B------:R-:W-:Y:S01]  /*27fd0*/  @!P1 IMAD.MOV.U32 R52, RZ, RZ, R8 ;  /* 0x000000ffff349224 */ /* 0x000fe200078e0008 */
[----:B------:R-:W-:Y:S01]  /*27fe0*/  PRMT R66, R12, 0x7610, R66 ;  /* 0x000076100c427816 */ /* 0x000fe20000000042 */
[----:B------:R-:W-:Y:S02]  /*27ff0*/  IMAD.MOV.U32 R12, RZ, RZ, 0x3 ;  /* 0x00000003ff0c7424 */ /* 0x000fe400078e00ff */
[----:B------:R-:W-:-:S02]  /*28000*/  IMAD.MOV.U32 R3, RZ, RZ, R52 ;  /* 0x000000ffff037224 */ /* 0x000fc400078e0034 */
[----:B------:R-:W-:-:S07]  /*28010*/  @!P1 IMAD.MOV.U32 R54, RZ, RZ, R10 ;  /* 0x000000ffff369224 */ /* 0x000fce00078e000a */
[----:B-----5:R-:W-:Y:S05]  /*28020*/  WARPSYNC.COLLECTIVE R15, `(.L_x_2145) ;  /* 0x000000000f087348 */ /* 0x020fea0003c00000 */
[----:B------:R0:W1:Y:S02]  /*28030*/  SHFL.IDX P6, R14, R13, R12, R11 ;  /* 0x0000000c0d0e7389 */ /* 0x00006400000c000b */
[----:B01---5:R-:W-:Y:S01]  /*28040*/  ENDCOLLECTIVE ;  /* 0x000000000000791b */ /* 0x023fe20003800000 */
.L_x_2145:
[----:B------:R-:W-:Y:S01]  /*28050*/  IMAD.MOV.U32 R9, RZ, RZ, R55 ;  /* 0x000000ffff097224 */ /* 0x000fe200078e0037 */
[----:B------:R-:W-:Y:S01]  /*28060*/  PRMT R65, R3, 0x7610, R65 ;  /* 0x0000761003417816 */ /* 0x000fe20000000041 */
[----:B------:R-:W-:-:S03]  /*28070*/  IMAD.MOV.U32 R8, RZ, RZ, R54 ;  /* 0x000000ffff087224 */ /* 0x000fc600078e0036 */
[----:B------:R-:W-:Y:S02]  /*28080*/  PRMT R46, R9, 0x7610, R46 ;  /* 0x00007610092e7816 */ /* 0x000fe4000000002e */
[----:B------:R-:W-:Y:S01]  /*28090*/  PRMT R45, R8, 0x7610, R45 ;  /* 0x00007610082d7816 */ /* 0x000fe2000000002d */
[----:B------:R-:W-:Y:S02]  /*280a0*/  @!P1 IMAD.MOV.U32 R38, RZ, RZ, R28 ;  /* 0x000000ffff269224 */ /* 0x000fe400078e001c */
[----:B------:R-:W-:Y:S02]  /*280b0*/  @!P1 IMAD.MOV.U32 R39, RZ, RZ, R29 ;  /* 0x000000ffff279224 */ /* 0x000fe400078e001d */
[----:B------:R-:W-:Y:S02]  /*280c0*/  @!P1 IMAD.MOV.U32 R40, RZ, RZ, R30 ;  /* 0x000000ffff289224 */ /* 0x000fe400078e001e */
[----:B------:R-:W-:Y:S02]  /*280d0*/  IMAD.MOV.U32 R13, RZ, RZ, R32 ;  /* 0x000000ffff0d7224 */ /* 0x000fe400078e0020 */
[----:B------:R-:W-:-:S02]  /*280e0*/  @!P1 IMAD.MOV.U32 R41, RZ, RZ, R31 ;  /* 0x000000ffff299224 */ /* 0x000fc400078e001f */
[----:B------:R-:W-:Y:S02]  /*280f0*/  IMAD.MOV.U32 R8, RZ, RZ, R38 ;  /* 0x000000ffff087224 */ /* 0x000fe400078e0026 */
[----:B------:R-:W-:Y:S02]  /*28100*/  IMAD.MOV.U32 R9, RZ, RZ, R39 ;  /* 0x000000ffff097224 */ /* 0x000fe400078e0027 */
[----:B------:R-:W-:Y:S01]  /*28110*/  IMAD.MOV.U32 R10, RZ, RZ, R40 ;  /* 0x000000ffff0a7224 */ /* 0x000fe200078e0028 */
[----:B------:R-:W-:Y:S01]  /*28120*/  PRMT R72, R8, 0x7610, R72 ;  /* 0x0000761008487816 */ /* 0x000fe20000000048 */
[----:B------:R-:W-:Y:S01]  /*28130*/  IMAD.MOV.U32 R3, RZ, RZ, R14 ;  /* 0x000000ffff037224 */ /* 0x000fe200078e000e */
[----:B------:R-:W-:-:S07]  /*28140*/  PRMT R73, R9, 0x7610, R73 ;  /* 0x0000761009497816 */ /* 0x000fce0000000049 */
[----:B------:R-:W-:Y:S05]  /*28150*/  WARPSYNC.COLLECTIVE R15, `(.L_x_2146) ;  /* 0x000000000f087348 */ /* 0x000fea0003c00000 */
[----:B------:R0:W1:Y:S02]  /*28160*/  SHFL.IDX P6, R14, R13, R12, R11 ;  /* 0x0000000c0d0e7389 */ /* 0x00006400000c000b */
[----:B01----:R-:W-:Y:S01]  /*28170*/  ENDCOLLECTIVE ;  /* 0x000000000000791b */ /* 0x003fe20003800000 */
.L_x_2146:
[----:B------:R-:W-:Y:S02]  /*28180*/  PRMT R74, R10, 0x7610, R74 ;  /* 0x000076100a4a7816 */ /* 0x000fe4000000004a */
[----:B------:R-:W-:Y:S01]  /*28190*/  CS2R R8, SRZ ;  /* 0x0000000000087805 */ /* 0x000fe2000001ff00 */
[----:B------:R-:W-:Y:S02]  /*281a0*/  IMAD.MOV.U32 R13, RZ, RZ, R33 ;  /* 0x000000ffff0d7224 */ /* 0x000fe400078e0021 */
[----:B------:R-:W-:-:S07]  /*281b0*/  IMAD.MOV.U32 R32, RZ, RZ, R14 ;  /* 0x000000ffff207224 */ /* 0x000fce00078e000e */
[----:B------:R-:W-:Y:S05]  /*281c0*/  WARPSYNC.COLLECTIVE R15, `(.L_x_2147) ;  /* 0x000000000f087348 */ /* 0x000fea0003c00000 */
[----:B------:R0:W1:Y:S02]  /*281d0*/  SHFL.IDX P6, R14, R13, R12, R11 ;  /* 0x0000000c0d0e7389 */ /* 0x00006400000c000b */
[----:B01----:R-:W-:Y:S01]  /*281e0*/  ENDCOLLECTIVE ;  /* 0x000000000000791b */ /* 0x003fe20003800000 */
.L_x_2147:
[----:B------:R-:W-:Y:S02]  /*281f0*/  IMAD.MOV.U32 R13, RZ, RZ, R34 ;  /* 0x000000ffff0d7224 */ /* 0x000fe400078e0022 */
[----:B------:R-:W-:-:S07]  /*28200*/  IMAD.MOV.U32 R33, RZ, RZ, R14 ;  /* 0x000000ffff217224 */ /* 0x000fce00078e000e */
[----:B------:R-:W-:Y:S05]  /*28210*/  WARPSYNC.COLLECTIVE R15, `(.L_x_2148) ;  /* 0x000000000f087348 */ /* 0x000fea0003c00000 */
[----:B------:R0:W1:Y:S02]  /*28220*/  SHFL.IDX P6, R14, R13, R12, R11 ;  /* 0x0000000c0d0e7389 */ /* 0x00006400000c000b */
[----:B01----:R-:W-:Y:S01]  /*28230*/  ENDCOLLECTIVE ;  /* 0x000000000000791b */ /* 0x003fe20003800000 */
.L_x_2148:
[----:B------:R-:W-:-:S05]  /*28240*/  IMAD.MOV.U32 R11, RZ, RZ, R41 ;  /* 0x000000ffff0b7224 */ /* 0x000fca00078e0029 */
[----:B------:R-:W-:Y:S01]  /*28250*/  PRMT R75, R11, 0x7610, R75 ;  /* 0x000076100b4b7816 */ /* 0x000fe2000000004b */
[----:B------:R-:W-:Y:S01]  /*28260*/  IMAD.MOV.U32 R34, RZ, RZ, R14 ;  /* 0x000000ffff227224 */ /* 0x000fe200078e000e */
[----:B------:R-:W-:Y:S06]  /*28270*/  BRA `(.L_x_2149) ;  /* 0xfffffe4800947947 */ /* 0x000fec000383ffff */
.L_x_1823:
[----:B0-----:R0:W1:Y:S02]  /*28280*/  SYNCS.PHASECHK.TRANS64.TRYWAIT P4, [R2+URZ+0x28800], R29 ;  /* 0x0288001d020075a7 */ /* 0x001064000808017f */
[----:B-1----:R-:W-:Y:S05]  /*28290*/  @!P4 NANOSLEEP.SYNCS 0x989680 ;  /* 0x009896800000c95d */ /* 0x002fea0003900000 */
[----:B------:R-:W1:Y:S02]  /*282a0*/  @!P4 SYNCS.PHASECHK.TRANS64 P4, [R2+URZ+0x28800], R29 ;  /* 0x0288001d0200c5a7 */ /* 0x000e64000808007f */
[----:B-1----:R-:W-:Y:S05]  /*282b0*/  @!P4 BRA `(.L_x_1823) ;  /* 0xfffffffc00f0c947 */ /* 0x002fea000383ffff */
[----:B------:R-:W-:Y:S05]  /*282c0*/  BRA `(.L_x_2150) ;  /* 0xfffffe4c00387947 */ /* 0x000fea000383ffff */
.L_x_1833:
[----:B--2---:R2:W4:Y:S02]  /*282d0*/  SYNCS.PHASECHK.TRANS64.TRYWAIT P2, [R8+URZ+0x28830], R3 ;  /* 0x02883003080075a7 */ /* 0x004524000804017f */
[----:B----4-:R-:W-:Y:S05]  /*282e0*/  @!P2 NANOSLEEP.SYNCS 0x989680 ;  /* 0x009896800000a95d */ /* 0x010fea0003900000 */
[----:B------:R-:W4:Y:S02]  /*282f0*/  @!P2 SYNCS.PHASECHK.TRANS64 P2, [R8+URZ+0x28830], R3 ;  /* 0x028830030800a5a7 */ /* 0x000f24000804007f */
[----:B----4-:R-:W-:Y:S05]  /*28300*/  @!P2 BRA `(.L_x_1833) ;  /* 0xfffffffc00f0a947 */ /* 0x010fea000383ffff */
[----:B------:R-:W-:Y:S05]  /*28310*/  BRA `(.L_x_1832) ;  /* 0xfffffe6800147947 */ /* 0x000fea000383ffff */
.L_x_1851:
[----:B-1----:R1:W2:Y:S02]  /*28320*/  SYNCS.PHASECHK.TRANS64.TRYWAIT P5, [R7+URZ+0x28830], R6 ;  /* 0x02883006070075a7 */ /* 0x0022a400080a017f */
[----:B--2---:R-:W-:Y:S05]  /*28330*/  @!P5 NANOSLEEP.SYNCS 0x989680 ;  /* 0x009896800000d95d */ /* 0x004fea0003900000 */
[----:B------:R-:W2:Y:S02]  /*28340*/  @!P5 SYNCS.PHASECHK.TRANS64 P5, [R7+URZ+0x28830], R6 ;  /* 0x028830060700d5a7 */ /* 0x000ea400080a007f */
[----:B--2---:R-:W-:Y:S05]  /*28350*/  @!P5 BRA `(.L_x_1851) ;  /* 0xfffffffc00f0d947 */ /* 0x004fea000383ffff */
[----:B------:R-:W-:Y:S05]  /*28360*/  BRA `(.L_x_1850) ;  /* 0xfffffea000f07947 */ /* 0x000fea000383ffff */
.L_x_1855:
[----:B-1----:R1:W2:Y:S02]  /*28370*/  SYNCS.PHASECHK.TRANS64.TRYWAIT P4, [R7+URZ+0x28850], R6 ;  /* 0x02885006070075a7 */ /* 0x0022a4000808017f */
[----:B--2---:R-:W-:Y:S05]  /*28380*/  @!P4 NANOSLEEP.SYNCS 0x989680 ;  /* 0x009896800000c95d */ /* 0x004fea0003900000 */
[----:B------:R-:W2:Y:S02]  /*28390*/  @!P4 SYNCS.PHASECHK.TRANS64 P4, [R7+URZ+0x28850], R6 ;  /* 0x028850060700c5a7 */ /* 0x000ea4000808007f */
[----:B--2---:R-:W-:Y:S05]  /*283a0*/  @!P4 BRA `(.L_x_1855) ;  /* 0xfffffffc00f0c947 */ /* 0x004fea000383ffff */
[----:B------:R-:W-:Y:S05]  /*283b0*/  BRA `(.L_x_1852) ;  /* 0xfffffea800007947 */ /* 0x000fea000383ffff */
.L_x_1874:
[----:B-1----:R1:W2:Y:S02]  /*283c0*/  SYNCS.PHASECHK.TRANS64.TRYWAIT P3, [R6+URZ+0x28830], R7 ;  /* 0x02883007060075a7 */ /* 0x0022a4000806017f */
[----:B--2---:R-:W-:Y:S05]  /*283d0*/  @!P3 NANOSLEEP.SYNCS 0x989680 ;  /* 0x009896800000b95d */ /* 0x004fea0003900000 */
[----:B------:R-:W2:Y:S02]  /*283e0*/  @!P3 SYNCS.PHASECHK.TRANS64 P3, [R6+URZ+0x28830], R7 ;  /* 0x028830070600b5a7 */ /* 0x000ea4000806007f */
[----:B--2---:R-:W-:Y:S05]  /*283f0*/  @!P3 BRA `(.L_x_1874) ;  /* 0xfffffffc00f0b947 */ /* 0x004fea000383ffff */
[----:B------:R-:W-:Y:S05]  /*28400*/  BRA `(.L_x_1873) ;  /* 0xfffffee0000c7947 */ /* 0x000fea000383ffff */
.L_x_1878:
[----:B-1----:R1:W2:Y:S02]  /*28410*/  SYNCS.PHASECHK.TRANS64.TRYWAIT P2, [R7+URZ+0x28850], R6 ;  /* 0x02885006070075a7 */ /* 0x0022a4000804017f */
[----:B--2---:R-:W-:Y:S05]  /*28420*/  @!P2 NANOSLEEP.SYNCS 0x989680 ;  /* 0x009896800000a95d */ /* 0x004fea0003900000 */
[----:B------:R-:W2:Y:S02]  /*28430*/  @!P2 SYNCS.PHASECHK.TRANS64 P2, [R7+URZ+0x28850], R6 ;  /* 0x028850060700a5a7 */ /* 0x000ea4000804007f */
[----:B--2---:R-:W-:Y:S05]  /*28440*/  @!P2 BRA `(.L_x_1878) ;  /* 0xfffffffc00f0a947 */ /* 0x004fea000383ffff */
[----:B------:R-:W-:Y:S05]  /*28450*/  BRA `(.L_x_1875) ;  /* 0xfffffee4001c7947 */ /* 0x000fea000383ffff */
.L_x_1885:
[----:B-1----:R1:W2:Y:S02]  /*28460*/  SYNCS.PHASECHK.TRANS64.TRYWAIT P3, [R6+URZ+0x28830], R7 ;  /* 0x02883007060075a7 */ /* 0x0022a4000806017f */
[----:B--2---:R-:W-:Y:S05]  /*28470*/  @!P3 NANOSLEEP.SYNCS 0x989680 ;  /* 0x009896800000b95d */ /* 0x004fea0003900000 */
[----:B------:R-:W2:Y:S02]  /*28480*/  @!P3 SYNCS.PHASECHK.TRANS64 P3, [R6+URZ+0x28830], R7 ;  /* 0x028830070600b5a7 */ /* 0x000ea4000806007f */
[----:B--2---:R-:W-:Y:S05]  /*28490*/  @!P3 BRA `(.L_x_1885) ;  /* 0xfffffffc00f0b947 */ /* 0x004fea000383ffff */
[----:B------:R-:W-:Y:S05]  /*284a0*/  BRA `(.L_x_1884) ;  /* 0xffffff0800707947 */ /* 0x000fea000383ffff */
.L_x_1889:
[----:B-1----:R1:W2:Y:S02]  /*284b0*/  SYNCS.PHASECHK.TRANS64.TRYWAIT P2, [R7+URZ+0x28850], R6 ;  /* 0x02885006070075a7 */ /* 0x0022a4000804017f */
[----:B--2---:R-:W-:Y:S05]  /*284c0*/  @!P2 NANOSLEEP.SYNCS 0x989680 ;  /* 0x009896800000a95d */ /* 0x004fea0003900000 */
[----:B------:R-:W2:Y:S02]  /*284d0*/  @!P2 SYNCS.PHASECHK.TRANS64 P2, [R7+URZ+0x28850], R6 ;  /* 0x028850060700a5a7 */ /* 0x000ea4000804007f */
[----:B--2---:R-:W-:Y:S05]  /*284e0*/  @!P2 BRA `(.L_x_1889) ;  /* 0xfffffffc00f0a947 */ /* 0x004fea000383ffff */
[----:B------:R-:W-:Y:S05]  /*284f0*/  BRA `(.L_x_1886) ;  /* 0xffffff0c00807947 */ /* 0x000fea000383ffff */
.L_x_1902:
[----:B-1----:R1:W2:Y:S02]  /*28500*/  SYNCS.PHASECHK.TRANS64.TRYWAIT P0, [R9+URZ+0x28850], R4 ;  /* 0x02885004090075a7 */ /* 0x0022a4000800017f */
[----:B--2---:R-:W-:Y:S05]  /*28510*/  @!P0 NANOSLEEP.SYNCS 0x989680 ;  /* 0x009896800000895d */ /* 0x004fea0003900000 */
[----:B------:R-:W2:Y:S02]  /*28520*/  @!P0 SYNCS.PHASECHK.TRANS64 P0, [R9+URZ+0x28850], R4 ;  /* 0x02885004090085a7 */ /* 0x000ea4000800007f */
[----:B--2---:R-:W-:Y:S05]  /*28530*/  @!P0 BRA `(.L_x_1902) ;  /* 0xfffffffc00f08947 */ /* 0x004fea000383ffff */
[----:B------:R-:W-:Y:S05]  /*28540*/  BRA `(.L_x_1901) ;  /* 0xffffff4000c87947 */ /* 0x000fea000383ffff */
.L_x_1916:
[----:B------:R-:W-:Y:S02]  /*28550*/  IMAD.MOV.U32 R13, RZ, RZ, R4 ;  /* 0x000000ffff0d7224 */ /* 0x000fe400078e0004 */
[----:B------:R-:W-:Y:S02]  /*28560*/  IMAD.MOV.U32 R12, RZ, RZ, RZ ;  /* 0x000000ffff0c7224 */ /* 0x000fe400078e00ff */
[----:B------:R-:W-:Y:S02]  /*28570*/  IMAD.MOV.U32 R11, RZ, RZ, 0x181f ;  /* 0x0000181fff0b7424 */ /* 0x000fe400078e00ff */
[----:B------:R-:W-:-:S07]  /*28580*/  IMAD.MOV.U32 R15, RZ, RZ, -0x1 ;  /* 0xffffffffff0f7424 */ /* 0x000fce00078e00ff */
[----:B01----:R-:W-:Y:S05]  /*28590*/  WARPSYNC.COLLECTIVE R15, `(.L_x_2151) ;  /* 0x000000000f087348 */ /* 0x003fea0003c00000 */
[----:B------:R2:W3:Y:S02]  /*285a0*/  SHFL.IDX P6, R14, R13, R12, R11 ;  /* 0x0000000c0d0e7389 */ /* 0x0004e400000c000b */
[----:B0123--:R-:W-:Y:S01]  /*285b0*/  ENDCOLLECTIVE ;  /* 0x000000000000791b */ /* 0x00ffe20003800000 */
.L_x_2151:
[----:B------:R-:W-:Y:S02]  /*285c0*/  IMAD.MOV.U32 R13, RZ, RZ, R0 ;  /* 0x000000ffff0d7224 */ /* 0x000fe400078e0000 */
[----:B------:R-:W-:-:S07]  /*285d0*/  IMAD.MOV.U32 R3, RZ, RZ, R14 ;  /* 0x000000ffff037224 */ /* 0x000fce00078e000e */
[----:B------:R-:W-:Y:S05]  /*285e0*/  WARPSYNC.COLLECTIVE R15, `(.L_x_2152) ;  /* 0x000000000f087348 */ /* 0x000fea0003c00000 */
[----:B------:R0:W1:Y:S02]  /*285f0*/  SHFL.IDX P6, R14, R13, R12, R11 ;  /* 0x0000000c0d0e7389 */ /* 0x00006400000c000b */
[----:B01----:R-:W-:Y:S01]  /*28600*/  ENDCOLLECTIVE ;  /* 0x000000000000791b */ /* 0x003fe20003800000 */
.L_x_2152:
[----:B------:R-:W-:Y:S05]  /*28610*/  BRA `(.L_x_2153) ;  /* 0xffffff6400f07947 */ /* 0x000fea000383ffff */
.L_x_1919:
[----:B------:R-:W-:Y:S01]  /*28620*/  BSSY B1, `(.L_x_2154) ;  /* 0x0000008000017945 */ /* 0x000fe20003800000 */
[----:B------:R-:W-:Y:S02]  /*28630*/  IMAD.MOV.U32 R13, RZ, RZ, R4 ;  /* 0x000000ffff0d7224 */ /* 0x000fe400078e0004 */
[----:B------:R-:W-:Y:S02]  /*28640*/  IMAD.MOV.U32 R12, RZ, RZ, 0x1 ;  /* 0x00000001ff0c7424 */ /* 0x000fe400078e00ff */
[----:B------:R-:W-:Y:S02]  /*28650*/  IMAD.MOV.U32 R11, RZ, RZ, 0x181f ;  /* 0x0000181fff0b7424 */ /* 0x000fe400078e00ff */
[----:B---3--:R-:W-:-:S07]  /*28660*/  IMAD.MOV.U32 R15, RZ, RZ, -0x1 ;  /* 0xffffffffff0f7424 */ /* 0x008fce00078e00ff */
[----:B012-4-:R-:W-:Y:S05]  /*28670*/  WARPSYNC.COLLECTIVE R15, `(.L_x_2155) ;  /* 0x000000000f087348 */ /* 0x017fea0003c00000 */
[----:B----4-:R3:W4:Y:S02]  /*28680*/  SHFL.IDX P6, R14, R13, R12, R11 ;  /* 0x0000000c0d0e7389 */ /* 0x01072400000c000b */
[----:B01234-:R-:W-:Y:S01]  /*28690*/  ENDCOLLECTIVE ;  /* 0x000000000000791b */ /* 0x01ffe20003800000 */
.L_x_2155:
[----:B------:R-:W-:Y:S05]  /*286a0*/  BSYNC B1 ;  /* 0x0000000000017941 */ /* 0x000fea0003800000 */
.L_x_2154:
        /* <DEDUP_REMOVED lines=8> */
.L_x_2156:
[----:B------:R-:W-:Y:S05]  /*28730*/  BRA `(.L_x_2157) ;  /* 0xffffff6400f07947 */ /* 0x000fea000383ffff */
.L_x_1922:
[----:B------:R-:W-:Y:S01]  /*28740*/  BSSY B1, `(.L_x_2158) ;  /* 0x0000008000017945 */ /* 0x000fe20003800000 */
[----:B------:R-:W-:Y:S02]  /*28750*/  IMAD.MOV.U32 R13, RZ, RZ, R4 ;  /* 0x000000ffff0d7224 */ /* 0x000fe400078e0004 */
[----:B------:R-:W-:Y:S02]  /*28760*/  IMAD.MOV.U32 R12, RZ, RZ, 0x2 ;  /* 0x00000002ff0c7424 */ /* 0x000fe400078e00ff */
[----:B------:R-:W-:Y:S02]  /*28770*/  IMAD.MOV.U32 R11, RZ, RZ, 0x181f ;  /* 0x0000181fff0b7424 */ /* 0x000fe400078e00ff */
[----:B0-----:R-:W-:-:S07]  /*28780*/  IMAD.MOV.U32 R15, RZ, RZ, -0x1 ;  /* 0xffffffffff0f7424 */ /* 0x001fce00078e00ff */
[----:B-1234-:R-:W-:Y:S05]  /*28790*/  WARPSYNC.COLLECTIVE R15, `(.L_x_2159) ;  /* 0x000000000f087348 */ /* 0x01efea0003c00000 */
[----:B----4-:R0:W4:Y:S02]  /*287a0*/  SHFL.IDX P6, R14, R13, R12, R11 ;  /* 0x0000000c0d0e7389 */ /* 0x01012400000c000b */
[----:B01234-:R-:W-:Y:S01]  /*287b0*/  ENDCOLLECTIVE ;  /* 0x000000000000791b */ /* 0x01ffe20003800000 */
.L_x_2159:
[----:B------:R-:W-:Y:S05]  /*287c0*/  BSYNC B1 ;  /* 0x0000000000017941 */ /* 0x000fea0003800000 */
.L_x_2158:
        /* <DEDUP_REMOVED lines=8> */
.L_x_2160:
[----:B------:R-:W-:Y:S05]  /*28850*/  BRA `(.L_x_2161) ;  /* 0xffffff6400f07947 */ /* 0x000fea000383ffff */
.L_x_1925:
[----:B------:R-:W-:Y:S01]  /*28860*/  BSSY B1, `(.L_x_2162) ;  /* 0x0000008000017945 */ /* 0x000fe20003800000 */
[----:B------:R-:W-:Y:S02]  /*28870*/  IMAD.MOV.U32 R13, RZ, RZ, R4 ;  /* 0x000000ffff0d7224 */ /* 0x000fe400078e0004 */
[----:B------:R-:W-:Y:S02]  /*28880*/  IMAD.MOV.U32 R12, RZ, RZ, 0x3 ;  /* 0x00000003ff0c7424 */ /* 0x000fe400078e00ff */
[----:B------:R-:W-:Y:S02]  /*28890*/  IMAD.MOV.U32 R11, RZ, RZ, 0x181f ;  /* 0x0000181fff0b7424 */ /* 0x000fe400078e00ff */
[----:B0-----:R-:W-:-:S07]  /*288a0*/  IMAD.MOV.U32 R15, RZ, RZ, -0x1 ;  /* 0xffffffffff0f7424 */ /* 0x001fce00078e00ff */
[----:B-1234-:R-:W-:Y:S05]  /*288b0*/  WARPSYNC.COLLECTIVE R15, `(.L_x_2163) ;  /* 0x000000000f087348 */ /* 0x01efea0003c00000 */
[----:B------:R0:W0:Y:S02]  /*288c0*/  SHFL.IDX P6, R14, R13, R12, R11 ;  /* 0x0000000c0d0e7389 */ /* 0x00002400000c000b */
[----:B01234-:R-:W-:Y:S01]  /*288d0*/  ENDCOLLECTIVE ;  /* 0x000000000000791b */ /* 0x01ffe20003800000 */
.L_x_2163:
[----:B------:R-:W-:Y:S05]  /*288e0*/  BSYNC B1 ;  /* 0x0000000000017941 */ /* 0x000fea0003800000 */
.L_x_2162:
        /* <DEDUP_REMOVED lines=8> */
.L_x_2164:
[----:B------:R-:W-:Y:S05]  /*28970*/  BRA `(.L_x_2165) ;  /* 0xffffff6400f07947 */ /* 0x000fea000383ffff */
.L_x_1950:
[----:B------:R-:W1:Y:S01]  /*28980*/  S2R R5, SR_TID.X ;  /* 0x0000000000057919 */ /* 0x000e620000002100 */
[----:B------:R-:W-:Y:S01]  /*28990*/  BSSY B1, `(.L_x_2166) ;  /* 0x000000a000017945 */ /* 0x000fe20003800000 */
[----:B------:R-:W-:Y:S02]  /*289a0*/  IMAD.MOV.U32 R12, RZ, RZ, RZ ;  /* 0x000000ffff0c7224 */ /* 0x000fe400078e00ff */
[----:B0-----:R-:W-:Y:S02]  /*289b0*/  IMAD.MOV.U32 R11, RZ, RZ, 0x1f ;  /* 0x0000001fff0b7424 */ /* 0x001fe400078e00ff */
[----:B------:R-:W-:Y:S01]  /*289c0*/  IMAD.MOV.U32 R15, RZ, RZ, -0x1 ;  /* 0xffffffffff0f7424 */ /* 0x000fe200078e00ff */
[----:B-1----:R-:W-:-:S04]  /*289d0*/  SHF.R.U32.HI R5, RZ, 0x5, R5 ;  /* 0x00000005ff057819 */ /* 0x002fc80000011605 */
[----:B------:R-:W-:-:S05]  /*289e0*/  LOP3.LUT R5, R5, 0x3, RZ, 0xc0, !PT ;  /* 0x0000000305057812 */ /* 0x000fca00078ec0ff */
[----:B------:R-:W-:-:S07]  /*289f0*/  IMAD.MOV.U32 R13, RZ, RZ, R5 ;  /* 0x000000ffff0d7224 */ /* 0x000fce00078e0005 */
[----:B------:R-:W-:Y:S05]  /*28a00*/  WARPSYNC.COLLECTIVE R15, `(.L_x_2167) ;  /* 0x000000000f087348 */ /* 0x000fea0003c00000 */
[----:B------:R0:W1:Y:S02]  /*28a10*/  SHFL.IDX P6, R14, R13, R12, R11 ;  /* 0x0000000c0d0e7389 */ /* 0x00006400000c000b */
[----:B01----:R-:W-:Y:S01]  /*28a20*/  ENDCOLLECTIVE ;  /* 0x000000000000791b */ /* 0x003fe20003800000 */
.L_x_2167:
[----:B------:R-:W-:Y:S05]  /*28a30*/  BSYNC B1 ;  /* 0x0000000000017941 */ /* 0x000fea0003800000 */
.L_x_2166:
[----:B------:R-:W-:Y:S05]  /*28a40*/  BRA `(.L_x_2168) ;  /* 0xffffff7c00f47947 */ /* 0x000fea000383ffff */
.L_x_1952:
[----:B------:R-:W-:Y:S01]  /*28a50*/  BSSY B1, `(.L_x_2169) ;  /* 0x0000006000017945 */ /* 0x000fe20003800000 */
[----:B------:R-:W-:-:S07]  /*28a60*/  IMAD.MOV.U32 R15, RZ, RZ, -0x1 ;  /* 0xffffffffff0f7424 */ /* 0x000fce00078e00ff */
[----:B01----:R-:W-:Y:S05]  /*28a70*/  WARPSYNC.COLLECTIVE R15, `(.L_x_2170) ;  /* 0x000000000f0c7348 */ /* 0x003fea0003c00000 */
[----:B------:R-:W-:Y:S02]  /*28a80*/  ELECT P6, UR62, PT ;  /* 0x00000000003e782f */ /* 0x000fe400038c0000 */
[----:B------:R-:W-:Y:S01]  /*28a90*/  MOV R14, UR62 ;  /* 0x0000003e000e7c02 */ /* 0x000fe20008000f00 */
[----:B01----:R-:W-:Y:S10]  /*28aa0*/  ENDCOLLECTIVE ;  /* 0x000000000000791b */ /* 0x003ff40003800000 */
.L_x_2170:
[----:B------:R-:W-:Y:S05]  /*28ab0*/  BSYNC B1 ;  /* 0x0000000000017941 */ /* 0x000fea0003800000 */
.L_x_2169:
[----:B------:R-:W-:Y:S05]  /*28ac0*/  BRA `(.L_x_1951) ;  /* 0xffffff7c00ec7947 */ /* 0x000fea000383ffff */
.L_x_1954:
[----:B-1----:R-:W2:Y:S02]  /*28ad0*/  LDL R6, [R1] ;  /* 0x0000000001067983 */ /* 0x002ea40000100800 */
[----:B--2---:R1:W2:Y:S02]  /*28ae0*/  SYNCS.PHASECHK.TRANS64.TRYWAIT P0, [R6+URZ+0x28820], R5 ;  /* 0x02882005060075a7 */ /* 0x0042a4000800017f */
[----:B--2---:R-:W-:Y:S05]  /*28af0*/  @!P0 NANOSLEEP.SYNCS 0x989680 ;  /* 0x009896800000895d */ /* 0x004fea0003900000 */
[----:B------:R-:W2:Y:S02]  /*28b00*/  @!P0 SYNCS.PHASECHK.TRANS64 P0, [R6+URZ+0x28820], R5 ;  /* 0x02882005060085a7 */ /* 0x000ea4000800007f */
[----:B--2---:R-:W-:Y:S05]  /*28b10*/  @!P0 BRA `(.L_x_1954) ;  /* 0xfffffffc00ec8947 */ /* 0x004fea000383ffff */
[----:B------:R-:W-:Y:S05]  /*28b20*/  BRA `(.L_x_2171) ;  /* 0xffffff7c00fc7947 */ /* 0x000fea000383ffff */
.L_x_1958:
[----:B-1----:R1:W2:Y:S02]  /*28b30*/  SYNCS.PHASECHK.TRANS64.TRYWAIT P0, [R7+URZ+0x288a0], R10 ;  /* 0x0288a00a070075a7 */ /* 0x0022a4000800017f */
[----:B--2---:R-:W-:Y:S05]  /*28b40*/  @!P0 NANOSLEEP.SYNCS 0x989680 ;  /* 0x009896800000895d */ /* 0x004fea0003900000 */
[----:B------:R-:W2:Y:S02]  /*28b50*/  @!P0 SYNCS.PHASECHK.TRANS64 P0, [R7+URZ+0x288a0], R10 ;  /* 0x0288a00a070085a7 */ /* 0x000ea4000800007f */
[----:B--2---:R-:W-:Y:S05]  /*28b60*/  @!P0 BRA `(.L_x_1958) ;  /* 0xfffffffc00f08947 */ /* 0x004fea000383ffff */
[----:B------:R-:W-:Y:S05]  /*28b70*/  BRA `(.L_x_2172) ;  /* 0xffffff8000207947 */ /* 0x000fea000383ffff */
.L_x_1964:
[----:B0-----:R0:W2:Y:S02]  /*28b80*/  SYNCS.PHASECHK.TRANS64.TRYWAIT P0, [R7+URZ+0x288c0], R10 ;  /* 0x0288c00a070075a7 */ /* 0x0010a4000800017f */
[----:B--2---:R-:W-:Y:S05]  /*28b90*/  @!P0 NANOSLEEP.SYNCS 0x989680 ;  /* 0x009896800000895d */ /* 0x004fea0003900000 */
[----:B------:R-:W2:Y:S02]  /*28ba0*/  @!P0 SYNCS.PHASECHK.TRANS64 P0, [R7+URZ+0x288c0], R10 ;  /* 0x0288c00a070085a7 */ /* 0x000ea4000800007f */
[----:B--2---:R-:W-:Y:S05]  /*28bb0*/  @!P0 BRA `(.L_x_1964) ;  /* 0xfffffffc00f08947 */ /* 0x004fea000383ffff */
[----:B------:R-:W-:Y:S05]  /*28bc0*/  BRA `(.L_x_2173) ;  /* 0xffffff8000e87947 */ /* 0x000fea000383ffff */
.L_x_1972:
[----:B-1----:R1:W2:Y:S02]  /*28bd0*/  SYNCS.PHASECHK.TRANS64.TRYWAIT P1, [R8+URZ+0x288a0], R7 ;  /* 0x0288a007080075a7 */ /* 0x0022a4000802017f */
[----:B--2---:R-:W-:Y:S05]  /*28be0*/  @!P1 NANOSLEEP.SYNCS 0x989680 ;  /* 0x009896800000995d */ /* 0x004fea0003900000 */
[----:B------:R-:W2:Y:S02]  /*28bf0*/  @!P1 SYNCS.PHASECHK.TRANS64 P1, [R8+URZ+0x288a0], R7 ;  /* 0x0288a007080095a7 */ /* 0x000ea4000802007f */
[----:B--2---:R-:W-:Y:S05]  /*28c00*/  @!P1 BRA `(.L_x_1972) ;  /* 0xfffffffc00f09947 */ /* 0x004fea000383ffff */
[----:B------:R-:W-:Y:S05]  /*28c10*/  BRA `(.L_x_2174) ;  /* 0xffffff8800047947 */ /* 0x000fea000383ffff */
.L_x_1978:
[----:B--2---:R2:W3:Y:S02]  /*28c20*/  SYNCS.PHASECHK.TRANS64.TRYWAIT P1, [R8+URZ+0x288c0], R7 ;  /* 0x0288c007080075a7 */ /* 0x0044e4000802017f */
[----:B---3--:R-:W-:Y:S05]  /*28c30*/  @!P1 NANOSLEEP.SYNCS 0x989680 ;  /* 0x009896800000995d */ /* 0x008fea0003900000 */
[----:B------:R-:W3:Y:S02]  /*28c40*/  @!P1 SYNCS.PHASECHK.TRANS64 P1, [R8+URZ+0x288c0], R7 ;  /* 0x0288c007080095a7 */ /* 0x000ee4000802007f */
[----:B---3--:R-:W-:Y:S05]  /*28c50*/  @!P1 BRA `(.L_x_1978) ;  /* 0xfffffffc00f09947 */ /* 0x008fea000383ffff */
[----:B------:R-:W-:Y:S05]  /*28c60*/  BRA `(.L_x_2175) ;  /* 0xffffff8800c47947 */ /* 0x000fea000383ffff */
.L_x_2000:
[----:B------:R-:W2:Y:S01]  /*28c70*/  S2R R4, SR_TID.X ;  /* 0x0000000000047919 */ /* 0x000ea20000002100 */
[----:B------:R-:W-:Y:S01]  /*28c80*/  BSSY B0, `(.L_x_2176) ;  /* 0x000000a000007945 */ /* 0x000fe20003800000 */
[----:B------:R-:W-:Y:S02]  /*28c90*/  IMAD.MOV.U32 R12, RZ, RZ, RZ ;  /* 0x000000ffff0c7224 */ /* 0x000fe400078e00ff */
[----:B0-----:R-:W-:Y:S02]  /*28ca0*/  IMAD.MOV.U32 R11, RZ, RZ, 0x1f ;  /* 0x0000001fff0b7424 */ /* 0x001fe400078e00ff */
[----:B------:R-:W-:Y:S01]  /*28cb0*/  IMAD.MOV.U32 R15, RZ, RZ, -0x1 ;  /* 0xffffffffff0f7424 */ /* 0x000fe200078e00ff */
[----:B--2---:R-:W-:-:S04]  /*28cc0*/  SHF.R.U32.HI R4, RZ, 0x5, R4 ;  /* 0x00000005ff047819 */ /* 0x004fc80000011604 */
[----:B------:R-:W-:-:S05]  /*28cd0*/  LOP3.LUT R4, R4, 0x3, RZ, 0xc0, !PT ;  /* 0x0000000304047812 */ /* 0x000fca00078ec0ff */
[----:B------:R-:W-:-:S07]  /*28ce0*/  IMAD.MOV.U32 R13, RZ, RZ, R4 ;  /* 0x000000ffff0d7224 */ /* 0x000fce00078e0004 */
[----:B-1----:R-:W-:Y:S05]  /*28cf0*/  WARPSYNC.COLLECTIVE R15, `(.L_x_2177) ;  /* 0x000000000f087348 */ /* 0x002fea0003c00000 */
[----:B------:R0:W2:Y:S02]  /*28d00*/  SHFL.IDX P6, R14, R13, R12, R11 ;  /* 0x0000000c0d0e7389 */ /* 0x0000a400000c000b */
[----:B012---:R-:W-:Y:S01]  /*28d10*/  ENDCOLLECTIVE ;  /* 0x000000000000791b */ /* 0x007fe20003800000 */
.L_x_2177:
[----:B------:R-:W-:Y:S05]  /*28d20*/  BSYNC B0 ;  /* 0x0000000000007941 */ /* 0x000fea0003800000 */
.L_x_2176:
[----:B------:R-:W-:Y:S05]  /*28d30*/  BRA `(.L_x_2178) ;  /* 0xffffff98002c7947 */ /* 0x000fea000383ffff */
.L_x_2002:
[----:B------:R-:W-:Y:S01]  /*28d40*/  BSSY B0, `(.L_x_2179) ;  /* 0x0000006000007945 */ /* 0x000fe20003800000 */
[----:B------:R-:W-:-:S07]  /*28d50*/  IMAD.MOV.U32 R15, RZ, RZ, -0x1 ;  /* 0xffffffffff0f7424 */ /* 0x000fce00078e00ff */
[----:B01-3--:R-:W-:Y:S05]  /*28d60*/  WARPSYNC.COLLECTIVE R15, `(.L_x_2180) ;  /* 0x000000000f0c7348 */ /* 0x00bfea0003c00000 */
[----:B------:R-:W-:Y:S02]  /*28d70*/  ELECT P6, UR62, PT ;  /* 0x00000000003e782f */ /* 0x000fe400038c0000 */
[----:B------:R-:W-:Y:S01]  /*28d80*/  MOV R14, UR62 ;  /* 0x0000003e000e7c02 */ /* 0x000fe20008000f00 */
[----:B01-3--:R-:W-:Y:S10]  /*28d90*/  ENDCOLLECTIVE ;  /* 0x000000000000791b */ /* 0x00bff40003800000 */
.L_x_2180:
[----:B------:R-:W-:Y:S05]  /*28da0*/  BSYNC B0 ;  /* 0x0000000000007941 */ /* 0x000fea0003800000 */
.L_x_2179:
[----:B------:R-:W-:Y:S05]  /*28db0*/  BRA `(.L_x_2181) ;  /* 0xffffff9800387947 */ /* 0x000fea000383ffff */
.L_x_2004:
[----:B-1----:R1:W2:Y:S02]  /*28dc0*/  SYNCS.PHASECHK.TRANS64.TRYWAIT P0, [R0+URZ+0x28840], R2 ;  /* 0x02884002000075a7 */ /* 0x0022a4000800017f */
[----:B--2---:R-:W-:Y:S05]  /*28dd0*/  @!P0 NANOSLEEP.SYNCS 0x989680 ;  /* 0x009896800000895d */ /* 0x004fea0003900000 */
[----:B------:R-:W2:Y:S02]  /*28de0*/  @!P0 SYNCS.PHASECHK.TRANS64 P0, [R0+URZ+0x28840], R2 ;  /* 0x02884002000085a7 */ /* 0x000ea4000800007f */
[----:B--2---:R-:W-:Y:S05]  /*28df0*/  @!P0 BRA `(.L_x_2004) ;  /* 0xfffffffc00f08947 */ /* 0x004fea000383ffff */
[----:B------:R-:W-:Y:S05]  /*28e00*/  BRA `(.L_x_2182) ;  /* 0xffffff9800a07947 */ /* 0x000fea000383ffff */
.L_x_2008:
[----:B------:R-:W2:Y:S01]  /*28e10*/  LDL.LU R11, [R1+0x38] ;  /* 0x00003800010b7983 */ /* 0x000ea20000300800 */
[----:B------:R-:W-:Y:S02]  /*28e20*/  IMAD.MOV.U32 R13, RZ, RZ, R3 ;  /* 0x000000ffff0d7224 */ /* 0x000fe400078e0003 */
[----:B------:R-:W-:Y:S01]  /*28e30*/  IMAD.MOV.U32 R12, RZ, RZ, RZ ;  /* 0x000000ffff0c7224 */ /* 0x000fe200078e00ff */
[----:B------:R-:W0:Y:S01]  /*28e40*/  S2R R5, SR_TID.X ;  /* 0x0000000000057919 */ /* 0x000e220000002100 */
[----:B------:R-:W-:Y:S01]  /*28e50*/  IMAD.MOV.U32 R15, RZ, RZ, -0x1 ;  /* 0xffffffffff0f7424 */ /* 0x000fe200078e00ff */
[----:B0-----:R-:W-:-:S04]  /*28e60*/  LOP3.LUT R5, R5, 0x7f, RZ, 0xc0, !PT ;  /* 0x0000007f05057812 */ /* 0x001fc800078ec0ff */
        /* <DEDUP_REMOVED lines=9> */
.L_x_2183:
[----:B------:R-:W-:Y:S02]  /*28f00*/  IMAD.MOV.U32 R13, RZ, RZ, R4 ;  /* 0x000000ffff0d7224 */ /* 0x000fe400078e0004 */
[----:B------:R-:W-:-:S07]  /*28f10*/  IMAD.MOV.U32 R6, RZ, RZ, R14 ;  /* 0x000000ffff067224 */ /* 0x000fce00078e000e */
[----:B------:R-:W-:Y:S05]  /*28f20*/  WARPSYNC.COLLECTIVE R15, `(.L_x_2184) ;  /* 0x000000000f087348 */ /* 0x000fea0003c00000 */
[----:B------:R0:W1:Y:S02]  /*28f30*/  SHFL.IDX P6, R14, R13, R12, R11 ;  /* 0x0000000c0d0e7389 */ /* 0x00006400000c000b */
[----:B01----:R-:W-:Y:S01]  /*28f40*/  ENDCOLLECTIVE ;  /* 0x000000000000791b */ /* 0x003fe20003800000 */
.L_x_2184:
[----:B------:R-:W-:Y:S02]  /*28f50*/  IMAD.MOV.U32 R13, RZ, RZ, R3 ;  /* 0x000000ffff0d7224 */ /* 0x000fe400078e0003 */
[----:B------:R-:W-:Y:S02]  /*28f60*/  IMAD.MOV.U32 R12, RZ, RZ, 0x1 ;  /* 0x00000001ff0c7424 */ /* 0x000fe400078e00ff */
[----:B------:R-:W-:-:S07]  /*28f70*/  IMAD.MOV.U32 R7, RZ, RZ, R14 ;  /* 0x000000ffff077224 */ /* 0x000fce00078e000e */
[----:B------:R-:W-:Y:S05]  /*28f80*/  WARPSYNC.COLLECTIVE R15, `(.L_x_2185) ;  /* 0x000000000f087348 */ /* 0x000fea0003c00000 */
[----:B------:R0:W1:Y:S02]  /*28f90*/  SHFL.IDX P6, R14, R13, R12, R11 ;  /* 0x0000000c0d0e7389 */ /* 0x00006400000c000b */
[----:B01----:R-:W-:Y:S01]  /*28fa0*/  ENDCOLLECTIVE ;  /* 0x000000000000791b */ /* 0x003fe20003800000 */
.L_x_2185:
        /* <DEDUP_REMOVED lines=10> */
.L_x_2186:
        /* <DEDUP_REMOVED lines=12> */
.L_x_2187:
        /* <DEDUP_REMOVED lines=17> */
.L_x_2188:
[----:B------:R-:W-:Y:S02]  /*29220*/  IMAD.MOV.U32 R13, RZ, RZ, R3 ;  /* 0x000000ffff0d7224 */ /* 0x000fe400078e0003 */
[----:B------:R-:W-:Y:S02]  /*29230*/  IMAD.MOV.U32 R12, RZ, RZ, 0x3 ;  /* 0x00000003ff0c7424 */ /* 0x000fe400078e00ff */
[----:B------:R-:W-:-:S07]  /*29240*/  IMAD.MOV.U32 R5, RZ, RZ, R14 ;  /* 0x000000ffff057224 */ /* 0x000fce00078e000e */
[----:B------:R-:W-:Y:S05]  /*29250*/  WARPSYNC.COLLECTIVE R15, `(.L_x_2189) ;  /* 0x000000000f087348 */ /* 0x000fea0003c00000 */
[----:B------:R0:W1:Y:S02]  /*29260*/  SHFL.IDX P6, R14, R13, R12, R11 ;  /* 0x0000000c0d0e7389 */ /* 0x00006400000c000b */
[----:B01----:R-:W-:Y:S01]  /*29270*/  ENDCOLLECTIVE ;  /* 0x000000000000791b */ /* 0x003fe20003800000 */
.L_x_2189:
        /* <DEDUP_REMOVED lines=16> */
.L_x_2190:
[----:B------:R-:W-:Y:S02]  /*29380*/  IMAD.MOV.U32 R13, RZ, RZ, R3 ;  /* 0x000000ffff0d7224 */ /* 0x000fe400078e0003 */
[----:B------:R-:W-:Y:S02]  /*29390*/  IMAD.MOV.U32 R12, RZ, RZ, 0x4 ;  /* 0x00000004ff0c7424 */ /* 0x000fe400078e00ff */
[----:B------:R-:W-:-:S07]  /*293a0*/  IMAD.MOV.U32 R5, RZ, RZ, R14 ;  /* 0x000000ffff057224 */ /* 0x000fce00078e000e */
[----:B------:R-:W-:Y:S05]  /*293b0*/  WARPSYNC.COLLECTIVE R15, `(.L_x_2191) ;  /* 0x000000000f087348 */ /* 0x000fea0003c00000 */
[----:B------:R0:W1:Y:S02]  /*293c0*/  SHFL.IDX P6, R14, R13, R12, R11 ;  /* 0x0000000c0d0e7389 */ /* 0x00006400000c000b */
[----:B01----:R-:W-:Y:S01]  /*293d0*/  ENDCOLLECTIVE ;  /* 0x000000000000791b */ /* 0x003fe20003800000 */
.L_x_2191:
        /* <DEDUP_REMOVED lines=16> */
.L_x_2192:
[----:B------:R-:W-:Y:S02]  /*294e0*/  IMAD.MOV.U32 R13, RZ, RZ, R3 ;  /* 0x000000ffff0d7224 */ /* 0x000fe400078e0003 */
[----:B------:R-:W-:Y:S02]  /*294f0*/  IMAD.MOV.U32 R12, RZ, RZ, 0x5 ;  /* 0x00000005ff0c7424 */ /* 0x000fe400078e00ff */
[----:B------:R-:W-:-:S07]  /*29500*/  IMAD.MOV.U32 R5, RZ, RZ, R14 ;  /* 0x000000ffff057224 */ /* 0x000fce00078e000e */
[----:B------:R-:W-:Y:S05]  /*29510*/  WARPSYNC.COLLECTIVE R15, `(.L_x_2193) ;  /* 0x000000000f087348 */ /* 0x000fea0003c00000 */
[----:B------:R0:W1:Y:S02]  /*29520*/  SHFL.IDX P6, R14, R13, R12, R11 ;  /* 0x0000000c0d0e7389 */ /* 0x00006400000c000b */
[----:B01----:R-:W-:Y:S01]  /*29530*/  ENDCOLLECTIVE ;  /* 0x000000000000791b */ /* 0x003fe20003800000 */
.L_x_2193:
        /* <DEDUP_REMOVED lines=16> */
.L_x_2194:
[----:B------:R-:W-:Y:S02]  /*29640*/  IMAD.MOV.U32 R13, RZ, RZ, R3 ;  /* 0x000000ffff0d7224 */ /* 0x000fe400078e0003 */
[----:B------:R-:W-:Y:S02]  /*29650*/  IMAD.MOV.U32 R12, RZ, RZ, 0x6 ;  /* 0x00000006ff0c7424 */ /* 0x000fe400078e00ff */
[----:B------:R-:W-:-:S07]  /*29660*/  IMAD.MOV.U32 R5, RZ, RZ, R14 ;  /* 0x000000ffff057224 */ /* 0x000fce00078e000e */
[----:B------:R-:W-:Y:S05]  /*29670*/  WARPSYNC.COLLECTIVE R15, `(.L_x_2195) ;  /* 0x000000000f087348 */ /* 0x000fea0003c00000 */
[----:B------:R0:W1:Y:S02]  /*29680*/  SHFL.IDX P6, R14, R13, R12, R11 ;  /* 0x0000000c0d0e7389 */ /* 0x00006400000c000b */
[----:B01----:R-:W-:Y:S01]  /*29690*/  ENDCOLLECTIVE ;  /* 0x000000000000791b */ /* 0x003fe20003800000 */
.L_x_2195:
        /* <DEDUP_REMOVED lines=14> */
.L_x_2196:
        /* <DEDUP_REMOVED lines=8> */
.L_x_2197:
        /* <DEDUP_REMOVED lines=14> */
.L_x_2198:
[----:B------:R-:W-:Y:S01]  /*298e0*/  IMAD.MOV.U32 R3, RZ, RZ, R14 ;  /* 0x000000ffff037224 */ /* 0x000fe200078e000e */
[----:B------:R-:W-:Y:S06]  /*298f0*/  BRA `(.L_x_2199) ;  /* 0xffffff9c00547947 */ /* 0x000fec000383ffff */
.L_x_2013:
[----:B0-----:R-:W2:Y:S02]  /*29900*/  LDL R2, [R1] ;  /* 0x0000000001027983 */ /* 0x001ea40000100800 */
[----:B--2---:R0:W2:Y:S02]  /*29910*/  SYNCS.PHASECHK.TRANS64.TRYWAIT P0, [R2+URZ+0x28820], R0 ;  /* 0x02882000020075a7 */ /* 0x0040a4000800017f */
[----:B--2---:R-:W-:Y:S05]  /*29920*/  @!P0 NANOSLEEP.SYNCS 0x989680 ;  /* 0x009896800000895d */ /* 0x004fea0003900000 */
[----:B------:R-:W2:Y:S02]  /*29930*/  @!P0 SYNCS.PHASECHK.TRANS64 P0, [R2+URZ+0x28820], R0 ;  /* 0x02882000020085a7 */ /* 0x000ea4000800007f */
[----:B--2---:R-:W-:Y:S05]  /*29940*/  @!P0 BRA `(.L_x_2013) ;  /* 0xfffffffc00ec8947 */ /* 0x004fea000383ffff */
[----:B------:R-:W-:Y:S05]  /*29950*/  BRA `(.L_x_2200) ;  /* 0xffffff9c00c87947 */ /* 0x000fea000383ffff */
.L_x_2022:
[----:B-1----:R1:W2:Y:S02]  /*29960*/  SYNCS.PHASECHK.TRANS64.TRYWAIT P0, [R3+URZ+0x28840], R2 ;  /* 0x02884002030075a7 */ /* 0x0022a4000800017f */
[----:B--2---:R-:W-:Y:S05]  /*29970*/  @!P0 NANOSLEEP.SYNCS 0x989680 ;  /* 0x009896800000895d */ /* 0x004fea0003900000 */
[----:B------:R-:W2:Y:S02]  /*29980*/  @!P0 SYNCS.PHASECHK.TRANS64 P0, [R3+URZ+0x28840], R2 ;  /* 0x02884002030085a7 */ /* 0x000ea4000800007f */
[----:B--2---:R-:W-:Y:S05]  /*29990*/  @!P0 BRA `(.L_x_2022) ;  /* 0xfffffffc00f08947 */ /* 0x004fea000383ffff */
[----:B------:R-:W-:Y:S05]  /*299a0*/  BRA `(.L_x_2201) ;  /* 0xffffffa000947947 */ /* 0x000fea000383ffff */
.L_x_2028:
[----:B0-----:R0:W1:Y:S02]  /*299b0*/  SYNCS.PHASECHK.TRANS64.TRYWAIT P0, [R3+URZ+0x60], R2 ;  /* 0x00006002030075a7 */ /* 0x001064000800017f */
[----:B-1----:R-:W-:Y:S05]  /*299c0*/  @!P0 NANOSLEEP.SYNCS 0x989680 ;  /* 0x009896800000895d */ /* 0x002fea0003900000 */
[----:B------:R-:W1:Y:S02]  /*299d0*/  @!P0 SYNCS.PHASECHK.TRANS64 P0, [R3+URZ+0x60], R2 ;  /* 0x00006002030085a7 */ /* 0x000e64000800007f */
[----:B-1----:R-:W-:Y:S05]  /*299e0*/  @!P0 BRA `(.L_x_2028) ;  /* 0xfffffffc00f08947 */ /* 0x002fea000383ffff */
[----:B------:R-:W-:Y:S05]  /*299f0*/  BRA `(.L_x_2202) ;  /* 0xffffffa400707947 */ /* 0x000fea000383ffff */
.L_x_2037:
[----:B-1----:R1:W2:Y:S02]  /*29a00*/  SYNCS.PHASECHK.TRANS64.TRYWAIT P0, [R3+URZ+0x28840], R2 ;  /* 0x02884002030075a7 */ /* 0x0022a4000800017f */
[----:B--2---:R-:W-:Y:S05]  /*29a10*/  @!P0 NANOSLEEP.SYNCS 0x989680 ;  /* 0x009896800000895d */ /* 0x004fea0003900000 */
[----:B------:R-:W2:Y:S02]  /*29a20*/  @!P0 SYNCS.PHASECHK.TRANS64 P0, [R3+URZ+0x28840], R2 ;  /* 0x02884002030085a7 */ /* 0x000ea4000800007f */
[----:B--2---:R-:W-:Y:S05]  /*29a30*/  @!P0 BRA `(.L_x_2037) ;  /* 0xfffffffc00f08947 */ /* 0x004fea000383ffff */
[----:B------:R-:W-:Y:S05]  /*29a40*/  BRA `(.L_x_2203) ;  /* 0xffffffac00147947 */ /* 0x000fea000383ffff */
.L_x_2043:
[----:B0-----:R0:W1:Y:S02]  /*29a50*/  SYNCS.PHASECHK.TRANS64.TRYWAIT P0, [R2+URZ+0x60], R3 ;  /* 0x00006003020075a7 */ /* 0x001064000800017f */
[----:B-1----:R-:W-:Y:S05]  /*29a60*/  @!P0 NANOSLEEP.SYNCS 0x989680 ;  /* 0x009896800000895d */ /* 0x002fea0003900000 */
[----:B------:R-:W1:Y:S02]  /*29a70*/  @!P0 SYNCS.PHASECHK.TRANS64 P0, [R2+URZ+0x60], R3 ;  /* 0x00006003020085a7 */ /* 0x000e64000800007f */
[----:B-1----:R-:W-:Y:S05]  /*29a80*/  @!P0 BRA `(.L_x_2043) ;  /* 0xfffffffc00f08947 */ /* 0x002fea000383ffff */
[----:B------:R-:W-:Y:S05]  /*29a90*/  BRA `(.L_x_2204) ;  /* 0xffffffac00f07947 */ /* 0x000fea000383ffff */
.L_x_2052:
[----:B---3--:R3:W4:Y:S02]  /*29aa0*/  SYNCS.PHASECHK.TRANS64.TRYWAIT P0, [R2+URZ+0x28840], R3 ;  /* 0x02884003020075a7 */ /* 0x008724000800017f */
[----:B----4-:R-:W-:Y:S05]  /*29ab0*/  @!P0 NANOSLEEP.SYNCS 0x989680 ;  /* 0x009896800000895d */ /* 0x010fea0003900000 */
[----:B------:R-:W4:Y:S02]  /*29ac0*/  @!P0 SYNCS.PHASECHK.TRANS64 P0, [R2+URZ+0x28840], R3 ;  /* 0x02884003020085a7 */ /* 0x000f24000800007f */
[----:B----4-:R-:W-:Y:S05]  /*29ad0*/  @!P0 BRA `(.L_x_2052) ;  /* 0xfffffffc00f08947 */ /* 0x010fea000383ffff */
[----:B------:R-:W-:Y:S05]  /*29ae0*/  BRA `(.L_x_2205) ;  /* 0xffffffb400607947 */ /* 0x000fea000383ffff */
.L_x_2058:
[----:B0-----:R0:W1:Y:S02]  /*29af0*/  SYNCS.PHASECHK.TRANS64.TRYWAIT P0, [R2+URZ+0x60], R5 ;  /* 0x00006005020075a7 */ /* 0x001064000800017f */
[----:B-1----:R-:W-:Y:S05]  /*29b00*/  @!P0 NANOSLEEP.SYNCS 0x989680 ;  /* 0x009896800000895d */ /* 0x002fea0003900000 */
[----:B------:R-:W1:Y:S02]  /*29b10*/  @!P0 SYNCS.PHASECHK.TRANS64 P0, [R2+URZ+0x60], R5 ;  /* 0x00006005020085a7 */ /* 0x000e64000800007f */
[----:B-1----:R-:W-:Y:S05]  /*29b20*/  @!P0 BRA `(.L_x_2058) ;  /* 0xfffffffc00f08947 */ /* 0x002fea000383ffff */
[----:B------:R-:W-:Y:S05]  /*29b30*/  BRA `(.L_x_2206) ;  /* 0xffffffb8003c7947 */ /* 0x000fea000383ffff */
.L_x_2069:
[----:B---3--:R3:W4:Y:S02]  /*29b40*/  SYNCS.PHASECHK.TRANS64.TRYWAIT P0, [R0+URZ+0x28860], R2 ;  /* 0x02886002000075a7 */ /* 0x008724000800017f */
[----:B----4-:R-:W-:Y:S05]  /*29b50*/  @!P0 NANOSLEEP.SYNCS 0x989680 ;  /* 0x009896800000895d */ /* 0x010fea0003900000 */
[----:B------:R-:W4:Y:S02]  /*29b60*/  @!P0 SYNCS.PHASECHK.TRANS64 P0, [R0+URZ+0x28860], R2 ;  /* 0x02886002000085a7 */ /* 0x000f24000800007f */
[----:B----4-:R-:W-:Y:S05]  /*29b70*/  @!P0 BRA `(.L_x_2069) ;  /* 0xfffffffc00f08947 */ /* 0x010fea000383ffff */
[----:B------:R-:W-:Y:S05]  /*29b80*/  BRA `(.L_x_2207) ;  /* 0xffffffbc00907947 */ /* 0x000fea000383ffff */
.L_x_2076:
[----:B------:R-:W-:Y:S01]  /*29b90*/  BSSY B0, `(.L_x_2208) ;  /* 0x0000008000007945 */ /* 0x000fe20003800000 */
[----:B------:R-:W-:Y:S02]  /*29ba0*/  IMAD.MOV.U32 R13, RZ, RZ, R16 ;  /* 0x000000ffff0d7224 */ /* 0x000fe400078e0010 */
[----:B------:R-:W-:Y:S02]  /*29bb0*/  IMAD.MOV.U32 R12, RZ, RZ, RZ ;  /* 0x000000ffff0c7224 */ /* 0x000fe400078e00ff */
[----:B0-----:R-:W-:Y:S02]  /*29bc0*/  IMAD.MOV.U32 R11, RZ, RZ, 0x1f ;  /* 0x0000001fff0b7424 */ /* 0x001fe400078e00ff */
[----:B------:R-:W-:-:S07]  /*29bd0*/  IMAD.MOV.U32 R15, RZ, RZ, -0x1 ;  /* 0xffffffffff0f7424 */ /* 0x000fce00078e00ff */
[----:B--2---:R-:W-:Y:S05]  /*29be0*/  WARPSYNC.COLLECTIVE R15, `(.L_x_2209) ;  /* 0x000000000f087348 */ /* 0x004fea0003c00000 */
[----:B------:R0:W1:Y:S02]  /*29bf0*/  SHFL.IDX P6, R14, R13, R12, R11 ;  /* 0x0000000c0d0e7389 */ /* 0x00006400000c000b */
[----:B012---:R-:W-:Y:S01]  /*29c00*/  ENDCOLLECTIVE ;  /* 0x000000000000791b */ /* 0x007fe20003800000 */
.L_x_2209:
[----:B------:R-:W-:Y:S05]  /*29c10*/  BSYNC B0 ;  /* 0x0000000000007941 */ /* 0x000fea0003800000 */
.L_x_2208:
        /* <DEDUP_REMOVED lines=9> */
.L_x_2210:
        /* <DEDUP_REMOVED lines=18> */
.L_x_2211:
        /* <DEDUP_REMOVED lines=8> */
.L_x_2212:
        /* <DEDUP_REMOVED lines=8> */
.L_x_2213:
        /* <DEDUP_REMOVED lines=8> */
.L_x_2214:
        /* <DEDUP_REMOVED lines=8> */
.L_x_2215:
        /* <DEDUP_REMOVED lines=9> */
.L_x_2216:
[----:B------:R-:W-:Y:S01]  /*2a060*/  IMAD.MOV.U32 R16, RZ, RZ, R14 ;  /* 0x000000ffff107224 */ /* 0x000fe200078e000e */
[----:B------:R-:W-:Y:S06]  /*2a070*/  BRA `(.L_x_2217) ;  /* 0xffffffc0000c7947 */ /* 0x000fec000383ffff */
.L_x_2081:
[----:B------:R-:W-:Y:S01]  /*2a080*/  BSSY B0, `(.L_x_2218) ;  /* 0x0000008000007945 */ /* 0x000fe20003800000 */
[----:B-----5:R-:W-:Y:S02]  /*2a090*/  IMAD.MOV.U32 R13, RZ, RZ, R3 ;  /* 0x000000ffff0d7224 */ /* 0x020fe400078e0003 */
[----:B------:R-:W-:Y:S02]  /*2a0a0*/  IMAD.MOV.U32 R12, RZ, RZ, 0x1 ;  /* 0x00000001ff0c7424 */ /* 0x000fe400078e00ff */
[----:B0-----:R-:W-:Y:S02]  /*2a0b0*/  IMAD.MOV.U32 R11, RZ, RZ, RZ ;  /* 0x000000ffff0b7224 */ /* 0x001fe400078e00ff */
[----:B------:R-:W-:-:S07]  /*2a0c0*/  IMAD.MOV.U32 R15, RZ, RZ, -0x1 ;  /* 0xffffffffff0f7424 */ /* 0x000fce00078e00ff */
[----:B-12---:R-:W-:Y:S05]  /*2a0d0*/  WARPSYNC.COLLECTIVE R15, `(.L_x_2219) ;  /* 0x000000000f087348 */ /* 0x006fea0003c00000 */
[----:B------:R0:W3:Y:S02]  /*2a0e0*/  SHFL.UP P6, R14, R13, R12, R11 ;  /* 0x0400000c0d0e7389 */ /* 0x0000e400000c000b */
[----:B0123--:R-:W-:Y:S01]  /*2a0f0*/  ENDCOLLECTIVE ;  /* 0x000000000000791b */ /* 0x00ffe20003800000 */
.L_x_2219:
[----:B------:R-:W-:Y:S05]  /*2a100*/  BSYNC B0 ;  /* 0x0000000000007941 */ /* 0x000fea0003800000 */
.L_x_2218:
        /* <DEDUP_REMOVED lines=9> */
.L_x_2220:
        /* <DEDUP_REMOVED lines=8> */
.L_x_2221:
        /* <DEDUP_REMOVED lines=8> */
.L_x_2222:
        /* <DEDUP_REMOVED lines=8> */
.L_x_2223:
        /* <DEDUP_REMOVED lines=9> */
.L_x_2224:
[----:B------:R-:W-:Y:S01]  /*2a3b0*/  IMAD.MOV.U32 R16, RZ, RZ, R14 ;  /* 0x000000ffff107224 */ /* 0x000fe200078e000e */
[----:B------:R-:W-:Y:S06]  /*2a3c0*/  BRA `(.L_x_2225) ;  /* 0xffffffbc00d47947 */ /* 0x000fec000383ffff */
.L_x_2083:
[----:B------:R-:W-:Y:S01]  /*2a3d0*/  BSSY B0, `(.L_x_2226) ;  /* 0x0000006000007945 */ /* 0x000fe20003800000 */
[----:B------:R-:W-:Y:S01]  /*2a3e0*/  PLOP3.LUT P6, PT, P6, PT, PT, 0x8, 0x0 ;  /* 0x000000000000781c */ /* 0x000fe200037ce170 */
[----:B------:R-:W-:-:S12]  /*2a3f0*/  IMAD.MOV.U32 R15, RZ, RZ, -0x1 ;  /* 0xffffffffff0f7424 */ /* 0x000fd800078e00ff */
[----:B012---:R-:W-:Y:S05]  /*2a400*/  WARPSYNC.COLLECTIVE R15, `(.L_x_2227) ;  /* 0x000000000f087348 */ /* 0x007fea0003c00000 */
[----:B------:R-:W-:Y:S01]  /*2a410*/  VOTE.ANY R14, PT, P6 ;  /* 0x00000000000e7806 */ /* 0x000fe200030e0100 */
[----:B012---:R-:W-:Y:S06]  /*2a420*/  ENDCOLLECTIVE ;  /* 0x000000000000791b */ /* 0x007fec0003800000 */
.L_x_2227:
[----:B------:R-:W-:Y:S05]  /*2a430*/  BSYNC B0 ;  /* 0x0000000000007941 */ /* 0x000fea0003800000 */
.L_x_2226:
        /* <DEDUP_REMOVED lines=9> */
.L_x_2228:
[----:B------:R-:W-:Y:S01]  /*2a4d0*/  IMAD.MOV.U32 R17, RZ, RZ, R14 ;  /* 0x000000ffff117224 */ /* 0x000fe200078e000e */
[----:B------:R-:W-:Y:S06]  /*2a4e0*/  BRA `(.L_x_2229) ;  /* 0xffffffbc00c47947 */ /* 0x000fec000383ffff */
.L_x_2085:
[----:B------:R-:W-:Y:S01]  /*2a4f0*/  BSSY B0, `(.L_x_2230) ;  /* 0x0000007000007945 */ /* 0x000fe20003800000 */
[----:B------:R-:W-:Y:S02]  /*2a500*/  IMAD.MOV.U32 R13, RZ, RZ, R2 ;  /* 0x000000ffff0d7224 */ /* 0x000fe400078e0002 */
[----:B0-----:R-:W-:Y:S02]  /*2a510*/  IMAD.MOV.U32 R11, RZ, RZ, 0x1f ;  /* 0x0000001fff0b7424 */ /* 0x001fe400078e00ff */
[----:B------:R-:W-:-:S07]  /*2a520*/  IMAD.MOV.U32 R15, RZ, RZ, -0x1 ;  /* 0xffffffffff0f7424 */ /* 0x000fce00078e00ff */
[----:B-1234-:R-:W-:Y:S05]  /*2a530*/  WARPSYNC.COLLECTIVE R15, `(.L_x_2231) ;  /* 0x000000000f087348 */ /* 0x01efea0003c00000 */
[----:B------:R0:W0:Y:S02]  /*2a540*/  SHFL.IDX P6, R14, R13, R12, R11 ;  /* 0x0000000c0d0e7389 */ /* 0x00002400000c000b */
[----:B01234-:R-:W-:Y:S01]  /*2a550*/  ENDCOLLECTIVE ;  /* 0x000000000000791b */ /* 0x01ffe20003800000 */
.L_x_2231:
[----:B------:R-:W-:Y:S05]  /*2a560*/  BSYNC B0 ;  /* 0x0000000000007941 */ /* 0x000fea0003800000 */
.L_x_2230:
[----:B------:R-:W-:Y:S01]  /*2a570*/  IMAD.MOV.U32 R2, RZ, RZ, R14 ;  /* 0x000000ffff027224 */ /* 0x000fe200078e000e */
[----:B------:R-:W-:Y:S06]  /*2a580*/  BRA `(.L_x_2232) ;  /* 0xffffffbc00b87947 */ /* 0x000fec000383ffff */
.L_x_2089:
[----:B0-----:R0:W1:Y:S02]  /*2a590*/  SYNCS.PHASECHK.TRANS64.TRYWAIT P0, [R0+URZ+0x28820], R3 ;  /* 0x02882003000075a7 */ /* 0x001064000800017f */
[----:B-1----:R-:W-:Y:S05]  /*2a5a0*/  @!P0 NANOSLEEP.SYNCS 0x989680 ;  /* 0x009896800000895d */ /* 0x002fea0003900000 */
[----:B------:R-:W1:Y:S02]  /*2a5b0*/  @!P0 SYNCS.PHASECHK.TRANS64 P0, [R0+URZ+0x28820], R3 ;  /* 0x02882003000085a7 */ /* 0x000e64000800007f */
[----:B-1----:R-:W-:Y:S05]  /*2a5c0*/  @!P0 BRA `(.L_x_2089) ;  /* 0xfffffffc00f08947 */ /* 0x002fea000383ffff */
[----:B------:R-:W-:Y:S05]  /*2a5d0*/  BRA `(.L_x_2233) ;  /* 0xffffffc4003c7947 */ /* 0x000fea000383ffff */
.L_x_2090:
        /* <DEDUP_REMOVED lines=11> */
.L_x_2235:
[----:B------:R-:W-:Y:S05]  /*2a690*/  BSYNC B0 ;  /* 0x0000000000007941 */ /* 0x000fea0003800000 */
.L_x_2234:
[----:B------:R-:W-:Y:S05]  /*2a6a0*/  BRA `(.L_x_2236) ;  /* 0xffffffc400247947 */ /* 0x000fea000383ffff */
.L_x_2091:
[----:B------:R-:W-:Y:S01]  /*2a6b0*/  BSSY B0, `(.L_x_2237) ;  /* 0x0000006000007945 */ /* 0x000fe20003800000 */
[----:B------:R-:W-:-:S07]  /*2a6c0*/  IMAD.MOV.U32 R15, RZ, RZ, -0x1 ;  /* 0xffffffffff0f7424 */ /* 0x000fce00078e00ff */
[----:B012---:R-:W-:Y:S05]  /*2a6d0*/  WARPSYNC.COLLECTIVE R15, `(.L_x_2238) ;  /* 0x000000000f0c7348 */ /* 0x007fea0003c00000 */
[----:B------:R-:W-:Y:S02]  /*2a6e0*/  ELECT P6, UR62, PT ;  /* 0x00000000003e782f */ /* 0x000fe400038c0000 */
[----:B------:R-:W-:Y:S01]  /*2a6f0*/  MOV R14, UR62 ;  /* 0x0000003e000e7c02 */ /* 0x000fe20008000f00 */
[----:B012---:R-:W-:Y:S10]  /*2a700*/  ENDCOLLECTIVE ;  /* 0x000000000000791b */ /* 0x007ff40003800000 */
.L_x_2238:
[----:B------:R-:W-:Y:S05]  /*2a710*/  BSYNC B0 ;  /* 0x0000000000007941 */ /* 0x000fea0003800000 */
.L_x_2237:
[----:B------:R-:W-:Y:S05]  /*2a720*/  BRA `(.L_x_2239) ;  /* 0xffffffc400187947 */ /* 0x000fea000383ffff */
.L_x_2093:
[----:B0-----:R0:W1:Y:S02]  /*2a730*/  SYNCS.PHASECHK.TRANS64.TRYWAIT P0, [R6+URZ], R5 ;  /* 0x00000005060075a7 */ /* 0x001064000800017f */
[----:B-1----:R-:W-:Y:S05]  /*2a740*/  @!P0 NANOSLEEP.SYNCS 0x989680 ;  /* 0x009896800000895d */ /* 0x002fea0003900000 */
[----:B------:R-:W1:Y:S02]  /*2a750*/  @!P0 SYNCS.PHASECHK.TRANS64 P0, [R6+URZ], R5 ;  /* 0x00000005060085a7 */ /* 0x000e64000800007f */
[----:B-1----:R-:W-:Y:S05]  /*2a760*/  @!P0 BRA `(.L_x_2093) ;  /* 0xfffffffc00f08947 */ /* 0x002fea000383ffff */
[----:B------:R-:W-:Y:S05]  /*2a770*/  BRA `(.L_x_2240) ;  /* 0xffffffc400547947 */ /* 0x000fea000383ffff */
.L_x_2094:
[----:B-1----:R1:W2:Y:S02]  /*2a780*/  SYNCS.PHASECHK.TRANS64.TRYWAIT P0, [R7+URZ], R2 ;  /* 0x00000002070075a7 */ /* 0x0022a4000800017f */
[----:B--2---:R-:W-:Y:S05]  /*2a790*/  @!P0 NANOSLEEP.SYNCS 0x989680 ;  /* 0x009896800000895d */ /* 0x004fea0003900000 */
[----:B------:R-:W2:Y:S02]  /*2a7a0*/  @!P0 SYNCS.PHASECHK.TRANS64 P0, [R7+URZ], R2 ;  /* 0x00000002070085a7 */ /* 0x000ea4000800007f */
[----:B--2---:R-:W-:Y:S05]  /*2a7b0*/  @!P0 BRA `(.L_x_2094) ;  /* 0xfffffffc00f08947 */ /* 0x004fea000383ffff */
[----:B------:R-:W-:Y:S05]  /*2a7c0*/  BRA `(.L_x_2241) ;  /* 0xffffffc400487947 */ /* 0x000fea000383ffff */
.L_x_2096:
[----:B--2---:R2:W3:Y:S02]  /*2a7d0*/  SYNCS.PHASECHK.TRANS64.TRYWAIT P0, [R4+URZ], R5 ;  /* 0x00000005040075a7 */ /* 0x0044e4000800017f */
[----:B---3--:R-:W-:Y:S05]  /*2a7e0*/  @!P0 NANOSLEEP.SYNCS 0x989680 ;  /* 0x009896800000895d */ /* 0x008fea0003900000 */
[----:B------:R-:W3:Y:S02]  /*2a7f0*/  @!P0 SYNCS.PHASECHK.TRANS64 P0, [R4+URZ], R5 ;  /* 0x00000005040085a7 */ /* 0x000ee4000800007f */
[----:B---3--:R-:W-:Y:S05]  /*2a800*/  @!P0 BRA `(.L_x_2096) ;  /* 0xfffffffc00f08947 */ /* 0x008fea000383ffff */
[----:B------:R-:W-:Y:S05]  /*2a810*/  BRA `(.L_x_2242) ;  /* 0xffffffc400507947 */ /* 0x000fea000383ffff */
.L_x_2243:
        /* <DEDUP_REMOVED lines=14> */
.L_x_3223:


//--------------------- .text._ZN7cutlass13device_kernelIN5flash11enable_sm90INS1_16FlashAttnFwdSm90INS1_25CollectiveMainloopFwdSm90ILi2EN4cute5tupleIJNS5_1CILi1EEES8_S8_EEENS6_IJNS7_ILi128EEESA_SA_EEELi128ENS_10bfloat16_tEfNS_4arch4Sm90ELb1ELb0ELb1ELb0ELb0ELb0ELb0ELb1ELb1ELb1ELb0ELb0EEENS1_21CollectiveEpilogueFwdISB_S9_SC_SE_Li256ELb0ELb1ELb0ELb0EEENS1_30DynamicPersistentTileSchedulerILi256ELi128ELb0ELb1ELb1EEEEEEEEEvNT_6ParamsE --------------------------
	.section	.text._ZN7cutlass13device_kernelIN5flash11enable_sm90INS1_16FlashAttnFwdSm90INS1_25CollectiveMainloopFwdSm90ILi2EN4cute5tupleIJNS5_1CILi1EEES8_S8_EEENS6_IJNS7_ILi128EEESA_SA_EEELi128ENS_10bfloat16_tEfNS_4arch4Sm90ELb1ELb0ELb1ELb0ELb0ELb0ELb0ELb1ELb1ELb1ELb0ELb0EEENS1_21CollectiveEpilogueFwdISB_S9_SC_SE_Li256ELb0ELb1ELb0ELb0EEENS1_30DynamicPersistentTileSchedulerILi256ELi128ELb0ELb1ELb1EEEEEEEEEvNT_6ParamsE,"ax",@progbits
	.align	128
.text._ZN7cutlass13device_kernelIN5flash11enable_sm90INS1_16FlashAttnFwdSm90INS1_25CollectiveMainloopFwdSm90ILi2EN4cute5tupleIJNS5_1CILi1EEES8_S8_EEENS6_IJNS7_ILi128EEESA_SA_EEELi128ENS_10bfloat16_tEfNS_4arch4Sm90ELb1ELb0ELb1ELb0ELb0ELb0ELb0ELb1ELb1ELb1ELb0ELb0EEENS1_21CollectiveEpilogueFwdISB_S9_SC_SE_Li256ELb0ELb1ELb0ELb0EEENS1_30DynamicPersistentTileSchedulerILi256ELi128ELb0ELb1ELb1EEEEEEEEEvNT_6ParamsE:
        .type           _ZN7cutlass13device_kernelIN5flash11enable_sm90INS1_16FlashAttnFwdSm90INS1_25CollectiveMainloopFwdSm90ILi2EN4cute5tupleIJNS5_1CILi1EEES8_S8_EEENS6_IJNS7_ILi128EEESA_SA_EEELi128ENS_10bfloat16_tEfNS_4arch4Sm90ELb1ELb0ELb1ELb0ELb0ELb0ELb0ELb1ELb1ELb1ELb0ELb0EEENS1_21CollectiveEpilogueFwdISB_S9_SC_SE_Li256ELb0ELb1ELb0ELb0EEENS1_30DynamicPersistentTileSchedulerILi256ELi128ELb0ELb1ELb1EEEEEEEEEvNT_6ParamsE,@function
        .size           _ZN7cutlass13device_kernelIN5flash11enable_sm90INS1_16FlashAttnFwdSm90INS1_25CollectiveMainloopFwdSm90ILi2EN4cute5tupleIJNS5_1CILi1EEES8_S8_EEENS6_IJNS7_ILi128EEESA_SA_EEELi128ENS_10bfloat16_tEfNS_4arch4Sm90ELb1ELb0ELb1ELb0ELb0ELb0ELb0ELb1ELb1ELb1ELb0ELb0EEENS1_21CollectiveEpilogueFwdISB_S9_SC_SE_Li256ELb0ELb1ELb0ELb0EEENS1_30DynamicPersistentTileSchedulerILi256ELi128ELb0ELb1ELb1EEEEEEEEEvNT_6ParamsE,(.L_x_3224 - _ZN7cutlass13device_kernelIN5flash11enable_sm90INS1_16FlashAttnFwdSm90INS1_25CollectiveMainloopFwdSm90ILi2EN4cute5tupleIJNS5_1CILi1EEES8_S8_EEENS6_IJNS7_ILi128EEESA_SA_EEELi128ENS_10bfloat16_tEfNS_4arch4Sm90ELb1ELb0ELb1ELb0ELb0ELb0ELb0ELb1ELb1ELb1ELb0ELb0EEENS1_21CollectiveEpilogueFwdISB_S9_SC_SE_Li256ELb0ELb1ELb0ELb0EEENS1_30DynamicPersistentTileSchedulerILi256ELi128ELb0ELb1ELb1EEEEEEEEEvNT_6ParamsE)
        .other          _ZN7cutlass13device_kernelIN5flash11enable_sm90INS1_16FlashAttnFwdSm90INS1_25CollectiveMainloopFwdSm90ILi2EN4cute5tupleIJNS5_1CILi1EEES8_S8_EEENS6_IJNS7_ILi128EEESA_SA_EEELi128ENS_10bfloat16_tEfNS_4arch4Sm90ELb1ELb0ELb1ELb0ELb0ELb0ELb0ELb1ELb1ELb1ELb0ELb0EEENS1_21CollectiveEpilogueFwdISB_S9_SC_SE_Li256ELb0ELb1ELb0ELb0EEENS1_30DynamicPersistentTileSchedulerILi256ELi128ELb0ELb1ELb1EEEEEEEEEvNT_6ParamsE,@"STO_CUDA_ENTRY STV_DEFAULT"
_ZN7cutlass13device_kernelIN5flash11enable_sm90INS1_16FlashAttnFwdSm90INS1_25CollectiveMainloopFwdSm90ILi2EN4cute5tupleIJNS5_1CILi1EEES8_S8_EEENS6_IJNS7_ILi128EEESA_SA_EEELi128ENS_10bfloat16_tEfNS_4arch4Sm90ELb1ELb0ELb1ELb0ELb0ELb0ELb0ELb1ELb1ELb1ELb0ELb0EEENS1_21CollectiveEpilogueFwdISB_S9_SC_SE_Li256ELb0ELb1ELb0ELb0EEENS1_30DynamicPersistentTileSchedulerILi256ELi128ELb0ELb1ELb1EEEEEEEEEvNT_6ParamsE:
        /* <DEDUP_REMOVED lines=18> */
.L_x_2245:
[----:B------:R-:W-:Y:S05]  /*0120*/  BSYNC B0 ;  /* 0x0000000000007941 */ /* 0x000fea0003800000 */
.L_x_2244:
        /* <DEDUP_REMOVED lines=41> */
.L_x_2246:
        /* <DEDUP_REMOVED lines=22> */
.L_x_2247:
        /* <DEDUP_REMOVED lines=18> */
.L_x_2248:
        /* <DEDUP_REMOVED lines=22> */
.L_x_2249:
        /* <DEDUP_REMOVED lines=22> */
.L_x_2250:
[----:B------:R-:W-:Y:S01]  /*0900*/  PLOP3.LUT P0, PT, PT, PT, UP0, 0x80, 0x0 ;  /* 0x000000000000781c */ /* 0x000fe20003f0f008 */
[----:B------:R-:W-:Y:S01]  /*0910*/  UMOV UR38, 0x1 ;  /* 0x0000000100267882 */ /* 0x000fe20000000000 */
[----:B------:R-:W-:Y:S01]  /*0920*/  NOP ;  /* 0x0000000000007918 */ /* 0x000fe20000000000 */
[----:B------:R-:W-:Y:S01]  /*0930*/  USEL UR38, UR38, 0x2, !UP0 ;  /* 0x0000000226267887 */ /* 0x000fe2000c000000 */
[----:B------:R-:W-:Y:S01]  /*0940*/  ULDC.64 UR46, c[0x0][0x208] ;  /* 0x00008200002e7ab9 */ /* 0x000fe20000000a00 */
[----:B012-4-:R-:W-:Y:S08]  /*0950*/  BAR.SYNC.DEFER_BLOCKING 0x0 ;  /* 0x0000000000007b1d */ /* 0x017ff00000010000 */
[----:B------:R-:W-:Y:S05]  /*0960*/  @!P0 BRA `(.L_x_2251) ;  /* 0x000000b8007c8947 */ /* 0x000fea0003800000 */
.L_x_2252:
        /* <DEDUP_REMOVED lines=21> */
[CC--:B------:R-:W-:Y:S02]  /*0ac0*/  LEA.HI R4, R3.reuse, R190.reuse, RZ, 0x5 ;  /* 0x000000be03047211 */ /* 0x0c0fe400078f28ff */
[----:B------:R-:W-:Y:S02]  /*0ad0*/  LOP3.LUT R5, R0, 0xffffff80, RZ, 0xc0, !PT ;  /* 0xffffff8000057812 */ /* 0x000fe400078ec0ff */
[----:B------:R-:W-:Y:S01]  /*0ae0*/  LEA.HI R2, R3, R190, RZ, 0x4 ;  /* 0x000000be03027211 */ /* 0x000fe200078f20ff */
[----:B------:R-:W-:Y:S01]  /*0af0*/  IMAD.SHL.U32 R4, R4, 0x20, RZ ;  /* 0x0000002004047824 */ /* 0x000fe200078e00ff */
[----:B------:R-:W-:Y:S01]  /*0b00*/  SHF.R.S32.HI R185, RZ, 0x7, R0 ;  /* 0x00000007ffb97819 */ /* 0x000fe20000011400 */
[----:B------:R-:W-:Y:S01]  /*0b10*/  IMAD.IADD R184, R190, 0x1, -R5 ;  /* 0x00000001beb87824 */ /* 0x000fe200078e0a05 */
[----:B------:R-:W-:-:S02]  /*0b20*/  SHF.R.S32.HI R7, RZ, 0x4, R2 ;  /* 0x00000004ff077819 */ /* 0x000fc40000011402 */
[----:B------:R-:W-:Y:S02]  /*0b30*/  LOP3.LUT R5, R2, 0x3fffff0, RZ, 0xc0, !PT ;  /* 0x03fffff002057812 */ /* 0x000fe400078ec0ff */
[----:B------:R-:W-:Y:S02]  /*0b40*/  LOP3.LUT R4, R4, 0xfffffc00, RZ, 0xc0, !PT ;  /* 0xfffffc0004047812 */ /* 0x000fe400078ec0ff */
[----:B------:R-:W-:Y:S01]  /*0b50*/  LEA.HI R2, R2, R7, RZ, 0x1 ;  /* 0x0000000702027211 */ /* 0x000fe200078f08ff */
[----:B------:R-:W-:Y:S01]  /*0b60*/  IMAD.IADD R5, R190, 0x1, -R5 ;  /* 0x00000001be057824 */ /* 0x000fe200078e0a05 */
[----:B------:R-:W-:Y:S02]  /*0b70*/  SHF.R.S32.HI R9, RZ, 0x1f, R184 ;  /* 0x0000001fff097819 */ /* 0x000fe400000114b8 */
[----:B------:R-:W-:Y:S01]  /*0b80*/  LOP3.LUT R2, R2, 0x1ffffffe, RZ, 0xc0, !PT ;  /* 0x1ffffffe02027812 */ /* 0x000fe200078ec0ff */
[----:B------:R-:W-:Y:S01]  /*0b90*/  IMAD R5, R5, 0x40, R4 ;  /* 0x0000004005057824 */ /* 0x000fe200078e0204 */
[----:B------:R-:W-:-:S02]  /*0ba0*/  LEA.HI R4, R3, R190, RZ, 0x2 ;  /* 0x000000be03047211 */ /* 0x000fc400078f10ff */
[----:B------:R-:W-:Y:S01]  /*0bb0*/  LEA.HI R6, R9, R184, RZ, 0x2 ;  /* 0x000000b809067211 */ /* 0x000fe200078f10ff */
[----:B------:R-:W-:Y:S01]  /*0bc0*/  IMAD.IADD R2, R7, 0x1, -R2 ;  /* 0x0000000107027824 */ /* 0x000fe200078e0a02 */
[----:B------:R-:W-:Y:S02]  /*0bd0*/  LOP3.LUT R7, R4, 0xfffffffc, RZ, 0xc0, !PT ;  /* 0xfffffffc04077812 */ /* 0x000fe400078ec0ff */
[--C-:B------:R-:W-:Y:S01]  /*0be0*/  SHF.R.S32.HI R8, RZ, 0x2, R6.reuse ;  /* 0x00000002ff087819 */ /* 0x100fe20000011406 */
[----:B------:R-:W-:Y:S01]  /*0bf0*/  IMAD R187, R2, 0x8, R5 ;  /* 0x0000000802bb7824 */ /* 0x000fe200078e0205 */
[----:B------:R-:W-:Y:S01]  /*0c00*/  SHF.R.S32.HI R11, RZ, 0x1f, R6 ;  /* 0x0000001fff0b7819 */ /* 0x000fe20000011406 */
[----:B------:R-:W-:Y:S01]  /*0c10*/  IMAD.IADD R7, R190, 0x1, -R7 ;  /* 0x00000001be077824 */ /* 0x000fe200078e0a07 */
[----:B------:R-:W-:Y:S02]  /*0c20*/  LEA.HI R3, R3, R190, RZ, 0x3 ;  /* 0x000000be03037211 */ /* 0x000fe400078f18ff */
[----:B------:R-:W-:-:S02]  /*0c30*/  LEA.HI R11, R11, R8, RZ, 0x3 ;  /* 0x000000080b0b7211 */ /* 0x000fc400078f18ff */
[----:B------:R-:W-:Y:S02]  /*0c40*/  LEA.HI R2, R7, R7, RZ, 0x1 ;  /* 0x0000000707027211 */ /* 0x000fe400078f08ff */
[----:B------:R-:W-:Y:S02]  /*0c50*/  LOP3.LUT R19, R3, 0xfffffff8, RZ, 0xc0, !PT ;  /* 0xfffffff803137812 */ /* 0x000fe400078ec0ff */
[----:B------:R-:W-:Y:S02]  /*0c60*/  LOP3.LUT R11, R11, 0xfffffff8, RZ, 0xc0, !PT ;  /* 0xfffffff80b0b7812 */ /* 0x000fe400078ec0ff */
[----:B------:R-:W-:Y:S01]  /*0c70*/  LEA.HI R9, R9, R184, RZ, 0x5 ;  /* 0x000000b809097211 */ /* 0x000fe200078f28ff */
[----:B------:R-:W-:Y:S01]  /*0c80*/  IMAD.IADD R19, R190, 0x1, -R19 ;  /* 0x00000001be137824 */ /* 0x000fe200078e0a13 */
[----:B------:R-:W-:Y:S01]  /*0c90*/  LEA.HI R0, R0, R185, RZ, 0x1 ;  /* 0x000000b900007211 */ /* 0x000fe200078f08ff */
[----:B------:R-:W-:Y:S01]  /*0ca0*/  IMAD.IADD R8, R8, 0x1, -R11 ;  /* 0x0000000108087824 */ /* 0x000fe200078e0a0b */
[----:B------:R-:W-:-:S02]  /*0cb0*/  LOP3.LUT R2, R2, 0x1ffffffe, RZ, 0xc0, !PT ;  /* 0x1ffffffe02027812 */ /* 0x000fc400078ec0ff */
[----:B------:R-:W-:Y:S02]  /*0cc0*/  SHF.R.S32.HI R9, RZ, 0x5, R9 ;  /* 0x00000005ff097819 */ /* 0x000fe40000011409 */
[----:B------:R-:W-:Y:S01]  /*0cd0*/  LOP3.LUT R0, R0, 0x3fffffe, RZ, 0xc0, !PT ;  /* 0x03fffffe00007812 */ /* 0x000fe200078ec0ff */
[----:B------:R-:W-:Y:S01]  /*0ce0*/  IMAD.IADD R17, R7, 0x1, -R2 ;  /* 0x0000000107117824 */ /* 0x000fe200078e0a02 */
[----:B------:R-:W-:Y:S01]  /*0cf0*/  LOP3.LUT R5, R6, 0x7ffffffc, RZ, 0xc0, !PT ;  /* 0x7ffffffc06057812 */ /* 0x000fe200078ec0ff */
[----:B------:R-:W-:Y:S01]  /*0d00*/  IMAD.SHL.U32 R2, R19, 0x8, RZ ;  /* 0x0000000813027824 */ /* 0x000fe200078e00ff */
[----:B------:R-:W-:Y:S01]  /*0d10*/  SHF.R.S32.HI R22, RZ, 0x3, R3 ;  /* 0x00000003ff167819 */ /* 0x000fe20000011403 */
[----:B------:R-:W-:Y:S02]  /*0d20*/  IMAD R9, R9, 0x10, R8 ;  /* 0x0000001009097824 */ /* 0x000fe400078e0208 */
[----:B------:R-:W-:Y:S01]  /*0d30*/  IMAD.IADD R0, R185, 0x1, -R0 ;  /* 0x00000001b9007824 */ /* 0x000fe200078e0a00 */
[----:B------:R-:W-:Y:S01]  /*0d40*/  SHF.R.S32.HI R189, RZ, 0x1f, R2 ;  /* 0x0000001fffbd7819 */ /* 0x000fe20000011402 */
[----:B------:R-:W-:-:S02]  /*0d50*/  VIADD R18, R2, 0x40 ;  /* 0x0000004002127836 */ /* 0x000fc40000000000 */
[----:B------:R-:W-:Y:S02]  /*0d60*/  IMAD R186, R0, 0x40, R9 ;  /* 0x0000004000ba7824 */ /* 0x000fe400078e0209 */
[----:B------:R-:W-:Y:S01]  /*0d70*/  IMAD.IADD R16, R184, 0x1, -R5 ;  /* 0x00000001b8107824 */ /* 0x000fe200078e0a05 */
[----:B------:R-:W-:Y:S01]  /*0d80*/  SHF.R.S32.HI R188, RZ, 0x1f, R18 ;  /* 0x0000001fffbc7819 */ /* 0x000fe20000011412 */
[----:B------:R-:W-:-:S07]  /*0d90*/  IMAD R17, R17, 0x8, R186 ;  /* 0x0000000811117824 */ /* 0x000fce00078e02ba */
.L_x_2303:
        /* <DEDUP_REMOVED lines=12> */
[----:B01234-:R-:W-:Y:S05]  /*0e60*/  @!P0 BRA `(.L_x_2253) ;  /* 0x0000000000208947 */ /* 0x01ffea0003800000 */
        /* <DEDUP_REMOVED lines=8> */
.L_x_2253:
[----:B------:R-:W-:Y:S01]  /*0ef0*/  ULDC UR7, c[0x0][0xc54] ;  /* 0x0003150000077ab9 */ /* 0x000fe20000000800 */
[----:B------:R-:W-:Y:S01]  /*0f00*/  UMOV UR6, UR9 ;  /* 0x0000000900067c82 */ /* 0x000fe20008000000 */
[----:B------:R-:W-:-:S11]  /*0f10*/  UISETP.NE.AND UP0, UPT, UR7, 0x1, UPT ;  /* 0x000000010700788c */ /* 0x000fd6000bf05270 */
[----:B------:R-:W-:Y:S02]  /*0f20*/  @UP0 ULDC.64 UR10, c[0x0][0xc58] ;  /* 0x00031600000a0ab9 */ /* 0x000fe40000000a00 */
[----:B------:R-:W-:-:S04]  /*0f30*/  UIMAD.WIDE.U32 UR4, UR9, UR10, URZ ;  /* 0x0000000a090472a5 */ /* 0x000fc8000f8e003f */
[----:B------:R-:W-:-:S04]  /*0f40*/  @UP0 USHF.R.U32.HI UR6, URZ, UR11, UR5 ;  /* 0x0000000b3f060299 */ /* 0x000fc80008011605 */
[----:B------:R-:W-:-:S12]  /*0f50*/  UIMAD UR4, UR6, UR7, URZ ;  /* 0x00000007060472a4 */ /* 0x000fd8000f8e023f */
.L_x_2254:
[----:B------:R-:W-:Y:S01]  /*0f60*/  ULDC.64 UR10, c[0x0][0x418] ;  /* 0x00010600000a7ab9 */ /* 0x000fe20000000a00 */
[----:B------:R-:W-:Y:S01]  /*0f70*/  ULOP3.LUT UR6, URZ, UR6, URZ, 0x33, !UPT ;  /* 0x000000063f067292 */ /* 0x000fe2000f8e333f */
[----:B------:R-:W-:Y:S01]  /*0f80*/  PLOP3.LUT P0, PT, PT, PT, PT, 0x80, 0x0 ;  /* 0x000000000000781c */ /* 0x000fe20003f0f070 */
[----:B------:R-:W-:Y:S01]  /*0f90*/  UISETP.NE.U32.AND UP0, UPT, UR10, URZ, UPT ;  /* 0x0000003f0a00728c */ /* 0x000fe2000bf05070 */
[----:B------:R-:W-:Y:S01]  /*0fa0*/  IMAD.MOV.U32 R0, RZ, RZ, RZ ;  /* 0x000000ffff007224 */ /* 0x000fe200078e00ff */
[----:B------:R-:W-:Y:S01]  /*0fb0*/  ULDC UR5, c[0x0][0xc3c] ;  /* 0x00030f0000057ab9 */ /* 0x000fe20000000800 */
[----:B------:R-:W-:Y:S01]  /*0fc0*/  UIADD3 UR4, UR9, -UR4, URZ ;  /* 0x8000000409047290 */ /* 0x000fe2000fffe03f */
[----:B------:R-:W-:Y:S01]  /*0fd0*/  IMAD.MOV.U32 R3, RZ, RZ, RZ ;  /* 0x000000ffff037224 */ /* 0x000fe200078e00ff */
[----:B------:R-:W-:Y:S01]  /*0fe0*/  UISETP.NE.AND.EX UP0, UPT, UR11, URZ, UPT, UP0 ;  /* 0x0000003f0b00728c */ /* 0x000fe2000bf05300 */
[----:B------:R-:W-:Y:S01]  /*0ff0*/  CS2R R150, SRZ ;  /* 0x0000000000967805 */ /* 0x000fe2000001ff00 */
[----:B------:R-:W-:Y:S01]  /*1000*/  UIADD3 UR6, UR6, UR5, URZ ;  /* 0x0000000506067290 */ /* 0x000fe2000fffe03f */
[----:B------:R-:W-:Y:S01]  /*1010*/  CS2R R148, SRZ ;  /* 0x0000000000947805 */ /* 0x000fe2000001ff00 */
[----:B------:R-:W-:Y:S01]  /*1020*/  ULDC UR11, c[0x0][0x448] ;  /* 0x00011200000b7ab9 */ /* 0x000fe20000000800 */
[----:B------:R-:W-:Y:S01]  /*1030*/  ULDC UR10, c[0x0][0xc54] ;  /* 0x00031500000a7ab9 */ /* 0x000fe20000000800 */
[----:B------:R-:W-:Y:S01]  /*1040*/  UISETP.NE.AND UP2, UPT, UR11, 0x1, UPT ;  /* 0x000000010b00788c */ /* 0x000fe2000bf45270 */
[----:B------:R-:W-:Y:S01]  /*1050*/  CS2R R146, SRZ ;  /* 0x0000000000927805 */ /* 0x000fe2000001ff00 */
[----:B------:R-:W-:Y:S01]  /*1060*/  USHF.L.U32 UR36, UR6, 0x7, URZ ;  /* 0x0000000706247899 */ /* 0x000fe2000800063f */
[----:B------:R-:W-:Y:S01]  /*1070*/  CS2R R144, SRZ ;  /* 0x0000000000907805 */ /* 0x000fe2000001ff00 */
[----:B------:R-:W-:Y:S01]  /*1080*/  UIMAD UR10, UR8, UR10, UR4 ;  /* 0x0000000a080a72a4 */ /* 0x000fe2000f8e0204 */
[----:B------:R-:W-:Y:S01]  /*1090*/  CS2R R142, SRZ ;  /* 0x00000000008e7805 */ /* 0x000fe2000001ff00 */
[----:B------:R-:W-:Y:S01]  /*10a0*/  UIADD3 UR6, UR36, 0x7f, URZ ;  /* 0x0000007f24067890 */ /* 0x000fe2000fffe03f */
[----:B------:R-:W-:Y:S01]  /*10b0*/  CS2R R140, SRZ ;  /* 0x00000000008c7805 */ /* 0x000fe2000001ff00 */
[----:B------:R-:W-:Y:S01]  /*10c0*/  ULDC UR49, c[0x0][0x424] ;  /* 0x0001090000317ab9 */ /* 0x000fe20000000800 */
[----:B------:R-:W-:Y:S01]  /*10d0*/  ULDC UR7, c[0x0][0x288] ;  /* 0x0000a20000077ab9 */ /* 0x000fe20000000800 */
[----:B------:R-:W-:Y:S01]  /*10e0*/  USEL UR49, UR49, 0x1, UP0 ;  /* 0x0000000131317887 */ /* 0x000fe20008000000 */
[----:B------:R-:W-:Y:S01]  /*10f0*/  CS2R R138, SRZ ;  /* 0x00000000008a7805 */ /* 0x000fe2000001ff00 */
[----:B------:R-:W-:Y:S01]  /*1100*/  @UP2 ULDC UR4, c[0x0][0x44c] ;  /* 0x0001130000042ab9 */ /* 0x000fe20000000800 */
[----:B------:R-:W-:Y:S01]  /*1110*/  UIADD3 UR7, -UR7, 0x80, URZ ;  /* 0x0000008007077890 */ /* 0x000fe2000fffe13f */
[----:B------:R-:W-:Y:S01]  /*1120*/  CS2R R136, SRZ ;  /* 0x0000000000887805 */ /* 0x000fe2000001ff00 */
[----:B------:R-:W-:Y:S01]  /*1130*/  UIMAD.WIDE.U32 UR4, UR6, UR4, URZ ;  /* 0x00000004060472a5 */ /* 0x000fe2000f8e003f */
[----:B------:R-:W-:Y:S01]  /*1140*/  CS2R R134, SRZ ;  /* 0x0000000000867805 */ /* 0x000fe2000001ff00 */
[----:B------:R-:W-:Y:S01]  /*1150*/  ULDC UR9, c[0x0][0x2f0] ;  /* 0x0000bc0000097ab9 */ /* 0x000fe20000000800 */
[----:B------:R-:W-:Y:S01]  /*1160*/  @UP2 ULDC UR11, c[0x0][0x450] ;  /* 0x00011400000b2ab9 */ /* 0x000fe20000000800 */
[----:B------:R-:W-:Y:S01]  /*1170*/  UIMAD UR7, UR49, UR9, UR7 ;  /* 0x00000009310772a4 */ /* 0x000fe2000f8e0207 */
[----:B------:R-:W-:Y:S01]  /*1180*/  CS2R R132, SRZ ;  /* 0x0000000000847805 */ /* 0x000fe2000001ff00 */
[----:B------:R-:W-:Y:S01]  /*1190*/  @UP2 USHF.R.U32.HI UR6, URZ, UR11, UR5 ;  /* 0x0000000b3f062299 */ /* 0x000fe20008011605 */
[----:B------:R-:W-:Y:S01]  /*11a0*/  CS2R R130, SRZ ;  /* 0x0000000000827805 */ /* 0x000fe2000001ff00 */
[----:B------:R-:W-:Y:S01]  /*11b0*/  UIMAD UR4, UR49, UR9, 0x7f ;  /* 0x0000007f310474a4 */ /* 0x000fe2000f8e0209 */
[----:B------:R-:W-:Y:S01]  /*11c0*/  CS2R R128, SRZ ;  /* 0x0000000000807805 */ /* 0x000fe2000001ff00 */
[----:B------:R-:W-:Y:S01]  /*11d0*/  UIADD3 UR6, UR7, UR6, URZ ;  /* 0x0000000607067290 */ /* 0x000fe2000fffe03f */
[----:B------:R-:W-:Y:S01]  /*11e0*/  CS2R R126, SRZ ;  /* 0x00000000007e7805 */ /* 0x000fe2000001ff00 */
[----:B------:R-:W-:Y:S01]  /*11f0*/  USHF.R.S32.HI UR5, URZ, 0x1f, UR4 ;  /* 0x0000001f3f057899 */ /* 0x000fe20008011404 */
[----:B------:R-:W-:Y:S01]  /*1200*/  CS2R R124, SRZ ;  /* 0x00000000007c7805 */ /* 0x000fe2000001ff00 */
[----:B------:R-:W-:Y:S01]  /*1210*/  USHF.R.S32.HI UR7, URZ, 0x1f, UR6 ;  /* 0x0000001f3f077899 */ /* 0x000fe20008011406 */
[----:B------:R-:W-:Y:S01]  /*1220*/  CS2R R122, SRZ ;  /* 0x00000000007a7805 */ /* 0x000fe2000001ff00 */
[----:B------:R-:W-:Y:S01]  /*1230*/  ULEA.HI UR5, UR5, UR4, URZ, 0x7 ;  /* 0x0000000405057291 */ /* 0x000fe2000f8f383f */
[----:B------:R-:W-:Y:S01]  /*1240*/  CS2R R120, SRZ ;  /* 0x0000000000787805 */ /* 0x000fe2000001ff00 */
[----:B------:R-:W-:Y:S01]  /*1250*/  ULEA.HI UR7, UR7, UR6, URZ, 0x7 ;  /* 0x0000000607077291 */ /* 0x000fe2000f8f383f */
[----:B------:R-:W-:Y:S01]  /*1260*/  CS2R R118, SRZ ;  /* 0x0000000000767805 */ /* 0x000fe2000001ff00 */
[----:B------:R-:W-:Y:S01]  /*1270*/  USHF.R.S32.HI UR54, URZ, 0x7, UR5 ;  /* 0x000000073f367899 */ /* 0x000fe20008011405 */
[----:B------:R-:W-:Y:S01]  /*1280*/  CS2R R116, SRZ ;  /* 0x0000000000747805 */ /* 0x000fe2000001ff00 */
[----:B------:R-:W-:Y:S01]  /*1290*/  USHF.R.S32.HI UR7, URZ, 0x7, UR7 ;  /* 0x000000073f077899 */ /* 0x000fe20008011407 */
[----:B------:R-:W-:Y:S01]  /*12a0*/  CS2R R114, SRZ ;  /* 0x0000000000727805 */ /* 0x000fe2000001ff00 */
[----:B------:R-:W-:Y:S01]  /*12b0*/  ULDC UR39, c[0x0][0xc48] ;  /* 0x0003120000277ab9 */ /* 0x000fe20000000800 */
[----:B------:R-:W-:Y:S01]  /*12c0*/  UMOV UR37, UR10 ;  /* 0x0000000a00257c82 */ /* 0x000fe20008000000 */
[----:B------:R-:W-:Y:S01]  /*12d0*/  UISETP.LT.AND UP0, UPT, UR54, UR7, UPT ;  /* 0x000000073600728c */ /* 0x000fe2000bf01270 */
[----:B------:R-:W-:Y:S01]  /*12e0*/  CS2R R112, SRZ ;  /* 0x0000000000707805 */ /* 0x000fe2000001ff00 */
[----:B------:R-:W-:Y:S01]  /*12f0*/  UISETP.NE.AND UP1, UPT, UR39, 0x1, UPT ;  /* 0x000000012700788c */ /* 0x000fe2000bf25270 */
[----:B------:R-:W-:Y:S01]  /*1300*/  CS2R R110, SRZ ;  /* 0x00000000006e7805 */ /* 0x000fe2000001ff00 */
[----:B------:R-:W-:Y:S01]  /*1310*/  USEL UR54, UR54, UR7, UP0 ;  /* 0x0000000736367287 */ /* 0x000fe20008000000 */
[----:B------:R-:W-:-:S02]  /*1320*/  CS2R R108, SRZ ;  /* 0x00000000006c7805 */ /* 0x000fc4000001ff00 */
[----:B------:R-:W-:Y:S02]  /*1330*/  CS2R R106, SRZ ;  /* 0x00000000006a7805 */ /* 0x000fe4000001ff00 */
[----:B------:R-:W-:Y:S01]  /*1340*/  CS2R R104, SRZ ;  /* 0x0000000000687805 */ /* 0x000fe2000001ff00 */
[----:B------:R-:W-:Y:S01]  /*1350*/  UISETP.GE.AND UP0, UPT, UR54, 0x1, UPT ;  /* 0x000000013600788c */ /* 0x000fe2000bf06270 */
[----:B------:R-:W-:Y:S02]  /*1360*/  CS2R R102, SRZ ;  /* 0x0000000000667805 */ /* 0x000fe4000001ff00 */
[----:B------:R-:W-:Y:S02]  /*1370*/  CS2R R100, SRZ ;  /* 0x0000000000647805 */ /* 0x000fe4000001ff00 */
[----:B------:R-:W-:Y:S02]  /*1380*/  CS2R R98, SRZ ;  /* 0x0000000000627805 */ /* 0x000fe4000001ff00 */
[----:B------:R-:W-:Y:S01]  /*1390*/  CS2R R96, SRZ ;  /* 0x0000000000607805 */ /* 0x000fe2000001ff00 */
[----:B------:R-:W-:Y:S01]  /*13a0*/  @UP1 ULDC UR8, c[0x0][0xc4c] ;  /* 0x0003130000081ab9 */ /* 0x000fe20000000800 */
[----:B------:R-:W-:Y:S01]  /*13b0*/  PLOP3.LUT P1, PT, PT, PT, UP0, 0x80, 0x0 ;  /* 0x000000000000781c */ /* 0x000fe20003f2f008 */
[----:B------:R-:W-:Y:S01]  /*13c0*/  UIMAD.WIDE.U32 UR4, UR10, UR8, URZ ;  /* 0x000000080a0472a5 */ /* 0x000fe2000f8e003f */
[----:B------:R-:W-:Y:S01]  /*13d0*/  CS2R R6, SRZ ;  /* 0x0000000000067805 */ /* 0x000fe2000001ff00 */
[----:B------:R-:W-:Y:S01]  /*13e0*/  @UP1 ULDC UR6, c[0x0][0xc50] ;  /* 0x0003140000061ab9 */ /* 0x000fe20000000800 */
[----:B------:R-:W-:Y:S01]  /*13f0*/  IMAD.MOV.U32 R94, RZ, RZ, RZ ;  /* 0x000000ffff5e7224 */ /* 0x000fe200078e00ff */
[----:B------:R-:W-:Y:S01]  /*1400*/  @UP1 USHF.R.U32.HI UR37, URZ, UR6, UR5 ;  /* 0x000000063f251299 */ /* 0x000fe20008011605 */
[----:B------:R-:W-:Y:S01]  /*1410*/  IMAD.MOV.U32 R93, RZ, RZ, RZ ;  /* 0x000000ffff5d7224 */ /* 0x000fe200078e00ff */
[----:B------:R-:W-:-:S02]  /*1420*/  CS2R R90, SRZ ;  /* 0x00000000005a7805 */ /* 0x000fc4000001ff00 */
[----:B------:R-:W-:Y:S01]  /*1430*/  CS2R R88, SRZ ;  /* 0x0000000000587805 */ /* 0x000fe2000001ff00 */
[----:B------:R-:W-:-:S04]  /*1440*/  UIADD3 UR4, -UR37, URZ, URZ ;  /* 0x0000003f25047290 */ /* 0x000fc8000fffe13f */
[----:B------:R-:W-:Y:S01]  /*1450*/  UIMAD UR39, UR39, UR4, UR10 ;  /* 0x00000004272772a4 */ /* 0x000fe2000f8e020a */
[----:B------:R-:W-:Y:S11]  /*1460*/  @!P1 BRA `(.L_x_2255) ;  /* 0x0000009000889947 */ /* 0x000ff60003800000 */
        /* <DEDUP_REMOVED lines=31> */
.L_x_2256:
        /* <DEDUP_REMOVED lines=9> */
.L_x_2404:
[----:B------:R-:W-:Y:S05]  /*16f0*/  @!P0 BRA `(.L_x_2258) ;  /* 0x0000000000048947 */ /* 0x000fea0003800000 */
[----:B------:R-:W-:Y:S01]  /*1700*/  BPT.TRAP 0x1 ;  /* 0x000000040000795c */ /* 0x000fe20000300000 */
.L_x_2258:
[----:B0-----:R-:W-:Y:S02]  /*1710*/  IMAD.U32 R0, RZ, RZ, UR42 ;  /* 0x0000002aff007e24 */ /* 0x001fe4000f8e00ff */
[----:B------:R-:W-:-:S03]  /*1720*/  IMAD.U32 R3, RZ, RZ, UR43 ;  /* 0x0000002bff037e24 */ /* 0x000fc6000f8e00ff */
[----:B------:R-:W-:Y:S02]  /*1730*/  LEA R0, R0, UR41, 0x3 ;  /* 0x0000002900007c11 */ /* 0x000fe4000f8e18ff */
[----:B------:R-:W-:-:S04]  /*1740*/  SHF.L.U32 R3, R3, 0x1f, RZ ;  /* 0x0000001f03037819 */ /* 0x000fc800000006ff */
[----:B------:R0:W1:Y:S01]  /*1750*/  SYNCS.PHASECHK.TRANS64.TRYWAIT P2, [R0+URZ+0x28830], R3 ;  /* 0x02883003000075a7 */ /* 0x000062000804017f */
[----:B------:R-:W-:Y:S05]  /*1760*/  @!P0 BRA `(.L_x_2259) ;  /* 0x0000000000048947 */ /* 0x000fea0003800000 */
[----:B------:R-:W-:Y:S01]  /*1770*/  BPT.TRAP 0x1 ;  /* 0x000000040000795c */ /* 0x000fe20000300000 */
.L_x_2259:
[----:B------:R-:W2:Y:S02]  /*1780*/  S2R R4, SR_TID.X ;  /* 0x0000000000047919 */ /* 0x000ea40000002100 */
[----:B--2---:R-:W-:Y:S01]  /*1790*/  LOP3.LUT P1, RZ, R4, 0x7f, RZ, 0xc0, !PT ;  /* 0x0000007f04ff7812 */ /* 0x004fe2000782c0ff */
[----:B-1----:R-:W-:-:S12]  /*17a0*/  @P2 BRA `(.L_x_2260) ;  /* 0x0000000000082947 */ /* 0x002fd80003800000 */
[----:B------:R-:W1:Y:S02]  /*17b0*/  SYNCS.PHASECHK.TRANS64.TRYWAIT P2, [R0+URZ+0x28830], R3 ;  /* 0x02883003000075a7 */ /* 0x000e64000804017f */
[----:B-1----:R-:W-:Y:S05]  /*17c0*/  @!P2 BRA `(.L_x_2261) ;  /* 0x000000f0006ca947 */ /* 0x002fea0003800000 */
.L_x_2260:
[----:B------:R-:W-:Y:S05]  /*17d0*/  WARPSYNC.ALL ;  /* 0x0000000000007948 */ /* 0x000fea0003800000 */
[----:B------:R-:W-:Y:S01]  /*17e0*/  UIADD3 UR4, UR41, 0x18400, URZ ;  /* 0x0001840029047890 */ /* 0x000fe2000fffe03f */
[----:B------:R-:W-:Y:S01]  /*17f0*/  WARPGROUP.ARRIVE ;  /* 0x00000000000079c5 */ /* 0x000fe20000000000 */
[----:B------:R-:W-:Y:S01]  /*1800*/  ULOP3.LUT UR32, UR50, 0x10000, URZ, 0xfc, !UPT ;  /* 0x0001000032207892 */ /* 0x000fe2000f8efc3f */
[----:B------:R-:W-:Y:S01]  /*1810*/  VIADD R4, R17, UR36 ;  /* 0x0000002411047c36 */ /* 0x000fe20008000000 */
[----:B------:R-:W-:Y:S01]  /*1820*/  USHF.R.U32.HI UR4, URZ, 0x4, UR4 ;  /* 0x000000043f047899 */ /* 0x000fe20008011604 */
[----:B01----:R-:W-:Y:S01]  /*1830*/  @!P1 VIADD R0, R0, 0x28840 ;  /* 0x0002884000009836 */ /* 0x003fe20000000000 */
[----:B------:R-:W-:Y:S01]  /*1840*/  UMOV UR33, 0x40000040 ;  /* 0x4000004000217882 */ /* 0x000fe20000000000 */
[----:B------:R-:W-:Y:S01]  /*1850*/  UMOV UR35, 0x40000040 ;  /* 0x4000004000237882 */ /* 0x000fe20000000000 */
[----:B------:R-:W-:Y:S01]  /*1860*/  ULOP3.LUT UR4, UR4, 0x3fff, URZ, 0xc0, !UPT ;  /* 0x00003fff04047892 */ /* 0x000fe2000f8ec03f */
[----:B------:R-:W-:Y:S01]  /*1870*/  CS2R R150, SRZ ;  /* 0x0000000000967805 */ /* 0x000fe2000001ff00 */
[----:B------:R-:W-:Y:S01]  /*1880*/  UMOV UR5, 0x40000040 ;  /* 0x4000004000057882 */ /* 0x000fe20000000000 */
[----:B------:R-:W-:Y:S01]  /*1890*/  UMOV UR7, 0x40000040 ;  /* 0x4000004000077882 */ /* 0x000fe20000000000 */
[----:B------:R-:W-:Y:S01]  /*18a0*/  ULOP3.LUT UR48, UR4, 0x10000, URZ, 0xfc, !UPT ;  /* 0x0001000004307892 */ /* 0x000fe2000f8efc3f */
[----:B------:R-:W-:Y:S01]  /*18b0*/  @!P1 PRMT R0, RZ, 0x654, R0 ;  /* 0x00000654ff009816 */ /* 0x000fe20000000000 */
[----:B------:R-:W-:Y:S01]  /*18c0*/  UIADD3 UR4, UR32, 0x2, URZ ;  /* 0x0000000220047890 */ /* 0x000fe2000fffe03f */
[----:B------:R-:W-:Y:S01]  /*18d0*/  CS2R R148, SRZ ;  /* 0x0000000000947805 */ /* 0x000fe2000001ff00 */
[----:B------:R-:W-:Y:S01]  /*18e0*/  ULEA UR34, UR42, UR48, 0xb ;  /* 0x000000302a227291 */ /* 0x000fe2000f8e583f */
[----:B------:R-:W-:Y:S01]  /*18f0*/  CS2R R146, SRZ ;  /* 0x0000000000927805 */ /* 0x000fe2000001ff00 */
[----:B------:R-:W-:Y:S01]  /*1900*/  UIADD3 UR8, UR32, 0x4, URZ ;  /* 0x0000000420087890 */ /* 0x000fe2000fffe03f */
[----:B------:R-:W-:Y:S01]  /*1910*/  CS2R R144, SRZ ;  /* 0x0000000000907805 */ /* 0x000fe2000001ff00 */
[----:B------:R-:W-:Y:S01]  /*1920*/  UIADD3 UR6, UR34, 0x2, URZ ;  /* 0x0000000222067890 */ /* 0x000fe2000fffe03f */
[----:B------:R-:W-:Y:S01]  /*1930*/  CS2R R142, SRZ ;  /* 0x00000000008e7805 */ /* 0x000fe2000001ff00 */
[----:B------:R-:W-:Y:S01]  /*1940*/  UIADD3 UR10, UR34, 0x4, URZ ;  /* 0x00000004220a7890 */ /* 0x000fe2000fffe03f */
[----:B------:R-:W-:Y:S01]  /*1950*/  CS2R R140, SRZ ;  /* 0x00000000008c7805 */ /* 0x000fe2000001ff00 */
[----:B------:R-:W-:Y:S01]  /*1960*/  UMOV UR9, 0x40000040 ;  /* 0x4000004000097882 */ /* 0x000fe20000000000 */
[----:B------:R-:W-:Y:S01]  /*1970*/  HGMMA.64x128x16.F32.BF16 R24, gdesc[UR32], RZ, !UPT, gsb0 ;  /* 0x01e00000201879f0 */ /* 0x000fe2000c0018ff */
[----:B------:R-:W-:Y:S01]  /*1980*/  UMOV UR11, 0x40000040 ;  /* 0x40000040000b7882 */ /* 0x000fe20000000000 */
[----:B------:R-:W-:Y:S01]  /*1990*/  UIADD3 UR12, UR32, 0x6, URZ ;  /* 0x00000006200c7890 */ /* 0x000fe2000fffe03f */
[----:B------:R-:W-:Y:S01]  /*19a0*/  CS2R R138, SRZ ;  /* 0x00000000008a7805 */ /* 0x000fe2000001ff00 */
[----:B------:R-:W-:Y:S01]  /*19b0*/  UIADD3 UR14, UR34, 0x6, URZ ;  /* 0x00000006220e7890 */ /* 0x000fe2000fffe03f */
[----:B------:R-:W-:Y:S01]  /*19c0*/  CS2R R136, SRZ ;  /* 0x0000000000887805 */ /* 0x000fe2000001ff00 */
[----:B------:R-:W-:Y:S01]  /*19d0*/  UMOV UR13, 0x40000040 ;  /* 0x40000040000d7882 */ /* 0x000fe20000000000 */
        /* <DEDUP_REMOVED lines=25> */
[----:B------:R-:W-:-:S02]  /*1b70*/  CS2R R118, SRZ ;  /* 0x0000000000767805 */ /* 0x000fc4000001ff00 */
[----:B------:R-:W-:Y:S02]  /*1b80*/  CS2R R116, SRZ ;  /* 0x0000000000747805 */ /* 0x000fe4000001ff00 */
[----:B------:R-:W-:Y:S02]  /*1b90*/  CS2R R114, SRZ ;  /* 0x0000000000727805 */ /* 0x000fe4000001ff00 */
[----:B------:R-:W-:Y:S01]  /*1ba0*/  CS2R R112, SRZ ;  /* 0x0000000000707805 */ /* 0x000fe2000001ff00 */
[----:B------:R-:W-:Y:S02]  /*1bb0*/  WARPGROUP.DEPBAR.LE gsb0, 0x0 ;  /* 0x00008000000079c5 */ /* 0x000fe40000010000 */
[----:B------:R-:W-:-:S06]  /*1bc0*/  WARPGROUP.ARRIVE ;  /* 0x00000000000079c5 */ /* 0x000fcc0000000000 */
[----:B------:R-:W-:Y:S01]  /*1bd0*/  HGMMA.64x128x16.F32.BF16 R24, gdesc[UR4], R24, gsb0 ;  /* 0x01e00000041879f0 */ /* 0x000fe20008001818 */
[----:B------:R-:W-:Y:S02]  /*1be0*/  ULDC UR6, c[0x0][0x448] ;  /* 0x0001120000067ab9 */ /* 0x000fe40000000800 */
[----:B------:R-:W-:-:S06]  /*1bf0*/  UISETP.NE.AND UP0, UPT, UR6, 0x1, UPT ;  /* 0x000000010600788c */ /* 0x000fcc000bf05270 */
[----:B------:R-:W-:-:S05]  /*1c00*/  PLOP3.LUT P2, PT, PT, PT, UP0, 0x80, 0x0 ;  /* 0x000000000000781c */ /* 0x000fca0003f4f008 */
[----:B------:R-:W-:-:S08]  /*1c10*/  @UP0 ULDC UR6, c[0x0][0x44c] ;  /* 0x0001130000060ab9 */ /* 0x000fd00000000800 */
[----:B------:R-:W-:Y:S01]  /*1c20*/  @P2 IMAD.HI.U32 R7, R4, UR6, RZ ;  /* 0x0000000604072c27 */ /* 0x000fe2000f8e00ff */
[----:B------:R-:W-:Y:S01]  /*1c30*/  @UP0 ULDC UR6, c[0x0][0x450] ;  /* 0x0001140000060ab9 */ /* 0x000fe20000000800 */
[----:B------:R-:W-:Y:S02]  /*1c40*/  WARPGROUP.DEPBAR.LE gsb0, 0x0 ;  /* 0x00008000000079c5 */ /* 0x000fe40000010000 */
[----:B------:R-:W-:-:S06]  /*1c50*/  WARPGROUP.ARRIVE ;  /* 0x00000000000079c5 */ /* 0x000fcc0000000000 */
[----:B------:R-:W-:Y:S01]  /*1c60*/  HGMMA.64x128x16.F32.BF16 R24, gdesc[UR8], R24, gsb0 ;  /* 0x01e00000081879f0 */ /* 0x000fe20008001818 */
[----:B------:R-:W-:Y:S01]  /*1c70*/  ULDC UR10, c[0x0][0x9d8] ;  /* 0x00027600000a7ab9 */ /* 0x000fe20000000800 */
[----:B------:R-:W-:Y:S01]  /*1c80*/  ULDC UR11, c[0x0][0x2f0] ;  /* 0x0000bc00000b7ab9 */ /* 0x000fe20000000800 */
[----:B------:R-:W-:Y:S02]  /*1c90*/  WARPGROUP.DEPBAR.LE gsb0, 0x0 ;  /* 0x00008000000079c5 */ /* 0x000fe40000010000 */
[----:B------:R-:W-:-:S07]  /*1ca0*/  WARPGROUP.ARRIVE ;  /* 0x00000000000079c5 */ /* 0x000fce0000000000 */
        /* <DEDUP_REMOVED lines=19> */
[----:B------:R0:W1:Y:S01]  /*1de0*/  MUFU.TANH R93, R26 ;  /* 0x0000001a005d7308 */ /* 0x0000620000002400 */
[----:B------:R-:W-:Y:S01]  /*1df0*/  FMUL.FTZ R27, R27, UR10 ;  /* 0x0000000a1b1b7c20 */ /* 0x000fe20008410000 */
[----:B------:R-:W-:Y:S01]  /*1e00*/  FMUL.FTZ R25, R33, UR10 ;  /* 0x0000000a21197c20 */ /* 0x000fe20008410000 */
[----:B------:R-:W-:-:S02]  /*1e10*/  IMAD.U32 R33, RZ, RZ, UR11 ;  /* 0x0000000bff217e24 */ /* 0x000fc4000f8e00ff */
[----:B------:R-:W-:Y:S01]  /*1e20*/  FMUL.FTZ R21, R24, UR10 ;  /* 0x0000000a18157c20 */ /* 0x000fe20008410000 */
[----:B------:R-:W-:Y:S01]  /*1e30*/  FMUL.FTZ R24, R32, UR10 ;  /* 0x0000000a20187c20 */ /* 0x000fe20008410000 */
[----:B------:R-:W-:Y:S01]  /*1e40*/  FMUL.FTZ R30, R30, UR10 ;  /* 0x0000000a1e1e7c20 */ /* 0x000fe20008410000 */
[----:B------:R-:W-:Y:S01]  /*1e50*/  FMUL.FTZ R31, R31, UR10 ;  /* 0x0000000a1f1f7c20 */ /* 0x000fe20008410000 */
[----:B------:R-:W2:Y:S01]  /*1e60*/  MUFU.TANH R27, R27 ;  /* 0x0000001b001b7308 */ /* 0x000ea20000002400 */
[----:B0-----:R-:W-:Y:S01]  /*1e70*/  IMAD.MOV.U32 R26, RZ, RZ, R4 ;  /* 0x000000ffff1a7224 */ /* 0x001fe200078e0004 */
[----:B------:R-:W-:Y:S01]  /*1e80*/  @P2 SHF.R.U32.HI R26, RZ, UR6, R7 ;  /* 0x00000006ff1a2c19 */ /* 0x000fe20008011607 */
[----:B------:R-:W-:Y:S01]  /*1e90*/  UMOV UR6, 0xffffff80 ;  /* 0xffffff8000067882 */ /* 0x000fe20000000000 */
[----:B------:R-:W-:Y:S01]  /*1ea0*/  FMUL.FTZ R34, R34, UR10 ;  /* 0x0000000a22227c20 */ /* 0x000fe20008410000 */
[----:B------:R-:W-:Y:S01]  /*1eb0*/  UIMAD UR6, UR54, UR6, 0x80 ;  /* 0x00000080360674a4 */ /* 0x000fe2000f8e0206 */
[----:B------:R-:W-:Y:S01]  /*1ec0*/  FMUL.FTZ R35, R35, UR10 ;  /* 0x0000000a23237c20 */ /* 0x000fe20008410000 */
[----:B------:R-:W0:Y:S01]  /*1ed0*/  SHFL.IDX PT, R7, R26, 0x1, 0x1c1f ;  /* 0x003c1f001a077f89 */ /* 0x000e2200000e0000 */
[----:B------:R3:W4:Y:S01]  /*1ee0*/  MUFU.TANH R95, R30 ;  /* 0x0000001e005f7308 */ /* 0x0007220000002400 */
[----:B------:R-:W-:Y:S01]  /*1ef0*/  UIADD3 UR7, UR6, 0x1, URZ ;  /* 0x0000000106077890 */ /* 0x000fe2000fffe03f */
[----:B------:R-:W-:Y:S01]  /*1f00*/  FMUL.FTZ R38, R38, UR10 ;  /* 0x0000000a26267c20 */ /* 0x000fe20008410000 */
[----:B------:R-:W-:Y:S01]  /*1f10*/  UIMAD UR6, UR49, UR11, UR6 ;  /* 0x0000000b310672a4 */ /* 0x000fe2000f8e0206 */
[----:B------:R-:W-:Y:S01]  /*1f20*/  FMUL.FTZ R39, R39, UR10 ;  /* 0x0000000a27277c20 */ /* 0x000fe20008410000 */
[----:B------:R-:W-:Y:S01]  /*1f30*/  FMUL.FTZ R42, R42, UR10 ;  /* 0x0000000a2a2a7c20 */ /* 0x000fe20008410000 */
[----:B------:R-:W-:Y:S01]  /*1f40*/  FMUL.FTZ R43, R43, UR10 ;  /* 0x0000000a2b2b7c20 */ /* 0x000fe20008410000 */
[----:B------:R-:W-:Y:S01]  /*1f50*/  IMAD.U32 R29, RZ, RZ, UR7 ;  /* 0x00000007ff1d7e24 */ /* 0x000fe2000f8e00ff */
[----:B------:R-:W5:Y:S01]  /*1f60*/  MUFU.TANH R31, R31 ;  /* 0x0000001f001f7308 */ /* 0x000f620000002400 */
[----:B------:R-:W-:Y:S01]  /*1f70*/  FMUL.FTZ R46, R46, UR10 ;  /* 0x0000000a2e2e7c20 */ /* 0x000fe20008410000 */
[----:B------:R-:W-:Y:S01]  /*1f80*/  FMUL.FTZ R47, R47, UR10 ;  /* 0x0000000a2f2f7c20 */ /* 0x000fe20008410000 */
[----:B------:R-:W-:-:S02]  /*1f90*/  IMAD R4, R16, -0x2, R29 ;  /* 0xfffffffe10047824 */ /* 0x000fc400078e021d */
[----:B------:R-:W-:Y:S01]  /*1fa0*/  FMUL.FTZ R50, R50, UR10 ;  /* 0x0000000a32327c20 */ /* 0x000fe20008410000 */
[----:B------:R-:W-:Y:S02]  /*1fb0*/  IMAD.U32 R29, RZ, RZ, UR6 ;  /* 0x00000006ff1d7e24 */ /* 0x000fe4000f8e00ff */
[----:B------:R-:W-:Y:S01]  /*1fc0*/  FMUL.FTZ R51, R51, UR10 ;  /* 0x0000000a33337c20 */ /* 0x000fe20008410000 */
[----:B------:R-:W-:Y:S01]  /*1fd0*/  IMAD R32, R33, UR49, R4 ;  /* 0x0000003121207c24 */ /* 0x000fe2000f8e0204 */
[----:B------:R2:W5:Y:S01]  /*1fe0*/  MUFU.TANH R99, R34 ;  /* 0x0000002200637308 */ /* 0x0005620000002400 */
[----:B---3--:R-:W-:Y:S02]  /*1ff0*/  IMAD R30, R16, -0x2, R29 ;  /* 0xfffffffe101e7824 */ /* 0x008fe400078e021d */
[----:B------:R-:W-:Y:S01]  /*2000*/  FMUL.FTZ R54, R54, UR10 ;  /* 0x0000000a36367c20 */ /* 0x000fe20008410000 */
[----:B------:R-:W-:Y:S01]  /*2010*/  FMUL.FTZ R20, R36, UR10 ;  /* 0x0000000a24147c20 */ /* 0x000fe20008410000 */
[----:B------:R-:W-:Y:S01]  /*2020*/  FMUL.FTZ R55, R55, UR10 ;  /* 0x0000000a37377c20 */ /* 0x000fe20008410000 */
[----:B------:R-:W-:Y:S01]  /*2030*/  FMUL.FTZ R58, R58, UR10 ;  /* 0x0000000a3a3a7c20 */ /* 0x000fe20008410000 */
[----:B------:R-:W-:Y:S01]  /*2040*/  FMUL.FTZ R5, R57, UR10 ;  /* 0x0000000a39057c20 */ /* 0x000fe20008410000 */
[----:B0-----:R-:W-:Y:S01]  /*2050*/  IADD3 R7, R7, -UR14, R32 ;  /* 0x8000000e07077c10 */ /* 0x001fe2000fffe020 */
[----:B------:R-:W0:Y:S01]  /*2060*/  MUFU.TANH R35, R35 ;  /* 0x0000002300237308 */ /* 0x000e220000002400 */
[----:B------:R-:W-:Y:S01]  /*2070*/  FMUL.FTZ R59, R59, UR10 ;  /* 0x0000000a3b3b7c20 */ /* 0x000fe20008410000 */
[----:B------:R-:W-:Y:S01]  /*2080*/  FMUL.FTZ R67, R67, UR10 ;  /* 0x0000000a43437c20 */ /* 0x000fe20008410000 */
[----:B------:R-:W-:Y:S01]  /*2090*/  VIMNMX R7, R30, R7, PT ;  /* 0x000000071e077248 */ /* 0x000fe20003fe0100 */
[----:B------:R-:W-:Y:S01]  /*20a0*/  FMUL.FTZ R62, R62, UR10 ;  /* 0x0000000a3e3e7c20 */ /* 0x000fe20008410000 */
[----:B------:R-:W-:Y:S01]  /*20b0*/  FMUL.FTZ R6, R53, UR10 ;  /* 0x0000000a35067c20 */ /* 0x000fe20008410000 */
[----:B------:R-:W-:Y:S01]  /*20c0*/  FMUL.FTZ R63, R63, UR10 ;  /* 0x0000000a3f3f7c20 */ /* 0x000fe20008410000 */
[C---:B------:R-:W-:Y:S01]  /*20d0*/  ISETP.GT.AND P3, PT, R7.reuse, RZ, PT ;  /* 0x000000ff0700720c */ /* 0x040fe20003f64270 */
[----:B------:R-:W3:Y:S01]  /*20e0*/  MUFU.TANH R38, R38 ;  /* 0x0000002600267308 */ /* 0x000ee20000002400 */
[----:B------:R-:W-:Y:S01]  /*20f0*/  ISETP.GT.AND P4, PT, R7, 0x1, PT ;  /* 0x000000010700780c */ /* 0x000fe20003f84270 */
[----:B------:R-:W-:Y:S01]  /*2100*/  FMUL.FTZ R11, R45, UR10 ;  /* 0x0000000a2d0b7c20 */ /* 0x000fe20008410000 */
[----:B------:R-:W-:Y:S01]  /*2110*/  ISETP.GT.AND P5, PT, R7, 0x8, PT ;  /* 0x000000080700780c */ /* 0x000fe20003fa4270 */
[----:B------:R-:W-:Y:S01]  /*2120*/  FMUL.FTZ R66, R66, UR10 ;  /* 0x0000000a42427c20 */ /* 0x000fe20008410000 */
[----:B-1----:R-:W-:Y:S01]  /*2130*/  FSEL R93, R93, -INF , P3 ;  /* 0xff8000005d5d7808 */ /* 0x002fe20001800000 */
[----:B------:R-:W-:Y:S01]  /*2140*/  FMUL.FTZ R70, R70, UR10 ;  /* 0x0000000a46467c20 */ /* 0x000fe20008410000 */
[----:B--2---:R-:W-:Y:S01]  /*2150*/  FSEL R34, R27, -INF , P4 ;  /* 0xff8000001b227808 */ /* 0x004fe20002000000 */
[----:B------:R-:W1:Y:S01]  /*2160*/  MUFU.TANH R39, R39 ;  /* 0x0000002700277308 */ /* 0x000e620000002400 */
[----:B------:R-:W-:Y:S01]  /*2170*/  ISETP.GT.AND P3, PT, R7, 0x9, PT ;  /* 0x000000090700780c */ /* 0x000fe20003f64270 */
[----:B------:R-:W-:Y:S01]  /*2180*/  FMUL.FTZ R10, R49, UR10 ;  /* 0x0000000a310a7c20 */ /* 0x000fe20008410000 */
[----:B----4-:R-:W-:Y:S01]  /*2190*/  FSEL R95, R95, -INF , P5 ;  /* 0xff8000005f5f7808 */ /* 0x010fe20002800000 */
[----:B------:R-:W-:Y:S01]  /*21a0*/  FMUL.FTZ R74, R74, UR10 ;  /* 0x0000000a4a4a7c20 */ /* 0x000fe20008410000 */
[----:B------:R-:W-:Y:S01]  /*21b0*/  FMNMX.FTZ R4, R93, R34, !PT ;  /* 0x000000225d047209 */ /* 0x000fe20007810000 */
[----:B------:R-:W-:Y:S01]  /*21c0*/  FMUL.FTZ R75, R75, UR10 ;  /* 0x0000000a4b4b7c20 */ /* 0x000fe20008410000 */
[----:B------:R-:W-:Y:S01]  /*21d0*/  ISETP.GT.AND P4, PT, R7, 0x10, PT ;  /* 0x000000100700780c */ /* 0x000fe20003f84270 */
[----:B------:R-:W2:Y:S01]  /*21e0*/  MUFU.TANH R42, R42 ;  /* 0x0000002a002a7308 */ /* 0x000ea20000002400 */
[----:B-----5:R-:W-:Y:S01]  /*21f0*/  FSEL R97, R31, -INF , P3 ;  /* 0xff8000001f617808 */ /* 0x020fe20001800000 */
[----:B------:R-:W-:Y:S01]  /*2200*/  FMUL.FTZ R14, R41, UR10 ;  /* 0x0000000a290e7c20 */ /* 0x000fe20008410000 */
[----:B------:R-:W-:Y:S01]  /*2210*/  FMNMX.FTZ R4, R95, R4, !PT ;  /* 0x000000045f047209 */ /* 0x000fe20007810000 */
[----:B------:R-:W-:Y:S01]  /*2220*/  FMUL.FTZ R78, R78, UR10 ;  /* 0x0000000a4e4e7c20 */ /* 0x000fe20008410000 */
[----:B------:R-:W-:Y:S01]  /*2230*/  ISETP.GT.AND P3, PT, R7, 0x11, PT ;  /* 0x000000110700780c */ /* 0x000fe20003f64270 */
[----:B------:R-:W-:Y:S01]  /*2240*/  FMUL.FTZ R79, R79, UR10 ;  /* 0x0000000a4f4f7c20 */ /* 0x000fe20008410000 */
[----:B------:R-:W-:Y:S01]  /*2250*/  FSEL R99, R99, -INF , P4 ;  /* 0xff80000063637808 */ /* 0x000fe20002000000 */
[----:B------:R-:W4:Y:S01]  /*2260*/  MUFU.TANH R43, R43 ;  /* 0x0000002b002b7308 */ /* 0x000f220000002400 */
[----:B------:R-:W-:Y:S01]  /*2270*/  FMNMX.FTZ R4, R97, R4, !PT ;  /* 0x0000000461047209 */ /* 0x000fe20007810000 */
[----:B------:R-:W-:Y:S01]  /*2280*/  FMUL.FTZ R82, R82, UR10 ;  /* 0x0000000a52527c20 */ /* 0x000fe20008410000 */
[----:B------:R-:W-:Y:S01]  /*2290*/  ISETP.GT.AND P4, PT, R7, 0x18, PT ;  /* 0x000000180700780c */ /* 0x000fe20003f84270 */
[----:B------:R-:W-:Y:S01]  /*22a0*/  FMUL.FTZ R83, R83, UR10 ;  /* 0x0000000a53537c20 */ /* 0x000fe20008410000 */
[----:B0-----:R-:W-:Y:S01]  /*22b0*/  FSEL R101, R35, -INF , P3 ;  /* 0xff80000023657808 */ /* 0x001fe20001800000 */
[----:B------:R-:W-:Y:S01]  /*22c0*/  FMUL.FTZ R15, R37, UR10 ;  /* 0x0000000a250f7c20 */ /* 0x000fe20008410000 */
[----:B------:R-:W-:Y:S01]  /*22d0*/  FMNMX.FTZ R4, R99, R4, !PT ;  /* 0x0000000463047209 */ /* 0x000fe20007810000 */
[----:B------:R-:W0:Y:S01]  /*22e0*/  MUFU.TANH R46, R46 ;  /* 0x0000002e002e7308 */ /* 0x000e220000002400 */
[----:B------:R-:W-:Y:S01]  /*22f0*/  ISETP.GT.AND P3, PT, R7, 0x19, PT ;  /* 0x000000190700780c */ /* 0x000fe20003f64270 */
[----:B------:R-:W-:Y:S01]  /*2300*/  FMUL.FTZ R86, R86, UR10 ;  /* 0x0000000a56567c20 */ /* 0x000fe20008410000 */
[----:B---3--:R-:W-:Y:S01]  /*2310*/  FSEL R103, R38, -INF , P4 ;  /* 0xff80000026677808 */ /* 0x008fe20002000000 */
[----:B------:R-:W-:Y:S01]  /*2320*/  FMUL.FTZ R87, R87, UR10 ;  /* 0x0000000a57577c20 */ /* 0x000fe20008410000 */
[----:B------:R-:W-:Y:S01]  /*2330*/  FMNMX.FTZ R4, R101, R4, !PT ;  /* 0x0000000465047209 */ /* 0x000fe20007810000 */
[----:B------:R-:W3:Y:S01]  /*2340*/  SHFL.IDX PT, R26, R26, RZ, 0x1c1f ;  /* 0x001c1fff1a1a7589 */ /* 0x000ee200000e0000 */
[----:B------:R-:W-:Y:S01]  /*2350*/  ISETP.GT.AND P4, PT, R7, 0x20, PT ;  /* 0x000000200700780c */ /* 0x000fe20003f84270 */
[----:B------:R-:W5:Y:S01]  /*2360*/  MUFU.TANH R47, R47 ;  /* 0x0000002f002f7308 */ /* 0x000f620000002400 */
[----:B-1----:R-:W-:Y:S01]  /*2370*/  FSEL R105, R39, -INF , P3 ;  /* 0xff80000027697808 */ /* 0x002fe20001800000 */
[----:B------:R-:W-:Y:S01]  /*2380*/  FMUL.FTZ R61, R61, UR10 ;  /* 0x0000000a3d3d7c20 */ /* 0x000fe20008410000 */
[----:B------:R-:W-:Y:S01]  /*2390*/  FMNMX.FTZ R4, R103, R4, !PT ;  /* 0x0000000467047209 */ /* 0x000fe20007810000 */
[----:B------:R-:W-:Y:S01]  /*23a0*/  ULDC UR6, c[0x0][0x988] ;  /* 0x0002620000067ab9 */ /* 0x000fe20000000800 */
[----:B------:R-:W-:Y:S01]  /*23b0*/  ISETP.GT.AND P3, PT, R7, 0x21, PT ;  /* 0x000000210700780c */ /* 0x000fe20003f64270 */
[----:B------:R-:W-:Y:S01]  /*23c0*/  FMUL.FTZ R65, R65, UR10 ;  /* 0x0000000a41417c20 */ /* 0x000fe20008410000 */
[----:B--2---:R-:W-:Y:S01]  /*23d0*/  FSEL R107, R42, -INF , P4 ;  /* 0xff8000002a6b7808 */ /* 0x004fe20002000000 */
[----:B------:R-:W1:Y:S01]  /*23e0*/  MUFU.TANH R50, R50 ;  /* 0x0000003200327308 */ /* 0x000e620000002400 */
[----:B------:R-:W-:Y:S01]  /*23f0*/  FMNMX.FTZ R4, R105, R4, !PT ;  /* 0x0000000469047209 */ /* 0x000fe20007810000 */
[----:B------:R-:W-:Y:S01]  /*2400*/  FMUL.FTZ R13, R40, UR10 ;  /* 0x0000000a280d7c20 */ /* 0x000fe20008410000 */
[----:B------:R-:W-:Y:S01]  /*2410*/  ISETP.GT.AND P4, PT, R7, 0x28, PT ;  /* 0x000000280700780c */ /* 0x000fe20003f84270 */
[----:B------:R-:W-:Y:S01]  /*2420*/  FMUL.FTZ R69, R69, UR10 ;  /* 0x0000000a45457c20 */ /* 0x000fe20008410000 */
[----:B----4-:R-:W-:Y:S01]  /*2430*/  FSEL R109, R43, -INF , P3 ;  /* 0xff8000002b6d7808 */ /* 0x010fe20001800000 */
[----:B------:R-:W-:Y:S01]  /*2440*/  FMUL.FTZ R73, R73, UR10 ;  /* 0x0000000a49497c20 */ /* 0x000fe20008410000 */
[----:B------:R-:W-:Y:S01]  /*2450*/  FMNMX.FTZ R36, R107, R4, !PT ;  /* 0x000000046b247209 */ /* 0x000fe20007810000 */
[----:B------:R-:W2:Y:S01]  /*2460*/  MUFU.TANH R51, R51 ;  /* 0x0000003300337308 */ /* 0x000ea20000002400 */
[----:B------:R-:W-:Y:S01]  /*2470*/  ISETP.GT.AND P3, PT, R7, 0x29, PT ;  /* 0x000000290700780c */ /* 0x000fe20003f64270 */
[----:B------:R-:W-:Y:S01]  /*2480*/  FMUL.FTZ R4, R71, UR10 ;  /* 0x0000000a47047c20 */ /* 0x000fe20008410000 */
[----:B0-----:R-:W-:Y:S01]  /*2490*/  FSEL R111, R46, -INF , P4 ;  /* 0xff8000002e6f7808 */ /* 0x001fe20002000000 */
[----:B------:R-:W-:Y:S01]  /*24a0*/  FMUL.FTZ R12, R44, UR10 ;  /* 0x0000000a2c0c7c20 */ /* 0x000fe20008410000 */
[----:B------:R-:W-:Y:S01]  /*24b0*/  FMNMX.FTZ R36, R109, R36, !PT ;  /* 0x000000246d247209 */ /* 0x000fe20007810000 */
[----:B------:R-:W-:Y:S01]  /*24c0*/  FMUL.FTZ R9, R48, UR10 ;  /* 0x0000000a30097c20 */ /* 0x000fe20008410000 */
[----:B------:R-:W-:Y:S01]  /*24d0*/  ISETP.GT.AND P4, PT, R7, 0x30, PT ;  /* 0x000000300700780c */ /* 0x000fe20003f84270 */
[----:B------:R-:W-:Y:S01]  /*24e0*/  MUFU.TANH R54, R54 ;  /* 0x0000003600367308 */ /* 0x000fe20000002400 */
[----:B-----5:R-:W-:Y:S01]  /*24f0*/  FSEL R91, R47, -INF , P3 ;  /* 0xff8000002f5b7808 */ /* 0x020fe20001800000 */
[----:B------:R-:W-:Y:S01]  /*2500*/  FMUL.FTZ R77, R77, UR10 ;  /* 0x0000000a4d4d7c20 */ /* 0x000fe20008410000 */
[----:B------:R-:W-:Y:S01]  /*2510*/  FMNMX.FTZ R36, R111, R36, !PT ;  /* 0x000000246f247209 */ /* 0x000fe20007810000 */
[----:B------:R-:W-:Y:S01]  /*2520*/  FMUL.FTZ R8, R52, UR10 ;  /* 0x0000000a34087c20 */ /* 0x000fe20008410000 */
[----:B------:R-:W-:Y:S01]  /*2530*/  ISETP.GT.AND P3, PT, R7, 0x31, PT ;  /* 0x000000310700780c */ /* 0x000fe20003f64270 */
[----:B------:R-:W-:Y:S01]  /*2540*/  FMUL.FTZ R3, R56, UR10 ;  /* 0x0000000a38037c20 */ /* 0x000fe20008410000 */
[----:B-1----:R-:W-:Y:S01]  /*2550*/  FSEL R71, R50, -INF , P4 ;  /* 0xff80000032477808 */ /* 0x002fe20002000000 */
[----:B------:R-:W0:Y:S01]  /*2560*/  MUFU.TANH R55, R55 ;  /* 0x0000003700377308 */ /* 0x000e220000002400 */
[----:B------:R-:W-:Y:S01]  /*2570*/  FMNMX.FTZ R36, R91, R36, !PT ;  /* 0x000000245b247209 */ /* 0x000fe20007810000 */
[----:B------:R-:W-:Y:S01]  /*2580*/  FMUL.FTZ R81, R81, UR10 ;  /* 0x0000000a51517c20 */ /* 0x000fe20008410000 */
[----:B------:R-:W-:Y:S01]  /*2590*/  ISETP.GT.AND P4, PT, R7, 0x38, PT ;  /* 0x000000380700780c */ /* 0x000fe20003f84270 */
[----:B------:R-:W-:Y:S01]  /*25a0*/  FMUL.FTZ R60, R60, UR10 ;  /* 0x0000000a3c3c7c20 */ /* 0x000fe20008410000 */
[----:B------:R-:W-:Y:S01]  /*25b0*/  FMNMX.FTZ R36, R71, R36, !PT ;  /* 0x0000002447247209 */ /* 0x000fe20007810000 */
        /* <DEDUP_REMOVED lines=8> */
[----:B------:R1:W-:Y:S01]  /*2640*/  @!P1 SYNCS.ARRIVE.TRANS64.RED.A1T0 RZ, [R0+URZ], RZ ;  /* 0x000000ff00ff99a7 */ /* 0x0003e2000810043f */
[----:B------:R-:W-:Y:S01]  /*2650*/  UIMAD UR11, UR49, UR11, -UR14 ;  /* 0x0000000b310b72a4 */ /* 0x000fe2000f8e0a0e */
[----:B------:R-:W4:Y:S01]  /*2660*/  MUFU.TANH R29, R59 ;  /* 0x0000003b001d7308 */ /* 0x000f220000002400 */
[----:B------:R-:W-:Y:S01]  /*2670*/  UMOV UR10, UR36 ;  /* 0x00000024000a7c82 */ /* 0x000fe20008000000 */
[----:B------:R-:W-:-:S06]  /*2680*/  UIADD3 UR54, UR54, -0x2, URZ ;  /* 0xfffffffe36367890 */ /* 0x000fcc000fffe03f */
[----:B------:R2:W-:Y:S08]  /*2690*/  MUFU.TANH R53, R67 ;  /* 0x0000004300357308 */ /* 0x0005f00000002400 */
[----:B------:R-:W5:Y:S01]  /*26a0*/  MUFU.TANH R62, R62 ;  /* 0x0000003e003e7308 */ /* 0x000f620000002400 */
[----:B--2---:R-:W-:Y:S02]  /*26b0*/  FSEL R67, R51, -INF , P3 ;  /* 0xff80000033437808 */ /* 0x004fe40001800000 */
[----:B------:R-:W-:-:S02]  /*26c0*/  ISETP.GT.AND P3, PT, R7, 0x39, PT ;  /* 0x000000390700780c */ /* 0x000fc40003f64270 */
[----:B------:R-:W-:Y:S02]  /*26d0*/  FMNMX.FTZ R36, R67, R36, !PT ;  /* 0x0000002443247209 */ /* 0x000fe40007810000 */
[----:B0-----:R-:W-:Y:S01]  /*26e0*/  FSEL R59, R55, -INF , P3 ;  /* 0xff800000373b7808 */ /* 0x001fe20001800000 */
[----:B------:R0:W2:Y:S01]  /*26f0*/  MUFU.TANH R45, R63 ;  /* 0x0000003f002d7308 */ /* 0x0000a20000002400 */
[----:B------:R-:W-:-:S04]  /*2700*/  ISETP.GT.AND P3, PT, R7, 0x41, PT ;  /* 0x000000410700780c */ /* 0x000fc80003f64270 */
[----:B----4-:R-:W-:Y:S02]  /*2710*/  FSEL R55, R29, -INF , P3 ;  /* 0xff8000001d377808 */ /* 0x010fe40001800000 */
[C---:B------:R-:W-:Y:S01]  /*2720*/  ISETP.GT.AND P3, PT, R7.reuse, 0x49, PT ;  /* 0x000000490700780c */ /* 0x040fe20003f64270 */
[----:B------:R-:W4:Y:S01]  /*2730*/  MUFU.TANH R66, R66 ;  /* 0x0000004200427308 */ /* 0x000f220000002400 */
[----:B0-----:R-:W-:Y:S02]  /*2740*/  FSEL R63, R54, -INF , P4 ;  /* 0xff800000363f7808 */ /* 0x001fe40002000000 */
[----:B------:R-:W-:Y:S02]  /*2750*/  ISETP.GT.AND P4, PT, R7, 0x40, PT ;  /* 0x000000400700780c */ /* 0x000fe40003f84270 */
[----:B------:R-:W-:Y:S02]  /*2760*/  FMNMX.FTZ R36, R63, R36, !PT ;  /* 0x000000243f247209 */ /* 0x000fe40007810000 */
[----:B------:R-:W-:Y:S01]  /*2770*/  FSEL R57, R57, -INF , P4 ;  /* 0xff80000039397808 */ /* 0x000fe20002000000 */
[----:B------:R-:W0:Y:S01]  /*2780*/  MUFU.TANH R49, R70 ;  /* 0x0000004600317308 */ /* 0x000e220000002400 */
[----:B------:R-:W-:-:S02]  /*2790*/  FMNMX.FTZ R36, R59, R36, !PT ;  /* 0x000000243b247209 */ /* 0x000fc40007810000 */
[----:B------:R-:W-:Y:S02]  /*27a0*/  ISETP.GT.AND P4, PT, R7, 0x48, PT ;  /* 0x000000480700780c */ /* 0x000fe40003f84270 */
[----:B------:R-:W-:Y:S02]  /*27b0*/  FMNMX.FTZ R36, R57, R36, !PT ;  /* 0x0000002439247209 */ /* 0x000fe40007810000 */
[----:B-----5:R-:W-:Y:S01]  /*27c0*/  FSEL R43, R62, -INF , P4 ;  /* 0xff8000003e2b7808 */ /* 0x020fe20002000000 */
[----:B------:R-:W5:Y:S01]  /*27d0*/  MUFU.TANH R4, R4 ;  /* 0x0000000400047308 */ /* 0x000f620000002400 */
[----:B------:R-:W-:Y:S02]  /*27e0*/  FMNMX.FTZ R36, R55, R36, !PT ;  /* 0x0000002437247209 */ /* 0x000fe40007810000 */
[----:B------:R-:W-:Y:S02]  /*27f0*/  ISETP.GT.AND P4, PT, R7, 0x50, PT ;  /* 0x000000500700780c */ /* 0x000fe40003f84270 */
[----:B--2---:R-:W-:-:S02]  /*2800*/  FSEL R45, R45, -INF , P3 ;  /* 0xff8000002d2d7808 */ /* 0x004fc40001800000 */
[----:B------:R-:W-:Y:S01]  /*2810*/  FMNMX.FTZ R36, R43, R36, !PT ;  /* 0x000000242b247209 */ /* 0x000fe20007810000 */
[----:B------:R-:W2:Y:S01]  /*2820*/  MUFU.TANH R41, R74 ;  /* 0x0000004a00297308 */ /* 0x000ea20000002400 */
[----:B------:R-:W-:Y:S02]  /*2830*/  ISETP.GT.AND P3, PT, R7, 0x51, PT ;  /* 0x000000510700780c */ /* 0x000fe40003f64270 */
[----:B----4-:R-:W-:Y:S02]  /*2840*/  FSEL R47, R66, -INF , P4 ;  /* 0xff800000422f7808 */ /* 0x010fe40002000000 */
[----:B------:R-:W-:Y:S02]  /*2850*/  FMNMX.FTZ R36, R45, R36, !PT ;  /* 0x000000242d247209 */ /* 0x000fe40007810000 */
[----:B------:R-:W-:Y:S01]  /*2860*/  ISETP.GT.AND P4, PT, R7, 0x58, PT ;  /* 0x000000580700780c */ /* 0x000fe20003f84270 */
[----:B------:R-:W4:Y:S01]  /*2870*/  MUFU.TANH R75, R75 ;  /* 0x0000004b004b7308 */ /* 0x000f220000002400 */
[----:B------:R-:W-:-:S02]  /*2880*/  FSEL R53, R53, -INF , P3 ;  /* 0xff80000035357808 */ /* 0x000fc40001800000 */
[----:B------:R-:W-:Y:S02]  /*2890*/  FMNMX.FTZ R36, R47, R36, !PT ;  /* 0x000000242f247209 */ /* 0x000fe40007810000 */
[----:B------:R-:W-:Y:S02]  /*28a0*/  ISETP.GT.AND P3, PT, R7, 0x59, PT ;  /* 0x000000590700780c */ /* 0x000fe40003f64270 */
[----:B0-----:R-:W-:Y:S01]  /*28b0*/  FSEL R49, R49, -INF , P4 ;  /* 0xff80000031317808 */ /* 0x001fe20002000000 */
[----:B------:R-:W0:Y:S01]  /*28c0*/  MUFU.TANH R35, R78 ;  /* 0x0000004e00237308 */ /* 0x000e220000002400 */
[----:B------:R-:W-:Y:S02]  /*28d0*/  FMNMX.FTZ R36, R53, R36, !PT ;  /* 0x0000002435247209 */ /* 0x000fe40007810000 */
[----:B------:R-:W-:Y:S02]  /*28e0*/  ISETP.GT.AND P4, PT, R7, 0x60, PT ;  /* 0x000000600700780c */ /* 0x000fe40003f84270 */
[----:B-----5:R-:W-:-:S02]  /*28f0*/  FSEL R51, R4, -INF , P3 ;  /* 0xff80000004337808 */ /* 0x020fc40001800000 */
[----:B------:R-:W-:Y:S01]  /*2900*/  FMNMX.FTZ R36, R49, R36, !PT ;  /* 0x0000002431247209 */ /* 0x000fe20007810000 */
[----:B------:R-:W5:Y:S01]  /*2910*/  MUFU.TANH R39, R79 ;  /* 0x0000004f00277308 */ /* 0x000f620000002400 */
[----:B------:R-:W-:Y:S02]  /*2920*/  ISETP.GT.AND P3, PT, R7, 0x61, PT ;  /* 0x000000610700780c */ /* 0x000fe40003f64270 */
[----:B--2---:R-:W-:Y:S02]  /*2930*/  FSEL R41, R41, -INF , P4 ;  /* 0xff80000029297808 */ /* 0x004fe40002000000 */
[----:B------:R-:W-:Y:S02]  /*2940*/  FMNMX.FTZ R36, R51, R36, !PT ;  /* 0x0000002433247209 */ /* 0x000fe40007810000 */
[----:B------:R-:W-:Y:S01]  /*2950*/  ISETP.GT.AND P4, PT, R7, 0x68, PT ;  /* 0x000000680700780c */ /* 0x000fe20003f84270 */
[----:B------:R-:W2:Y:S01]  /*2960*/  MUFU.TANH R31, R82 ;  /* 0x00000052001f7308 */ /* 0x000ea20000002400 */
[----:B----4-:R-:W-:-:S02]  /*2970*/  FSEL R29, R75, -INF , P3 ;  /* 0xff8000004b1d7808 */ /* 0x010fc40001800000 */
        /* <DEDUP_REMOVED lines=8> */
[----:B------:R-:W4:Y:S01]  /*2a00*/  MUFU.TANH R33, R86 ;  /* 0x0000005600217308 */ /* 0x000f220000002400 */
[----:B------:R-:W-:Y:S02]  /*2a10*/  ISETP.GT.AND P3, PT, R7, 0x71, PT ;  /* 0x000000710700780c */ /* 0x000fe40003f64270 */
[----:B--2---:R-:W-:Y:S02]  /*2a20*/  FSEL R31, R31, -INF , P4 ;  /* 0xff8000001f1f7808 */ /* 0x004fe40002000000 */
[----:B------:R-:W-:Y:S02]  /*2a30*/  FMNMX.FTZ R36, R39, R36, !PT ;  /* 0x0000002427247209 */ /* 0x000fe40007810000 */
[----:B------:R-:W-:Y:S01]  /*2a40*/  ISETP.GT.AND P4, PT, R7, 0x78, PT ;  /* 0x000000780700780c */ /* 0x000fe20003f84270 */
[----:B------:R-:W2:Y:S01]  /*2a50*/  MUFU.TANH R27, R87 ;  /* 0x00000057001b7308 */ /* 0x000ea20000002400 */
[----:B0-----:R-:W-:-:S02]  /*2a60*/  FSEL R37, R37, -INF , P3 ;  /* 0xff80000025257808 */ /* 0x001fc40001800000 */
[----:B------:R-:W-:Y:S02]  /*2a70*/  FMNMX.FTZ R36, R31, R36, !PT ;  /* 0x000000241f247209 */ /* 0x000fe40007810000 */
[----:B------:R-:W-:Y:S02]  /*2a80*/  ISETP.GT.AND P3, PT, R7, 0x79, PT ;  /* 0x000000790700780c */ /* 0x000fe40003f64270 */
[----:B------:R-:W-:Y:S01]  /*2a90*/  FMNMX.FTZ R36, R37, R36, !PT ;  /* 0x0000002425247209 */ /* 0x000fe20007810000 */
[----:B------:R-:W-:Y:S01]  /*2aa0*/  MUFU.TANH R21, R21 ;  /* 0x0000001500157308 */ /* 0x000fe20000002400 */
[----:B----4-:R-:W-:-:S04]  /*2ab0*/  FSEL R33, R33, -INF , P4 ;  /* 0xff80000021217808 */ /* 0x010fc80002000000 */
[----:B------:R-:W-:-:S03]  /*2ac0*/  FMNMX.FTZ R36, R33, R36, !PT ;  /* 0x0000002421247209 */ /* 0x000fc60007810000 */
[----:B------:R-:W0:Y:S01]  /*2ad0*/  MUFU.TANH R88, R88 ;  /* 0x0000005800587308 */ /* 0x000e220000002400 */
[----:B--2---:R-:W-:-:S04]  /*2ae0*/  FSEL R27, R27, -INF , P3 ;  /* 0xff8000001b1b7808 */ /* 0x004fc80001800000 */
[----:B------:R-:W-:-:S03]  /*2af0*/  FMNMX.FTZ R36, R27, R36, !PT ;  /* 0x000000241b247209 */ /* 0x000fc60007810000 */
[----:B------:R2:W-:Y:S02]  /*2b00*/  MUFU.TANH R38, R61 ;  /* 0x0000003d00267308 */ /* 0x0005e40000002400 */
[----:B------:R-:W4:Y:S06]  /*2b10*/  SHFL.BFLY PT, R7, R36, 0x2, 0x1f ;  /* 0x0c401f0024077f89 */ /* 0x000f2c00000e0000 */
[----:B------:R-:W5:Y:S01]  /*2b20*/  MUFU.TANH R89, R89 ;  /* 0x0000005900597308 */ /* 0x000f620000002400 */
[----:B--2---:R-:W-:Y:S01]  /*2b30*/  VIADD R61, R32, -UR14 ;  /* 0x8000000e203d7c36 */ /* 0x004fe20008000000 */
[----:B------:R-:W-:-:S04]  /*2b40*/  @UP0 ULDC UR14, c[0x0][0x450] ;  /* 0x00011400000e0ab9 */ /* 0x000fc80000000800 */
[----:B---3--:R-:W-:Y:S02]  /*2b50*/  VIADDMNMX R61, R26, R61, R30, PT ;  /* 0x0000003d1a3d7246 */ /* 0x008fe4000380011e */
[----:B------:R-:W2:Y:S02]  /*2b60*/  MUFU.TANH R28, R28 ;  /* 0x0000001c001c7308 */ /* 0x000ea40000002400 */
[C---:B------:R-:W-:Y:S02]  /*2b70*/  ISETP.GT.AND P4, PT, R61.reuse, 0x1, PT ;  /* 0x000000013d00780c */ /* 0x040fe40003f84270 */
[----:B------:R-:W-:Y:S02]  /*2b80*/  ISETP.GT.AND P5, PT, R61, 0x8, PT ;  /* 0x000000083d00780c */ /* 0x000fe40003fa4270 */
[----:B0-----:R-:W-:Y:S02]  /*2b90*/  FSEL R88, R88, -INF , P4 ;  /* 0xff80000058587808 */ /* 0x001fe40002000000 */
[----:B------:R-:W-:Y:S01]  /*2ba0*/  MUFU.TANH R24, R24 ;  /* 0x0000001800187308 */ /* 0x000fe20000002400 */
[----:B-----5:R-:W-:-:S02]  /*2bb0*/  FSEL R89, R89, -INF , P5 ;  /* 0xff80000059597808 */ /* 0x020fc40002800000 */
[----:B----4-:R-:W-:Y:S02]  /*2bc0*/  FMNMX.FTZ R4, R36, R7, !PT ;  /* 0x0000000724047209 */ /* 0x010fe40007810000 */
[----:B------:R-:W-:-:S03]  /*2bd0*/  ISETP.GT.AND P4, PT, R61, 0x10, PT ;  /* 0x000000103d00780c */ /* 0x000fc60003f84270 */
[----:B------:R-:W0:Y:S01]  /*2be0*/  SHFL.BFLY PT, R7, R4, 0x1, 0x1f ;  /* 0x0c201f0004077f89 */ /* 0x000e2200000e0000 */
[----:B------:R-:W3:Y:S08]  /*2bf0*/  MUFU.TANH R25, R25 ;  /* 0x0000001900197308 */ /* 0x000ef00000002400 */
[----:B------:R4:W-:Y:S08]  /*2c00*/  MUFU.TANH R40, R65 ;  /* 0x0000004100287308 */ /* 0x0009f00000002400 */
[----:B------:R-:W5:Y:S01]  /*2c10*/  MUFU.TANH R20, R20 ;  /* 0x0000001400147308 */ /* 0x000f620000002400 */
[----:B0-----:R-:W-:Y:S01]  /*2c20*/  FMNMX.FTZ R7, R4, R7, !PT ;  /* 0x0000000704077209 */ /* 0x001fe20007810000 */
[----:B------:R-:W-:-:S06]  /*2c30*/  IMAD.U32 R4, RZ, RZ, UR6 ;  /* 0x00000006ff047e24 */ /* 0x000fcc000f8e00ff */
[----:B------:R-:W0:Y:S01]  /*2c40*/  MUFU.TANH R15, R15 ;  /* 0x0000000f000f7308 */ /* 0x000e220000002400 */
[----:B------:R-:W-:Y:S01]  /*2c50*/  @UP0 ULDC UR6, c[0x0][0x44c] ;  /* 0x0001130000060ab9 */ /* 0x000fe20000000800 */
[C---:B------:R-:W-:Y:S01]  /*2c60*/  FSETP.NEU.FTZ.AND P3, PT, R7.reuse, -INF , PT ;  /* 0xff8000000700780b */ /* 0x040fe20003f7d000 */
[----:B------:R-:W-:Y:S01]  /*2c70*/  FMUL.FTZ R36, R7, R4 ;  /* 0x0000000407247220 */ /* 0x000fe20000410000 */
[----:B------:R-:W-:-:S04]  /*2c80*/  UIMAD.WIDE.U32 UR6, UR36, UR6, URZ ;  /* 0x00000006240672a5 */ /* 0x000fc8000f8e003f */
[----:B------:R-:W-:Y:S01]  /*2c90*/  FSEL R36, R36, RZ, P3 ;  /* 0x000000ff24247208 */ /* 0x000fe20001800000 */
[----:B------:R2:W-:Y:S01]  /*2ca0*/  MUFU.TANH R42, R69 ;  /* 0x00000045002a7308 */ /* 0x0005e20000002400 */
[----:B------:R-:W-:Y:S01]  /*2cb0*/  ISETP.GT.AND P3, PT, R61, RZ, PT ;  /* 0x000000ff3d00720c */ /* 0x000fe20003f64270 */
[----:B------:R-:W-:Y:S02]  /*2cc0*/  @UP0 USHF.R.U32.HI UR10, URZ, UR14, UR7 ;  /* 0x0000000e3f0a0299 */ /* 0x000fe40008011607 */
[-CC-:B------:R-:W-:Y:S01]  /*2cd0*/  FFMA.FTZ R181, R93, R4.reuse, -R36.reuse ;  /* 0x000000045db57223 */ /* 0x180fe20000010824 */
[----:B----4-:R-:W-:Y:S01]  /*2ce0*/  FSEL R65, R21, -INF , P3 ;  /* 0xff80000015417808 */ /* 0x010fe20001800000 */
[--C-:B------:R-:W-:Y:S01]  /*2cf0*/  FFMA.FTZ R169, R71, R4, -R36.reuse ;  /* 0x0000000447a97223 */ /* 0x100fe20000010824 */
[----:B------:R-:W-:Y:S01]  /*2d00*/  ISETP.GT.AND P3, PT, R61, 0x9, PT ;  /* 0x000000093d00780c */ /* 0x000fe20003f64270 */
[----:B------:R-:W4:Y:S01]  /*2d10*/  MUFU.TANH R13, R13 ;  /* 0x0000000d000d7308 */ /* 0x000f220000002400 */
[----:B------:R-:W-:Y:S01]  /*2d20*/  FMNMX.FTZ R30, R65, R88, !PT ;  /* 0x00000058411e7209 */ /* 0x000fe20007810000 */
[-CC-:B------:R-:W-:Y:S01]  /*2d30*/  FFMA.FTZ R183, R95, R4.reuse, -R36.reuse ;  /* 0x000000045fb77223 */ /* 0x180fe20000010824 */
[----:B--2---:R-:W-:Y:S01]  /*2d40*/  FSEL R69, R28, -INF , P3 ;  /* 0xff8000001c457808 */ /* 0x004fe20001800000 */
[--C-:B------:R-:W-:Y:S01]  /*2d50*/  FFMA.FTZ R97, R97, R4, -R36.reuse ;  /* 0x0000000461617223 */ /* 0x100fe20000010824 */
[----:B------:R-:W-:Y:S01]  /*2d60*/  FMNMX.FTZ R30, R89, R30, !PT ;  /* 0x0000001e591e7209 */ /* 0x000fe20007810000 */
[--C-:B------:R-:W-:Y:S01]  /*2d70*/  FFMA.FTZ R171, R63, R4, -R36.reuse ;  /* 0x000000043fab7223 */ /* 0x100fe20000010824 */
[----:B------:R-:W-:Y:S01]  /*2d80*/  ISETP.GT.AND P3, PT, R61, 0x11, PT ;  /* 0x000000113d00780c */ /* 0x000fe20003f64270 */
[----:B------:R2:W-:Y:S01]  /*2d90*/  MUFU.TANH R44, R73 ;  /* 0x00000049002c7308 */ /* 0x0005e20000002400 */
[----:B------:R-:W-:Y:S01]  /*2da0*/  FMNMX.FTZ R30, R69, R30, !PT ;  /* 0x0000001e451e7209 */ /* 0x000fe20007810000 */
[-CC-:B------:R-:W-:Y:S01]  /*2db0*/  FFMA.FTZ R177, R99, R4.reuse, -R36.reuse ;  /* 0x0000000463b17223 */ /* 0x180fe20000010824 */
[----:B---3--:R-:W-:Y:S01]  /*2dc0*/  FSEL R25, R25, -INF , P3 ;  /* 0xff80000019197808 */ /* 0x008fe20001800000 */
[-CC-:B------:R-:W-:Y:S01]  /*2dd0*/  FFMA.FTZ R153, R57, R4.reuse, -R36.reuse ;  /* 0x0000000439997223 */ /* 0x180fe20000010824 */
[----:B------:R-:W-:Y:S01]  /*2de0*/  ISETP.GT.AND P3, PT, R61, 0x19, PT ;  /* 0x000000193d00780c */ /* 0x000fe20003f64270 */
[-CC-:B------:R-:W-:Y:S01]  /*2df0*/  FFMA.FTZ R34, R34, R4.reuse, -R36.reuse ;  /* 0x0000000422227223 */ /* 0x180fe20000010824 */
[-CC-:B------:R-:W-:Y:S01]  /*2e00*/  FFMA.FTZ R179, R103, R4.reuse, -R36.reuse ;  /* 0x0000000467b37223 */ /* 0x180fe20000010824 */
[----:B------:R-:W-:Y:S01]  /*2e10*/  MUFU.TANH R14, R14 ;  /* 0x0000000e000e7308 */ /* 0x000fe20000002400 */
[----:B--2---:R-:W-:Y:S01]  /*2e20*/  FSEL R73, R24, -INF , P4 ;  /* 0xff80000018497808 */ /* 0x004fe20002000000 */
[-CC-:B------:R-:W-:Y:S01]  /*2e30*/  FFMA.FTZ R24, R55, R4.reuse, -R36.reuse ;  /* 0x0000000437187223 */ /* 0x180fe20000010824 */
[----:B------:R-:W-:Y:S01]  /*2e40*/  ISETP.GT.AND P4, PT, R61, 0x18, PT ;  /* 0x000000183d00780c */ /* 0x000fe20003f84270 */
[--C-:B------:R-:W-:Y:S01]  /*2e50*/  FFMA.FTZ R173, R107, R4, -R36.reuse ;  /* 0x000000046bad7223 */ /* 0x100fe20000010824 */
[----:B------:R-:W-:Y:S01]  /*2e60*/  FMNMX.FTZ R30, R73, R30, !PT ;  /* 0x0000001e491e7209 */ /* 0x000fe20007810000 */
[--C-:B------:R-:W-:Y:S01]  /*2e70*/  FFMA.FTZ R109, R109, R4, -R36.reuse ;  /* 0x000000046d6d7223 */ /* 0x100fe20000010824 */
[----:B-----5:R-:W-:Y:S01]  /*2e80*/  FSEL R75, R20, -INF , P4 ;  /* 0xff800000144b7808 */ /* 0x020fe20002000000 */
[----:B------:R-:W2:Y:S01]  /*2e90*/  MUFU.TANH R12, R12 ;  /* 0x0000000c000c7308 */ /* 0x000ea20000002400 */
[----:B------:R-:W-:Y:S01]  /*2ea0*/  FMNMX.FTZ R30, R25, R30, !PT ;  /* 0x0000001e191e7209 */ /* 0x000fe20007810000 */
[-CC-:B------:R-:W-:Y:S01]  /*2eb0*/  FFMA.FTZ R20, R101, R4.reuse, -R36.reuse ;  /* 0x0000000465147223 */ /* 0x180fe20000010824 */
[----:B------:R-:W-:Y:S01]  /*2ec0*/  ISETP.GT.AND P4, PT, R61, 0x20, PT ;  /* 0x000000203d00780c */ /* 0x000fe20003f84270 */
[-CC-:B------:R-:W-:Y:S01]  /*2ed0*/  FFMA.FTZ R175, R111, R4.reuse, -R36.reuse ;  /* 0x000000046faf7223 */ /* 0x180fe20000010824 */
[----:B0-----:R-:W-:Y:S01]  /*2ee0*/  FSEL R15, R15, -INF , P3 ;  /* 0xff8000000f0f7808 */ /* 0x001fe20001800000 */
[--C-:B------:R-:W-:Y:S01]  /*2ef0*/  FFMA.FTZ R43, R43, R4, -R36.reuse ;  /* 0x000000042b2b7223 */ /* 0x100fe20000010824 */
[----:B------:R-:W-:Y:S01]  /*2f00*/  FMNMX.FTZ R30, R75, R30, !PT ;  /* 0x0000001e4b1e7209 */ /* 0x000fe20007810000 */
[----:B------:R-:W-:Y:S01]  /*2f10*/  MUFU.TANH R11, R11 ;  /* 0x0000000b000b7308 */ /* 0x000fe20000002400 */
[----:B------:R-:W-:Y:S01]  /*2f20*/  ISETP.GT.AND P3, PT, R61, 0x21, PT ;  /* 0x000000213d00780c */ /* 0x000fe20003f64270 */
[-CC-:B------:R-:W-:Y:S01]  /*2f30*/  FFMA.FTZ R45, R45, R4.reuse, -R36.reuse ;  /* 0x000000042d2d7223 */ /* 0x180fe20000010824 */
[----:B----4-:R-:W-:Y:S01]  /*2f40*/  FSEL R13, R13, -INF , P4 ;  /* 0xff8000000d0d7808 */ /* 0x010fe20002000000 */
[--C-:B------:R-:W-:Y:S01]  /*2f50*/  FFMA.FTZ R47, R47, R4, -R36.reuse ;  /* 0x000000042f2f7223 */ /* 0x100fe20000010824 */
[----:B------:R-:W-:Y:S01]  /*2f60*/  FMNMX.FTZ R30, R15, R30, !PT ;  /* 0x0000001e0f1e7209 */ /* 0x000fe20007810000 */
[--C-:B------:R-:W-:Y:S01]  /*2f70*/  FFMA.FTZ R53, R53, R4, -R36.reuse ;  /* 0x0000000435357223 */ /* 0x100fe20000010824 */
[----:B------:R-:W-:Y:S01]  /*2f80*/  ISETP.GT.AND P4, PT, R61, 0x28, PT ;  /* 0x000000283d00780c */ /* 0x000fe20003f84270 */
[----:B------:R-:W0:Y:S01]  /*2f90*/  MUFU.TANH R9, R9 ;  /* 0x0000000900097308 */ /* 0x000e220000002400 */
[----:B------:R-:W-:Y:S01]  /*2fa0*/  FMNMX.FTZ R30, R13, R30, !PT ;  /* 0x0000001e0d1e7209 */ /* 0x000fe20007810000 */
[-CC-:B------:R-:W-:Y:S01]  /*2fb0*/  FFMA.FTZ R49, R49, R4.reuse, -R36.reuse ;  /* 0x0000000431317223 */ /* 0x180fe20000010824 */
[----:B--2---:R-:W-:Y:S01]  /*2fc0*/  FSEL R79, R12, -INF , P4 ;  /* 0xff8000000c4f7808 */ /* 0x004fe20002000000 */
[-CC-:B------:R-:W-:Y:S01]  /*2fd0*/  FFMA.FTZ R12, R105, R4.reuse, -R36.reuse ;  /* 0x00000004690c7223 */ /* 0x180fe20000010824 */
[----:B------:R-:W-:Y:S01]  /*2fe0*/  ISETP.GT.AND P4, PT, R61, 0x30, PT ;  /* 0x000000303d00780c */ /* 0x000fe20003f84270 */
        /* <DEDUP_REMOVED lines=9> */
[----:B------:R-:W-:Y:S01]  /*3080*/  UIADD3 UR11, UR11, UR10, URZ ;  /* 0x0000000a0b0b7290 */ /* 0x000fe2000fffe03f */
[----:B------:R2:W-:Y:S01]  /*3090*/  MUFU.TANH R46, R77 ;  /* 0x0000004d002e7308 */ /* 0x0005e20000002400 */
[----:B0-----:R-:W-:Y:S01]  /*30a0*/  FSEL R9, R9, -INF , P4 ;  /* 0xff80000009097808 */ /* 0x001fe20002000000 */
[----:B------:R-:W-:Y:S01]  /*30b0*/  FFMA.FTZ R27, R27, R4, -R36 ;  /* 0x000000041b1b7223 */ /* 0x000fe20000010824 */
[----:B------:R-:W-:Y:S01]  /*30c0*/  ISETP.GT.AND P4, PT, R61, 0x38, PT ;  /* 0x000000383d00780c */ /* 0x000fe20003f84270 */
[----:B------:R-:W-:Y:S01]  /*30d0*/  USHF.R.S32.HI UR6, URZ, 0x1f, UR11 ;  /* 0x0000001f3f067899 */ /* 0x000fe2000801140b */
[----:B------:R-:W-:-:S02]  /*30e0*/  CS2R R110, SRZ ;  /* 0x00000000006e7805 */ /* 0x000fc4000001ff00 */
[----:B------:R-:W-:Y:S02]  /*30f0*/  CS2R R106, SRZ ;  /* 0x00000000006a7805 */ /* 0x000fe4000001ff00 */
[----:B------:R-:W-:Y:S01]  /*3100*/  CS2R R104, SRZ ;  /* 0x0000000000687805 */ /* 0x000fe2000001ff00 */
[----:B------:R-:W0:Y:S01]  /*3110*/  MUFU.TANH R8, R8 ;  /* 0x0000000800087308 */ /* 0x000e220000002400 */
[----:B--2---:R-:W-:Y:S01]  /*3120*/  FSEL R77, R14, -INF , P3 ;  /* 0xff8000000e4d7808 */ /* 0x004fe20001800000 */
[----:B------:R-:W-:Y:S01]  /*3130*/  FFMA.FTZ R14, R59, R4, -R36 ;  /* 0x000000043b0e7223 */ /* 0x000fe20000010824 */
[----:B------:R-:W-:Y:S01]  /*3140*/  ISETP.GT.AND P3, PT, R61, 0x29, PT ;  /* 0x000000293d00780c */ /* 0x000fe20003f64270 */
[----:B------:R-:W-:Y:S01]  /*3150*/  ULEA.HI UR6, UR6, UR11, URZ, 0x7 ;  /* 0x0000000b06067291 */ /* 0x000fe2000f8f383f */
[----:B------:R-:W-:Y:S02]  /*3160*/  FMNMX.FTZ R30, R77, R30, !PT ;  /* 0x0000001e4d1e7209 */ /* 0x000fe40007810000 */
[----:B------:R-:W-:-:S02]  /*3170*/  CS2R R102, SRZ ;  /* 0x0000000000667805 */ /* 0x000fc4000001ff00 */
[----:B------:R-:W-:Y:S01]  /*3180*/  FSEL R11, R11, -INF , P3 ;  /* 0xff8000000b0b7808 */ /* 0x000fe20001800000 */
[----:B------:R-:W-:Y:S01]  /*3190*/  MUFU.TANH R6, R6 ;  /* 0x0000000600067308 */ /* 0x000fe20000002400 */
[----:B------:R-:W-:Y:S01]  /*31a0*/  FMNMX.FTZ R30, R79, R30, !PT ;  /* 0x0000001e4f1e7209 */ /* 0x000fe20007810000 */
[----:B------:R-:W-:Y:S01]  /*31b0*/  USHF.R.S32.HI UR6, URZ, 0x7, UR6 ;  /* 0x000000073f067899 */ /* 0x000fe20008011406 */
[----:B------:R-:W-:Y:S02]  /*31c0*/  ISETP.GT.AND P3, PT, R61, 0x31, PT ;  /* 0x000000313d00780c */ /* 0x000fe40003f64270 */
[----:B------:R-:W-:Y:S01]  /*31d0*/  FMNMX.FTZ R30, R11, R30, !PT ;  /* 0x0000001e0b1e7209 */ /* 0x000fe20007810000 */
[----:B------:R-:W-:Y:S02]  /*31e0*/  UISETP.LT.AND UP1, UPT, URZ, UR6, UPT ;  /* 0x000000063f00728c */ /* 0x000fe4000bf21270 */
[----:B------:R-:W2:Y:S01]  /*31f0*/  MUFU.TANH R3, R3 ;  /* 0x0000000300037308 */ /* 0x000ea20000002400 */
[----:B------:R-:W-:Y:S01]  /*3200*/  FMNMX.FTZ R30, R9, R30, !PT ;  /* 0x0000001e091e7209 */ /* 0x000fe20007810000 */
[----:B------:R-:W-:Y:S01]  /*3210*/  USEL UR52, URZ, UR6, !UP1 ;  /* 0x000000063f347287 */ /* 0x000fe2000c800000 */
[----:B0-----:R-:W-:Y:S01]  /*3220*/  FSEL R83, R8, -INF , P4 ;  /* 0xff80000008537808 */ /* 0x001fe20002000000 */
[----:B------:R-:W-:Y:S01]  /*3230*/  FFMA.FTZ R8, R91, R4, -R36 ;  /* 0x000000045b087223 */ /* 0x000fe20000010824 */
[----:B------:R-:W-:Y:S01]  /*3240*/  ISETP.GT.AND P4, PT, R61, 0x40, PT ;  /* 0x000000403d00780c */ /* 0x000fe20003f84270 */
[----:B------:R-:W-:-:S02]  /*3250*/  UISETP.GE.AND UP1, UPT, UR54, UR52, UPT ;  /* 0x000000343600728c */ /* 0x000fc4000bf26270 */
[----:B------:R-:W0:Y:S08]  /*3260*/  MUFU.TANH R5, R5 ;  /* 0x0000000500057308 */ /* 0x000e300000002400 */
[----:B------:R3:W-:Y:S01]  /*3270*/  MUFU.TANH R48, R81 ;  /* 0x0000005100307308 */ /* 0x0007e20000002400 */
[----:B--2---:R-:W-:Y:S02]  /*3280*/  FSEL R3, R3, -INF , P4 ;  /* 0xff80000003037808 */ /* 0x004fe40002000000 */
[----:B------:R-:W-:-:S05]  /*3290*/  ISETP.GT.AND P4, PT, R61, 0x48, PT ;  /* 0x000000483d00780c */ /* 0x000fca0003f84270 */
[----:B------:R-:W2:Y:S01]  /*32a0*/  MUFU.TANH R60, R60 ;  /* 0x0000003c003c7308 */ /* 0x000ea20000002400 */
[----:B---3--:R-:W-:Y:S01]  /*32b0*/  FSEL R81, R10, -INF , P3 ;  /* 0xff8000000a517808 */ /* 0x008fe20001800000 */
[----:B------:R-:W-:Y:S01]  /*32c0*/  FFMA.FTZ R10, R67, R4, -R36 ;  /* 0x00000004430a7223 */ /* 0x000fe20000010824 */
[----:B------:R-:W-:Y:S02]  /*32d0*/  ISETP.GT.AND P3, PT, R61, 0x39, PT ;  /* 0x000000393d00780c */ /* 0x000fe40003f64270 */
[----:B------:R-:W-:-:S03]  /*32e0*/  FMNMX.FTZ R30, R81, R30, !PT ;  /* 0x0000001e511e7209 */ /* 0x000fc60007810000 */
[----:B------:R3:W-:Y:S01]  /*32f0*/  MUFU.TANH R50, R85 ;  /* 0x0000005500327308 */ /* 0x0007e20000002400 */
[----:B------:R-:W-:-:S07]  /*3300*/  FMNMX.FTZ R30, R83, R30, !PT ;  /* 0x0000001e531e7209 */ /* 0x000fce0007810000 */
[----:B------:R-:W4:Y:S01]  /*3310*/  MUFU.TANH R64, R64 ;  /* 0x0000004000407308 */ /* 0x000f220000002400 */
[----:B---3--:R-:W-:Y:S02]  /*3320*/  FSEL R85, R6, -INF , P3 ;  /* 0xff80000006557808 */ /* 0x008fe40001800000 */
[----:B------:R-:W-:Y:S02]  /*3330*/  ISETP.GT.AND P3, PT, R61, 0x41, PT ;  /* 0x000000413d00780c */ /* 0x000fe40003f64270 */
[----:B------:R-:W-:Y:S02]  /*3340*/  FMNMX.FTZ R30, R85, R30, !PT ;  /* 0x0000001e551e7209 */ /* 0x000fe40007810000 */
[----:B0-----:R-:W-:Y:S01]  /*3350*/  FSEL R5, R5, -INF , P3 ;  /* 0xff80000005057808 */ /* 0x001fe20001800000 */
[----:B------:R-:W0:Y:S01]  /*3360*/  MUFU.TANH R68, R68 ;  /* 0x0000004400447308 */ /* 0x000e220000002400 */
[----:B------:R-:W-:Y:S02]  /*3370*/  FMNMX.FTZ R30, R3, R30, !PT ;  /* 0x0000001e031e7209 */ /* 0x000fe40007810000 */
[----:B------:R-:W-:-:S02]  /*3380*/  ISETP.GT.AND P3, PT, R61, 0x49, PT ;  /* 0x000000493d00780c */ /* 0x000fc40003f64270 */
[----:B--2---:R-:W-:Y:S02]  /*3390*/  FSEL R87, R60, -INF , P4 ;  /* 0xff8000003c577808 */ /* 0x004fe40002000000 */
[----:B------:R-:W-:Y:S01]  /*33a0*/  FMNMX.FTZ R30, R5, R30, !PT ;  /* 0x0000001e051e7209 */ /* 0x000fe20007810000 */
[----:B------:R-:W2:Y:S01]  /*33b0*/  MUFU.TANH R72, R72 ;  /* 0x0000004800487308 */ /* 0x000ea20000002400 */
[----:B------:R-:W-:Y:S02]  /*33c0*/  ISETP.GT.AND P4, PT, R61, 0x50, PT ;  /* 0x000000503d00780c */ /* 0x000fe40003f84270 */
[----:B------:R-:W-:Y:S02]  /*33d0*/  FSEL R91, R38, -INF , P3 ;  /* 0xff800000265b7808 */ /* 0x000fe40001800000 */
[----:B------:R-:W-:Y:S02]  /*33e0*/  FMNMX.FTZ R30, R87, R30, !PT ;  /* 0x0000001e571e7209 */ /* 0x000fe40007810000 */
[----:B------:R-:W-:Y:S01]  /*33f0*/  ISETP.GT.AND P3, PT, R61, 0x51, PT ;  /* 0x000000513d00780c */ /* 0x000fe20003f64270 */
[----:B------:R-:W3:Y:S01]  /*3400*/  MUFU.TANH R76, R76 ;  /* 0x0000004c004c7308 */ /* 0x000ee20000002400 */
[----:B----4-:R-:W-:-:S02]  /*3410*/  FSEL R93, R64, -INF , P4 ;  /* 0xff800000405d7808 */ /* 0x010fc40002000000 */
[----:B------:R-:W-:Y:S02]  /*3420*/  FMNMX.FTZ R30, R91, R30, !PT ;  /* 0x0000001e5b1e7209 */ /* 0x000fe40007810000 */
[----:B------:R-:W-:Y:S02]  /*3430*/  ISETP.GT.AND P4, PT, R61, 0x58, PT ;  /* 0x000000583d00780c */ /* 0x000fe40003f84270 */
[----:B------:R-:W-:Y:S01]  /*3440*/  FSEL R71, R40, -INF , P3 ;  /* 0xff80000028477808 */ /* 0x000fe20001800000 */
[----:B------:R-:W4:Y:S01]  /*3450*/  MUFU.TANH R80, R80 ;  /* 0x0000005000507308 */ /* 0x000f220000002400 */
[----:B------:R-:W-:Y:S02]  /*3460*/  FMNMX.FTZ R30, R93, R30, !PT ;  /* 0x0000001e5d1e7209 */ /* 0x000fe40007810000 */
[----:B------:R-:W-:Y:S02]  /*3470*/  ISETP.GT.AND P3, PT, R61, 0x59, PT ;  /* 0x000000593d00780c */ /* 0x000fe40003f64270 */
[----:B0-----:R-:W-:-:S02]  /*3480*/  FSEL R95, R68, -INF , P4 ;  /* 0xff800000445f7808 */ /* 0x001fc40002000000 */
[----:B------:R-:W-:Y:S01]  /*3490*/  FMNMX.FTZ R30, R71, R30, !PT ;  /* 0x0000001e471e7209 */ /* 0x000fe20007810000 */
[----:B------:R2:W-:Y:S01]  /*34a0*/  MUFU.EX2 R28, R97 ;  /* 0x00000061001c7308 */ /* 0x0005e20000000800 */
[----:B------:R-:W-:Y:S02]  /*34b0*/  ISETP.GT.AND P4, PT, R61, 0x60, PT ;  /* 0x000000603d00780c */ /* 0x000fe40003f84270 */
[----:B------:R-:W-:Y:S02]  /*34c0*/  FSEL R67, R42, -INF , P3 ;  /* 0xff8000002a437808 */ /* 0x000fe40001800000 */
[----:B------:R-:W-:Y:S02]  /*34d0*/  FMNMX.FTZ R30, R95, R30, !PT ;  /* 0x0000001e5f1e7209 */ /* 0x000fe40007810000 */
[----:B------:R-:W-:Y:S01]  /*34e0*/  ISETP.GT.AND P3, PT, R61, 0x61, PT ;  /* 0x000000613d00780c */ /* 0x000fe20003f64270 */
[----:B------:R-:W0:Y:S01]  /*34f0*/  MUFU.TANH R84, R84 ;  /* 0x0000005400547308 */ /* 0x000e220000002400 */
[----:B--2---:R-:W-:-:S02]  /*3500*/  FSEL R97, R72, -INF , P4 ;  /* 0xff80000048617808 */ /* 0x004fc40002000000 */
[----:B------:R-:W-:Y:S02]  /*3510*/  FMNMX.FTZ R30, R67, R30, !PT ;  /* 0x0000001e431e7209 */ /* 0x000fe40007810000 */
[----:B------:R-:W-:Y:S02]  /*3520*/  ISETP.GT.AND P4, PT, R61, 0x68, PT ;  /* 0x000000683d00780c */ /* 0x000fe40003f84270 */
[----:B------:R-:W-:Y:S01]  /*3530*/  FSEL R63, R44, -INF , P3 ;  /* 0xff8000002c3f7808 */ /* 0x000fe20001800000 */
[----:B------:R-:W-:Y:S01]  /*3540*/  MUFU.EX2 R32, R24 ;  /* 0x0000001800207308 */ /* 0x000fe20000000800 */
[----:B------:R-:W-:Y:S02]  /*3550*/  FMNMX.FTZ R30, R97, R30, !PT ;  /* 0x0000001e611e7209 */ /* 0x000fe40007810000 */
[----:B------:R-:W-:Y:S02]  /*3560*/  ISETP.GT.AND P3, PT, R61, 0x69, PT ;  /* 0x000000693d00780c */ /* 0x000fe40003f64270 */
[----:B---3--:R-:W-:-:S02]  /*3570*/  FSEL R99, R76, -INF , P4 ;  /* 0xff8000004c637808 */ /* 0x008fc40002000000 */
[----:B------:R-:W-:Y:S01]  /*3580*/  FMNMX.FTZ R30, R63, R30, !PT ;  /* 0x0000001e3f1e7209 */ /* 0x000fe20007810000 */
[----:B------:R-:W-:Y:S01]  /*3590*/  MUFU.EX2 R181, R181 ;  /* 0x000000b500b57308 */ /* 0x000fe20000000800 */
[----:B------:R-:W-:Y:S02]  /*35a0*/  ISETP.GT.AND P4, PT, R61, 0x70, PT ;  /* 0x000000703d00780c */ /* 0x000fe40003f84270 */
[----:B------:R-:W-:Y:S02]  /*35b0*/  FSEL R59, R46, -INF , P3 ;  /* 0xff8000002e3b7808 */ /* 0x000fe40001800000 */
[----:B------:R-:W-:Y:S02]  /*35c0*/  FMNMX.FTZ R30, R99, R30, !PT ;  /* 0x0000001e631e7209 */ /* 0x000fe40007810000 */
[----:B------:R-:W-:Y:S01]  /*35d0*/  ISETP.GT.AND P3, PT, R61, 0x71, PT ;  /* 0x000000713d00780c */ /* 0x000fe20003f64270 */
[----:B------:R-:W2:Y:S01]  /*35e0*/  MUFU.EX2 R26, R34 ;  /* 0x00000022001a7308 */ /* 0x000ea20000000800 */
[----:B----4-:R-:W-:-:S02]  /*35f0*/  FSEL R101, R80, -INF , P4 ;  /* 0xff80000050657808 */ /* 0x010fc40002000000 */
[----:B------:R-:W-:Y:S02]  /*3600*/  FMNMX.FTZ R30, R59, R30, !PT ;  /* 0x0000001e3b1e7209 */ /* 0x000fe40007810000 */
[----:B------:R-:W-:Y:S02]  /*3610*/  ISETP.GT.AND P4, PT, R61, 0x78, PT ;  /* 0x000000783d00780c */ /* 0x000fe40003f84270 */
[----:B------:R-:W-:Y:S01]  /*3620*/  FSEL R57, R48, -INF , P3 ;  /* 0xff80000030397808 */ /* 0x000fe20001800000 */
[----:B------:R-:W3:Y:S01]  /*3630*/  MUFU.EX2 R183, R183 ;  /* 0x000000b700b77308 */ /* 0x000ee20000000800 */
[----:B------:R-:W-:Y:S02]  /*3640*/  FMNMX.FTZ R30, R101, R30, !PT ;  /* 0x0000001e651e7209 */ /* 0x000fe40007810000 */
[----:B------:R-:W-:Y:S02]  /*3650*/  ISETP.GT.AND P3, PT, R61, 0x79, PT ;  /* 0x000000793d00780c */ /* 0x000fe40003f64270 */
[----:B0-----:R-:W-:-:S02]  /*3660*/  FSEL R61, R84, -INF , P4 ;  /* 0xff800000543d7808 */ /* 0x001fc40002000000 */
[----:B------:R-:W-:Y:S01]  /*3670*/  FMNMX.FTZ R30, R57, R30, !PT ;  /* 0x0000001e391e7209 */ /* 0x000fe20007810000 */
[----:B------:R-:W0:Y:S01]  /*3680*/  MUFU.EX2 R177, R177 ;  /* 0x000000b100b17308 */ /* 0x000e220000000800 */
[----:B------:R-:W-:Y:S01]  /*3690*/  FSEL R55, R50, -INF , P3 ;  /* 0xff80000032377808 */ /* 0x000fe20001800000 */
[----:B--2---:R-:W-:Y:S01]  /*36a0*/  FADD.FTZ R46, R181, R26 ;  /* 0x0000001ab52e7221 */ /* 0x004fe20000010000 */
[----:B------:R-:W-:Y:S02]  /*36b0*/  FMNMX.FTZ R30, R61, R30, !PT ;  /* 0x0000001e3d1e7209 */ /* 0x000fe40007810000 */
[----:B------:R-:W-:Y:S02]  /*36c0*/  F2FP.BF16.F32.PACK_AB R181, R26, R181 ;  /* 0x000000b51ab5723e */ /* 0x000fe400000010ff */
[----:B------:R-:W-:Y:S01]  /*36d0*/  FMNMX.FTZ R30, R55, R30, !PT ;  /* 0x0000001e371e7209 */ /* 0x000fe20007810000 */
[----:B------:R-:W2:Y:S04]  /*36e0*/  MUFU.EX2 R20, R20 ;  /* 0x0000001400147308 */ /* 0x000ea80000000800 */
[----:B------:R-:W4:Y:S04]  /*36f0*/  SHFL.BFLY PT, R21, R30, 0x2, 0x1f ;  /* 0x0c401f001e157f89 */ /* 0x000f2800000e0000 */
[----:B------:R-:W5:Y:S08]  /*3700*/  MUFU.EX2 R179, R179 ;  /* 0x000000b300b37308 */ /* 0x000f700000000800 */
[----:B------:R-:W1:Y:S08]  /*3710*/  MUFU.EX2 R12, R12 ;  /* 0x0000000c000c7308 */ /* 0x000e700000000800 */
[----:B------:R-:W-:Y:S01]  /*3720*/  MUFU.EX2 R173, R173 ;  /* 0x000000ad00ad7308 */ /* 0x000fe20000000800 */
[----:B----4-:R-:W-:-:S07]  /*3730*/  FMNMX.FTZ R24, R30, R21, !PT ;  /* 0x000000151e187209 */ /* 0x010fce0007810000 */
[----:B------:R4:W-:Y:S01]  /*3740*/  MUFU.EX2 R6, R109 ;  /* 0x0000006d00067308 */ /* 0x0009e20000000800 */
[----:B------:R-:W3:Y:S07]  /*3750*/  SHFL.BFLY PT, R21, R24, 0x1, 0x1f ;  /* 0x0c201f0018157f89 */ /* 0x000eee00000e0000 */
[----:B------:R-:W-:Y:S01]  /*3760*/  MUFU.EX2 R175, R175 ;  /* 0x000000af00af7308 */ /* 0x000fe20000000800 */
[----:B----4-:R-:W-:-:S07]  /*3770*/  CS2R R108, SRZ ;  /* 0x00000000006c7805 */ /* 0x010fce000001ff00 */
[----:B------:R-:W-:Y:S08]  /*3780*/  MUFU.EX2 R8, R8 ;  /* 0x0000000800087308 */ /* 0x000ff00000000800 */
[----:B------:R-:W-:Y:S01]  /*3790*/  MUFU.EX2 R169, R169 ;  /* 0x000000a900a97308 */ /* 0x000fe20000000800 */
[----:B---3--:R-:W-:-:S04]  /*37a0*/  FMNMX.FTZ R21, R24, R21, !PT ;  /* 0x0000001518157209 */ /* 0x008fc80007810000 */
[C---:B------:R-:W-:Y:S01]  /*37b0*/  FSETP.NEU.FTZ.AND P3, PT, R21.reuse, -INF , PT ;  /* 0xff8000001500780b */ /* 0x040fe20003f7d000 */
[----:B------:R-:W-:Y:S02]  /*37c0*/  FMUL.FTZ R24, R21, R4 ;  /* 0x0000000415187220 */ /* 0x000fe40000410000 */
[----:B------:R-:W-:Y:S03]  /*37d0*/  MUFU.EX2 R10, R10 ;  /* 0x0000000a000a7308 */ /* 0x000fe60000000800 */
[----:B------:R-:W-:Y:S02]  /*37e0*/  FSEL R24, R24, RZ, P3 ;  /* 0x000000ff18187208 */ /* 0x000fe40001800000 */
[----:B------:R-:W-:-:S03]  /*37f0*/  PLOP3.LUT P3, PT, PT, PT, UP1, 0x80, 0x0 ;  /* 0x000000000000781c */ /* 0x000fc60003f6f018 */
[-CC-:B------:R-:W-:Y:S01]  /*3800*/  FFMA.FTZ R65, R65, R4.reuse, -R24.reuse ;  /* 0x0000000441417223 */ /* 0x180fe20000010818 */
[-CC-:B------:R-:W-:Y:S01]  /*3810*/  FFMA.FTZ R88, R88, R4.reuse, -R24.reuse ;  /* 0x0000000458587223 */ /* 0x180fe20000010818 */
[-CC-:B------:R-:W-:Y:S01]  /*3820*/  FFMA.FTZ R11, R11, R4.reuse, -R24.reuse ;  /* 0x000000040b0b7223 */ /* 0x180fe20000010818 */
[-CC-:B------:R-:W-:Y:S01]  /*3830*/  FFMA.FTZ R89, R89, R4.reuse, -R24.reuse ;  /* 0x0000000459597223 */ /* 0x180fe20000010818 */
[-CC-:B------:R-:W-:Y:S01]  /*3840*/  FFMA.FTZ R69, R69, R4.reuse, -R24.reuse ;  /* 0x0000000445457223 */ /* 0x180fe20000010818 */
[-CC-:B------:R-:W-:Y:S01]  /*3850*/  FFMA.FTZ R73, R73, R4.reuse, -R24.reuse ;  /* 0x0000000449497223 */ /* 0x180fe20000010818 */
[----:B------:R3:W-:Y:S01]  /*3860*/  MUFU.EX2 R174, R11 ;  /* 0x0000000b00ae7308 */ /* 0x0007e20000000800 */
        /* <DEDUP_REMOVED lines=8> */
[----:B---3--:R-:W-:Y:S01]  /*38f0*/  FADD.FTZ R11, R183, R46 ;  /* 0x0000002eb70b7221 */ /* 0x008fe20000010000 */
[-CC-:B------:R-:W-:Y:S01]  /*3900*/  FFMA.FTZ R9, R9, R4.reuse, -R24.reuse ;  /* 0x0000000409097223 */ /* 0x180fe20000010818 */
[-CC-:B------:R-:W-:Y:S01]  /*3910*/  FFMA.FTZ R81, R81, R4.reuse, -R24.reuse ;  /* 0x0000000451517223 */ /* 0x180fe20000010818 */
[-CC-:B------:R-:W-:Y:S01]  /*3920*/  FFMA.FTZ R83, R83, R4.reuse, -R24.reuse ;  /* 0x0000000453537223 */ /* 0x180fe20000010818 */
[----:B------:R-:W-:Y:S01]  /*3930*/  FADD.FTZ R46, R28, R11 ;  /* 0x0000000b1c2e7221 */ /* 0x000fe20000010000 */
[-CC-:B------:R-:W-:Y:S01]  /*3940*/  FFMA.FTZ R85, R85, R4.reuse, -R24.reuse ;  /* 0x0000000455557223 */ /* 0x180fe20000010818 */
[-C--:B------:R-:W-:Y:S01]  /*3950*/  FFMA.FTZ R3, R3, R4.reuse, -R24 ;  /* 0x0000000403037223 */ /* 0x080fe20000010818 */
[----:B------:R-:W3:Y:S01]  /*3960*/  MUFU.EX2 R88, R88 ;  /* 0x0000005800587308 */ /* 0x000ee20000000800 */
[----:B0-----:R-:W-:Y:S01]  /*3970*/  FADD.FTZ R11, R177, R46 ;  /* 0x0000002eb10b7221 */ /* 0x001fe20000010000 */
[-CC-:B------:R-:W-:Y:S01]  /*3980*/  FFMA.FTZ R87, R87, R4.reuse, -R24.reuse ;  /* 0x0000000457577223 */ /* 0x180fe20000010818 */
[-CC-:B------:R-:W-:Y:S01]  /*3990*/  FFMA.FTZ R91, R91, R4.reuse, -R24.reuse ;  /* 0x000000045b5b7223 */ /* 0x180fe20000010818 */
[-CC-:B------:R-:W-:Y:S01]  /*39a0*/  FFMA.FTZ R93, R93, R4.reuse, -R24.reuse ;  /* 0x000000045d5d7223 */ /* 0x180fe20000010818 */
[C---:B--2---:R-:W-:Y:S01]  /*39b0*/  FADD.FTZ R46, R20.reuse, R11 ;  /* 0x0000000b142e7221 */ /* 0x044fe20000010000 */
[-CC-:B------:R-:W-:Y:S01]  /*39c0*/  FFMA.FTZ R71, R71, R4.reuse, -R24.reuse ;  /* 0x0000000447477223 */ /* 0x180fe20000010818 */
[-C--:B------:R-:W-:Y:S01]  /*39d0*/  FFMA.FTZ R95, R95, R4.reuse, -R24 ;  /* 0x000000045f5f7223 */ /* 0x080fe20000010818 */
[----:B------:R-:W0:Y:S01]  /*39e0*/  MUFU.EX2 R89, R89 ;  /* 0x0000005900597308 */ /* 0x000e220000000800 */
[----:B-----5:R-:W-:Y:S01]  /*39f0*/  FADD.FTZ R11, R179, R46 ;  /* 0x0000002eb30b7221 */ /* 0x020fe20000010000 */
[----:B------:R-:W-:Y:S01]  /*3a00*/  F2FP.BF16.F32.PACK_AB R177, R20, R177 ;  /* 0x000000b114b1723e */ /* 0x000fe200000010ff */
[-CC-:B------:R-:W-:Y:S01]  /*3a10*/  FFMA.FTZ R67, R67, R4.reuse, -R24.reuse ;  /* 0x0000000443437223 */ /* 0x180fe20000010818 */
[-CC-:B------:R-:W-:Y:S01]  /*3a20*/  FFMA.FTZ R97, R97, R4.reuse, -R24.reuse ;  /* 0x0000000461617223 */ /* 0x180fe20000010818 */
[----:B-1----:R-:W-:Y:S01]  /*3a30*/  FADD.FTZ R48, R12, R11 ;  /* 0x0000000b0c307221 */ /* 0x002fe20000010000 */
[-CC-:B------:R-:W-:Y:S01]  /*3a40*/  FFMA.FTZ R63, R63, R4.reuse, -R24.reuse ;  /* 0x000000043f3f7223 */ /* 0x180fe20000010818 */
[-C--:B------:R-:W-:Y:S01]  /*3a50*/  FFMA.FTZ R99, R99, R4.reuse, -R24 ;  /* 0x0000000463637223 */ /* 0x080fe20000010818 */
[----:B------:R-:W1:Y:S01]  /*3a60*/  MUFU.EX2 R182, R69 ;  /* 0x0000004500b67308 */ /* 0x000e620000000800 */
[----:B---3--:R-:W-:Y:S01]  /*3a70*/  FADD.FTZ R46, R65, R88 ;  /* 0x00000058412e7221 */ /* 0x008fe20000010000 */
        /* <DEDUP_REMOVED lines=8> */
[----:B------:R-:W-:-:S02]  /*3b00*/  F2FP.BF16.F32.PACK_AB R183, R28, R183 ;  /* 0x000000b71cb7723e */ /* 0x000fc400000010ff */
[----:B------:R-:W-:-:S04]  /*3b10*/  F2FP.BF16.F32.PACK_AB R179, R12, R179 ;  /* 0x000000b30cb3723e */ /* 0x000fc800000010ff */
[----:B------:R-:W0:Y:S01]  /*3b20*/  MUFU.EX2 R176, R25 ;  /* 0x0000001900b07308 */ /* 0x000e220000000800 */
[C---:B-1----:R-:W-:Y:S01]  /*3b30*/  FADD.FTZ R46, R182.reuse, R11 ;  /* 0x0000000bb62e7221 */ /* 0x042fe20000010000 */
[----:B------:R-:W-:Y:S02]  /*3b40*/  F2FP.BF16.F32.PACK_AB R182, R182, R89 ;  /* 0x00000059b6b6723e */ /* 0x000fe400000010ff */
[----:B------:R-:W-:-:S04]  /*3b50*/  CS2R R88, SRZ ;  /* 0x0000000000587805 */ /* 0x000fc8000001ff00 */
[----:B------:R-:W1:Y:S08]  /*3b60*/  MUFU.EX2 R75, R75 ;  /* 0x0000004b004b7308 */ /* 0x000e700000000800 */
[----:B------:R3:W4:Y:S08]  /*3b70*/  MUFU.EX2 R178, R15 ;  /* 0x0000000f00b27308 */ /* 0x0007300000000800 */
[----:B------:R-:W5:Y:S01]  /*3b80*/  MUFU.EX2 R13, R13 ;  /* 0x0000000d000d7308 */ /* 0x000f620000000800 */
[----:B---3--:R-:W-:Y:S01]  /*3b90*/  FADD.FTZ R15, R173, R48 ;  /* 0x00000030ad0f7221 */ /* 0x008fe20000010000 */
[----:B------:R-:W-:-:S03]  /*3ba0*/  F2FP.BF16.F32.PACK_AB R173, R6, R173 ;  /* 0x000000ad06ad723e */ /* 0x000fc600000010ff */
[----:B------:R-:W-:-:S03]  /*3bb0*/  FADD.FTZ R48, R6, R15 ;  /* 0x0000000f06307221 */ /* 0x000fc60000010000 */
[----:B------:R2:W-:Y:S01]  /*3bc0*/  MUFU.EX2 R152, R5 ;  /* 0x0000000500987308 */ /* 0x0005e20000000800 */
[----:B------:R-:W-:Y:S01]  /*3bd0*/  FADD.FTZ R11, R175, R48 ;  /* 0x00000030af0b7221 */ /* 0x000fe20000010000 */
[----:B------:R-:W-:-:S03]  /*3be0*/  F2FP.BF16.F32.PACK_AB R175, R8, R175 ;  /* 0x000000af08af723e */ /* 0x000fc600000010ff */
[----:B------:R-:W-:-:S03]  /*3bf0*/  FADD.FTZ R48, R8, R11 ;  /* 0x0000000b08307221 */ /* 0x000fc60000010000 */
[----:B------:R-:W3:Y:S01]  /*3c00*/  MUFU.EX2 R171, R171 ;  /* 0x000000ab00ab7308 */ /* 0x000ee20000000800 */
[----:B--2---:R-:W-:Y:S01]  /*3c10*/  FADD.FTZ R5, R73, R46 ;  /* 0x0000002e49057221 */ /* 0x004fe20000010000 */
[----:B------:R-:W-:Y:S01]  /*3c20*/  FADD.FTZ R11, R169, R48 ;  /* 0x00000030a90b7221 */ /* 0x000fe20000010000 */
[----:B------:R-:W-:Y:S02]  /*3c30*/  F2FP.BF16.F32.PACK_AB R169, R10, R169 ;  /* 0x000000a90aa9723e */ /* 0x000fe400000010ff */
[----:B0-----:R-:W-:Y:S01]  /*3c40*/  FADD.FTZ R46, R176, R5 ;  /* 0x00000005b02e7221 */ /* 0x001fe20000010000 */
[----:B------:R-:W-:Y:S01]  /*3c50*/  FADD.FTZ R48, R10, R11 ;  /* 0x0000000b0a307221 */ /* 0x000fe20000010000 */
[----:B------:R-:W-:Y:S01]  /*3c60*/  F2FP.BF16.F32.PACK_AB R176, R176, R73 ;  /* 0x00000049b0b0723e */ /* 0x000fe200000010ff */
[----:B------:R-:W0:Y:S01]  /*3c70*/  MUFU.EX2 R172, R77 ;  /* 0x0000004d00ac7308 */ /* 0x000e220000000800 */
[----:B-1----:R-:W-:-:S04]  /*3c80*/  FADD.FTZ R5, R75, R46 ;  /* 0x0000002e4b057221 */ /* 0x002fc80000010000 */
[C---:B----4-:R-:W-:Y:S01]  /*3c90*/  FADD.FTZ R46, R178.reuse, R5 ;  /* 0x00000005b22e7221 */ /* 0x050fe20000010000 */
[----:B------:R-:W-:Y:S02]  /*3ca0*/  F2FP.BF16.F32.PACK_AB R178, R178, R75 ;  /* 0x0000004bb2b2723e */ /* 0x000fe400000010ff */
[----:B------:R-:W1:Y:S01]  /*3cb0*/  MUFU.EX2 R14, R14 ;  /* 0x0000000e000e7308 */ /* 0x000e620000000800 */
[----:B-----5:R-:W-:Y:S01]  /*3cc0*/  FADD.FTZ R5, R13, R46 ;  /* 0x0000002e0d057221 */ /* 0x020fe20000010000 */
[----:B---3--:R-:W-:-:S06]  /*3cd0*/  FADD.FTZ R11, R171, R48 ;  /* 0x00000030ab0b7221 */ /* 0x008fcc0000010000 */
[----:B------:R-:W2:Y:S01]  /*3ce0*/  MUFU.EX2 R79, R79 ;  /* 0x0000004f004f7308 */ /* 0x000ea20000000800 */
[C---:B0-----:R-:W-:Y:S01]  /*3cf0*/  FADD.FTZ R0, R172.reuse, R5 ;  /* 0x00000005ac007221 */ /* 0x041fe20000010000 */
[----:B------:R-:W-:-:S06]  /*3d00*/  F2FP.BF16.F32.PACK_AB R172, R172, R13 ;  /* 0x0000000dacac723e */ /* 0x000fcc00000010ff */
[----:B------:R-:W0:Y:S01]  /*3d10*/  MUFU.EX2 R153, R153 ;  /* 0x0000009900997308 */ /* 0x000e220000000800 */
[C---:B-1----:R-:W-:Y:S01]  /*3d20*/  FADD.FTZ R46, R14.reuse, R11 ;  /* 0x0000000b0e2e7221 */ /* 0x042fe20000010000 */
[----:B------:R-:W-:-:S06]  /*3d30*/  F2FP.BF16.F32.PACK_AB R171, R14, R171 ;  /* 0x000000ab0eab723e */ /* 0x000fcc00000010ff */
[----:B------:R-:W1:Y:S01]  /*3d40*/  MUFU.EX2 R9, R9 ;  /* 0x0000000900097308 */ /* 0x000e620000000800 */
[----:B--2---:R-:W-:-:S04]  /*3d50*/  FADD.FTZ R5, R79, R0 ;  /* 0x000000004f057221 */ /* 0x004fc80000010000 */
[C---:B------:R-:W-:Y:S01]  /*3d60*/  FADD.FTZ R0, R174.reuse, R5 ;  /* 0x00000005ae007221 */ /* 0x040fe20000010000 */
[----:B------:R-:W-:Y:S02]  /*3d70*/  F2FP.BF16.F32.PACK_AB R174, R174, R79 ;  /* 0x0000004faeae723e */ /* 0x000fe400000010ff */
[----:B------:R-:W2:Y:S01]  /*3d80*/  MUFU.EX2 R43, R43 ;  /* 0x0000002b002b7308 */ /* 0x000ea20000000800 */
[----:B0-----:R-:W-:Y:S01]  /*3d90*/  FADD.FTZ R11, R153, R46 ;  /* 0x0000002e990b7221 */ /* 0x001fe20000010000 */
[----:B------:R-:W-:-:S03]  /*3da0*/  F2FP.BF16.F32.PACK_AB R153, R32, R153 ;  /* 0x000000992099723e */ /* 0x000fc600000010ff */
[----:B------:R-:W-:-:S03]  /*3db0*/  FADD.FTZ R46, R32, R11 ;  /* 0x0000000b202e7221 */ /* 0x000fc60000010000 */
        /* <DEDUP_REMOVED lines=21> */
[----:B0-----:R-:W-:-:S04]  /*3f10*/  FADD.FTZ R5, R3, R0 ;  /* 0x0000000003057221 */ /* 0x001fc80000010000 */
[C---:B------:R-:W-:Y:S01]  /*3f20*/  FADD.FTZ R0, R152.reuse, R5 ;  /* 0x0000000598007221 */ /* 0x040fe20000010000 */
[----:B------:R-:W-:Y:S02]  /*3f30*/  F2FP.BF16.F32.PACK_AB R152, R152, R3 ;  /* 0x000000039898723e */ /* 0x000fe400000010ff */
        /* <DEDUP_REMOVED lines=8> */
[----:B-1----:R-:W-:Y:S01]  /*3fc0*/  FADD.FTZ R11, R41, R20 ;  /* 0x00000014290b7221 */ /* 0x002fe20000010000 */
[----:B--2---:R-:W-:-:S06]  /*3fd0*/  CS2R R90, SRZ ;  /* 0x00000000005a7805 */ /* 0x004fcc000001ff00 */
[----:B------:R-:W1:Y:S01]  /*3fe0*/  MUFU.EX2 R93, R93 ;  /* 0x0000005d005d7308 */ /* 0x000e620000000800 */
[C---:B---3--:R-:W-:Y:S01]  /*3ff0*/  FADD.FTZ R0, R154.reuse, R5 ;  /* 0x000000059a007221 */ /* 0x048fe20000010000 */
        /* <DEDUP_REMOVED lines=10> */
[----:B------:R-:W-:Y:S02]  /*40a0*/  F2FP.BF16.F32.PACK_AB R156, R156, R93 ;  /* 0x0000005d9c9c723e */ /* 0x000fe400000010ff */
[----:B------:R-:W-:-:S04]  /*40b0*/  CS2R R92, SRZ ;  /* 0x00000000005c7805 */ /* 0x000fc8000001ff00 */
        /* <DEDUP_REMOVED lines=9> */
[----:B------:R-:W-:Y:S02]  /*4150*/  F2FP.BF16.F32.PACK_AB R158, R158, R95 ;  /* 0x0000005f9e9e723e */ /* 0x000fe400000010ff */
[----:B------:R-:W-:-:S04]  /*4160*/  CS2R R94, SRZ ;  /* 0x00000000005e7805 */ /* 0x000fc8000001ff00 */
        /* <DEDUP_REMOVED lines=15> */
[----:B------:R-:W-:Y:S02]  /*4260*/  F2FP.BF16.F32.PACK_AB R162, R162, R99 ;  /* 0x00000063a2a2723e */ /* 0x000fe400000010ff */
[----:B------:R-:W-:-:S04]  /*4270*/  CS2R R98, SRZ ;  /* 0x0000000000627805 */ /* 0x000fc8000001ff00 */
[----:B------:R-:W1:Y:S01]  /*4280*/  MUFU.EX2 R61, R61 ;  /* 0x0000003d003d7308 */ /* 0x000e620000000800 */
[----:B--2---:R-:W-:-:S07]  /*4290*/  FADD.FTZ R5, R101, R6 ;  /* 0x0000000665057221 */ /* 0x004fce0000010000 */
[----:B------:R-:W2:Y:S01]  /*42a0*/  MUFU.EX2 R36, R27 ;  /* 0x0000001b00247308 */ /* 0x000ea20000000800 */
[C---:B0-----:R-:W-:Y:S01]  /*42b0*/  FADD.FTZ R6, R164.reuse, R5 ;  /* 0x00000005a4067221 */ /* 0x041fe20000010000 */
[----:B------:R-:W-:Y:S02]  /*42c0*/  F2FP.BF16.F32.PACK_AB R164, R164, R101 ;  /* 0x00000065a4a4723e */ /* 0x000fe400000010ff */
[----:B------:R-:W-:-:S04]  /*42d0*/  CS2R R100, SRZ ;  /* 0x0000000000647805 */ /* 0x000fc8000001ff00 */
[----:B------:R-:W0:Y:S01]  /*42e0*/  MUFU.EX2 R24, R24 ;  /* 0x0000001800187308 */ /* 0x000e220000000800 */
[----:B-1----:R-:W-:Y:S01]  /*42f0*/  FADD.FTZ R3, R61, R6 ;  /* 0x000000063d037221 */ /* 0x002fe20000010000 */
[C---:B--2---:R-:W-:Y:S01]  /*4300*/  FADD.FTZ R0, R36.reuse, R11 ;  /* 0x0000000b24007221 */ /* 0x044fe20000010000 */
[----:B------:R-:W-:Y:S02]  /*4310*/  F2FP.BF16.F32.PACK_AB R167, R36, R33 ;  /* 0x0000002124a7723e */ /* 0x000fe400000010ff */
[C---:B0-----:R-:W-:Y:S01]  /*4320*/  FADD.FTZ R3, R24.reuse, R3 ;  /* 0x0000000318037221 */ /* 0x041fe20000010000 */
[----:B------:R-:W-:Y:S01]  /*4330*/  F2FP.BF16.F32.PACK_AB R166, R24, R61 ;  /* 0x0000003d18a6723e */ /* 0x000fe200000010ff */
[----:B------:R-:W-:Y:S06]  /*4340*/  @!P3 BRA `(.L_x_2262) ;  /* 0x000000300058b947 */ /* 0x000fec0003800000 */
[----:B------:R-:W-:Y:S01]  /*4350*/  IMAD.MOV.U32 R6, RZ, RZ, R7 ;  /* 0x000000ffff067224 */ /* 0x000fe200078e0007 */
[----:B------:R-:W-:Y:S01]  /*4360*/  UMOV UR55, UR43 ;  /* 0x0000002b00377c82 */ /* 0x000fe20008000000 */
[----:B------:R-:W-:Y:S01]  /*4370*/  IMAD.MOV.U32 R5, RZ, RZ, R21 ;  /* 0x000000ffff057224 */ /* 0x000fe200078e0015 */
[----:B------:R-:W-:Y:S01]  /*4380*/  UMOV UR53, UR42 ;  /* 0x0000002a00357c82 */ /* 0x000fe20008000000 */
[----:B------:R-:W-:Y:S01]  /*4390*/  IMAD.MOV.U32 R151, RZ, RZ, RZ ;  /* 0x000000ffff977224 */ /* 0x000fe200078e00ff */
[----:B------:R-:W-:Y:S01]  /*43a0*/  ULDC UR50, c[0x0][0x288] ;  /* 0x0000a20000327ab9 */ /* 0x000fe20000000800 */
[----:B------:R-:W-:-:S05]  /*43b0*/  ULDC UR51, c[0x0][0x9d8] ;  /* 0x0002760000337ab9 */ /* 0x000fca0000000800 */
.L_x_2271:
        /* <DEDUP_REMOVED lines=9> */
.L_x_2264:
[----:B------:R-:W-:Y:S01]  /*4450*/  ULEA UR6, UR42, UR41, 0x3 ;  /* 0x000000292a067291 */ /* 0x000fe2000f8e183f */
[----:B------:R-:W-:-:S05]  /*4460*/  IMAD.U32 R4, RZ, RZ, UR43 ;  /* 0x0000002bff047e24 */ /* 0x000fca000f8e00ff */
[----:B------:R-:W-:-:S04]  /*4470*/  SHF.L.U32 R4, R4, 0x1f, RZ ;  /* 0x0000001f04047819 */ /* 0x000fc800000006ff */
[----:B------:R0:W1:Y:S01]  /*4480*/  SYNCS.PHASECHK.TRANS64.TRYWAIT P3, [UR6+0x28830], R4 ;  /* 0x02883004ff0075a7 */ /* 0x0000620008060146 */
[----:B------:R-:W-:Y:S05]  /*4490*/  @!P0 BRA `(.L_x_2265) ;  /* 0x0000000000048947 */ /* 0x000fea0003800000 */
[----:B------:R-:W-:Y:S01]  /*44a0*/  BPT.TRAP 0x1 ;  /* 0x000000040000795c */ /* 0x000fe20000300000 */
.L_x_2265:
[----:B-1----:R-:W-:Y:S05]  /*44b0*/  @P3 BRA `(.L_x_2263) ;  /* 0x0000000000083947 */ /* 0x002fea0003800000 */
[----:B------:R-:W1:Y:S02]  /*44c0*/  SYNCS.PHASECHK.TRANS64.TRYWAIT P3, [UR6+0x28830], R4 ;  /* 0x02883004ff0075a7 */ /* 0x000e640008060146 */
[----:B-1----:R-:W-:Y:S05]  /*44d0*/  @!P3 BRA `(.L_x_2266) ;  /* 0x000000c4003cb947 */ /* 0x002fea0003800000 */
.L_x_2263:
        /* <DEDUP_REMOVED lines=45> */
.L_x_2268:
[----:B------:R-:W-:Y:S01]  /*47b0*/  ULEA UR6, UR53, UR41, 0x3 ;  /* 0x0000002935067291 */ /* 0x000fe2000f8e183f */
[----:B------:R-:W-:-:S05]  /*47c0*/  IMAD.U32 R4, RZ, RZ, UR55 ;  /* 0x00000037ff047e24 */ /* 0x000fca000f8e00ff */
[----:B------:R-:W-:-:S04]  /*47d0*/  SHF.L.U32 R4, R4, 0x1f, RZ ;  /* 0x0000001f04047819 */ /* 0x000fc800000006ff */
[----:B------:R0:W1:Y:S01]  /*47e0*/  SYNCS.PHASECHK.TRANS64.TRYWAIT P3, [UR6+0x28850], R4 ;  /* 0x02885004ff0075a7 */ /* 0x0000620008060146 */
[----:B------:R-:W-:Y:S05]  /*47f0*/  @!P0 BRA `(.L_x_2269) ;  /* 0x0000000000048947 */ /* 0x000fea0003800000 */
[----:B------:R-:W-:Y:S01]  /*4800*/  BPT.TRAP 0x1 ;  /* 0x000000040000795c */ /* 0x000fe20000300000 */
.L_x_2269:
[----:B-1----:R-:W-:Y:S05]  /*4810*/  @P3 BRA `(.L_x_2267) ;  /* 0x0000000000083947 */ /* 0x002fea0003800000 */
[----:B------:R-:W1:Y:S02]  /*4820*/  SYNCS.PHASECHK.TRANS64.TRYWAIT P3, [UR6+0x28850], R4 ;  /* 0x02885004ff0075a7 */ /* 0x000e640008060146 */
[----:B-1----:R-:W-:Y:S05]  /*4830*/  @!P3 BRA `(.L_x_2270) ;  /* 0x000000c0007cb947 */ /* 0x002fea0003800000 */
.L_x_2267:
[----:B------:R-:W-:Y:S01]  /*4840*/  UIADD3 UR6, UR41, 0x400, URZ ;  /* 0x0000040029067890 */ /* 0x000fe2000fffe03f */
[----:B------:R-:W-:Y:S01]  /*4850*/  WARPGROUP.ARRIVE ;  /* 0x00000000000079c5 */ /* 0x000fe20000000000 */
[----:B------:R-:W-:Y:S01]  /*4860*/  UMOV UR7, 0x40000040 ;  /* 0x4000004000077882 */ /* 0x000fe20000000000 */
[----:B------:R-:W-:Y:S01]  /*4870*/  FMUL.FTZ R43, R43, UR51 ;  /* 0x000000332b2b7c20 */ /* 0x000fe20008410000 */
[----:B------:R-:W-:Y:S01]  /*4880*/  USHF.R.U32.HI UR6, URZ, 0x4, UR6 ;  /* 0x000000043f067899 */ /* 0x000fe20008011606 */
[----:B------:R-:W-:Y:S01]  /*4890*/  FMUL.FTZ R10, R25, UR51 ;  /* 0x00000033190a7c20 */ /* 0x000fe20008410000 */
[----:B------:R-:W2:Y:S01]  /*48a0*/  LDC R14, c[0x0][0x2f0] ;  /* 0x0000bc00ff0e7b82 */ /* 0x000ea20000000800 */
[----:B------:R3:W-:Y:S01]  /*48b0*/  MUFU.TANH R11, R43 ;  /* 0x0000002b000b7308 */ /* 0x0007e20000002400 */
[----:B------:R-:W-:Y:S01]  /*48c0*/  ULOP3.LUT UR6, UR6, 0x3fff, URZ, 0xc0, !UPT ;  /* 0x00003fff06067892 */ /* 0x000fe2000f8ec03f */
[----:B------:R-:W-:Y:S01]  /*48d0*/  FMUL.FTZ R192, R26, UR51 ;  /* 0x000000331ac07c20 */ /* 0x000fe20008410000 */
[----:B------:R-:W-:Y:S01]  /*48e0*/  FMUL.FTZ R38, R38, UR51 ;  /* 0x0000003326267c20 */ /* 0x000fe20008410000 */
[----:B------:R-:W-:Y:S01]  /*48f0*/  FMUL.FTZ R39, R39, UR51 ;  /* 0x0000003327277c20 */ /* 0x000fe20008410000 */
[----:B------:R-:W-:Y:S01]  /*4900*/  ULOP3.LUT UR6, UR6, 0x4000000, URZ, 0xfc, !UPT ;  /* 0x0400000006067892 */ /* 0x000fe2000f8efc3f */
[----:B------:R-:W-:Y:S01]  /*4910*/  FMUL.FTZ R42, R42, UR51 ;  /* 0x000000332a2a7c20 */ /* 0x000fe20008410000 */
[----:B------:R-:W-:Y:S01]  /*4920*/  FMUL.FTZ R46, R46, UR51 ;  /* 0x000000332e2e7c20 */ /* 0x000fe20008410000 */
[----:B------:R-:W4:Y:S01]  /*4930*/  MUFU.TANH R192, R192 ;  /* 0x000000c000c07308 */ /* 0x000f220000002400 */
[----:B------:R-:W-:Y:S01]  /*4940*/  ULEA UR10, UR53, UR6, 0xb ;  /* 0x00000006350a7291 */ /* 0x000fe2000f8e583f */
[----:B---3--:R-:W-:-:S02]  /*4950*/  VIADD R43, R17, UR36 ;  /* 0x00000024112b7c36 */ /* 0x008fc40008000000 */
[----:B------:R-:W-:Y:S01]  /*4960*/  FMUL.FTZ R47, R47, UR51 ;  /* 0x000000332f2f7c20 */ /* 0x000fe20008410000 */
[----:B------:R-:W-:Y:S01]  /*4970*/  FMUL.FTZ R50, R50, UR51 ;  /* 0x0000003332327c20 */ /* 0x000fe20008410000 */
[----:B------:R-:W-:Y:S01]  /*4980*/  FMUL.FTZ R51, R51, UR51 ;  /* 0x0000003333337c20 */ /* 0x000fe20008410000 */
[----:B------:R-:W-:Y:S01]  /*4990*/  FMUL.FTZ R54, R54, UR51 ;  /* 0x0000003336367c20 */ /* 0x000fe20008410000 */
[----:B------:R-:W-:Y:S01]  /*49a0*/  FMUL.FTZ R55, R55, UR51 ;  /* 0x0000003337377c20 */ /* 0x000fe20008410000 */
[----:B------:R-:W-:Y:S01]  /*49b0*/  UMOV UR6, UR10 ;  /* 0x0000000a00067c82 */ /* 0x000fe20008000000 */
[----:B------:R-:W-:Y:S01]  /*49c0*/  MUFU.TANH R38, R38 ;  /* 0x0000002600267308 */ /* 0x000fe20000002400 */
[----:B------:R-:W-:Y:S01]  /*49d0*/  HGMMA.64x128x16.F32.BF16 R88, R180, gdesc[UR4].tnspB, R88, gsb0 ;  /* 0x41e00004b4587df0 */ /* 0x000fe20008001858 */
[----:B------:R-:W-:Y:S01]  /*49e0*/  UIADD3 UR6, UR10, 0x80, URZ ;  /* 0x000000800a067890 */ /* 0x000fe2000fffe03f */
[----:B------:R-:W-:Y:S01]  /*49f0*/  FMUL.FTZ R58, R58, UR51 ;  /* 0x000000333a3a7c20 */ /* 0x000fe20008410000 */
[----:B------:R-:W-:Y:S01]  /*4a00*/  UMOV UR7, 0x40000040 ;  /* 0x4000004000077882 */ /* 0x000fe20000000000 */
[----:B------:R-:W-:Y:S01]  /*4a10*/  FMUL.FTZ R66, R66, UR51 ;  /* 0x0000003342427c20 */ /* 0x000fe20008410000 */
[----:B------:R-:W-:Y:S01]  /*4a20*/  FMUL.FTZ R59, R59, UR51 ;  /* 0x000000333b3b7c20 */ /* 0x000fe20008410000 */
[----:B------:R-:W-:Y:S01]  /*4a30*/  FMUL.FTZ R8, R24, UR51 ;  /* 0x0000003318087c20 */ /* 0x000fe20008410000 */
[----:B------:R3:W-:Y:S01]  /*4a40*/  MUFU.TANH R9, R39 ;  /* 0x0000002700097308 */ /* 0x0007e20000002400 */
        /* <DEDUP_REMOVED lines=8> */
[----:B---3--:R-:W-:Y:S01]  /*4ad0*/  FMUL.FTZ R39, R56, UR51 ;  /* 0x0000003338277c20 */ /* 0x008fe20008410000 */
        /* <DEDUP_REMOVED lines=16> */
[----:B------:R-:W-:Y:S01]  /*4be0*/  UISETP.GT.AND UP1, UPT, UR54, UR52, UPT ;  /* 0x000000343600728c */ /* 0x000fe2000bf24270 */
[----:B------:R-:W-:-:S05]  /*4bf0*/  UMOV UR55, UR43 ;  /* 0x0000002b00377c82 */ /* 0x000fca0008000000 */
        /* <DEDUP_REMOVED lines=22> */
[----:B------:R-:W3:Y:S01]  /*4d60*/  MUFU.TANH R182, R182 ;  /* 0x000000b600b67308 */ /* 0x000ee20000002400 */
[----:B------:R-:W-:Y:S01]  /*4d70*/  UMOV UR7, 0x40000040 ;  /* 0x4000004000077882 */ /* 0x000fe20000000000 */
[----:B------:R-:W-:Y:S01]  /*4d80*/  FMUL.FTZ R41, R57, UR51 ;  /* 0x0000003339297c20 */ /* 0x000fe20008410000 */
[----:B------:R-:W-:-:S05]  /*4d90*/  FMUL.FTZ R57, R68, UR51 ;  /* 0x0000003344397c20 */ /* 0x000fca0008410000 */
[----:B------:R-:W5:Y:S08]  /*4da0*/  MUFU.TANH R180, R180 ;  /* 0x000000b400b47308 */ /* 0x000f700000002400 */
[----:B------:R0:W-:Y:S08]  /*4db0*/  MUFU.TANH R44, R67 ;  /* 0x00000043002c7308 */ /* 0x0001f00000002400 */
[----:B------:R-:W-:Y:S01]  /*4dc0*/  MUFU.TANH R10, R10 ;  /* 0x0000000a000a7308 */ /* 0x000fe20000002400 */
[----:B0-----:R-:W-:-:S07]  /*4dd0*/  FMUL.FTZ R67, R80, UR51 ;  /* 0x0000003350437c20 */ /* 0x001fce0008410000 */
        /* <DEDUP_REMOVED lines=20> */
[----:B------:R0:W-:Y:S01]  /*4f20*/  MUFU.TANH R40, R71 ;  /* 0x0000004700287308 */ /* 0x0001e20000002400 */
[----:B------:R-:W-:Y:S01]  /*4f30*/  HGMMA.64x128x16.F32.BF16 R88, R172, gdesc[UR4].tnspB, R88, gsb0 ;  /* 0x41e00004ac587df0 */ /* 0x000fe20008001858 */
[----:B------:R-:W-:Y:S01]  /*4f40*/  UIADD3 UR6, UR10, 0x180, URZ ;  /* 0x000001800a067890 */ /* 0x000fe2000fffe03f */
[----:B------:R-:W-:-:S05]  /*4f50*/  UMOV UR7, 0x40000040 ;  /* 0x4000004000077882 */ /* 0x000fca0000000000 */
[----:B------:R-:W5:Y:S01]  /*4f60*/  MUFU.TANH R178, R178 ;  /* 0x000000b200b27308 */ /* 0x000f620000002400 */
[----:B0-----:R-:W-:-:S07]  /*4f70*/  FMUL.FTZ R71, R85, UR51 ;  /* 0x0000003355477c20 */ /* 0x001fce0008410000 */
[----:B------:R-:W0:Y:S08]  /*4f80*/  MUFU.TANH R176, R176 ;  /* 0x000000b000b07308 */ /* 0x000e300000002400 */
        /* <DEDUP_REMOVED lines=9> */
[----:B------:R4:W-:Y:S01]  /*5020*/  MUFU.TANH R48, R63 ;  /* 0x0000003f00307308 */ /* 0x0009e20000002400 */
[----:B------:R-:W-:Y:S01]  /*5030*/  HGMMA.64x128x16.F32.BF16 R88, R168, gdesc[UR4].tnspB, R88, gsb0 ;  /* 0x41e00004a8587df0 */ /* 0x000fe20008001858 */
[----:B------:R-:W-:Y:S01]  /*5040*/  @UP0 ULDC UR6, c[0x0][0x44c] ;  /* 0x0001130000060ab9 */ /* 0x000fe20000000800 */
[----:B------:R-:W-:Y:S01]  /*5050*/  UMOV UR7, 0x40000040 ;  /* 0x4000004000077882 */ /* 0x000fe20000000000 */
[----:B-1----:R-:W-:Y:S01]  /*5060*/  @P2 IMAD.HI.U32 R4, R43, UR6, RZ ;  /* 0x000000062b042c27 */ /* 0x002fe2000f8e00ff */
[----:B------:R-:W-:-:S03]  /*5070*/  @UP0 ULDC UR6, c[0x0][0x450] ;  /* 0x0001140000060ab9 */ /* 0x000fc60000000800 */
[----:B------:R-:W1:Y:S01]  /*5080*/  MUFU.TANH R174, R174 ;  /* 0x000000ae00ae7308 */ /* 0x000e620000002400 */
[----:B----4-:R-:W-:Y:S01]  /*5090*/  FMUL.FTZ R63, R77, UR51 ;  /* 0x000000334d3f7c20 */ /* 0x010fe20008410000 */
[----:B------:R-:W-:Y:S01]  /*50a0*/  @P2 SHF.R.U32.HI R43, RZ, UR6, R4 ;  /* 0x00000006ff2b2c19 */ /* 0x000fe20008011604 */
[----:B------:R-:W-:Y:S02]  /*50b0*/  UMOV UR6, 0xffffff80 ;  /* 0xffffff8000067882 */ /* 0x000fe40000000000 */
[----:B------:R-:W-:Y:S02]  /*50c0*/  UIMAD UR6, UR54, UR6, 0x1 ;  /* 0x00000001360674a4 */ /* 0x000fe4000f8e0206 */
[----:B------:R-:W4:Y:S01]  /*50d0*/  SHFL.IDX PT, R4, R43, 0x1, 0x1c1f ;  /* 0x003c1f002b047f89 */ /* 0x000f2200000e0000 */
[----:B------:R-:W-:Y:S01]  /*50e0*/  MUFU.TANH R35, R35 ;  /* 0x0000002300237308 */ /* 0x000fe20000002400 */
[----:B------:R-:W-:Y:S02]  /*50f0*/  UIADD3 UR54, UR54, -0x1, URZ ;  /* 0xffffffff36367890 */ /* 0x000fe4000fffe03f */
[----:B------:R-:W-:Y:S01]  /*5100*/  IMAD.U32 R25, RZ, RZ, UR6 ;  /* 0x00000006ff197e24 */ /* 0x000fe2000f8e00ff */
[----:B------:R-:W-:-:S03]  /*5110*/  UIADD3 UR6, UR10, 0x200, URZ ;  /* 0x000002000a067890 */ /* 0x000fc6000fffe03f */
[----:B------:R-:W-:Y:S01]  /*5120*/  IMAD R25, R16, -0x2, R25 ;  /* 0xfffffffe10197824 */ /* 0x000fe200078e0219 */
[----:B------:R-:W-:Y:S03]  /*5130*/  MUFU.TANH R63, R63 ;  /* 0x0000003f003f7308 */ /* 0x000fe60000002400 */
[----:B--2---:R-:W-:-:S05]  /*5140*/  IMAD R25, R14, UR49, R25 ;  /* 0x000000310e197c24 */ /* 0x004fca000f8e0219 */
[----:B------:R-:W-:Y:S01]  /*5150*/  MUFU.TANH R14, R78 ;  /* 0x0000004e000e7308 */ /* 0x000fe20000002400 */
[----:B----4-:R-:W-:-:S04]  /*5160*/  IADD3 R4, R4, -UR50, R25 ;  /* 0x8000003204047c10 */ /* 0x010fc8000fffe019 */
[C---:B------:R-:W-:Y:S02]  /*5170*/  ISETP.GT.AND P3, PT, R4.reuse, RZ, PT ;  /* 0x000000ff0400720c */ /* 0x040fe40003f64270 */
[----:B------:R-:W-:Y:S02]  /*5180*/  ISETP.GT.AND P4, PT, R4, 0x1, PT ;  /* 0x000000010400780c */ /* 0x000fe40003f84270 */
[----:B------:R-:W-:Y:S02]  /*5190*/  FSEL R192, R192, -INF , P3 ;  /* 0xff800000c0c07808 */ /* 0x000fe40001800000 */
[----:B------:R-:W-:Y:S02]  /*51a0*/  ISETP.GT.AND P3, PT, R4, 0x8, PT ;  /* 0x000000080400780c */ /* 0x000fe40003f64270 */
[----:B---3--:R-:W-:Y:S02]  /*51b0*/  FSEL R182, R182, -INF , P4 ;  /* 0xff800000b6b67808 */ /* 0x008fe40002000000 */
[----:B------:R-:W-:-:S02]  /*51c0*/  FMNMX.FTZ R7, R192, R6, !PT ;  /* 0x00000006c0077209 */ /* 0x000fc40007810000 */
[----:B------:R-:W-:Y:S02]  /*51d0*/  ISETP.GT.AND P4, PT, R4, 0x9, PT ;  /* 0x000000090400780c */ /* 0x000fe40003f84270 */
[----:B-----5:R-:W-:Y:S02]  /*51e0*/  FSEL R180, R180, -INF , P3 ;  /* 0xff800000b4b47808 */ /* 0x020fe40001800000 */
[----:B------:R-:W-:Y:S02]  /*51f0*/  FMNMX.FTZ R7, R182, R7, !PT ;  /* 0x00000007b6077209 */ /* 0x000fe40007810000 */
[----:B------:R-:W-:Y:S02]  /*5200*/  ISETP.GT.AND P3, PT, R4, 0x10, PT ;  /* 0x000000100400780c */ /* 0x000fe40003f64270 */
[----:B------:R-:W-:Y:S02]  /*5210*/  FSEL R178, R178, -INF , P4 ;  /* 0xff800000b2b27808 */ /* 0x000fe40002000000 */
[----:B------:R-:W-:-:S02]  /*5220*/  FMNMX.FTZ R7, R180, R7, !PT ;  /* 0x00000007b4077209 */ /* 0x000fc40007810000 */
[----:B------:R-:W-:Y:S02]  /*5230*/  ISETP.GT.AND P4, PT, R4, 0x11, PT ;  /* 0x000000110400780c */ /* 0x000fe40003f84270 */
[----:B0-----:R-:W-:Y:S02]  /*5240*/  FSEL R176, R176, -INF , P3 ;  /* 0xff800000b0b07808 */ /* 0x001fe40001800000 */
[----:B------:R-:W-:Y:S02]  /*5250*/  FMNMX.FTZ R7, R178, R7, !PT ;  /* 0x00000007b2077209 */ /* 0x000fe40007810000 */
[----:B------:R-:W-:Y:S02]  /*5260*/  ISETP.GT.AND P3, PT, R4, 0x18, PT ;  /* 0x000000180400780c */ /* 0x000fe40003f64270 */
[----:B-1----:R-:W-:Y:S02]  /*5270*/  FSEL R174, R174, -INF , P4 ;  /* 0xff800000aeae7808 */ /* 0x002fe40002000000 */
[----:B------:R-:W-:-:S02]  /*5280*/  FMNMX.FTZ R7, R176, R7, !PT ;  /* 0x00000007b0077209 */ /* 0x000fc40007810000 */
[----:B------:R-:W-:Y:S02]  /*5290*/  ISETP.GT.AND P4, PT, R4, 0x19, PT ;  /* 0x000000190400780c */ /* 0x000fe40003f84270 */
[----:B------:R-:W-:Y:S02]  /*52a0*/  FSEL R172, R38, -INF , P3 ;  /* 0xff80000026ac7808 */ /* 0x000fe40001800000 */
[----:B------:R-:W-:Y:S01]  /*52b0*/  FMNMX.FTZ R7, R174, R7, !PT ;  /* 0x00000007ae077209 */ /* 0x000fe20007810000 */
[----:B------:R0:W-:Y:S01]  /*52c0*/  MUFU.TANH R38, R74 ;  /* 0x0000004a00267308 */ /* 0x0001e20000002400 */
[----:B------:R-:W-:Y:S01]  /*52d0*/  ISETP.GT.AND P3, PT, R4, 0x20, PT ;  /* 0x000000200400780c */ /* 0x000fe20003f64270 */
[----:B0-----:R-:W-:Y:S01]  /*52e0*/  FMUL.FTZ R74, R60, UR51 ;  /* 0x000000333c4a7c20 */ /* 0x001fe20008410000 */
[----:B------:R-:W-:Y:S02]  /*52f0*/  FMUL.FTZ R60, R72, UR51 ;  /* 0x00000033483c7c20 */ /* 0x000fe40008410000 */
[----:B------:R-:W0:Y:S03]  /*5300*/  SHFL.IDX PT, R72, R43, RZ, 0x1c1f ;  /* 0x001c1fff2b487589 */ /* 0x000e2600000e0000 */
[----:B------:R-:W-:Y:S08]  /*5310*/  MUFU.TANH R74, R74 ;  /* 0x0000004a004a7308 */ /* 0x000ff00000002400 */
[----:B------:R-:W-:Y:S01]  /*5320*/  MUFU.TANH R60, R60 ;  /* 0x0000003c003c7308 */ /* 0x000fe20000002400 */
[----:B0-----:R-:W-:-:S04]  /*5330*/  IADD3 R72, R72, -UR50, R25 ;  /* 0x8000003248487c10 */ /* 0x001fc8000fffe019 */
[----:B------:R-:W-:-:S04]  /*5340*/  ISETP.GT.AND P5, PT, R72, 0x1, PT ;  /* 0x000000014800780c */ /* 0x000fc80003fa4270 */
[----:B------:R-:W-:Y:S02]  /*5350*/  FSEL R43, R10, -INF , P5 ;  /* 0xff8000000a2b7808 */ /* 0x000fe40002800000 */
[----:B------:R-:W-:-:S04]  /*5360*/  ISETP.GT.AND P5, PT, R72, 0x9, PT ;  /* 0x000000094800780c */ /* 0x000fc80003fa4270 */
[----:B------:R-:W-:Y:S02]  /*5370*/  FSEL R49, R20, -INF , P5 ;  /* 0xff80000014317808 */ /* 0x000fe40002800000 */
[----:B------:R-:W-:Y:S01]  /*5380*/  ISETP.GT.AND P5, PT, R72, 0x11, PT ;  /* 0x000000114800780c */ /* 0x000fe20003fa4270 */
[----:B------:R-:W-:Y:S02]  /*5390*/  WARPGROUP.DEPBAR.LE gsb0, 0x0 ;  /* 0x00008000000079c5 */ /* 0x000fe40000010000 */
[----:B------:R-:W-:Y:S01]  /*53a0*/  WARPGROUP.ARRIVE ;  /* 0x00000000000079c5 */ /* 0x000fe20000000000 */
[----:B------:R-:W-:Y:S02]  /*53b0*/  FSEL R170, R9, -INF , P4 ;  /* 0xff80000009aa7808 */ /* 0x000fe40002000000 */
[----:B------:R-:W-:Y:S01]  /*53c0*/  FMNMX.FTZ R9, R172, R7, !PT ;  /* 0x00000007ac097209 */ /* 0x000fe20007810000 */
[----:B------:R-:W-:Y:S01]  /*53d0*/  FMUL.FTZ R7, R70, UR51 ;  /* 0x0000003346077c20 */ /* 0x000fe20008410000 */
[----:B------:R-:W-:Y:S01]  /*53e0*/  ISETP.GT.AND P4, PT, R4, 0x21, PT ;  /* 0x000000210400780c */ /* 0x000fe20003f84270 */
[----:B------:R-:W-:Y:S01]  /*53f0*/  HGMMA.64x128x16.F32.BF16 R88, R152, gdesc[UR4].tnspB, R88, gsb0 ;  /* 0x41e0000498587df0 */ /* 0x000fe20008001858 */
[----:B------:R-:W-:Y:S01]  /*5400*/  FSEL R168, R42, -INF , P3 ;  /* 0xff8000002aa87808 */ /* 0x000fe20001800000 */
[----:B------:R-:W-:Y:S01]  /*5410*/  UIADD3 UR6, UR10, 0x280, URZ ;  /* 0x000002800a067890 */ /* 0x000fe2000fffe03f */
[----:B------:R-:W-:Y:S01]  /*5420*/  FMNMX.FTZ R9, R170, R9, !PT ;  /* 0x00000009aa097209 */ /* 0x000fe20007810000 */
[----:B------:R-:W0:Y:S01]  /*5430*/  MUFU.TANH R7, R7 ;  /* 0x0000000700077308 */ /* 0x000e220000002400 */
[----:B------:R-:W-:Y:S01]  /*5440*/  ISETP.GT.AND P3, PT, R4, 0x28, PT ;  /* 0x000000280400780c */ /* 0x000fe20003f64270 */
[----:B------:R-:W-:Y:S01]  /*5450*/  UMOV UR7, 0x40000040 ;  /* 0x4000004000077882 */ /* 0x000fe20000000000 */
[----:B------:R-:W-:Y:S01]  /*5460*/  FMNMX.FTZ R9, R168, R9, !PT ;  /* 0x00000009a8097209 */ /* 0x000fe20007810000 */
[----:B------:R-:W-:-:S02]  /*5470*/  WARPGROUP.DEPBAR.LE gsb0, 0x0 ;  /* 0x00008000000079c5 */ /* 0x000fc40000010000 */
[----:B------:R-:W-:Y:S01]  /*5480*/  FSEL R154, R11, -INF , P4 ;  /* 0xff8000000b9a7808 */ /* 0x000fe20002000000 */
[----:B------:R-:W-:Y:S01]  /*5490*/  WARPGROUP.ARRIVE ;  /* 0x00000000000079c5 */ /* 0x000fe20000000000 */
[----:B------:R-:W-:Y:S01]  /*54a0*/  ISETP.GT.AND P4, PT, R4, 0x29, PT ;  /* 0x000000290400780c */ /* 0x000fe20003f84270 */
[----:B------:R-:W1:Y:S01]  /*54b0*/  MUFU.TANH R11, R86 ;  /* 0x00000056000b7308 */ /* 0x000e620000002400 */
[----:B------:R-:W-:Y:S02]  /*54c0*/  FSEL R152, R46, -INF , P3 ;  /* 0xff8000002e987808 */ /* 0x000fe40001800000 */
[----:B------:R-:W-:Y:S01]  /*54d0*/  FMNMX.FTZ R9, R154, R9, !PT ;  /* 0x000000099a097209 */ /* 0x000fe20007810000 */
[----:B------:R-:W-:Y:S01]  /*54e0*/  HGMMA.64x128x16.F32.BF16 R88, R156, gdesc[UR4].tnspB, R88, gsb0 ;  /* 0x41e000049c587df0 */ /* 0x000fe20008001858 */
[----:B------:R-:W-:Y:S01]  /*54f0*/  ISETP.GT.AND P3, PT, R4, 0x30, PT ;  /* 0x000000300400780c */ /* 0x000fe20003f64270 */
[----:B------:R-:W-:Y:S01]  /*5500*/  UIADD3 UR6, UR10, 0x300, URZ ;  /* 0x000003000a067890 */ /* 0x000fe2000fffe03f */
[----:B------:R-:W-:Y:S01]  /*5510*/  FSEL R70, R47, -INF , P4 ;  /* 0xff8000002f467808 */ /* 0x000fe20002000000 */
[----:B------:R-:W-:Y:S01]  /*5520*/  UMOV UR7, 0x40000040 ;  /* 0x4000004000077882 */ /* 0x000fe20000000000 */
[----:B------:R-:W-:-:S02]  /*5530*/  FMNMX.FTZ R9, R152, R9, !PT ;  /* 0x0000000998097209 */ /* 0x000fc40007810000 */
[----:B------:R-:W-:Y:S02]  /*5540*/  ISETP.GT.AND P4, PT, R4, 0x31, PT ;  /* 0x000000310400780c */ /* 0x000fe40003f84270 */
[----:B------:R-:W-:Y:S02]  /*5550*/  FSEL R66, R50, -INF , P3 ;  /* 0xff80000032427808 */ /* 0x000fe40001800000 */
[----:B------:R-:W-:Y:S02]  /*5560*/  FMNMX.FTZ R9, R70, R9, !PT ;  /* 0x0000000946097209 */ /* 0x000fe40007810000 */
[----:B------:R-:W-:Y:S02]  /*5570*/  ISETP.GT.AND P3, PT, R4, 0x38, PT ;  /* 0x000000380400780c */ /* 0x000fe40003f64270 */
[----:B------:R-:W-:Y:S01]  /*5580*/  FSEL R62, R51, -INF , P4 ;  /* 0xff800000333e7808 */ /* 0x000fe20002000000 */
[----:B------:R-:W-:Y:S01]  /*5590*/  FMUL.FTZ R51, R65, UR51 ;  /* 0x0000003341337c20 */ /* 0x000fe20008410000 */
[----:B------:R-:W-:-:S02]  /*55a0*/  FMNMX.FTZ R9, R66, R9, !PT ;  /* 0x0000000942097209 */ /* 0x000fc40007810000 */
[----:B------:R-:W-:Y:S02]  /*55b0*/  ISETP.GT.AND P4, PT, R4, 0x39, PT ;  /* 0x000000390400780c */ /* 0x000fe40003f84270 */
[----:B------:R-:W-:Y:S01]  /*55c0*/  FSEL R58, R54, -INF , P3 ;  /* 0xff800000363a7808 */ /* 0x000fe20001800000 */
[----:B------:R-:W-:Y:S01]  /*55d0*/  MUFU.TANH R51, R51 ;  /* 0x0000003300337308 */ /* 0x000fe20000002400 */
[----:B------:R-:W-:Y:S02]  /*55e0*/  FMNMX.FTZ R9, R62, R9, !PT ;  /* 0x000000093e097209 */ /* 0x000fe40007810000 */
[----:B------:R-:W-:Y:S02]  /*55f0*/  ISETP.GT.AND P3, PT, R4, 0x40, PT ;  /* 0x000000400400780c */ /* 0x000fe40003f64270 */
[----:B------:R-:W-:Y:S02]  /*5600*/  FSEL R56, R55, -INF , P4 ;  /* 0xff80000037387808 */ /* 0x000fe40002000000 */
        /* <DEDUP_REMOVED lines=17> */
[----:B------:R-:W-:Y:S01]  /*5720*/  FMNMX.FTZ R9, R48, R9, !PT ;  /* 0x0000000930097209 */ /* 0x000fe20007810000 */
[----:B------:R-:W2:Y:S01]  /*5730*/  MUFU.TANH R13, R87 ;  /* 0x00000057000d7308 */ /* 0x000ea20000002400 */
[----:B------:R-:W-:Y:S02]  /*5740*/  ISETP.GT.AND P3, PT, R4, 0x58, PT ;  /* 0x000000580400780c */ /* 0x000fe40003f64270 */
[----:B------:R-:W-:Y:S02]  /*5750*/  FSEL R44, R44, -INF , P4 ;  /* 0xff8000002c2c7808 */ /* 0x000fe40002000000 */
[----:B------:R-:W-:-:S02]  /*5760*/  FMNMX.FTZ R9, R46, R9, !PT ;  /* 0x000000092e097209 */ /* 0x000fc40007810000 */
[----:B------:R-:W-:Y:S02]  /*5770*/  ISETP.GT.AND P4, PT, R4, 0x59, PT ;  /* 0x000000590400780c */ /* 0x000fe40003f84270 */
[----:B0-----:R-:W-:Y:S02]  /*5780*/  FSEL R42, R7, -INF , P3 ;  /* 0xff800000072a7808 */ /* 0x001fe40001800000 */
        /* <DEDUP_REMOVED lines=10> */
[----:B------:R-:W-:Y:S01]  /*5830*/  FMNMX.FTZ R9, R38, R9, !PT ;  /* 0x0000000926097209 */ /* 0x000fe20007810000 */
[----:B------:R-:W-:Y:S01]  /*5840*/  FMUL.FTZ R61, R76, UR51 ;  /* 0x000000334c3d7c20 */ /* 0x000fe20008410000 */
[----:B------:R-:W-:-:S02]  /*5850*/  ISETP.GT.AND P4, PT, R4, 0x69, PT ;  /* 0x000000690400780c */ /* 0x000fc40003f84270 */
[----:B------:R-:W-:Y:S01]  /*5860*/  FSEL R14, R14, -INF , P3 ;  /* 0xff8000000e0e7808 */ /* 0x000fe20001800000 */
[----:B------:R-:W0:Y:S01]  /*5870*/  MUFU.TANH R75, R75 ;  /* 0x0000004b004b7308 */ /* 0x000e220000002400 */
[----:B------:R-:W-:Y:S02]  /*5880*/  FMNMX.FTZ R9, R12, R9, !PT ;  /* 0x000000090c097209 */ /* 0x000fe40007810000 */
[----:B------:R-:W-:Y:S02]  /*5890*/  ISETP.GT.AND P3, PT, R4, 0x70, PT ;  /* 0x000000700400780c */ /* 0x000fe40003f64270 */
[----:B------:R-:W-:Y:S02]  /*58a0*/  FSEL R21, R21, -INF , P4 ;  /* 0xff80000015157808 */ /* 0x000fe40002000000 */
[----:B------:R-:W-:Y:S01]  /*58b0*/  FMNMX.FTZ R78, R14, R9, !PT ;  /* 0x000000090e4e7209 */ /* 0x000fe20007810000 */
[----:B------:R-:W-:Y:S01]  /*58c0*/  MUFU.TANH R61, R61 ;  /* 0x0000003d003d7308 */ /* 0x000fe20000002400 */
[----:B------:R-:W-:-:S02]  /*58d0*/  ISETP.GT.AND P4, PT, R4, 0x71, PT ;  /* 0x000000710400780c */ /* 0x000fc40003f84270 */
[----:B------:R-:W-:Y:S02]  /*58e0*/  FSEL R15, R15, -INF , P3 ;  /* 0xff8000000f0f7808 */ /* 0x000fe40001800000 */
[----:B------:R-:W-:Y:S02]  /*58f0*/  FMNMX.FTZ R78, R21, R78, !PT ;  /* 0x0000004e154e7209 */ /* 0x000fe40007810000 */
[C---:B------:R-:W-:Y:S02]  /*5900*/  ISETP.GT.AND P3, PT, R4.reuse, 0x78, PT ;  /* 0x000000780400780c */ /* 0x040fe40003f64270 */
[----:B------:R-:W-:Y:S02]  /*5910*/  FSEL R9, R83, -INF , P4 ;  /* 0xff80000053097808 */ /* 0x000fe40002000000 */
[----:B------:R-:W-:Y:S02]  /*5920*/  FMNMX.FTZ R78, R15, R78, !PT ;  /* 0x0000004e0f4e7209 */ /* 0x000fe40007810000 */
[----:B------:R-:W-:-:S02]  /*5930*/  ISETP.GT.AND P4, PT, R4, 0x79, PT ;  /* 0x000000790400780c */ /* 0x000fc40003f84270 */
[----:B-1----:R-:W-:Y:S02]  /*5940*/  FSEL R11, R11, -INF , P3 ;  /* 0xff8000000b0b7808 */ /* 0x002fe40001800000 */
[----:B------:R-:W-:Y:S02]  /*5950*/  FMNMX.FTZ R78, R9, R78, !PT ;  /* 0x0000004e094e7209 */ /* 0x000fe40007810000 */
[----:B--2---:R-:W-:Y:S02]  /*5960*/  FSEL R13, R13, -INF , P4 ;  /* 0xff8000000d0d7808 */ /* 0x004fe40002000000 */
[----:B------:R-:W-:Y:S01]  /*5970*/  FMNMX.FTZ R4, R11, R78, !PT ;  /* 0x0000004e0b047209 */ /* 0x000fe20007810000 */
[----:B------:R-:W-:Y:S01]  /*5980*/  FMUL.FTZ R78, R64, UR51 ;  /* 0x00000033404e7c20 */ /* 0x000fe20008410000 */
[----:B------:R-:W-:Y:S01]  /*5990*/  ISETP.GT.AND P4, PT, R72, RZ, PT ;  /* 0x000000ff4800720c */ /* 0x000fe20003f84270 */
[----:B------:R-:W-:Y:S01]  /*59a0*/  FMUL.FTZ R64, R81, UR51 ;  /* 0x0000003351407c20 */ /* 0x000fe20008410000 */
[----:B------:R-:W-:-:S02]  /*59b0*/  FMNMX.FTZ R4, R13, R4, !PT ;  /* 0x000000040d047209 */ /* 0x000fc40007810000 */
[----:B------:R-:W-:Y:S01]  /*59c0*/  FSEL R55, R26, -INF , P5 ;  /* 0xff8000001a377808 */ /* 0x000fe20002800000 */
[----:B------:R-:W1:Y:S01]  /*59d0*/  MUFU.TANH R78, R78 ;  /* 0x0000004e004e7308 */ /* 0x000e620000002400 */
[----:B------:R-:W-:Y:S01]  /*59e0*/  ISETP.GT.AND P5, PT, R72, 0x19, PT ;  /* 0x000000194800780c */ /* 0x000fe20003fa4270 */
[----:B------:R-:W2:Y:S03]  /*59f0*/  SHFL.BFLY PT, R7, R4, 0x2, 0x1f ;  /* 0x0c401f0004077f89 */ /* 0x000ea600000e0000 */
[----:B------:R-:W-:Y:S02]  /*5a00*/  FSEL R65, R28, -INF , P5 ;  /* 0xff8000001c417808 */ /* 0x000fe40002800000 */
[----:B------:R-:W-:Y:S01]  /*5a10*/  ISETP.GT.AND P5, PT, R72, 0x21, PT ;  /* 0x000000214800780c */ /* 0x000fe20003fa4270 */
[----:B------:R-:W3:Y:S03]  /*5a20*/  MUFU.TANH R64, R64 ;  /* 0x0000004000407308 */ /* 0x000ee60000002400 */
[----:B------:R-:W-:Y:S01]  /*5a30*/  FSEL R69, R30, -INF , P5 ;  /* 0xff8000001e457808 */ /* 0x000fe20002800000 */
[----:B------:R-:W-:-:S02]  /*5a40*/  WARPGROUP.DEPBAR.LE gsb0, 0x0 ;  /* 0x00008000000079c5 */ /* 0x000fc40000010000 */
[----:B------:R-:W-:Y:S01]  /*5a50*/  WARPGROUP.ARRIVE ;  /* 0x00000000000079c5 */ /* 0x000fe20000000000 */
[----:B------:R-:W-:-:S04]  /*5a60*/  ISETP.GT.AND P5, PT, R72, 0x29, PT ;  /* 0x000000294800780c */ /* 0x000fc80003fa4270 */
[----:B------:R-:W-:Y:S01]  /*5a70*/  FSEL R33, R33, -INF , P5 ;  /* 0xff80000021217808 */ /* 0x000fe20002800000 */
[----:B------:R-:W-:Y:S01]  /*5a80*/  HGMMA.64x128x16.F32.BF16 R88, R160, gdesc[UR4].tnspB, R88, gsb0 ;  /* 0x41e00004a0587df0 */ /* 0x000fe20008001858 */
[----:B------:R-:W-:Y:S01]  /*5a90*/  ISETP.GT.AND P5, PT, R72, 0x31, PT ;  /* 0x000000314800780c */ /* 0x000fe20003fa4270 */
[----:B------:R-:W-:Y:S01]  /*5aa0*/  UIADD3 UR6, UR10, 0x380, URZ ;  /* 0x000003800a067890 */ /* 0x000fe2000fffe03f */
[----:B------:R-:W-:Y:S02]  /*5ab0*/  UMOV UR7, 0x40000040 ;  /* 0x4000004000077882 */ /* 0x000fe40000000000 */
[----:B------:R-:W-:Y:S02]  /*5ac0*/  FSEL R77, R34, -INF , P5 ;  /* 0xff800000224d7808 */ /* 0x000fe40002800000 */
[----:B--2---:R-:W-:Y:S02]  /*5ad0*/  FMNMX.FTZ R7, R4, R7, !PT ;  /* 0x0000000704077209 */ /* 0x004fe40007810000 */
[----:B------:R-:W2:Y:S01]  /*5ae0*/  LDC R4, c[0x0][0x988] ;  /* 0x00026200ff047b82 */ /* 0x000ea20000000800 */
[----:B------:R-:W-:-:S02]  /*5af0*/  ISETP.GT.AND P5, PT, R72, 0x39, PT ;  /* 0x000000394800780c */ /* 0x000fc40003fa4270 */
[----:B------:R-:W4:Y:S02]  /*5b00*/  SHFL.BFLY PT, R68, R7, 0x1, 0x1f ;  /* 0x0c201f0007447f89 */ /* 0x000f2400000e0000 */
[----:B------:R-:W-:Y:S02]  /*5b10*/  FSEL R81, R36, -INF , P5 ;  /* 0xff80000024517808 */ /* 0x000fe40002800000 */
[----:B------:R-:W-:-:S04]  /*5b20*/  ISETP.GT.AND P5, PT, R72, 0x41, PT ;  /* 0x000000414800780c */ /* 0x000fc80003fa4270 */
[----:B------:R-:W-:Y:S02]  /*5b30*/  FSEL R41, R41, -INF , P5 ;  /* 0xff80000029297808 */ /* 0x000fe40002800000 */
[----:B------:R-:W-:-:S04]  /*5b40*/  ISETP.GT.AND P5, PT, R72, 0x49, PT ;  /* 0x000000494800780c */ /* 0x000fc80003fa4270 */
[----:B0-----:R-:W-:Y:S02]  /*5b50*/  FSEL R75, R75, -INF , P5 ;  /* 0xff8000004b4b7808 */ /* 0x001fe40002800000 */
[----:B------:R-:W-:-:S04]  /*5b60*/  ISETP.GT.AND P5, PT, R72, 0x51, PT ;  /* 0x000000514800780c */ /* 0x000fc80003fa4270 */
[----:B------:R-:W-:Y:S02]  /*5b70*/  FSEL R51, R51, -INF , P5 ;  /* 0xff80000033337808 */ /* 0x000fe40002800000 */
[----:B------:R-:W-:Y:S02]  /*5b80*/  ISETP.GT.AND P5, PT, R72, 0x59, PT ;  /* 0x000000594800780c */ /* 0x000fe40003fa4270 */
[----:B----4-:R-:W-:Y:S01]  /*5b90*/  FMNMX.FTZ R7, R7, R68, !PT ;  /* 0x0000004407077209 */ /* 0x010fe20007810000 */
[----:B------:R-:W-:Y:S01]  /*5ba0*/  FMUL.FTZ R68, R84, UR51 ;  /* 0x0000003354447c20 */ /* 0x000fe20008410000 */
[----:B------:R-:W-:Y:S02]  /*5bb0*/  FSEL R53, R53, -INF , P5 ;  /* 0xff80000035357808 */ /* 0x000fe40002800000 */
[C---:B------:R-:W-:Y:S01]  /*5bc0*/  FSETP.NEU.FTZ.AND P3, PT, R7.reuse, -INF , PT ;  /* 0xff8000000700780b */ /* 0x040fe20003f7d000 */
[----:B--2---:R-:W-:Y:S01]  /*5bd0*/  FMUL.FTZ R45, R7, R4 ;  /* 0x00000004072d7220 */ /* 0x004fe20000410000 */
[----:B------:R-:W-:Y:S01]  /*5be0*/  ISETP.GT.AND P5, PT, R72, 0x61, PT ;  /* 0x000000614800780c */ /* 0x000fe20003fa4270 */
[----:B------:R-:W0:Y:S03]  /*5bf0*/  MUFU.TANH R68, R68 ;  /* 0x0000004400447308 */ /* 0x000e260000002400 */
[----:B------:R-:W-:-:S02]  /*5c00*/  FSEL R25, R45, RZ, P3 ;  /* 0x000000ff2d197208 */ /* 0x000fc40001800000 */
[----:B------:R-:W-:Y:S02]  /*5c10*/  FSEL R45, R8, -INF , P4 ;  /* 0xff800000082d7808 */ /* 0x000fe40002000000 */
[----:B------:R-:W-:Y:S01]  /*5c20*/  ISETP.GT.AND P4, PT, R72, 0x8, PT ;  /* 0x000000084800780c */ /* 0x000fe20003f84270 */
[-CC-:B------:R-:W-:Y:S01]  /*5c30*/  FFMA.FTZ R153, R54, R4.reuse, -R25.reuse ;  /* 0x0000000436997223 */ /* 0x180fe20000010819 */
[----:B------:R-:W-:Y:S01]  /*5c40*/  FMNMX.FTZ R10, R45, R5, !PT ;  /* 0x000000052d0a7209 */ /* 0x000fe20007810000 */
[-CC-:B------:R-:W-:Y:S01]  /*5c50*/  FFMA.FTZ R159, R42, R4.reuse, -R25.reuse ;  /* 0x000000042a9f7223 */ /* 0x180fe20000010819 */
[----:B------:R-:W-:Y:S01]  /*5c60*/  FSEL R47, R24, -INF , P4 ;  /* 0xff800000182f7808 */ /* 0x000fe20002000000 */
[--C-:B------:R-:W-:Y:S01]  /*5c70*/  FFMA.FTZ R183, R180, R4, -R25.reuse ;  /* 0x00000004b4b77223 */ /* 0x100fe20000010819 */
[----:B------:R-:W-:Y:S01]  /*5c80*/  FMNMX.FTZ R10, R43, R10, !PT ;  /* 0x0000000a2b0a7209 */ /* 0x000fe20007810000 */
[-CC-:B------:R-:W-:Y:S01]  /*5c90*/  FFMA.FTZ R181, R192, R4.reuse, -R25.reuse ;  /* 0x00000004c0b57223 */ /* 0x180fe20000010819 */
[----:B------:R-:W-:Y:S01]  /*5ca0*/  ISETP.GT.AND P4, PT, R72, 0x10, PT ;  /* 0x000000104800780c */ /* 0x000fe20003f84270 */
[--C-:B------:R-:W-:Y:S01]  /*5cb0*/  FFMA.FTZ R157, R46, R4, -R25.reuse ;  /* 0x000000042e9d7223 */ /* 0x100fe20000010819 */
[----:B------:R-:W-:Y:S01]  /*5cc0*/  FMNMX.FTZ R10, R47, R10, !PT ;  /* 0x0000000a2f0a7209 */ /* 0x000fe20007810000 */
[--C-:B------:R-:W-:Y:S01]  /*5cd0*/  FFMA.FTZ R8, R182, R4, -R25.reuse ;  /* 0x00000004b6087223 */ /* 0x100fe20000010819 */
[----:B------:R-:W-:Y:S01]  /*5ce0*/  FSEL R27, R27, -INF , P4 ;  /* 0xff8000001b1b7808 */ /* 0x000fe20002000000 */
[----:B------:R-:W-:Y:S01]  /*5cf0*/  MUFU.EX2 R181, R181 ;  /* 0x000000b500b57308 */ /* 0x000fe20000000800 */
        /* <DEDUP_REMOVED lines=53> */
[----:B------:R-:W-:Y:S01]  /*6050*/  FFMA.FTZ R13, R13, R4, -R25 ;  /* 0x000000040d0d7223 */ /* 0x000fe20000010819 */
[----:B------:R-:W-:Y:S01]  /*6060*/  FSEL R39, R74, -INF , P4 ;  /* 0xff8000004a277808 */ /* 0x000fe20002000000 */
[----:B------:R2:W-:Y:S01]  /*6070*/  MUFU.EX2 R26, R154 ;  /* 0x0000009a001a7308 */ /* 0x0005e20000000800 */
[----:B------:R-:W-:-:S02]  /*6080*/  FMNMX.FTZ R28, R41, R28, !PT ;  /* 0x0000001c291c7209 */ /* 0x000fc40007810000 */
[----:B------:R-:W-:Y:S02]  /*6090*/  ISETP.GT.AND P4, PT, R72, 0x50, PT ;  /* 0x000000504800780c */ /* 0x000fe40003f84270 */
[----:B------:R-:W-:Y:S02]  /*60a0*/  FMNMX.FTZ R28, R39, R28, !PT ;  /* 0x0000001c271c7209 */ /* 0x000fe40007810000 */
[----:B-1----:R-:W-:Y:S01]  /*60b0*/  FSEL R79, R78, -INF , P4 ;  /* 0xff8000004e4f7808 */ /* 0x002fe20002000000 */
[----:B------:R1:W-:Y:S01]  /*60c0*/  MUFU.EX2 R24, R170 ;  /* 0x000000aa00187308 */ /* 0x0003e20000000800 */
[----:B------:R-:W-:Y:S02]  /*60d0*/  FMNMX.FTZ R28, R75, R28, !PT ;  /* 0x0000001c4b1c7209 */ /* 0x000fe40007810000 */
[----:B------:R-:W-:Y:S02]  /*60e0*/  ISETP.GT.AND P4, PT, R72, 0x58, PT ;  /* 0x000000584800780c */ /* 0x000fe40003f84270 */
[----:B------:R-:W-:-:S02]  /*60f0*/  FMNMX.FTZ R30, R79, R28, !PT ;  /* 0x0000001c4f1e7209 */ /* 0x000fc40007810000 */
[----:B------:R-:W-:Y:S01]  /*6100*/  FSEL R57, R57, -INF , P4 ;  /* 0xff80000039397808 */ /* 0x000fe20002000000 */
[----:B------:R-:W-:Y:S01]  /*6110*/  MUFU.EX2 R173, R173 ;  /* 0x000000ad00ad7308 */ /* 0x000fe20000000800 */
[----:B------:R-:W-:Y:S02]  /*6120*/  FMNMX.FTZ R30, R51, R30, !PT ;  /* 0x0000001e331e7209 */ /* 0x000fe40007810000 */
[----:B------:R-:W-:Y:S02]  /*6130*/  ISETP.GT.AND P4, PT, R72, 0x60, PT ;  /* 0x000000604800780c */ /* 0x000fe40003f84270 */
[----:B------:R-:W-:Y:S02]  /*6140*/  FMNMX.FTZ R30, R57, R30, !PT ;  /* 0x0000001e391e7209 */ /* 0x000fe40007810000 */
[----:B------:R-:W-:Y:S01]  /*6150*/  FSEL R85, R60, -INF , P4 ;  /* 0xff8000003c557808 */ /* 0x000fe20002000000 */
[----:B------:R-:W-:Y:S02]  /*6160*/  WARPGROUP.DEPBAR.LE gsb0, 0x0 ;  /* 0x00008000000079c5 */ /* 0x000fe40000010000 */
[----:B------:R-:W-:Y:S01]  /*6170*/  FMNMX.FTZ R30, R53, R30, !PT ;  /* 0x0000001e351e7209 */ /* 0x000fe20007810000 */
[----:B------:R-:W-:Y:S01]  /*6180*/  WARPGROUP.ARRIVE ;  /* 0x00000000000079c5 */ /* 0x000fe20000000000 */
[----:B------:R-:W-:Y:S01]  /*6190*/  ISETP.GT.AND P4, PT, R72, 0x68, PT ;  /* 0x000000684800780c */ /* 0x000fe20003f84270 */
[----:B------:R-:W-:Y:S01]  /*61a0*/  MUFU.EX2 R175, R175 ;  /* 0x000000af00af7308 */ /* 0x000fe20000000800 */
[----:B------:R-:W-:-:S02]  /*61b0*/  FSEL R59, R59, -INF , P5 ;  /* 0xff8000003b3b7808 */ /* 0x000fc40002800000 */
[----:B------:R-:W-:Y:S01]  /*61c0*/  FMNMX.FTZ R32, R85, R30, !PT ;  /* 0x0000001e55207209 */ /* 0x000fe20007810000 */
[----:B------:R-:W-:Y:S01]  /*61d0*/  HGMMA.64x128x16.F32.BF16 R88, R164, gdesc[UR4].tnspB, R88, gsb0 ;  /* 0x41e00004a4587df0 */ /* 0x000fe20008001858 */
[C---:B------:R-:W-:Y:S02]  /*61e0*/  ISETP.GT.AND P5, PT, R72.reuse, 0x69, PT ;  /* 0x000000694800780c */ /* 0x040fe40003fa4270 */
[----:B------:R-:W-:Y:S01]  /*61f0*/  FSEL R61, R61, -INF , P4 ;  /* 0xff8000003d3d7808 */ /* 0x000fe20002000000 */
[----:B------:R-:W-:Y:S01]  /*6200*/  MUFU.EX2 R28, R70 ;  /* 0x00000046001c7308 */ /* 0x000fe20000000800 */
[----:B------:R-:W-:Y:S02]  /*6210*/  FMNMX.FTZ R32, R59, R32, !PT ;  /* 0x000000203b207209 */ /* 0x000fe40007810000 */
[----:B------:R-:W-:Y:S02]  /*6220*/  ISETP.GT.AND P4, PT, R72, 0x70, PT ;  /* 0x000000704800780c */ /* 0x000fe40003f84270 */
[----:B------:R-:W-:-:S02]  /*6230*/  FSEL R63, R63, -INF , P5 ;  /* 0xff8000003f3f7808 */ /* 0x000fc40002800000 */
[----:B------:R-:W-:Y:S01]  /*6240*/  FMNMX.FTZ R32, R61, R32, !PT ;  /* 0x000000203d207209 */ /* 0x000fe20007810000 */
[----:B------:R-:W-:Y:S01]  /*6250*/  MUFU.EX2 R169, R169 ;  /* 0x000000a900a97308 */ /* 0x000fe20000000800 */
[C---:B------:R-:W-:Y:S02]  /*6260*/  ISETP.GT.AND P5, PT, R72.reuse, 0x71, PT ;  /* 0x000000714800780c */ /* 0x040fe40003fa4270 */
[----:B------:R-:W-:Y:S02]  /*6270*/  FSEL R87, R67, -INF , P4 ;  /* 0xff80000043577808 */ /* 0x000fe40002000000 */
[----:B------:R-:W-:Y:S02]  /*6280*/  FMNMX.FTZ R32, R63, R32, !PT ;  /* 0x000000203f207209 */ /* 0x000fe40007810000 */
[----:B------:R-:W-:Y:S01]  /*6290*/  ISETP.GT.AND P4, PT, R72, 0x78, PT ;  /* 0x000000784800780c */ /* 0x000fe20003f84270 */
[----:B------:R-:W-:Y:S01]  /*62a0*/  MUFU.EX2 R30, R62 ;  /* 0x0000003e001e7308 */ /* 0x000fe20000000800 */
[----:B---3--:R-:W-:-:S02]  /*62b0*/  FSEL R191, R64, -INF , P5 ;  /* 0xff80000040bf7808 */ /* 0x008fc40002800000 */
[----:B------:R-:W-:Y:S02]  /*62c0*/  FMNMX.FTZ R34, R87, R32, !PT ;  /* 0x0000002057227209 */ /* 0x000fe40007810000 */
[----:B------:R-:W-:Y:S02]  /*62d0*/  ISETP.GT.AND P5, PT, R72, 0x79, PT ;  /* 0x000000794800780c */ /* 0x000fe40003fa4270 */
[----:B0-----:R-:W-:Y:S01]  /*62e0*/  FSEL R193, R68, -INF , P4 ;  /* 0xff80000044c17808 */ /* 0x001fe20002000000 */
[----:B------:R-:W-:Y:S01]  /*62f0*/  MUFU.EX2 R171, R171 ;  /* 0x000000ab00ab7308 */ /* 0x000fe20000000800 */
[----:B------:R-:W-:Y:S02]  /*6300*/  FMNMX.FTZ R34, R191, R34, !PT ;  /* 0x00000022bf227209 */ /* 0x000fe40007810000 */
[----:B------:R-:W-:Y:S01]  /*6310*/  FSEL R195, R71, -INF , P5 ;  /* 0xff80000047c37808 */ /* 0x000fe20002800000 */
[----:B------:R-:W-:Y:S01]  /*6320*/  FFMA.FTZ R71, R21, R4, -R25 ;  /* 0x0000000415477223 */ /* 0x000fe20000010819 */
[----:B------:R-:W-:-:S02]  /*6330*/  FMNMX.FTZ R34, R193, R34, !PT ;  /* 0x00000022c1227209 */ /* 0x000fc40007810000 */
[----:B------:R-:W-:Y:S01]  /*6340*/  IADD3 R44, -R23, 0xb, RZ ;  /* 0x0000000b172c7810 */ /* 0x000fe20007ffe1ff */
[----:B------:R-:W-:Y:S01]  /*6350*/  MUFU.EX2 R32, R56 ;  /* 0x0000003800207308 */ /* 0x000fe20000000800 */
[----:B------:R-:W-:Y:S01]  /*6360*/  FMNMX.FTZ R54, R195, R34, !PT ;  /* 0x00000022c3367209 */ /* 0x000fe20007810000 */
[----:B------:R-:W-:-:S04]  /*6370*/  FFMA.FTZ R34, R50, R4, -R25 ;  /* 0x0000000432227223 */ /* 0x000fc80000010819 */
[----:B------:R-:W0:Y:S02]  /*6380*/  SHFL.BFLY PT, R67, R54, 0x2, 0x1f ;  /* 0x0c401f0036437f89 */ /* 0x000e2400000e0000 */
[----:B------:R-:W-:Y:S08]  /*6390*/  MUFU.EX2 R153, R153 ;  /* 0x0000009900997308 */ /* 0x000ff00000000800 */
[----:B------:R-:W-:Y:S08]  /*63a0*/  MUFU.EX2 R34, R34 ;  /* 0x0000002200227308 */ /* 0x000ff00000000800 */
[----:B------:R-:W-:Y:S01]  /*63b0*/  MUFU.EX2 R155, R155 ;  /* 0x0000009b009b7308 */ /* 0x000fe20000000800 */
[----:B0-----:R-:W-:Y:S01]  /*63c0*/  FMNMX.FTZ R42, R54, R67, !PT ;  /* 0x00000043362a7209 */ /* 0x001fe20007810000 */
[-CC-:B------:R-:W-:Y:S01]  /*63d0*/  FFMA.FTZ R67, R12, R4.reuse, -R25.reuse ;  /* 0x000000040c437223 */ /* 0x180fe20000010819 */
[-CC-:B------:R-:W-:Y:S01]  /*63e0*/  FFMA.FTZ R12, R14, R4.reuse, -R25.reuse ;  /* 0x000000040e0c7223 */ /* 0x180fe20000010819 */
[----:B------:R-:W-:-:S04]  /*63f0*/  FFMA.FTZ R14, R15, R4, -R25 ;  /* 0x000000040f0e7223 */ /* 0x000fc80000010819 */
[----:B------:R-:W-:Y:S01]  /*6400*/  MUFU.EX2 R48, R48 ;  /* 0x0000003000307308 */ /* 0x000fe20000000800 */
[----:B------:R-:W0:Y:S07]  /*6410*/  SHFL.BFLY PT, R197, R42, 0x1, 0x1f ;  /* 0x0c201f002ac57f89 */ /* 0x000e2e00000e0000 */
[----:B------:R-:W-:Y:S08]  /*6420*/  MUFU.EX2 R157, R157 ;  /* 0x0000009d009d7308 */ /* 0x000ff00000000800 */
[----:B------:R-:W-:Y:S08]  /*6430*/  MUFU.EX2 R36, R36 ;  /* 0x0000002400247308 */ /* 0x000ff00000000800 */
[----:B------:R-:W-:Y:S01]  /*6440*/  MUFU.EX2 R159, R159 ;  /* 0x0000009f009f7308 */ /* 0x000fe20000000800 */
[----:B0-----:R-:W-:-:S04]  /*6450*/  FMNMX.FTZ R21, R42, R197, !PT ;  /* 0x000000c52a157209 */ /* 0x001fc80007810000 */
[C---:B------:R-:W-:Y:S01]  /*6460*/  FSETP.NEU.FTZ.AND P4, PT, R21.reuse, -INF , PT ;  /* 0xff8000001500780b */ /* 0x040fe20003f9d000 */
[----:B------:R-:W-:Y:S02]  /*6470*/  FMUL.FTZ R42, R21, R4 ;  /* 0x00000004152a7220 */ /* 0x000fe40000410000 */
[----:B------:R-:W-:Y:S03]  /*6480*/  MUFU.EX2 R40, R40 ;  /* 0x0000002800287308 */ /* 0x000fe60000000800 */
[----:B------:R-:W-:-:S05]  /*6490*/  FSEL R42, R42, RZ, P4 ;  /* 0x000000ff2a2a7208 */ /* 0x000fca0002000000 */
[-CC-:B------:R-:W-:Y:S01]  /*64a0*/  FFMA.FTZ R180, R45, R4.reuse, -R42.reuse ;  /* 0x000000042db47223 */ /* 0x180fe2000001082a */
[----:B------:R-:W-:Y:S01]  /*64b0*/  FSEL R45, R7, RZ, P3 ;  /* 0x000000ff072d7208 */ /* 0x000fe20001800000 */
[-CC-:B------:R-:W-:Y:S01]  /*64c0*/  FFMA.FTZ R15, R43, R4.reuse, -R42.reuse ;  /* 0x000000042b0f7223 */ /* 0x180fe2000001082a */
[-CC-:B------:R-:W-:Y:S01]  /*64d0*/  FFMA.FTZ R182, R47, R4.reuse, -R42.reuse ;  /* 0x000000042fb67223 */ /* 0x180fe2000001082a */
[-CC-:B------:R-:W-:Y:S01]  /*64e0*/  FFMA.FTZ R43, R49, R4.reuse, -R42.reuse ;  /* 0x00000004312b7223 */ /* 0x180fe2000001082a */
[-C--:B------:R-:W-:Y:S01]  /*64f0*/  FFMA.FTZ R176, R27, R4.reuse, -R42 ;  /* 0x000000041bb07223 */ /* 0x080fe2000001082a */
[----:B------:R-:W-:Y:S01]  /*6500*/  FADD.FTZ R45, -R45, R6 ;  /* 0x000000062d2d7221 */ /* 0x000fe20000010100 */
[----:B------:R-:W-:Y:S01]  /*6510*/  FSEL R6, R21, RZ, P4 ;  /* 0x000000ff15067208 */ /* 0x000fe20002000000 */
[----:B------:R-:W-:Y:S01]  /*6520*/  MUFU.EX2 R180, R180 ;  /* 0x000000b400b47308 */ /* 0x000fe20000000800 */
[-C--:B------:R-:W-:Y:S01]  /*6530*/  FFMA.FTZ R27, R55, R4.reuse, -R42 ;  /* 0x00000004371b7223 */ /* 0x080fe2000001082a */
[----:B------:R-:W-:Y:S01]  /*6540*/  FMUL.FTZ R46, R45, R4 ;  /* 0x000000042d2e7220 */ /* 0x000fe20000410000 */
[----:B------:R-:W-:-:S02]  /*6550*/  IMAD.U32 R45, RZ, RZ, UR42 ;  /* 0x0000002aff2d7e24 */ /* 0x000fc4000f8e00ff */
[----:B------:R-:W-:Y:S01]  /*6560*/  FADD.FTZ R5, -R6, R5 ;  /* 0x0000000506057221 */ /* 0x000fe20000010100 */
[-CC-:B--2---:R-:W-:Y:S01]  /*6570*/  FFMA.FTZ R154, R39, R4.reuse, -R42.reuse ;  /* 0x00000004279a7223 */ /* 0x184fe2000001082a */
[-CC-:B------:R-:W-:Y:S01]  /*6580*/  FFMA.FTZ R178, R29, R4.reuse, -R42.reuse ;  /* 0x000000041db27223 */ /* 0x180fe2000001082a */
[-CC-:B------:R-:W-:Y:S01]  /*6590*/  FFMA.FTZ R29, R65, R4.reuse, -R42.reuse ;  /* 0x00000004411d7223 */ /* 0x180fe2000001082a */
[-C--:B------:R-:W-:Y:S01]  /*65a0*/  FMUL.FTZ R5, R5, R4.reuse ;  /* 0x0000000405057220 */ /* 0x080fe20000410000 */
[----:B------:R-:W0:Y:S01]  /*65b0*/  MUFU.EX2 R6, R46 ;  /* 0x0000002e00067308 */ /* 0x000e220000000800 */
[----:B------:R-:W-:Y:S01]  /*65c0*/  @!P1 LEA R45, R45, UR41, 0x3 ;  /* 0x000000292d2d9c11 */ /* 0x000fe2000f8e18ff */
[-CC-:B------:R-:W-:Y:S01]  /*65d0*/  FFMA.FTZ R172, R31, R4.reuse, -R42.reuse ;  /* 0x000000041fac7223 */ /* 0x180fe2000001082a */
[-CC-:B------:R-:W-:Y:S01]  /*65e0*/  FFMA.FTZ R31, R69, R4.reuse, -R42.reuse ;  /* 0x00000004451f7223 */ /* 0x180fe2000001082a */
[-CC-:B------:R-:W-:Y:S01]  /*65f0*/  FFMA.FTZ R174, R73, R4.reuse, -R42.reuse ;  /* 0x0000000449ae7223 */ /* 0x180fe2000001082a */
[----:B------:R-:W-:Y:S01]  /*6600*/  FFMA.FTZ R33, R33, R4, -R42 ;  /* 0x0000000421217223 */ /* 0x000fe2000001082a */
[----:B------:R-:W-:-:S02]  /*6610*/  @!P1 VIADD R45, R45, 0x28840 ;  /* 0x000288402d2d9836 */ /* 0x000fc40000000000 */
[-CC-:B------:R-:W-:Y:S01]  /*6620*/  FFMA.FTZ R168, R35, R4.reuse, -R42.reuse ;  /* 0x0000000423a87223 */ /* 0x180fe2000001082a */
[----:B------:R-:W2:Y:S01]  /*6630*/  MUFU.EX2 R5, R5 ;  /* 0x0000000500057308 */ /* 0x000ea20000000800 */
[-CC-:B------:R-:W-:Y:S01]  /*6640*/  FFMA.FTZ R35, R77, R4.reuse, -R42.reuse ;  /* 0x000000044d237223 */ /* 0x180fe2000001082a */
[-CC-:B-1----:R-:W-:Y:S01]  /*6650*/  FFMA.FTZ R170, R37, R4.reuse, -R42.reuse ;  /* 0x0000000425aa7223 */ /* 0x182fe2000001082a */
[----:B------:R-:W-:Y:S01]  /*6660*/  @!P1 PRMT R45, RZ, 0x654, R45 ;  /* 0x00000654ff2d9816 */ /* 0x000fe2000000002d */
[-CC-:B------:R-:W-:Y:S01]  /*6670*/  FFMA.FTZ R37, R81, R4.reuse, -R42.reuse ;  /* 0x0000000451257223 */ /* 0x180fe2000001082a */
[-CC-:B------:R-:W-:Y:S01]  /*6680*/  FFMA.FTZ R152, R83, R4.reuse, -R42.reuse ;  /* 0x0000000453987223 */ /* 0x180fe2000001082a */
[----:B------:R-:W-:Y:S01]  /*6690*/  FFMA.FTZ R41, R41, R4, -R42 ;  /* 0x0000000429297223 */ /* 0x000fe2000001082a */
[----:B------:R-:W-:Y:S02]  /*66a0*/  WARPGROUP.DEPBAR.LE gsb0, 0x0 ;  /* 0x00008000000079c5 */ /* 0x000fe40000010000 */
[----:B------:R-:W1:Y:S01]  /*66b0*/  MUFU.EX2 R15, R15 ;  /* 0x0000000f000f7308 */ /* 0x000e620000000800 */
[----:B0-----:R-:W-:Y:S01]  /*66c0*/  FFMA.FTZ R39, R6, R0, R181 ;  /* 0x0000000006277223 */ /* 0x001fe200000100b5 */
[----:B------:R0:W-:Y:S06]  /*66d0*/  BAR.ARV R44, 0x100 ;  /* 0x0004002c0000751d */ /* 0x0001ec0000002000 */
[----:B------:R-:W0:Y:S01]  /*66e0*/  MUFU.EX2 R182, R182 ;  /* 0x000000b600b67308 */ /* 0x000e220000000800 */
[----:B--2---:R-:W-:Y:S01]  /*66f0*/  FFMA.FTZ R46, R5, R3, R180 ;  /* 0x00000003052e7223 */ /* 0x004fe200000100b4 */
[----:B------:R2:W-:Y:S01]  /*6700*/  @!P1 SYNCS.ARRIVE.TRANS64.RED.A1T0 RZ, [R45+URZ], RZ ;  /* 0x000000ff2dff99a7 */ /* 0x0005e2000810043f */
[C---:B------:R-:W-:Y:S01]  /*6710*/  FADD.FTZ R0, R8.reuse, R39 ;  /* 0x0000002708007221 */ /* 0x040fe20000010000 */
[-CC-:B------:R-:W-:Y:S01]  /*6720*/  FFMA.FTZ R3, R75, R4.reuse, -R42.reuse ;  /* 0x000000044b037223 */ /* 0x180fe2000001082a */
[----:B------:R-:W-:Y:S01]  /*6730*/  F2FP.BF16.F32.PACK_AB R181, R8, R181 ;  /* 0x000000b508b5723e */ /* 0x000fe200000010ff */
[----:B------:R-:W-:Y:S01]  /*6740*/  FFMA.FTZ R156, R79, R4, -R42 ;  /* 0x000000044f9c7223 */ /* 0x000fe2000001082a */
[----:B------:R-:W-:Y:S01]  /*6750*/  FADD.FTZ R39, R183, R0 ;  /* 0x00000000b7277221 */ /* 0x000fe20000010000 */
[----:B------:R-:W3:Y:S01]  /*6760*/  MUFU.EX2 R43, R43 ;  /* 0x0000002b002b7308 */ /* 0x000ee20000000800 */
[C---:B-1----:R-:W-:Y:S01]  /*6770*/  F2FP.BF16.F32.PACK_AB R180, R15.reuse, R180 ;  /* 0x000000b40fb4723e */ /* 0x042fe200000010ff */
[----:B--2---:R-:W-:Y:S01]  /*6780*/  FADD.FTZ R45, R15, R46 ;  /* 0x0000002e0f2d7221 */ /* 0x004fe20000010000 */
[----:B------:R-:W-:Y:S01]  /*6790*/  FADD.FTZ R0, R10, R39 ;  /* 0x000000270a007221 */ /* 0x000fe20000010000 */
[-CC-:B------:R-:W-:Y:S01]  /*67a0*/  FFMA.FTZ R51, R51, R4.reuse, -R42.reuse ;  /* 0x0000000433337223 */ /* 0x180fe2000001082a */
[-CC-:B------:R-:W-:Y:S01]  /*67b0*/  FFMA.FTZ R57, R57, R4.reuse, -R42.reuse ;  /* 0x0000000439397223 */ /* 0x180fe2000001082a */
[-C--:B------:R-:W-:Y:S01]  /*67c0*/  FFMA.FTZ R53, R53, R4.reuse, -R42 ;  /* 0x0000000435357223 */ /* 0x080fe2000001082a */
[----:B------:R-:W-:Y:S01]  /*67d0*/  FADD.FTZ R39, R177, R0 ;  /* 0x00000000b1277221 */ /* 0x000fe20000010000 */
[----:B------:R-:W1:Y:S01]  /*67e0*/  MUFU.EX2 R176, R176 ;  /* 0x000000b000b07308 */ /* 0x000e620000000800 */
[----:B0-----:R-:W-:Y:S01]  /*67f0*/  FADD.FTZ R44, R182, R45 ;  /* 0x0000002db62c7221 */ /* 0x001fe20000010000 */
[-CC-:B------:R-:W-:Y:S01]  /*6800*/  FFMA.FTZ R85, R85, R4.reuse, -R42.reuse ;  /* 0x0000000455557223 */ /* 0x180fe2000001082a */
[----:B------:R-:W-:Y:S01]  /*6810*/  FADD.FTZ R0, R20, R39 ;  /* 0x0000002714007221 */ /* 0x000fe20000010000 */
[-CC-:B------:R-:W-:Y:S01]  /*6820*/  FFMA.FTZ R59, R59, R4.reuse, -R42.reuse ;  /* 0x000000043b3b7223 */ /* 0x180fe2000001082a */
[-CC-:B------:R-:W-:Y:S01]  /*6830*/  FFMA.FTZ R61, R61, R4.reuse, -R42.reuse ;  /* 0x000000043d3d7223 */ /* 0x180fe2000001082a */
[-CC-:B------:R-:W-:Y:S01]  /*6840*/  FFMA.FTZ R63, R63, R4.reuse, -R42.reuse ;  /* 0x000000043f3f7223 */ /* 0x180fe2000001082a */
[-C--:B------:R-:W-:Y:S01]  /*6850*/  FFMA.FTZ R87, R87, R4.reuse, -R42 ;  /* 0x0000000457577223 */ /* 0x080fe2000001082a */
[----:B------:R-:W0:Y:S01]  /*6860*/  MUFU.EX2 R27, R27 ;  /* 0x0000001b001b7308 */ /* 0x000e220000000800 */
[----:B---3--:R-:W-:Y:S01]  /*6870*/  FADD.FTZ R45, R43, R44 ;  /* 0x0000002c2b2d7221 */ /* 0x008fe20000010000 */
[-CC-:B------:R-:W-:Y:S01]  /*6880*/  FFMA.FTZ R191, R191, R4.reuse, -R42.reuse ;  /* 0x00000004bfbf7223 */ /* 0x180fe2000001082a */
[-CC-:B------:R-:W-:Y:S01]  /*6890*/  FFMA.FTZ R193, R193, R4.reuse, -R42.reuse ;  /* 0x00000004c1c17223 */ /* 0x180fe2000001082a */
[----:B------:R-:W-:Y:S01]  /*68a0*/  FFMA.FTZ R42, R195, R4, -R42 ;  /* 0x00000004c32a7223 */ /* 0x000fe2000001082a */
[----:B------:R-:W-:Y:S01]  /*68b0*/  IMAD.U32 R47, RZ, RZ, UR53 ;  /* 0x00000035ff2f7e24 */ /* 0x000fe2000f8e00ff */
[----:B------:R-:W-:Y:S01]  /*68c0*/  PLOP3.LUT P3, PT, PT, PT, UP1, 0x80, 0x0 ;  /* 0x000000000000781c */ /* 0x000fe20003f6f018 */
[----:B------:R-:W-:Y:S01]  /*68d0*/  UMOV UR53, UR42 ;  /* 0x0000002a00357c82 */ /* 0x000fe20008000000 */
[----:B------:R-:W2:Y:S01]  /*68e0*/  MUFU.EX2 R178, R178 ;  /* 0x000000b200b27308 */ /* 0x000ea20000000800 */
[----:B-1----:R-:W-:Y:S01]  /*68f0*/  FADD.FTZ R44, R176, R45 ;  /* 0x0000002db02c7221 */ /* 0x002fe20000010000 */
[----:B------:R-:W-:Y:S01]  /*6900*/  @!P1 LEA R47, R47, UR41, 0x3 ;  /* 0x000000292f2f9c11 */ /* 0x000fe2000f8e18ff */
[-C--:B------:R-:W-:Y:S01]  /*6910*/  FMUL.FTZ R88, R88, R5.reuse ;  /* 0x0000000558587220 */ /* 0x080fe20000410000 */
[-C--:B------:R-:W-:Y:S01]  /*6920*/  FMUL.FTZ R89, R89, R5.reuse ;  /* 0x0000000559597220 */ /* 0x080fe20000410000 */
[-C--:B------:R-:W-:Y:S01]  /*6930*/  FMUL.FTZ R92, R92, R5.reuse ;  /* 0x000000055c5c7220 */ /* 0x080fe20000410000 */
[-C--:B------:R-:W-:Y:S01]  /*6940*/  FMUL.FTZ R93, R93, R5.reuse ;  /* 0x000000055d5d7220 */ /* 0x080fe20000410000 */
[----:B------:R-:W-:Y:S01]  /*6950*/  @!P1 VIADD R46, R47, 0x28860 ;  /* 0x000288602f2e9836 */ /* 0x000fe20000000000 */
[----:B------:R-:W1:Y:S01]  /*6960*/  MUFU.EX2 R29, R29 ;  /* 0x0000001d001d7308 */ /* 0x000e620000000800 */
[----:B0-----:R-:W-:Y:S01]  /*6970*/  FADD.FTZ R25, R27, R44 ;  /* 0x0000002c1b197221 */ /* 0x001fe20000010000 */
[-C--:B------:R-:W-:Y:S01]  /*6980*/  FMUL.FTZ R96, R96, R5.reuse ;  /* 0x0000000560607220 */ /* 0x080fe20000410000 */
[-C--:B------:R-:W-:Y:S01]  /*6990*/  FMUL.FTZ R97, R97, R5.reuse ;  /* 0x0000000561617220 */ /* 0x080fe20000410000 */
[----:B------:R-:W-:Y:S01]  /*69a0*/  @!P1 PRMT R46, RZ, 0x654, R46 ;  /* 0x00000654ff2e9816 */ /* 0x000fe2000000002e */
[-C--:B------:R-:W-:Y:S01]  /*69b0*/  FMUL.FTZ R100, R100, R5.reuse ;  /* 0x0000000564647220 */ /* 0x080fe20000410000 */
[-C--:B------:R-:W-:Y:S01]  /*69c0*/  FMUL.FTZ R101, R101, R5.reuse ;  /* 0x0000000565657220 */ /* 0x080fe20000410000 */
[-C--:B------:R-:W-:Y:S01]  /*69d0*/  FMUL.FTZ R104, R104, R5.reuse ;  /* 0x0000000568687220 */ /* 0x080fe20000410000 */
[----:B------:R-:W0:Y:S01]  /*69e0*/  MUFU.EX2 R172, R172 ;  /* 0x000000ac00ac7308 */ /* 0x000e220000000800 */
[----:B--2---:R-:W-:Y:S01]  /*69f0*/  FADD.FTZ R44, R178, R25 ;  /* 0x00000019b22c7221 */ /* 0x004fe20000010000 */
[----:B------:R-:W-:Y:S01]  /*6a00*/  FADD.FTZ R25, R179, R0 ;  /* 0x00000000b3197221 */ /* 0x000fe20000010000 */
[----:B------:R2:W-:Y:S01]  /*6a10*/  @!P1 SYNCS.ARRIVE.TRANS64.RED.A1T0 RZ, [R46+URZ], RZ ;  /* 0x000000ff2eff99a7 */ /* 0x0005e2000810043f */
[-C--:B------:R-:W-:Y:S01]  /*6a20*/  FMUL.FTZ R105, R105, R5.reuse ;  /* 0x0000000569697220 */ /* 0x080fe20000410000 */
[-C--:B------:R-:W-:Y:S01]  /*6a30*/  FMUL.FTZ R108, R108, R5.reuse ;  /* 0x000000056c6c7220 */ /* 0x080fe20000410000 */
[----:B------:R-:W-:Y:S01]  /*6a40*/  FADD.FTZ R0, R24, R25 ;  /* 0x0000001918007221 */ /* 0x000fe20000010000 */
[-C--:B------:R-:W-:Y:S01]  /*6a50*/  FMUL.FTZ R109, R109, R5.reuse ;  /* 0x000000056d6d7220 */ /* 0x080fe20000410000 */
[----:B------:R-:W3:Y:S01]  /*6a60*/  MUFU.EX2 R31, R31 ;  /* 0x0000001f001f7308 */ /* 0x000ee20000000800 */
[----:B-1----:R-:W-:Y:S01]  /*6a70*/  FADD.FTZ R39, R29, R44 ;  /* 0x0000002c1d277221 */ /* 0x002fe20000010000 */
[----:B------:R-:W-:Y:S01]  /*6a80*/  FADD.FTZ R25, R173, R0 ;  /* 0x00000000ad197221 */ /* 0x000fe20000010000 */
[-C--:B------:R-:W-:Y:S01]  /*6a90*/  FMUL.FTZ R112, R112, R5.reuse ;  /* 0x0000000570707220 */ /* 0x080fe20000410000 */
[-C--:B------:R-:W-:Y:S01]  /*6aa0*/  FMUL.FTZ R113, R113, R5.reuse ;  /* 0x0000000571717220 */ /* 0x080fe20000410000 */
[-C--:B------:R-:W-:Y:S01]  /*6ab0*/  FMUL.FTZ R116, R116, R5.reuse ;  /* 0x0000000574747220 */ /* 0x080fe20000410000 */
[----:B------:R-:W-:Y:S01]  /*6ac0*/  FADD.FTZ R0, R26, R25 ;  /* 0x000000191a007221 */ /* 0x000fe20000010000 */
[-C--:B------:R-:W-:Y:S01]  /*6ad0*/  FMUL.FTZ R117, R117, R5.reuse ;  /* 0x0000000575757220 */ /* 0x080fe20000410000 */
[----:B------:R-:W1:Y:S01]  /*6ae0*/  MUFU.EX2 R174, R174 ;  /* 0x000000ae00ae7308 */ /* 0x000e620000000800 */
[----:B0-----:R-:W-:Y:S01]  /*6af0*/  FADD.FTZ R44, R172, R39 ;  /* 0x00000027ac2c7221 */ /* 0x001fe20000010000 */
[----:B------:R-:W-:Y:S01]  /*6b00*/  FADD.FTZ R25, R175, R0 ;  /* 0x00000000af197221 */ /* 0x000fe20000010000 */
[-C--:B------:R-:W-:Y:S01]  /*6b10*/  FMUL.FTZ R120, R120, R5.reuse ;  /* 0x0000000578787220 */ /* 0x080fe20000410000 */
[-C--:B------:R-:W-:Y:S01]  /*6b20*/  FMUL.FTZ R121, R121, R5.reuse ;  /* 0x0000000579797220 */ /* 0x080fe20000410000 */
[-C--:B------:R-:W-:Y:S01]  /*6b30*/  FMUL.FTZ R124, R124, R5.reuse ;  /* 0x000000057c7c7220 */ /* 0x080fe20000410000 */
        /* <DEDUP_REMOVED lines=25> */
[----:B------:R-:W-:Y:S01]  /*6cd0*/  FMUL.FTZ R149, R149, R5 ;  /* 0x0000000595957220 */ /* 0x000fe20000410000 */
        /* <DEDUP_REMOVED lines=51> */
[----:B------:R-:W-:Y:S01]  /*7010*/  FMUL.FTZ R151, R151, R6 ;  /* 0x0000000697977220 */ /* 0x000fe20000410000 */
[----:B------:R-:W-:Y:S01]  /*7020*/  F2FP.BF16.F32.PACK_AB R183, R10, R183 ;  /* 0x000000b70ab7723e */ /* 0x000fe200000010ff */
[----:B------:R-:W-:Y:S01]  /*7030*/  IMAD.MOV.U32 R6, RZ, RZ, R7 ;  /* 0x000000ffff067224 */ /* 0x000fe200078e0007 */
[----:B------:R-:W-:Y:S01]  /*7040*/  F2FP.BF16.F32.PACK_AB R177, R20, R177 ;  /* 0x000000b114b1723e */ /* 0x000fe200000010ff */
[----:B------:R-:W-:Y:S01]  /*7050*/  IMAD.MOV.U32 R5, RZ, RZ, R21 ;  /* 0x000000ffff057224 */ /* 0x000fe200078e0015 */
[----:B------:R-:W3:Y:S01]  /*7060*/  MUFU.EX2 R51, R51 ;  /* 0x0000003300337308 */ /* 0x000ee20000000800 */
[C---:B-1----:R-:W-:Y:S01]  /*7070*/  FADD.FTZ R25, R3.reuse, R8 ;  /* 0x0000000803197221 */ /* 0x042fe20000010000 */
[----:B------:R-:W-:-:S02]  /*7080*/  F2FP.BF16.F32.PACK_AB R154, R3, R154 ;  /* 0x0000009a039a723e */ /* 0x000fc400000010ff */
[----:B------:R-:W-:Y:S02]  /*7090*/  F2FP.BF16.F32.PACK_AB R182, R43, R182 ;  /* 0x000000b62bb6723e */ /* 0x000fe400000010ff */
[----:B------:R-:W-:Y:S02]  /*70a0*/  F2FP.BF16.F32.PACK_AB R176, R27, R176 ;  /* 0x000000b01bb0723e */ /* 0x000fe400000010ff */
[----:B------:R-:W1:Y:S01]  /*70b0*/  MUFU.EX2 R158, R57 ;  /* 0x00000039009e7308 */ /* 0x000e620000000800 */
[----:B0-----:R-:W-:Y:S01]  /*70c0*/  FADD.FTZ R25, R156, R25 ;  /* 0x000000199c197221 */ /* 0x001fe20000010000 */
[----:B------:R-:W-:Y:S02]  /*70d0*/  F2FP.BF16.F32.PACK_AB R178, R29, R178 ;  /* 0x000000b21db2723e */ /* 0x000fe400000010ff */
[----:B------:R-:W-:Y:S02]  /*70e0*/  F2FP.BF16.F32.PACK_AB R179, R24, R179 ;  /* 0x000000b318b3723e */ /* 0x000fe400000010ff */
[----:B------:R-:W-:-:S02]  /*70f0*/  F2FP.BF16.F32.PACK_AB R172, R31, R172 ;  /* 0x000000ac1fac723e */ /* 0x000fc400000010ff */
[----:B------:R-:W0:Y:S01]  /*7100*/  MUFU.EX2 R53, R53 ;  /* 0x0000003500357308 */ /* 0x000e220000000800 */
[----:B---3--:R-:W-:Y:S01]  /*7110*/  FADD.FTZ R25, R51, R25 ;  /* 0x0000001933197221 */ /* 0x008fe20000010000 */
[----:B------:R-:W-:Y:S02]  /*7120*/  F2FP.BF16.F32.PACK_AB R173, R26, R173 ;  /* 0x000000ad1aad723e */ /* 0x000fe400000010ff */
[----:B------:R-:W-:Y:S02]  /*7130*/  F2FP.BF16.F32.PACK_AB R174, R33, R174 ;  /* 0x000000ae21ae723e */ /* 0x000fe400000010ff */
[----:B------:R-:W-:Y:S02]  /*7140*/  F2FP.BF16.F32.PACK_AB R175, R28, R175 ;  /* 0x000000af1caf723e */ /* 0x000fe400000010ff */
[----:B------:R-:W3:Y:S01]  /*7150*/  MUFU.EX2 R38, R38 ;  /* 0x0000002600267308 */ /* 0x000ee20000000800 */
[----:B-1----:R-:W-:Y:S01]  /*7160*/  FADD.FTZ R25, R158, R25 ;  /* 0x000000199e197221 */ /* 0x002fe20000010000 */
        /* <DEDUP_REMOVED lines=16> */
[----:B------:R-:W-:-:S04]  /*7270*/  F2FP.BF16.F32.PACK_AB R159, R40, R159 ;  /* 0x0000009f289f723e */ /* 0x000fc800000010ff */
        /* <DEDUP_REMOVED lines=29> */
[----:B-1----:R-:W-:-:S04]  /*7450*/  FADD.FTZ R25, R166, R25 ;  /* 0x00000019a6197221 */ /* 0x002fc80000010000 */
[C---:B0-----:R-:W-:Y:S01]  /*7460*/  FADD.FTZ R3, R42.reuse, R25 ;  /* 0x000000192a037221 */ /* 0x041fe20000010000 */
[----:B------:R-:W-:Y:S01]  /*7470*/  F2FP.BF16.F32.PACK_AB R166, R42, R166 ;  /* 0x000000a62aa6723e */ /* 0x000fe200000010ff */
[C---:B---3--:R-:W-:Y:S01]  /*7480*/  FADD.FTZ R0, R13.reuse, R0 ;  /* 0x000000000d007221 */ /* 0x048fe20000010000 */
[----:B------:R-:W-:Y:S01]  /*7490*/  F2FP.BF16.F32.PACK_AB R167, R13, R11 ;  /* 0x0000000b0da7723e */ /* 0x000fe200000010ff */
[----:B--2---:R-:W-:Y:S06]  /*74a0*/  @P3 BRA `(.L_x_2271) ;  /* 0xffffffcc00c43947 */ /* 0x004fec000383ffff */
.L_x_2262:
[----:B------:R-:W-:-:S13]  /*74b0*/  ISETP.LE.AND P2, PT, RZ, UR54, PT ;  /* 0x00000036ff007c0c */ /* 0x000fda000bf43270 */
[----:B------:R-:W-:Y:S05]  /*74c0*/  @!P2 BRA `(.L_x_2272) ;  /* 0x0000002400fca947 */ /* 0x000fea0003800000 */
[----:B------:R-:W-:Y:S01]  /*74d0*/  IMAD.MOV.U32 R6, RZ, RZ, R7 ;  /* 0x000000ffff067224 */ /* 0x000fe200078e0007 */
[----:B------:R-:W-:Y:S01]  /*74e0*/  UMOV UR51, UR43 ;  /* 0x0000002b00337c82 */ /* 0x000fe20008000000 */
[----:B------:R-:W-:Y:S01]  /*74f0*/  IMAD.MOV.U32 R8, RZ, RZ, R21 ;  /* 0x000000ffff087224 */ /* 0x000fe200078e0015 */
[----:B------:R-:W-:Y:S01]  /*7500*/  UMOV UR50, UR42 ;  /* 0x0000002a00327c82 */ /* 0x000fe20008000000 */
[----:B------:R-:W-:-:S05]  /*7510*/  ULDC UR49, c[0x0][0x9d8] ;  /* 0x0002760000317ab9 */ /* 0x000fca0000000800 */
.L_x_2281:
        /* <DEDUP_REMOVED lines=9> */
.L_x_2274:
[----:B------:R-:W-:Y:S01]  /*75b0*/  ULEA UR6, UR42, UR41, 0x3 ;  /* 0x000000292a067291 */ /* 0x000fe2000f8e183f */
[----:B------:R-:W-:-:S05]  /*75c0*/  IMAD.U32 R4, RZ, RZ, UR43 ;  /* 0x0000002bff047e24 */ /* 0x000fca000f8e00ff */
[----:B------:R-:W-:-:S04]  /*75d0*/  SHF.L.U32 R4, R4, 0x1f, RZ ;  /* 0x0000001f04047819 */ /* 0x000fc800000006ff */
[----:B------:R0:W1:Y:S01]  /*75e0*/  SYNCS.PHASECHK.TRANS64.TRYWAIT P2, [UR6+0x28830], R4 ;  /* 0x02883004ff0075a7 */ /* 0x0000620008040146 */
[----:B------:R-:W-:Y:S05]  /*75f0*/  @!P0 BRA `(.L_x_2275) ;  /* 0x0000000000048947 */ /* 0x000fea0003800000 */
[----:B------:R-:W-:Y:S01]  /*7600*/  BPT.TRAP 0x1 ;  /* 0x000000040000795c */ /* 0x000fe20000300000 */
.L_x_2275:
[----:B-1----:R-:W-:Y:S05]  /*7610*/  @P2 BRA `(.L_x_2273) ;  /* 0x0000000000082947 */ /* 0x002fea0003800000 */
[----:B------:R-:W1:Y:S02]  /*7620*/  SYNCS.PHASECHK.TRANS64.TRYWAIT P2, [UR6+0x28830], R4 ;  /* 0x02883004ff0075a7 */ /* 0x000e640008040146 */
[----:B-1----:R-:W-:Y:S05]  /*7630*/  @!P2 BRA `(.L_x_2276) ;  /* 0x000000940014a947 */ /* 0x002fea0003800000 */
.L_x_2273:
        /* <DEDUP_REMOVED lines=45> */
.L_x_2278:
[----:B------:R-:W-:Y:S01]  /*7910*/  ULEA UR6, UR50, UR41, 0x3 ;  /* 0x0000002932067291 */ /* 0x000fe2000f8e183f */
[----:B------:R-:W-:-:S05]  /*7920*/  IMAD.U32 R4, RZ, RZ, UR51 ;  /* 0x00000033ff047e24 */ /* 0x000fca000f8e00ff */
[----:B------:R-:W-:-:S04]  /*7930*/  SHF.L.U32 R4, R4, 0x1f, RZ ;  /* 0x0000001f04047819 */ /* 0x000fc800000006ff */
[----:B------:R0:W1:Y:S01]  /*7940*/  SYNCS.PHASECHK.TRANS64.TRYWAIT P2, [UR6+0x28850], R4 ;  /* 0x02885004ff0075a7 */ /* 0x0000620008040146 */
[----:B------:R-:W-:Y:S05]  /*7950*/  @!P0 BRA `(.L_x_2279) ;  /* 0x0000000000048947 */ /* 0x000fea0003800000 */
[----:B------:R-:W-:Y:S01]  /*7960*/  BPT.TRAP 0x1 ;  /* 0x000000040000795c */ /* 0x000fe20000300000 */
.L_x_2279:
[----:B-1----:R-:W-:Y:S05]  /*7970*/  @P2 BRA `(.L_x_2277) ;  /* 0x0000000000082947 */ /* 0x002fea0003800000 */
[----:B------:R-:W1:Y:S02]  /*7980*/  SYNCS.PHASECHK.TRANS64.TRYWAIT P2, [UR6+0x28850], R4 ;  /* 0x02885004ff0075a7 */ /* 0x000e640008040146 */
[----:B-1----:R-:W-:Y:S05]  /*7990*/  @!P2 BRA `(.L_x_2280) ;  /* 0x000000900054a947 */ /* 0x002fea0003800000 */
.L_x_2277:
        /* <DEDUP_REMOVED lines=77> */
[----:B------:R-:W-:Y:S01]  /*7e70*/  ISETP.LT.AND P2, PT, RZ, UR54, PT ;  /* 0x00000036ff007c0c */ /* 0x000fe2000bf41270 */
[----:B------:R-:W-:-:S05]  /*7e80*/  UMOV UR51, UR43 ;  /* 0x0000002b00337c82 */ /* 0x000fca0008000000 */
[----:B------:R-:W-:Y:S08]  /*7e90*/  MUFU.TANH R201, R201 ;  /* 0x000000c900c97308 */ /* 0x000ff00000002400 */
[----:B------:R-:W-:Y:S08]  /*7ea0*/  MUFU.TANH R203, R203 ;  /* 0x000000cb00cb7308 */ /* 0x000ff00000002400 */
[----:B------:R-:W-:Y:S08]  /*7eb0*/  MUFU.TANH R205, R205 ;  /* 0x000000cd00cd7308 */ /* 0x000ff00000002400 */
[----:B------:R-:W-:Y:S08]  /*7ec0*/  MUFU.TANH R207, R207 ;  /* 0x000000cf00cf7308 */ /* 0x000ff00000002400 */
[----:B------:R-:W0:Y:S08]  /*7ed0*/  MUFU.TANH R9, R9 ;  /* 0x0000000900097308 */ /* 0x000e300000002400 */
[----:B------:R-:W-:Y:S08]  /*7ee0*/  MUFU.TANH R209, R209 ;  /* 0x000000d100d17308 */ /* 0x000ff00000002400 */
[----:B------:R-:W1:Y:S01]  /*7ef0*/  MUFU.TANH R11, R11 ;  /* 0x0000000b000b7308 */ /* 0x000e620000002400 */
[----:B0-----:R-:W-:-:S07]  /*7f00*/  FMNMX.FTZ R12, R9, R6, !PT ;  /* 0x00000006090c7209 */ /* 0x001fce0007810000 */
[----:B------:R-:W-:Y:S08]  /*7f10*/  MUFU.TANH R211, R211 ;  /* 0x000000d300d37308 */ /* 0x000ff00000002400 */
[----:B------:R-:W0:Y:S01]  /*7f20*/  MUFU.TANH R15, R15 ;  /* 0x0000000f000f7308 */ /* 0x000e220000002400 */
[----:B-1----:R-:W-:-:S07]  /*7f30*/  FMNMX.FTZ R12, R11, R12, !PT ;  /* 0x0000000c0b0c7209 */ /* 0x002fce0007810000 */
[----:B------:R-:W-:Y:S08]  /*7f40*/  MUFU.TANH R213, R213 ;  /* 0x000000d500d57308 */ /* 0x000ff00000002400 */
[----:B------:R-:W1:Y:S01]  /*7f50*/  MUFU.TANH R27, R27 ;  /* 0x0000001b001b7308 */ /* 0x000e620000002400 */
[----:B0-----:R-:W-:Y:S01]  /*7f60*/  FMNMX.FTZ R12, R15, R12, !PT ;  /* 0x0000000c0f0c7209 */ /* 0x001fe20007810000 */
[----:B------:R-:W-:-:S02]  /*7f70*/  WARPGROUP.DEPBAR.LE gsb0, 0x0 ;  /* 0x00008000000079c5 */ /* 0x000fc40000010000 */
[----:B------:R-:W-:Y:S01]  /*7f80*/  WARPGROUP.ARRIVE ;  /* 0x00000000000079c5 */ /* 0x000fe20000000000 */
[----:B------:R-:W-:Y:S01]  /*7f90*/  FMUL.FTZ R183, R32, UR49 ;  /* 0x0000003120b77c20 */ /* 0x000fe20008410000 */
[----:B------:R-:W-:Y:S02]  /*7fa0*/  FMUL.FTZ R181, R33, UR49 ;  /* 0x0000003121b57c20 */ /* 0x000fe40008410000 */
[----:B------:R-:W0:Y:S01]  /*7fb0*/  MUFU.TANH R29, R29 ;  /* 0x0000001d001d7308 */ /* 0x000e220000002400 */
[----:B------:R-:W-:Y:S01]  /*7fc0*/  FMUL.FTZ R33, R38, UR49 ;  /* 0x0000003126217c20 */ /* 0x000fe20008410000 */
[----:B------:R-:W-:Y:S01]  /*7fd0*/  HGMMA.64x128x16.F32.BF16 R88, R176, gdesc[UR4].tnspB, R88, gsb0 ;  /* 0x41e00004b0587df0 */ /* 0x000fe20008001858 */
[----:B------:R-:W-:Y:S01]  /*7fe0*/  UIADD3 UR6, UR10, 0x100, URZ ;  /* 0x000001000a067890 */ /* 0x000fe2000fffe03f */
[----:B------:R-:W-:-:S04]  /*7ff0*/  UMOV UR7, 0x40000040 ;  /* 0x4000004000077882 */ /* 0x000fc80000000000 */
[----:B------:R-:W2:Y:S01]  /*8000*/  MUFU.TANH R183, R183 ;  /* 0x000000b700b77308 */ /* 0x000ea20000002400 */
[----:B-1----:R-:W-:-:S07]  /*8010*/  FMNMX.FTZ R12, R27, R12, !PT ;  /* 0x0000000c1b0c7209 */ /* 0x002fce0007810000 */
[----:B------:R-:W1:Y:S01]  /*8020*/  MUFU.TANH R181, R181 ;  /* 0x000000b500b57308 */ /* 0x000e620000002400 */
[----:B0-----:R-:W-:-:S07]  /*8030*/  FMNMX.FTZ R12, R29, R12, !PT ;  /* 0x0000000c1d0c7209 */ /* 0x001fce0007810000 */
[----:B------:R-:W0:Y:S01]  /*8040*/  MUFU.TANH R31, R31 ;  /* 0x0000001f001f7308 */ /* 0x000e220000002400 */
[----:B--2---:R-:W-:-:S07]  /*8050*/  FMNMX.FTZ R4, R183, R4, !PT ;  /* 0x00000004b7047209 */ /* 0x004fce0007810000 */
[----:B------:R-:W-:Y:S01]  /*8060*/  MUFU.TANH R215, R215 ;  /* 0x000000d700d77308 */ /* 0x000fe20000002400 */
[----:B-1----:R-:W-:-:S04]  /*8070*/  FMNMX.FTZ R4, R181, R4, !PT ;  /* 0x00000004b5047209 */ /* 0x002fc80007810000 */
[----:B------:R-:W-:-:S03]  /*8080*/  FMNMX.FTZ R4, R191, R4, !PT ;  /* 0x00000004bf047209 */ /* 0x000fc60007810000 */
[----:B------:R-:W1:Y:S01]  /*8090*/  MUFU.TANH R33, R33 ;  /* 0x0000002100217308 */ /* 0x000e620000002400 */
[----:B------:R-:W-:Y:S02]  /*80a0*/  FMNMX.FTZ R4, R193, R4, !PT ;  /* 0x00000004c1047209 */ /* 0x000fe40007810000 */
[----:B0-----:R-:W-:Y:S02]  /*80b0*/  FMNMX.FTZ R12, R31, R12, !PT ;  /* 0x0000000c1f0c7209 */ /* 0x001fe40007810000 */
[----:B------:R-:W-:-:S03]  /*80c0*/  FMNMX.FTZ R4, R195, R4, !PT ;  /* 0x00000004c3047209 */ /* 0x000fc60007810000 */
[----:B------:R-:W-:Y:S01]  /*80d0*/  MUFU.TANH R69, R69 ;  /* 0x0000004500457308 */ /* 0x000fe20000002400 */
[----:B------:R-:W-:-:S04]  /*80e0*/  FMNMX.FTZ R4, R197, R4, !PT ;  /* 0x00000004c5047209 */ /* 0x000fc80007810000 */
[----:B------:R-:W-:-:S03]  /*80f0*/  FMNMX.FTZ R4, R199, R4, !PT ;  /* 0x00000004c7047209 */ /* 0x000fc60007810000 */
[----:B------:R-:W0:Y:S01]  /*8100*/  MUFU.TANH R35, R35 ;  /* 0x0000002300237308 */ /* 0x000e220000002400 */
[----:B-1----:R-:W-:-:S07]  /*8110*/  FMNMX.FTZ R12, R33, R12, !PT ;  /* 0x0000000c210c7209 */ /* 0x002fce0007810000 */
        /* <DEDUP_REMOVED lines=13> */
[----:B------:R-:W-:Y:S01]  /*81f0*/  MUFU.TANH R223, R223 ;  /* 0x000000df00df7308 */ /* 0x000fe20000002400 */
[----:B0-----:R-:W-:-:S07]  /*8200*/  FMNMX.FTZ R12, R43, R12, !PT ;  /* 0x0000000c2b0c7209 */ /* 0x001fce0007810000 */
[----:B------:R-:W-:Y:S01]  /*8210*/  MUFU.TANH R47, R47 ;  /* 0x0000002f002f7308 */ /* 0x000fe20000002400 */
[----:B------:R-:W-:Y:S02]  /*8220*/  WARPGROUP.DEPBAR.LE gsb0, 0x0 ;  /* 0x00008000000079c5 */ /* 0x000fe40000010000 */
        /* <DEDUP_REMOVED lines=8> */
[----:B------:R-:W0:Y:S08]  /*82b0*/  MUFU.TANH R177, R177 ;  /* 0x000000b100b17308 */ /* 0x000e300000002400 */
[----:B------:R-:W1:Y:S08]  /*82c0*/  MUFU.TANH R179, R179 ;  /* 0x000000b300b37308 */ /* 0x000e700000002400 */
[----:B------:R-:W2:Y:S01]  /*82d0*/  MUFU.TANH R45, R45 ;  /* 0x0000002d002d7308 */ /* 0x000ea20000002400 */
[----:B0-----:R-:W-:-:S07]  /*82e0*/  FMNMX.FTZ R4, R177, R4, !PT ;  /* 0x00000004b1047209 */ /* 0x001fce0007810000 */
[----:B------:R-:W0:Y:S01]  /*82f0*/  MUFU.TANH R49, R49 ;  /* 0x0000003100317308 */ /* 0x000e220000002400 */
[----:B-1----:R-:W-:-:S04]  /*8300*/  FMNMX.FTZ R4, R179, R4, !PT ;  /* 0x00000004b3047209 */ /* 0x002fc80007810000 */
[----:B------:R-:W-:-:S03]  /*8310*/  FMNMX.FTZ R4, R201, R4, !PT ;  /* 0x00000004c9047209 */ /* 0x000fc60007810000 */
[----:B------:R-:W-:Y:S01]  /*8320*/  MUFU.TANH R85, R85 ;  /* 0x0000005500557308 */ /* 0x000fe20000002400 */
[----:B------:R-:W-:Y:S02]  /*8330*/  FMNMX.FTZ R4, R203, R4, !PT ;  /* 0x00000004cb047209 */ /* 0x000fe40007810000 */
[----:B--2---:R-:W-:Y:S02]  /*8340*/  FMNMX.FTZ R12, R45, R12, !PT ;  /* 0x0000000c2d0c7209 */ /* 0x004fe40007810000 */
[----:B------:R-:W-:Y:S02]  /*8350*/  FMNMX.FTZ R4, R205, R4, !PT ;  /* 0x00000004cd047209 */ /* 0x000fe40007810000 */
[----:B------:R-:W-:Y:S01]  /*8360*/  FMNMX.FTZ R12, R47, R12, !PT ;  /* 0x0000000c2f0c7209 */ /* 0x000fe20007810000 */
[----:B------:R-:W1:Y:S01]  /*8370*/  MUFU.TANH R51, R51 ;  /* 0x0000003300337308 */ /* 0x000e620000002400 */
[----:B------:R-:W-:Y:S02]  /*8380*/  FMNMX.FTZ R4, R207, R4, !PT ;  /* 0x00000004cf047209 */ /* 0x000fe40007810000 */
[----:B0-----:R-:W-:-:S02]  /*8390*/  FMNMX.FTZ R12, R49, R12, !PT ;  /* 0x0000000c310c7209 */ /* 0x001fc40007810000 */
[----:B------:R-:W-:-:S03]  /*83a0*/  FMNMX.FTZ R4, R209, R4, !PT ;  /* 0x00000004d1047209 */ /* 0x000fc60007810000 */
[----:B------:R-:W0:Y:S01]  /*83b0*/  MUFU.TANH R53, R53 ;  /* 0x0000003500357308 */ /* 0x000e220000002400 */
[----:B------:R-:W-:-:S04]  /*83c0*/  FMNMX.FTZ R4, R211, R4, !PT ;  /* 0x00000004d3047209 */ /* 0x000fc80007810000 */
[----:B------:R-:W-:-:S03]  /*83d0*/  FMNMX.FTZ R4, R213, R4, !PT ;  /* 0x00000004d5047209 */ /* 0x000fc60007810000 */
[----:B------:R-:W2:Y:S01]  /*83e0*/  MUFU.TANH R55, R55 ;  /* 0x0000003700377308 */ /* 0x000ea20000002400 */
[----:B-1----:R-:W-:-:S07]  /*83f0*/  FMNMX.FTZ R12, R51, R12, !PT ;  /* 0x0000000c330c7209 */ /* 0x002fce0007810000 */
[----:B------:R-:W1:Y:S01]  /*8400*/  MUFU.TANH R57, R57 ;  /* 0x0000003900397308 */ /* 0x000e620000002400 */
[----:B0-----:R-:W-:-:S07]  /*8410*/  FMNMX.FTZ R12, R53, R12, !PT ;  /* 0x0000000c350c7209 */ /* 0x001fce0007810000 */
[----:B------:R-:W0:Y:S01]  /*8420*/  MUFU.TANH R59, R59 ;  /* 0x0000003b003b7308 */ /* 0x000e220000002400 */
[----:B--2---:R-:W-:-:S07]  /*8430*/  FMNMX.FTZ R12, R55, R12, !PT ;  /* 0x0000000c370c7209 */ /* 0x004fce0007810000 */
[----:B------:R-:W2:Y:S01]  /*8440*/  MUFU.TANH R61, R61 ;  /* 0x0000003d003d7308 */ /* 0x000ea20000002400 */
[----:B-1----:R-:W-:-:S07]  /*8450*/  FMNMX.FTZ R12, R57, R12, !PT ;  /* 0x0000000c390c7209 */ /* 0x002fce0007810000 */
[----:B------:R-:W1:Y:S01]  /*8460*/  MUFU.TANH R63, R63 ;  /* 0x0000003f003f7308 */ /* 0x000e620000002400 */
[----:B0-----:R-:W-:-:S07]  /*8470*/  FMNMX.FTZ R12, R59, R12, !PT ;  /* 0x0000000c3b0c7209 */ /* 0x001fce0007810000 */
[----:B------:R-:W-:Y:S01]  /*8480*/  MUFU.TANH R67, R67 ;  /* 0x0000004300437308 */ /* 0x000fe20000002400 */
[----:B--2---:R-:W-:-:S07]  /*8490*/  FMNMX.FTZ R12, R61, R12, !PT ;  /* 0x0000000c3d0c7209 */ /* 0x004fce0007810000 */
        /* <DEDUP_REMOVED lines=18> */
[----:B------:R-:W-:Y:S01]  /*85c0*/  MUFU.TANH R87, R87 ;  /* 0x0000005700577308 */ /* 0x000fe20000002400 */
[----:B-1----:R-:W-:-:S04]  /*85d0*/  FMNMX.FTZ R4, R175, R4, !PT ;  /* 0x00000004af047209 */ /* 0x002fc80007810000 */
[----:B------:R-:W-:-:S04]  /*85e0*/  FMNMX.FTZ R4, R215, R4, !PT ;  /* 0x00000004d7047209 */ /* 0x000fc80007810000 */
[----:B------:R-:W-:Y:S02]  /*85f0*/  FMNMX.FTZ R4, R69, R4, !PT ;  /* 0x0000000445047209 */ /* 0x000fe40007810000 */
[----:B--2---:R-:W-:Y:S02]  /*8600*/  FMNMX.FTZ R12, R65, R12, !PT ;  /* 0x0000000c410c7209 */ /* 0x004fe40007810000 */
        /* <DEDUP_REMOVED lines=13> */
[----:B------:R-:W0:Y:S02]  /*86e0*/  SHFL.BFLY PT, R21, R4, 0x2, 0x1f ;  /* 0x0c401f0004157f89 */ /* 0x000e2400000e0000 */
[----:B0-----:R-:W-:Y:S02]  /*86f0*/  FMNMX.FTZ R21, R4, R21, !PT ;  /* 0x0000001504157209 */ /* 0x001fe40007810000 */
[----:B------:R-:W0:Y:S03]  /*8700*/  LDC R4, c[0x0][0x988] ;  /* 0x00026200ff047b82 */ /* 0x000e260000000800 */
[----:B------:R-:W1:Y:S02]  /*8710*/  SHFL.BFLY PT, R10, R21, 0x1, 0x1f ;  /* 0x0c201f00150a7f89 */ /* 0x000e6400000e0000 */
[----:B-1----:R-:W-:-:S05]  /*8720*/  FMNMX.FTZ R21, R21, R10, !PT ;  /* 0x0000000a15157209 */ /* 0x002fca0007810000 */
[C---:B0-----:R-:W-:Y:S01]  /*8730*/  FMUL.FTZ R10, R21.reuse, R4 ;  /* 0x00000004150a7220 */ /* 0x041fe20000410000 */
[----:B------:R-:W-:-:S03]  /*8740*/  FADD.FTZ R227, -R21, R8 ;  /* 0x0000000815e37221 */ /* 0x000fc60000010100 */
[-CC-:B------:R-:W-:Y:S01]  /*8750*/  FFMA.FTZ R180, R7, R4.reuse, -R10.reuse ;  /* 0x0000000407b47223 */ /* 0x180fe2000001080a */
[-CC-:B------:R-:W-:Y:S01]  /*8760*/  FFMA.FTZ R176, R183, R4.reuse, -R10.reuse ;  /* 0x00000004b7b07223 */ /* 0x180fe2000001080a */
[-CC-:B------:R-:W-:Y:S01]  /*8770*/  FFMA.FTZ R182, R13, R4.reuse, -R10.reuse ;  /* 0x000000040db67223 */ /* 0x180fe2000001080a */
        /* <DEDUP_REMOVED lines=12> */
[-C--:B------:R-:W-:Y:S01]  /*8840*/  FMUL.FTZ R8, R227, R4.reuse ;  /* 0x00000004e3087220 */ /* 0x080fe20000410000 */
        /* <DEDUP_REMOVED lines=12> */
[-CC-:B------:R-:W-:Y:S01]  /*8910*/  FFMA.FTZ R225, R225, R4.reuse, -R10.reuse ;  /* 0x00000004e1e17223 */ /* 0x180fe2000001080a */
[----:B------:R-:W-:Y:S01]  /*8920*/  FFMA.FTZ R85, R85, R4, -R10 ;  /* 0x0000000455557223 */ /* 0x000fe2000001080a */
[----:B0-----:R-:W-:Y:S01]  /*8930*/  FMNMX.FTZ R12, R169, R12, !PT ;  /* 0x0000000ca90c7209 */ /* 0x001fe20007810000 */
[----:B------:R-:W-:Y:S03]  /*8940*/  MUFU.EX2 R8, R8 ;  /* 0x0000000800087308 */ /* 0x000fe60000000800 */
[----:B------:R-:W-:-:S04]  /*8950*/  FMNMX.FTZ R12, R83, R12, !PT ;  /* 0x0000000c530c7209 */ /* 0x000fc80007810000 */
[----:B-1----:R-:W-:Y:S01]  /*8960*/  FMNMX.FTZ R12, R171, R12, !PT ;  /* 0x0000000cab0c7209 */ /* 0x002fe20007810000 */
[----:B------:R-:W0:Y:S03]  /*8970*/  MUFU.EX2 R5, R5 ;  /* 0x0000000500057308 */ /* 0x000e260000000800 */
[----:B------:R-:W-:Y:S01]  /*8980*/  FMNMX.FTZ R7, R87, R12, !PT ;  /* 0x0000000c57077209 */ /* 0x000fe20007810000 */
[----:B------:R-:W-:-:S04]  /*8990*/  FFMA.FTZ R12, R217, R4, -R10 ;  /* 0x00000004d90c7223 */ /* 0x000fc8000001080a */
[----:B------:R-:W1:Y:S01]  /*89a0*/  SHFL.BFLY PT, R14, R7, 0x2, 0x1f ;  /* 0x0c401f00070e7f89 */ /* 0x000e6200000e0000 */
[----:B------:R-:W2:Y:S08]  /*89b0*/  MUFU.EX2 R180, R180 ;  /* 0x000000b400b47308 */ /* 0x000eb00000000800 */
[----:B------:R-:W3:Y:S01]  /*89c0*/  MUFU.EX2 R182, R182 ;  /* 0x000000b600b67308 */ /* 0x000ee20000000800 */
[----:B0-----:R-:W-:-:S07]  /*89d0*/  FFMA.FTZ R3, R8, R3, R5 ;  /* 0x0000000308037223 */ /* 0x001fce0000010005 */
[----:B------:R-:W0:Y:S01]  /*89e0*/  MUFU.EX2 R13, R13 ;  /* 0x0000000d000d7308 */ /* 0x000e220000000800 */
[C---:B--2---:R-:W-:Y:S01]  /*89f0*/  FADD.FTZ R3, R180.reuse, R3 ;  /* 0x00000003b4037221 */ /* 0x044fe20000010000 */
[----:B------:R-:W-:Y:S02]  /*8a00*/  F2FP.BF16.F32.PACK_AB R180, R180, R5 ;  /* 0x00000005b4b4723e */ /* 0x000fe400000010ff */
[----:B-1----:R-:W-:Y:S01]  /*8a10*/  FMNMX.FTZ R24, R7, R14, !PT ;  /* 0x0000000e07187209 */ /* 0x002fe20007810000 */
[----:B------:R-:W-:-:S03]  /*8a20*/  FFMA.FTZ R14, R219, R4, -R10 ;  /* 0x00000004db0e7223 */ /* 0x000fc6000001080a */
[----:B------:R-:W-:Y:S01]  /*8a30*/  MUFU.EX2 R176, R176 ;  /* 0x000000b000b07308 */ /* 0x000fe20000000800 */
[----:B---3--:R-:W-:Y:S01]  /*8a40*/  FADD.FTZ R44, R182, R3 ;  /* 0x00000003b62c7221 */ /* 0x008fe20000010000 */
[----:B------:R-:W1:Y:S06]  /*8a50*/  SHFL.BFLY PT, R7, R24, 0x1, 0x1f ;  /* 0x0c201f0018077f89 */ /* 0x000e6c00000e0000 */
[----:B------:R-:W-:Y:S01]  /*8a60*/  MUFU.EX2 R25, R25 ;  /* 0x0000001900197308 */ /* 0x000fe20000000800 */
[----:B0-----:R-:W-:-:S07]  /*8a70*/  F2FP.BF16.F32.PACK_AB R182, R13, R182 ;  /* 0x000000b60db6723e */ /* 0x001fce00000010ff */
[----:B------:R-:W-:Y:S08]  /*8a80*/  MUFU.EX2 R178, R178 ;  /* 0x000000b200b27308 */ /* 0x000ff00000000800 */
[----:B------:R-:W-:Y:S01]  /*8a90*/  MUFU.EX2 R172, R172 ;  /* 0x000000ac00ac7308 */ /* 0x000fe20000000800 */
[----:B-1----:R-:W-:-:S05]  /*8aa0*/  FMNMX.FTZ R7, R24, R7, !PT ;  /* 0x0000000718077209 */ /* 0x002fca0007810000 */
[-C--:B------:R-:W-:Y:S02]  /*8ab0*/  FMUL.FTZ R40, R7, R4.reuse ;  /* 0x0000000407287220 */ /* 0x080fe40000410000 */
[----:B------:R-:W-:Y:S02]  /*8ac0*/  MUFU.EX2 R174, R174 ;  /* 0x000000ae00ae7308 */ /* 0x000fe40000000800 */
[-CC-:B------:R-:W-:Y:S01]  /*8ad0*/  FFMA.FTZ R183, R15, R4.reuse, -R40.reuse ;  /* 0x000000040fb77223 */ /* 0x180fe20000010828 */
[----:B------:R-:W-:Y:S02]  /*8ae0*/  IMAD.U32 R15, RZ, RZ, UR42 ;  /* 0x0000002aff0f7e24 */ /* 0x000fe4000f8e00ff */
[-CC-:B------:R-:W-:Y:S01]  /*8af0*/  FFMA.FTZ R181, R11, R4.reuse, -R40.reuse ;  /* 0x000000040bb57223 */ /* 0x180fe20000010828 */
[-CC-:B------:R-:W-:Y:S01]  /*8b00*/  FFMA.FTZ R177, R29, R4.reuse, -R40.reuse ;  /* 0x000000041db17223 */ /* 0x180fe20000010828 */
[-CC-:B------:R-:W-:Y:S01]  /*8b10*/  FFMA.FTZ R32, R27, R4.reuse, -R40.reuse ;  /* 0x000000041b207223 */ /* 0x180fe20000010828 */
[----:B------:R-:W-:Y:S01]  /*8b20*/  IADD3 R27, -R23, 0xb, RZ ;  /* 0x0000000b171b7810 */ /* 0x000fe20007ffe1ff */
        /* <DEDUP_REMOVED lines=31> */
[-CC-:B------:R-:W-:Y:S01]  /*8d20*/  FFMA.FTZ R155, R197, R4.reuse, -R10.reuse ;  /* 0x00000004c59b7223 */ /* 0x180fe2000001080a */
[-CC-:B------:R-:W-:Y:S01]  /*8d30*/  FFMA.FTZ R193, R201, R4.reuse, -R10.reuse ;  /* 0x00000004c9c17223 */ /* 0x180fe2000001080a */
[-CC-:B------:R-:W-:Y:S01]  /*8d40*/  FFMA.FTZ R152, R207, R4.reuse, -R10.reuse ;  /* 0x00000004cf987223 */ /* 0x180fe2000001080a */
[-CC-:B------:R-:W-:Y:S01]  /*8d50*/  FFMA.FTZ R154, R211, R4.reuse, -R10.reuse ;  /* 0x00000004d39a7223 */ /* 0x180fe2000001080a */
[----:B------:R-:W-:Y:S01]  /*8d60*/  HGMMA.64x128x16.F32.BF16 R88, R156, gdesc[UR4].tnspB, R88, gsb0 ;  /* 0x41e000049c587df0 */ /* 0x000fe20008001858 */
[----:B------:R-:W-:Y:S01]  /*8d70*/  UIADD3 UR6, UR10, 0x300, URZ ;  /* 0x000003000a067890 */ /* 0x000fe2000fffe03f */
[-C--:B------:R-:W-:Y:S01]  /*8d80*/  FFMA.FTZ R197, R175, R4.reuse, -R10 ;  /* 0x00000004afc57223 */ /* 0x080fe2000001080a */
[----:B------:R-:W-:Y:S01]  /*8d90*/  UMOV UR7, 0x40000040 ;  /* 0x4000004000077882 */ /* 0x000fe20000000000 */
[----:B------:R-:W-:Y:S01]  /*8da0*/  MUFU.EX2 R179, R179 ;  /* 0x000000b300b37308 */ /* 0x000fe20000000800 */
[----:B------:R-:W-:-:S07]  /*8db0*/  FFMA.FTZ R175, R41, R4, -R40 ;  /* 0x0000000429af7223 */ /* 0x000fce0000010828 */
        /* <DEDUP_REMOVED lines=23> */
[-CC-:B------:R-:W-:Y:S01]  /*8f30*/  FFMA.FTZ R10, R9, R4.reuse, -R40.reuse ;  /* 0x00000004090a7223 */ /* 0x180fe20000010828 */
[----:B------:R-:W-:Y:S01]  /*8f40*/  HGMMA.64x128x16.F32.BF16 R88, R160, gdesc[UR4].tnspB, R88, gsb0 ;  /* 0x41e00004a0587df0 */ /* 0x000fe20008001858 */
[----:B------:R-:W-:Y:S01]  /*8f50*/  UIADD3 UR6, UR10, 0x380, URZ ;  /* 0x000003800a067890 */ /* 0x000fe2000fffe03f */
[-CC-:B------:R-:W-:Y:S01]  /*8f60*/  FFMA.FTZ R173, R37, R4.reuse, -R40.reuse ;  /* 0x0000000425ad7223 */ /* 0x180fe20000010828 */
[----:B------:R-:W-:Y:S01]  /*8f70*/  UMOV UR7, 0x40000040 ;  /* 0x4000004000077882 */ /* 0x000fe20000000000 */
        /* <DEDUP_REMOVED lines=18> */
[----:B------:R-:W-:Y:S01]  /*90a0*/  MUFU.EX2 R14, R14 ;  /* 0x0000000e000e7308 */ /* 0x000fe20000000800 */
[----:B------:R-:W-:-:S02]  /*90b0*/  WARPGROUP.DEPBAR.LE gsb0, 0x0 ;  /* 0x00008000000079c5 */ /* 0x000fc40000010000 */
[----:B------:R-:W-:Y:S01]  /*90c0*/  WARPGROUP.ARRIVE ;  /* 0x00000000000079c5 */ /* 0x000fe20000000000 */
[----:B------:R-:W-:Y:S01]  /*90d0*/  FADD.FTZ R161, -R7, R6 ;  /* 0x0000000607a17221 */ /* 0x000fe20000010100 */
[----:B------:R-:W-:Y:S01]  /*90e0*/  FFMA.FTZ R6, R49, R4, -R40 ;  /* 0x0000000431067223 */ /* 0x000fe20000010828 */
[----:B0-----:R-:W-:Y:S02]  /*90f0*/  F2FP.BF16.F32.PACK_AB R160, R73, R12 ;  /* 0x0000000c49a0723e */ /* 0x001fe400000010ff */
[----:B------:R-:W-:Y:S01]  /*9100*/  FMUL.FTZ R161, R161, R4 ;  /* 0x00000004a1a17220 */ /* 0x000fe20000410000 */
[----:B------:R-:W-:Y:S01]  /*9110*/  HGMMA.64x128x16.F32.BF16 R88, R164, gdesc[UR4].tnspB, R88, gsb0 ;  /* 0x41e00004a4587df0 */ /* 0x000fe20008001858 */
[----:B------:R-:W0:Y:S01]  /*9120*/  MUFU.EX2 R77, R77 ;  /* 0x0000004d004d7308 */ /* 0x000e220000000800 */
[----:B------:R-:W-:-:S07]  /*9130*/  UIADD3 UR6, UR54, -0x1, URZ ;  /* 0xffffffff36067890 */ /* 0x000fce000fffe03f */
[----:B------:R-:W1:Y:S01]  /*9140*/  MUFU.EX2 R201, R161 ;  /* 0x000000a100c97308 */ /* 0x000e620000000800 */
[----:B------:R-:W-:-:S07]  /*9150*/  UMOV UR54, UR6 ;  /* 0x0000000600367c82 */ /* 0x000fce0008000000 */
[----:B------:R-:W-:Y:S01]  /*9160*/  MUFU.EX2 R6, R6 ;  /* 0x0000000600067308 */ /* 0x000fe20000000800 */
[----:B0-----:R-:W-:-:S07]  /*9170*/  F2FP.BF16.F32.PACK_AB R162, R77, R14 ;  /* 0x0000000e4da2723e */ /* 0x001fce00000010ff */
[----:B------:R-:W-:Y:S01]  /*9180*/  MUFU.EX2 R79, R79 ;  /* 0x0000004f004f7308 */ /* 0x000fe20000000800 */
[----:B-1----:R-:W-:-:S04]  /*9190*/  FFMA.FTZ R42, R201, R0, R10 ;  /* 0x00000000c92a7223 */ /* 0x002fc8000001000a */
[C---:B------:R-:W-:Y:S01]  /*91a0*/  FADD.FTZ R42, R181.reuse, R42 ;  /* 0x0000002ab52a7221 */ /* 0x040fe20000010000 */
[----:B------:R-:W-:Y:S02]  /*91b0*/  F2FP.BF16.F32.PACK_AB R181, R181, R10 ;  /* 0x0000000ab5b5723e */ /* 0x000fe400000010ff */
[----:B------:R-:W0:Y:S01]  /*91c0*/  MUFU.EX2 R0, R57 ;  /* 0x0000003900007308 */ /* 0x000e220000000800 */
[----:B------:R-:W-:Y:S01]  /*91d0*/  FADD.FTZ R3, R183, R42 ;  /* 0x0000002ab7037221 */ /* 0x000fe20000010000 */
[----:B------:R-:W-:-:S03]  /*91e0*/  F2FP.BF16.F32.PACK_AB R183, R32, R183 ;  /* 0x000000b720b7723e */ /* 0x000fc600000010ff */
[----:B------:R-:W-:-:S03]  /*91f0*/  FADD.FTZ R42, R32, R3 ;  /* 0x00000003202a7221 */ /* 0x000fc60000010000 */
[----:B------:R-:W-:Y:S01]  /*9200*/  MUFU.EX2 R20, R20 ;  /* 0x0000001400147308 */ /* 0x000fe20000000800 */
        /* <DEDUP_REMOVED lines=10> */
[----:B------:R-:W-:Y:S01]  /*92b0*/  FADD.FTZ R42, R30, R3 ;  /* 0x000000031e2a7221 */ /* 0x000fe20000010000 */
[----:B------:R-:W-:Y:S01]  /*92c0*/  FFMA.FTZ R3, R169, R4, -R40 ;  /* 0x00000004a9037223 */ /* 0x000fe20000010828 */
[----:B------:R-:W-:Y:S01]  /*92d0*/  F2FP.BF16.F32.PACK_AB R169, R28, R9 ;  /* 0x000000091ca9723e */ /* 0x000fe200000010ff */
[----:B------:R-:W-:Y:S08]  /*92e0*/  MUFU.EX2 R24, R225 ;  /* 0x000000e100187308 */ /* 0x000ff00000000800 */
[----:B------:R-:W-:Y:S01]  /*92f0*/  MUFU.EX2 R85, R85 ;  /* 0x0000005500557308 */ /* 0x000fe20000000800 */
[----:B------:R-:W-:-:S02]  /*9300*/  WARPGROUP.DEPBAR.LE gsb0, 0x0 ;  /* 0x00008000000079c5 */ /* 0x000fc40000010000 */
[----:B------:R1:W-:Y:S06]  /*9310*/  BAR.ARV R27, 0x100 ;  /* 0x0004001b0000751d */ /* 0x0003ec0000002000 */
        /* <DEDUP_REMOVED lines=8> */
[----:B--2---:R-:W-:Y:S01]  /*93a0*/  IMAD.U32 R29, RZ, RZ, UR50 ;  /* 0x00000032ff1d7e24 */ /* 0x004fe2000f8e00ff */
[----:B------:R-:W-:Y:S01]  /*93b0*/  UMOV UR50, UR42 ;  /* 0x0000002a00327c82 */ /* 0x000fe20008000000 */
[-C--:B------:R-:W-:Y:S01]  /*93c0*/  FMUL.FTZ R101, R101, R8.reuse ;  /* 0x0000000865657220 */ /* 0x080fe20000410000 */
[-C--:B------:R-:W-:Y:S01]  /*93d0*/  FMUL.FTZ R104, R104, R8.reuse ;  /* 0x0000000868687220 */ /* 0x080fe20000410000 */
[-C--:B------:R-:W-:Y:S01]  /*93e0*/  FMUL.FTZ R105, R105, R8.reuse ;  /* 0x0000000869697220 */ /* 0x080fe20000410000 */
[----:B------:R-:W-:Y:S01]  /*93f0*/  @!P1 LEA R29, R29, UR41, 0x3 ;  /* 0x000000291d1d9c11 */ /* 0x000fe2000f8e18ff */
[-C--:B------:R-:W-:Y:S01]  /*9400*/  FMUL.FTZ R108, R108, R8.reuse ;  /* 0x000000086c6c7220 */ /* 0x080fe20000410000 */
[-C--:B------:R-:W-:Y:S01]  /*9410*/  FMUL.FTZ R109, R109, R8.reuse ;  /* 0x000000086d6d7220 */ /* 0x080fe20000410000 */
[-C--:B------:R-:W-:Y:S01]  /*9420*/  FMUL.FTZ R112, R112, R8.reuse ;  /* 0x0000000870707220 */ /* 0x080fe20000410000 */
[----:B------:R-:W-:Y:S01]  /*9430*/  FMUL.FTZ R113, R113, R8 ;  /* 0x0000000871717220 */ /* 0x000fe20000410000 */
[----:B-1----:R-:W-:-:S02]  /*9440*/  @!P1 VIADD R27, R29, 0x28860 ;  /* 0x000288601d1b9836 */ /* 0x002fc40000000000 */
[-C--:B------:R-:W-:Y:S01]  /*9450*/  FMUL.FTZ R116, R116, R8.reuse ;  /* 0x0000000874747220 */ /* 0x080fe20000410000 */
[-C--:B------:R-:W-:Y:S01]  /*9460*/  FMUL.FTZ R117, R117, R8.reuse ;  /* 0x0000000875757220 */ /* 0x080fe20000410000 */
[-C--:B------:R-:W-:Y:S01]  /*9470*/  FMUL.FTZ R120, R120, R8.reuse ;  /* 0x0000000878787220 */ /* 0x080fe20000410000 */
[-C--:B------:R-:W-:Y:S01]  /*9480*/  FMUL.FTZ R121, R121, R8.reuse ;  /* 0x0000000879797220 */ /* 0x080fe20000410000 */
[----:B------:R-:W-:Y:S01]  /*9490*/  @!P1 PRMT R29, RZ, 0x654, R27 ;  /* 0x00000654ff1d9816 */ /* 0x000fe2000000001b */
[----:B------:R-:W-:Y:S01]  /*94a0*/  FADD.FTZ R27, R13, R44 ;  /* 0x0000002c0d1b7221 */ /* 0x000fe20000010000 */
[-C--:B------:R-:W-:Y:S01]  /*94b0*/  FMUL.FTZ R124, R124, R8.reuse ;  /* 0x000000087c7c7220 */ /* 0x080fe20000410000 */
[-C--:B------:R-:W-:Y:S01]  /*94c0*/  FMUL.FTZ R125, R125, R8.reuse ;  /* 0x000000087d7d7220 */ /* 0x080fe20000410000 */
[----:B------:R1:W-:Y:S01]  /*94d0*/  @!P1 SYNCS.ARRIVE.TRANS64.RED.A1T0 RZ, [R29+URZ], RZ ;  /* 0x000000ff1dff99a7 */ /* 0x0003e2000810043f */
[----:B------:R-:W-:Y:S01]  /*94e0*/  FADD.FTZ R44, R176, R27 ;  /* 0x0000001bb02c7221 */ /* 0x000fe20000010000 */
[-C--:B------:R-:W-:Y:S01]  /*94f0*/  FMUL.FTZ R128, R128, R8.reuse ;  /* 0x0000000880807220 */ /* 0x080fe20000410000 */
[-C--:B------:R-:W-:Y:S01]  /*9500*/  FMUL.FTZ R129, R129, R8.reuse ;  /* 0x0000000881817220 */ /* 0x080fe20000410000 */
[-C--:B------:R-:W-:Y:S01]  /*9510*/  FMUL.FTZ R132, R132, R8.reuse ;  /* 0x0000000884847220 */ /* 0x080fe20000410000 */
[----:B------:R-:W-:Y:S01]  /*9520*/  FADD.FTZ R27, R25, R44 ;  /* 0x0000002c191b7221 */ /* 0x000fe20000010000 */
[-C--:B------:R-:W-:Y:S01]  /*9530*/  FMUL.FTZ R133, R133, R8.reuse ;  /* 0x0000000885857220 */ /* 0x080fe20000410000 */
[-C--:B------:R-:W-:Y:S01]  /*9540*/  FMUL.FTZ R136, R136, R8.reuse ;  /* 0x0000000888887220 */ /* 0x080fe20000410000 */
[----:B-1----:R-:W-:Y:S01]  /*9550*/  FADD.FTZ R29, R175, R42 ;  /* 0x0000002aaf1d7221 */ /* 0x002fe20000010000 */
[----:B------:R-:W-:Y:S01]  /*9560*/  FADD.FTZ R44, R178, R27 ;  /* 0x0000001bb22c7221 */ /* 0x000fe20000010000 */
[C---:B------:R-:W-:Y:S01]  /*9570*/  F2FP.BF16.F32.PACK_AB R175, R26.reuse, R175 ;  /* 0x000000af1aaf723e */ /* 0x040fe200000010ff */
[----:B------:R-:W-:Y:S01]  /*9580*/  FMUL.FTZ R137, R137, R8 ;  /* 0x0000000889897220 */ /* 0x000fe20000410000 */
[----:B------:R-:W-:Y:S01]  /*9590*/  FADD.FTZ R42, R26, R29 ;  /* 0x0000001d1a2a7221 */ /* 0x000fe20000010000 */
[C---:B------:R-:W-:Y:S01]  /*95a0*/  FADD.FTZ R27, R153.reuse, R44 ;  /* 0x0000002c991b7221 */ /* 0x040fe20000010000 */
[----:B------:R-:W-:Y:S01]  /*95b0*/  MUFU.EX2 R26, R3 ;  /* 0x00000003001a7308 */ /* 0x000fe20000000800 */
[----:B------:R-:W-:Y:S01]  /*95c0*/  F2FP.BF16.F32.PACK_AB R178, R153, R178 ;  /* 0x000000b299b2723e */ /* 0x000fe200000010ff */
[----:B------:R-:W-:Y:S01]  /*95d0*/  FADD.FTZ R5, R9, R42 ;  /* 0x0000002a09057221 */ /* 0x000fe20000010000 */
[----:B------:R-:W-:Y:S01]  /*95e0*/  FADD.FTZ R44, R172, R27 ;  /* 0x0000001bac2c7221 */ /* 0x000fe20000010000 */
[C---:B------:R-:W-:Y:S01]  /*95f0*/  F2FP.BF16.F32.PACK_AB R172, R155.reuse, R172 ;  /* 0x000000ac9bac723e */ /* 0x040fe200000010ff */
[----:B------:R-:W-:Y:S01]  /*9600*/  FMUL.FTZ R140, R140, R8 ;  /* 0x000000088c8c7220 */ /* 0x000fe20000410000 */
[----:B------:R-:W-:Y:S01]  /*9610*/  FADD.FTZ R5, R28, R5 ;  /* 0x000000051c057221 */ /* 0x000fe20000010000 */
[----:B------:R-:W-:Y:S01]  /*9620*/  FADD.FTZ R27, R155, R44 ;  /* 0x0000002c9b1b7221 */ /* 0x000fe20000010000 */
[----:B0-----:R-:W-:Y:S01]  /*9630*/  F2FP.BF16.F32.PACK_AB R155, R59, R0 ;  /* 0x000000003b9b723e */ /* 0x001fe200000010ff */
[----:B------:R-:W-:Y:S01]  /*9640*/  FMUL.FTZ R141, R141, R8 ;  /* 0x000000088d8d7220 */ /* 0x000fe20000410000 */
[----:B------:R-:W-:Y:S01]  /*9650*/  FADD.FTZ R10, R6, R5 ;  /* 0x00000005060a7221 */ /* 0x000fe20000010000 */
[----:B------:R-:W-:Y:S01]  /*9660*/  FADD.FTZ R44, R174, R27 ;  /* 0x0000001bae2c7221 */ /* 0x000fe20000010000 */
[----:B------:R-:W-:Y:S01]  /*9670*/  FFMA.FTZ R27, R171, R4, -R40 ;  /* 0x00000004ab1b7223 */ /* 0x000fe20000010828 */
[C---:B------:R-:W-:Y:S01]  /*9680*/  F2FP.BF16.F32.PACK_AB R171, R11.reuse, R6 ;  /* 0x000000060bab723e */ /* 0x040fe200000010ff */
[----:B------:R-:W-:Y:S01]  /*9690*/  FADD.FTZ R10, R11, R10 ;  /* 0x0000000a0b0a7221 */ /* 0x000fe20000010000 */
[----:B------:R-:W-:Y:S01]  /*96a0*/  FADD.FTZ R31, R191, R44 ;  /* 0x0000002cbf1f7221 */ /* 0x000fe20000010000 */
[----:B------:R-:W-:Y:S01]  /*96b0*/  FFMA.FTZ R40, R87, R4, -R40 ;  /* 0x0000000457287223 */ /* 0x000fe20000010828 */
[-C--:B------:R-:W-:Y:S01]  /*96c0*/  FMUL.FTZ R144, R144, R8.reuse ;  /* 0x0000000890907220 */ /* 0x080fe20000410000 */
[-C--:B------:R-:W-:Y:S01]  /*96d0*/  FMUL.FTZ R145, R145, R8.reuse ;  /* 0x0000000891917220 */ /* 0x080fe20000410000 */
[----:B------:R-:W-:Y:S01]  /*96e0*/  FADD.FTZ R44, R168, R31 ;  /* 0x0000001fa82c7221 */ /* 0x000fe20000010000 */
[-C--:B------:R-:W-:Y:S01]  /*96f0*/  FMUL.FTZ R148, R148, R8.reuse ;  /* 0x0000000894947220 */ /* 0x080fe20000410000 */
[----:B------:R-:W-:Y:S01]  /*9700*/  FMUL.FTZ R149, R149, R8 ;  /* 0x0000000895957220 */ /* 0x000fe20000410000 */
[----:B------:R-:W-:Y:S01]  /*9710*/  MUFU.EX2 R40, R40 ;  /* 0x0000002800287308 */ /* 0x000fe20000000800 */
[----:B------:R-:W-:Y:S01]  /*9720*/  FADD.FTZ R13, R193, R44 ;  /* 0x0000002cc10d7221 */ /* 0x000fe20000010000 */
[----:B------:R-:W-:Y:S01]  /*9730*/  F2FP.BF16.F32.PACK_AB R176, R25, R176 ;  /* 0x000000b019b0723e */ /* 0x000fe200000010ff */
[-C--:B------:R-:W-:Y:S01]  /*9740*/  FMUL.FTZ R90, R90, R201.reuse ;  /* 0x000000c95a5a7220 */ /* 0x080fe20000410000 */
[----:B------:R-:W-:Y:S01]  /*9750*/  F2FP.BF16.F32.PACK_AB R174, R191, R174 ;  /* 0x000000aebfae723e */ /* 0x000fe200000010ff */
[----:B------:R-:W-:Y:S01]  /*9760*/  FADD.FTZ R42, R170, R13 ;  /* 0x0000000daa2a7221 */ /* 0x000fe20000010000 */
[----:B------:R-:W-:Y:S01]  /*9770*/  F2FP.BF16.F32.PACK_AB R170, R157, R170 ;  /* 0x000000aa9daa723e */ /* 0x000fe200000010ff */
[-C--:B------:R-:W-:Y:S01]  /*9780*/  FMUL.FTZ R91, R91, R201.reuse ;  /* 0x000000c95b5b7220 */ /* 0x080fe20000410000 */
[----:B------:R-:W0:Y:S01]  /*9790*/  MUFU.EX2 R44, R71 ;  /* 0x00000047002c7308 */ /* 0x000e220000000800 */
[----:B------:R-:W-:Y:S01]  /*97a0*/  FADD.FTZ R5, R157, R42 ;  /* 0x0000002a9d057221 */ /* 0x000fe20000010000 */
[----:B------:R-:W-:Y:S01]  /*97b0*/  F2FP.BF16.F32.PACK_AB R168, R193, R168 ;  /* 0x000000a8c1a8723e */ /* 0x000fe200000010ff */
        /* <DEDUP_REMOVED lines=8> */
[----:B------:R-:W1:Y:S01]  /*9840*/  MUFU.EX2 R32, R81 ;  /* 0x0000005100207308 */ /* 0x000e620000000800 */
[----:B------:R-:W-:Y:S01]  /*9850*/  F2FP.BF16.F32.PACK_AB R157, R63, R46 ;  /* 0x0000002e3f9d723e */ /* 0x000fe200000010ff */
[----:B------:R-:W-:Y:S01]  /*9860*/  FADD.FTZ R10, R154, R13 ;  /* 0x0000000d9a0a7221 */ /* 0x000fe20000010000 */
[----:B------:R-:W-:Y:S01]  /*9870*/  FADD.FTZ R5, R0, R5 ;  /* 0x0000000500057221 */ /* 0x000fe20000010000 */
[C---:B------:R-:W-:Y:S01]  /*9880*/  F2FP.BF16.F32.PACK_AB R154, R195.reuse, R154 ;  /* 0x0000009ac39a723e */ /* 0x040fe200000010ff */
[-C--:B------:R-:W-:Y:S01]  /*9890*/  FMUL.FTZ R98, R98, R201.reuse ;  /* 0x000000c962627220 */ /* 0x080fe20000410000 */
[----:B------:R-:W-:Y:S01]  /*98a0*/  FADD.FTZ R13, R195, R10 ;  /* 0x0000000ac30d7221 */ /* 0x000fe20000010000 */
[----:B------:R-:W-:Y:S01]  /*98b0*/  FADD.FTZ R5, R59, R5 ;  /* 0x000000053b057221 */ /* 0x000fe20000010000 */
[----:B------:R-:W-:Y:S01]  /*98c0*/  F2FP.BF16.F32.PACK_AB R159, R67, R48 ;  /* 0x00000030439f723e */ /* 0x000fe200000010ff */
[-C--:B------:R-:W-:Y:S01]  /*98d0*/  FMUL.FTZ R99, R99, R201.reuse ;  /* 0x000000c963637220 */ /* 0x080fe20000410000 */
[----:B------:R-:W-:Y:S01]  /*98e0*/  FADD.FTZ R10, R156, R13 ;  /* 0x0000000d9c0a7221 */ /* 0x000fe20000010000 */
[----:B------:R-:W-:Y:S01]  /*98f0*/  FADD.FTZ R5, R46, R5 ;  /* 0x000000052e057221 */ /* 0x000fe20000010000 */
[C---:B------:R-:W-:Y:S01]  /*9900*/  F2FP.BF16.F32.PACK_AB R156, R197.reuse, R156 ;  /* 0x0000009cc59c723e */ /* 0x040fe200000010ff */
[-C--:B------:R-:W-:Y:S01]  /*9910*/  FMUL.FTZ R102, R102, R201.reuse ;  /* 0x000000c966667220 */ /* 0x080fe20000410000 */
[----:B------:R-:W-:Y:S01]  /*9920*/  FADD.FTZ R9, R197, R10 ;  /* 0x0000000ac5097221 */ /* 0x000fe20000010000 */
[----:B------:R-:W-:Y:S01]  /*9930*/  FADD.FTZ R5, R63, R5 ;  /* 0x000000053f057221 */ /* 0x000fe20000010000 */
[----:B0-----:R-:W-:Y:S01]  /*9940*/  F2FP.BF16.F32.PACK_AB R161, R75, R44 ;  /* 0x0000002c4ba1723e */ /* 0x001fe200000010ff */
[-C--:B------:R-:W-:Y:S01]  /*9950*/  FMUL.FTZ R103, R103, R201.reuse ;  /* 0x000000c967677220 */ /* 0x080fe20000410000 */
[----:B------:R-:W-:Y:S01]  /*9960*/  FADD.FTZ R10, R158, R9 ;  /* 0x000000099e0a7221 */ /* 0x000fe20000010000 */
[----:B------:R-:W-:Y:S01]  /*9970*/  FADD.FTZ R5, R48, R5 ;  /* 0x0000000530057221 */ /* 0x000fe20000010000 */
[C---:B------:R-:W-:Y:S01]  /*9980*/  F2FP.BF16.F32.PACK_AB R158, R69.reuse, R158 ;  /* 0x0000009e459e723e */ /* 0x040fe200000010ff */
[-C--:B------:R-:W-:Y:S01]  /*9990*/  FMUL.FTZ R106, R106, R201.reuse ;  /* 0x000000c96a6a7220 */ /* 0x080fe20000410000 */
[----:B------:R-:W-:Y:S01]  /*99a0*/  FADD.FTZ R9, R69, R10 ;  /* 0x0000000a45097221 */ /* 0x000fe20000010000 */
[----:B------:R-:W-:Y:S01]  /*99b0*/  FADD.FTZ R5, R67, R5 ;  /* 0x0000000543057221 */ /* 0x000fe20000010000 */
[----:B-1----:R-:W-:Y:S01]  /*99c0*/  F2FP.BF16.F32.PACK_AB R163, R79, R32 ;  /* 0x000000204fa3723e */ /* 0x002fe200000010ff */
[-C--:B------:R-:W-:Y:S01]  /*99d0*/  FMUL.FTZ R107, R107, R201.reuse ;  /* 0x000000c96b6b7220 */ /* 0x080fe20000410000 */
[----:B------:R-:W-:Y:S01]  /*99e0*/  FADD.FTZ R6, R12, R9 ;  /* 0x000000090c067221 */ /* 0x000fe20000010000 */
[----:B------:R-:W-:Y:S01]  /*99f0*/  FADD.FTZ R5, R44, R5 ;  /* 0x000000052c057221 */ /* 0x000fe20000010000 */
[----:B------:R-:W-:Y:S01]  /*9a00*/  F2FP.BF16.F32.PACK_AB R164, R199, R20 ;  /* 0x00000014c7a4723e */ /* 0x000fe200000010ff */
[-C--:B------:R-:W-:Y:S01]  /*9a10*/  FMUL.FTZ R110, R110, R201.reuse ;  /* 0x000000c96e6e7220 */ /* 0x080fe20000410000 */
[----:B------:R-:W-:Y:S01]  /*9a20*/  FADD.FTZ R3, R73, R6 ;  /* 0x0000000649037221 */ /* 0x000fe20000010000 */
[----:B------:R-:W-:Y:S01]  /*9a30*/  FADD.FTZ R5, R75, R5 ;  /* 0x000000054b057221 */ /* 0x000fe20000010000 */
[----:B------:R-:W0:Y:S01]  /*9a40*/  MUFU.EX2 R6, R27 ;  /* 0x0000001b00067308 */ /* 0x000e220000000800 */
[----:B------:R-:W-:Y:S01]  /*9a50*/  F2FP.BF16.F32.PACK_AB R165, R83, R26 ;  /* 0x0000001a53a5723e */ /* 0x000fe200000010ff */
        /* <DEDUP_REMOVED lines=15> */
[----:B0-----:R-:W-:Y:S01]  /*9b50*/  F2FP.BF16.F32.PACK_AB R167, R40, R6 ;  /* 0x0000000628a7723e */ /* 0x001fe200000010ff */
        /* <DEDUP_REMOVED lines=22> */
.L_x_2272:
[----:B------:R-:W-:Y:S06]  /*9cc0*/  BAR.ARV 0x8, 0x180 ;  /* 0x0206000000007b1d */ /* 0x000fec0000002000 */
[----:B------:R-:W-:Y:S05]  /*9cd0*/  @!P0 BRA `(.L_x_2282) ;  /* 0x0000000000048947 */ /* 0x000fea0003800000 */
[----:B------:R-:W-:Y:S01]  /*9ce0*/  BPT.TRAP 0x1 ;  /* 0x000000040000795c */ /* 0x000fe20000300000 */
.L_x_2282:
[----:B------:R-:W-:Y:S01]  /*9cf0*/  ULEA UR5, UR42, UR41, 0x3 ;  /* 0x000000292a057291 */ /* 0x000fe2000f8e183f */
[----:B------:R-:W-:-:S05]  /*9d00*/  IMAD.U32 R5, RZ, RZ, UR43 ;  /* 0x0000002bff057e24 */ /* 0x000fca000f8e00ff */
[----:B------:R-:W-:-:S04]  /*9d10*/  SHF.L.U32 R5, R5, 0x1f, RZ ;  /* 0x0000001f05057819 */ /* 0x000fc800000006ff */
[----:B------:R0:W1:Y:S01]  /*9d20*/  SYNCS.PHASECHK.TRANS64.TRYWAIT P2, [UR5+0x28850], R5 ;  /* 0x02885005ff0075a7 */ /* 0x0000620008040145 */
[----:B------:R-:W-:Y:S05]  /*9d30*/  @!P0 BRA `(.L_x_2283) ;  /* 0x0000000000048947 */ /* 0x000fea0003800000 */
[----:B------:R-:W-:Y:S01]  /*9d40*/  BPT.TRAP 0x1 ;  /* 0x000000040000795c */ /* 0x000fe20000300000 */
.L_x_2283:
[----:B-1----:R-:W-:Y:S05]  /*9d50*/  @P2 BRA `(.L_x_2284) ;  /* 0x0000000000082947 */ /* 0x002fea0003800000 */
[----:B------:R-:W1:Y:S02]  /*9d60*/  SYNCS.PHASECHK.TRANS64.TRYWAIT P0, [UR5+0x28850], R5 ;  /* 0x02885005ff0075a7 */ /* 0x000e640008000145 */
[----:B-1----:R-:W-:Y:S05]  /*9d70*/  @!P0 BRA `(.L_x_2285) ;  /* 0x0000006c00748947 */ /* 0x002fea0003800000 */
.L_x_2284:
[----:B------:R-:W-:Y:S01]  /*9d80*/  UIADD3 UR41, UR41, 0x400, URZ ;  /* 0x0000040029297890 */ /* 0x000fe2000fffe03f */
[----:B------:R-:W-:Y:S01]  /*9d90*/  WARPGROUP.ARRIVE ;  /* 0x00000000000079c5 */ /* 0x000fe20000000000 */
[----:B------:R-:W-:Y:S01]  /*9da0*/  UMOV UR7, 0x40000040 ;  /* 0x4000004000077882 */ /* 0x000fe20000000000 */
[----:B-1----:R-:W1:Y:S01]  /*9db0*/  SHFL.BFLY PT, R6, R3, 0x2, 0x1f ;  /* 0x0c401f0003067f89 */ /* 0x002e6200000e0000 */
[----:B------:R-:W-:Y:S01]  /*9dc0*/  USHF.R.U32.HI UR41, URZ, 0x4, UR41 ;  /* 0x000000043f297899 */ /* 0x000fe20008011629 */
[----:B------:R-:W-:Y:S01]  /*9dd0*/  IMAD.MOV.U32 R10, RZ, RZ, RZ ;  /* 0x000000ffff0a7224 */ /* 0x000fe200078e00ff */
[----:B------:R-:W-:Y:S01]  /*9de0*/  UIADD3 UR44, UR44, 0x1, URZ ;  /* 0x000000012c2c7890 */ /* 0x000fe2000fffe03f */
[----:B0-----:R-:W0:Y:S01]  /*9df0*/  SHFL.BFLY PT, R5, R0, 0x2, 0x1f ;  /* 0x0c401f0000057f89 */ /* 0x001e2200000e0000 */
        /* <DEDUP_REMOVED lines=8> */
[----:B-1----:R-:W-:Y:S01]  /*9e80*/  FADD.FTZ R6, R6, R3 ;  /* 0x0000000306067221 */ /* 0x002fe20000010000 */
[----:B------:R-:W-:Y:S01]  /*9e90*/  UMOV UR7, 0x40000040 ;  /* 0x4000004000077882 */ /* 0x000fe20000000000 */
[----:B------:R-:W-:Y:S02]  /*9ea0*/  IMAD.MOV.U32 R3, RZ, RZ, -0x800000 ;  /* 0xff800000ff037424 */ /* 0x000fe400078e00ff */
[----:B0-----:R-:W-:Y:S01]  /*9eb0*/  FADD.FTZ R8, R5, R0 ;  /* 0x0000000005087221 */ /* 0x001fe20000010000 */
[----:B------:R-:W-:Y:S01]  /*9ec0*/  IMAD.MOV.U32 R0, RZ, RZ, -0x800000 ;  /* 0xff800000ff007424 */ /* 0x000fe200078e00ff */
[----:B------:R-:W0:Y:S01]  /*9ed0*/  SHFL.BFLY PT, R5, R6, 0x1, 0x1f ;  /* 0x0c201f0006057f89 */ /* 0x000e2200000e0000 */
[----:B------:R-:W-:-:S03]  /*9ee0*/  USEL UR42, UR42, URZ, UP0 ;  /* 0x0000003f2a2a7287 */ /* 0x000fc60008000000 */
[----:B------:R-:W1:Y:S01]  /*9ef0*/  SHFL.BFLY PT, R9, R8, 0x1, 0x1f ;  /* 0x0c201f0008097f89 */ /* 0x000e6200000e0000 */
[----:B0-----:R-:W-:Y:S01]  /*9f00*/  FADD.FTZ R12, R6, R5 ;  /* 0x00000005060c7221 */ /* 0x001fe20000010000 */
[----:B------:R-:W-:Y:S01]  /*9f10*/  MOV R5, RZ ;  /* 0x000000ff00057202 */ /* 0x000fe20000000f00 */
[----:B-1----:R-:W-:-:S03]  /*9f20*/  FADD.FTZ R13, R8, R9 ;  /* 0x00000009080d7221 */ /* 0x002fc60000010000 */
[----:B------:R-:W-:Y:S01]  /*9f30*/  FSETP.NE.FTZ.AND P0, PT, R12, RZ, PT ;  /* 0x000000ff0c00720b */ /* 0x000fe20003f15000 */
[----:B------:R-:W-:Y:S01]  /*9f40*/  IMAD.U32 R8, RZ, RZ, UR5 ;  /* 0x00000005ff087e24 */ /* 0x000fe2000f8e00ff */
[----:B------:R-:W-:-:S03]  /*9f50*/  FSETP.NE.FTZ.AND P2, PT, R13, RZ, PT ;  /* 0x000000ff0d00720b */ /* 0x000fc60003f55000 */
[----:B------:R-:W-:-:S05]  /*9f60*/  @!P1 VIADD R8, R8, 0x28860 ;  /* 0x0002886008089836 */ /* 0x000fca0000000000 */
[----:B------:R-:W-:-:S03]  /*9f70*/  @!P1 PRMT R8, RZ, 0x654, R8 ;  /* 0x00000654ff089816 */ /* 0x000fc60000000008 */
[----:B------:R-:W0:Y:S01]  /*9f80*/  @P0 MUFU.LG2 R9, R12 ;  /* 0x0000000c00090308 */ /* 0x000e220000000c00 */
[C---:B------:R-:W-:Y:S01]  /*9f90*/  @P0 FMUL.FTZ R6, R4.reuse, 0.69314718246459960938 ;  /* 0x3f31721804060820 */ /* 0x040fe20000410000 */
[----:B------:R-:W-:-:S06]  /*9fa0*/  @P2 FMUL.FTZ R15, R4, 0.69314718246459960938 ;  /* 0x3f317218040f2820 */ /* 0x000fcc0000410000 */
        /* <DEDUP_REMOVED lines=110> */
.L_x_2255:
        /* <DEDUP_REMOVED lines=10> */
[----:B------:R-:W1:Y:S01]  /*a730*/  LDC R39, c[0x0][0xbe8] ;  /* 0x0002fa00ff277b82 */ /* 0x000e620000000800 */
[----:B------:R-:W-:Y:S01]  /*a740*/  IMAD R9, R22, 0x40, R2 ;  /* 0x0000004016097824 */ /* 0x000fe200078e0202 */
        /* <DEDUP_REMOVED lines=18> */
[----:B------:R-:W-:Y:S01]  /*a870*/  UIMAD UR8, UR37, UR11, UR8 ;  /* 0x0000000b250872a4 */ /* 0x000fe2000f8e0208 */
[----:B------:R-:W-:Y:S01]  /*a880*/  F2FP.BF16.F32.PACK_AB R147, R151, R150 ;  /* 0x000000969793723e */ /* 0x000fe200000010ff */
[----:B------:R-:W-:Y:S01]  /*a890*/  UIMAD.WIDE.U32 UR6, UR37, UR10, UR6 ;  /* 0x0000000a250672a5 */ /* 0x000fe2000f8e0006 */
[----:B------:R-:W-:-:S02]  /*a8a0*/  ULDC UR5, c[0x0][0xa88] ;  /* 0x0002a20000057ab9 */ /* 0x000fc40000000800 */
[----:B------:R-:W-:Y:S01]  /*a8b0*/  ULDC.64 UR10, c[0x0][0xaf0] ;  /* 0x0002bc00000a7ab9 */ /* 0x000fe20000000a00 */
[----:B-1----:R-:W-:Y:S01]  /*a8c0*/  IMAD R64, R39, UR5, RZ ;  /* 0x0000000527407c24 */ /* 0x002fe2000f8e02ff */
[----:B------:R-:W-:Y:S02]  /*a8d0*/  MOV R36, R38 ;  /* 0x0000002600247202 */ /* 0x000fe40000000f00 */
[----:B0-----:R-:W-:-:S03]  /*a8e0*/  MOV R37, R5 ;  /* 0x0000000500257202 */ /* 0x001fc60000000f00 */
[----:B------:R-:W-:-:S04]  /*a8f0*/  IMAD.WIDE R4, R187, 0x2, R36 ;  /* 0x00000002bb047825 */ /* 0x000fc800078e0224 */
[----:B------:R-:W-:Y:S01]  /*a900*/  IMAD.WIDE R36, R9, 0x2, R36 ;  /* 0x0000000209247825 */ /* 0x000fe200078e0224 */
[C---:B------:R-:W-:Y:S02]  /*a910*/  IADD3 R21, P6, R4.reuse, 0x20, RZ ;  /* 0x0000002004157810 */ /* 0x040fe40007fde0ff */
[C---:B------:R-:W-:Y:S02]  /*a920*/  IADD3 R33, P1, R4.reuse, 0x4040, RZ ;  /* 0x0000404004217810 */ /* 0x040fe40007f3e0ff */
[----:B------:R-:W-:Y:S01]  /*a930*/  IADD3 R45, P0, R4, 0x4060, RZ ;  /* 0x00004060042d7810 */ /* 0x000fe20007f1e0ff */
[--C-:B------:R-:W-:Y:S01]  /*a940*/  IMAD.X R13, RZ, RZ, R5.reuse, P6 ;  /* 0x000000ffff0d7224 */ /* 0x100fe200030e0605 */
[----:B------:R-:W-:Y:S01]  /*a950*/  IADD3 R35, P6, R36, 0x1000, RZ ;  /* 0x0000100024237810 */ /* 0x000fe20007fde0ff */
[----:B------:R-:W-:Y:S01]  /*a960*/  IMAD.X R43, RZ, RZ, R5, P1 ;  /* 0x000000ffff2b7224 */ /* 0x000fe200008e0605 */
[----:B------:R-:W-:Y:S02]  /*a970*/  ISETP.NE.AND P1, PT, R39, 0x1, PT ;  /* 0x000000012700780c */ /* 0x000fe40003f25270 */
[----:B------:R-:W-:-:S02]  /*a980*/  LOP3.LUT R34, R35, 0x380, RZ, 0xc0, !PT ;  /* 0x0000038023227812 */ /* 0x000fc400078ec0ff */
[----:B------:R-:W-:Y:S02]  /*a990*/  IADD3 R31, P2, R4, 0x4020, RZ ;  /* 0x00004020041f7810 */ /* 0x000fe40007f5e0ff */
[----:B------:R-:W-:Y:S02]  /*a9a0*/  SHF.R.U64 R34, R34, 0x3, RZ ;  /* 0x0000000322227819 */ /* 0x000fe400000012ff */
[----:B------:R-:W-:Y:S01]  /*a9b0*/  LOP3.LUT R9, R4, 0x380, RZ, 0xc0, !PT ;  /* 0x0000038004097812 */ /* 0x000fe200078ec0ff */
[----:B------:R-:W-:Y:S01]  /*a9c0*/  IMAD.X R41, RZ, RZ, R5, P2 ;  /* 0x000000ffff297224 */ /* 0x000fe200010e0605 */
[----:B------:R-:W-:Y:S01]  /*a9d0*/  LOP3.LUT R34, R34, R35, RZ, 0x3c, !PT ;  /* 0x0000002322227212 */ /* 0x000fe200078e3cff */
[----:B------:R-:W-:Y:S01]  /*a9e0*/  IMAD.X R35, RZ, RZ, R37, P6 ;  /* 0x000000ffff237224 */ /* 0x000fe200030e0625 */
[----:B------:R-:W-:Y:S01]  /*a9f0*/  IADD3 R47, P6, R36, 0x7000, RZ ;  /* 0x00007000242f7810 */ /* 0x000fe20007fde0ff */
[----:B------:R-:W0:Y:S01]  /*aa00*/  @P1 LDC R48, c[0x0][0xbf0] ;  /* 0x0002fc00ff301b82 */ /* 0x000e220000000800 */
[----:B------:R-:W-:-:S02]  /*aa10*/  LOP3.LUT R14, R33, 0x380, RZ, 0xc0, !PT ;  /* 0x00000380210e7812 */ /* 0x000fc400078ec0ff */
[----:B------:R-:W-:Y:S02]  /*aa20*/  LOP3.LUT R20, R47, 0x380, RZ, 0xc0, !PT ;  /* 0x000003802f147812 */ /* 0x000fe400078ec0ff */
[----:B------:R-:W-:Y:S02]  /*aa30*/  LOP3.LUT R44, R45, 0x380, RZ, 0xc0, !PT ;  /* 0x000003802d2c7812 */ /* 0x000fe400078ec0ff */
[----:B------:R-:W-:Y:S02]  /*aa40*/  SHF.R.U64 R20, R20, 0x3, RZ ;  /* 0x0000000314147819 */ /* 0x000fe400000012ff */
[----:B------:R-:W-:Y:S02]  /*aa50*/  LOP3.LUT R12, R31, 0x380, RZ, 0xc0, !PT ;  /* 0x000003801f0c7812 */ /* 0x000fe400078ec0ff */
[----:B------:R-:W-:Y:S02]  /*aa60*/  LOP3.LUT R20, R20, R47, RZ, 0x3c, !PT ;  /* 0x0000002f14147212 */ /* 0x000fe400078e3cff */
[----:B------:R-:W1:Y:S01]  /*aa70*/  @P1 LDC R47, c[0x0][0xbec] ;  /* 0x0002fb00ff2f1b82 */ /* 0x000e620000000800 */
[----:B------:R-:W-:-:S02]  /*aa80*/  SHF.R.U64 R9, R9, 0x3, RZ ;  /* 0x0000000309097819 */ /* 0x000fc400000012ff */
[----:B------:R-:W-:Y:S02]  /*aa90*/  LOP3.LUT R8, R21, 0x380, RZ, 0xc0, !PT ;  /* 0x0000038015087812 */ /* 0x000fe400078ec0ff */
[----:B------:R-:W-:Y:S02]  /*aaa0*/  SHF.R.U64 R14, R14, 0x3, RZ ;  /* 0x000000030e0e7819 */ /* 0x000fe400000012ff */
[----:B------:R-:W-:Y:S02]  /*aab0*/  SHF.R.U64 R44, R44, 0x3, RZ ;  /* 0x000000032c2c7819 */ /* 0x000fe400000012ff */
[C---:B------:R-:W-:Y:S02]  /*aac0*/  IADD3 R29, P3, R4.reuse, 0x4000, RZ ;  /* 0x00004000041d7810 */ /* 0x040fe40007f7e0ff */
[C---:B------:R-:W-:Y:S02]  /*aad0*/  IADD3 R27, P4, R4.reuse, 0x60, RZ ;  /* 0x00000060041b7810 */ /* 0x040fe40007f9e0ff */
[----:B------:R-:W-:Y:S01]  /*aae0*/  IADD3 R25, P5, R4, 0x40, RZ ;  /* 0x0000004004197810 */ /* 0x000fe20007fbe0ff */
[--C-:B------:R-:W-:Y:S01]  /*aaf0*/  IMAD.X R15, RZ, RZ, R5.reuse, P3 ;  /* 0x000000ffff0f7224 */ /* 0x100fe200018e0605 */
[----:B------:R-:W-:Y:S01]  /*ab00*/  SHF.R.U64 R12, R12, 0x3, RZ ;  /* 0x000000030c0c7819 */ /* 0x000fe200000012ff */
[--C-:B------:R-:W-:Y:S01]  /*ab10*/  IMAD.X R11, RZ, RZ, R5.reuse, P4 ;  /* 0x000000ffff0b7224 */ /* 0x100fe200020e0605 */
[----:B------:R-:W-:Y:S01]  /*ab20*/  LOP3.LUT R4, R9, R4, RZ, 0x3c, !PT ;  /* 0x0000000409047212 */ /* 0x000fe200078e3cff */
[----:B------:R-:W-:Y:S01]  /*ab30*/  IMAD.X R9, RZ, RZ, R5, P5 ;  /* 0x000000ffff097224 */ /* 0x000fe200028e0605 */
[----:B------:R-:W-:-:S02]  /*ab40*/  SHF.R.U64 R8, R8, 0x3, RZ ;  /* 0x0000000308087819 */ /* 0x000fc400000012ff */
[----:B------:R-:W-:Y:S02]  /*ab50*/  LOP3.LUT R42, R14, R33, RZ, 0x3c, !PT ;  /* 0x000000210e2a7212 */ /* 0x000fe400078e3cff */
[----:B------:R-:W-:Y:S01]  /*ab60*/  LOP3.LUT R44, R44, R45, RZ, 0x3c, !PT ;  /* 0x0000002d2c2c7212 */ /* 0x000fe200078e3cff */
[----:B------:R-:W-:Y:S01]  /*ab70*/  IMAD.X R45, RZ, RZ, R5, P0 ;  /* 0x000000ffff2d7224 */ /* 0x000fe200000e0605 */
[----:B------:R-:W-:Y:S02]  /*ab80*/  LOP3.LUT R10, R29, 0x380, RZ, 0xc0, !PT ;  /* 0x000003801d0a7812 */ /* 0x000fe400078ec0ff */
[----:B------:R-:W-:Y:S02]  /*ab90*/  LOP3.LUT R40, R12, R31, RZ, 0x3c, !PT ;  /* 0x0000001f0c287212 */ /* 0x000fe400078e3cff */
[----:B------:R-:W-:Y:S02]  /*aba0*/  LOP3.LUT R12, R8, R21, RZ, 0x3c, !PT ;  /* 0x00000015080c7212 */ /* 0x000fe400078e3cff */
[----:B------:R-:W-:-:S02]  /*abb0*/  MOV R46, R4 ;  /* 0x00000004002e7202 */ /* 0x000fc40000000f00 */
[----:B------:R-:W-:Y:S02]  /*abc0*/  LOP3.LUT R8, R25, 0x380, RZ, 0xc0, !PT ;  /* 0x0000038019087812 */ /* 0x000fe400078ec0ff */
[----:B------:R-:W-:Y:S02]  /*abd0*/  F2FP.BF16.F32.PACK_AB R4, R89, R88 ;  /* 0x000000585904723e */ /* 0x000fe400000010ff */
[----:B------:R-:W-:Y:S01]  /*abe0*/  F2FP.BF16.F32.PACK_AB R5, R91, R90 ;  /* 0x0000005a5b05723e */ /* 0x000fe200000010ff */
[----:B------:R-:W-:Y:S01]  /*abf0*/  BAR.SYNC.DEFER_BLOCKING 0x1, 0x100 ;  /* 0x0044000000007b1d */ /* 0x000fe20000010000 */
[----:B------:R-:W-:Y:S01]  /*ac00*/  MOV R66, R42 ;  /* 0x0000002a00427202 */ /* 0x000fe20000000f00 */
[----:B------:R-:W-:Y:S01]  /*ac10*/  VIADD R42, R17, UR36 ;  /* 0x00000024112a7c36 */ /* 0x000fe20008000000 */
[----:B------:R-:W-:Y:S01]  /*ac20*/  SHF.R.U64 R10, R10, 0x3, RZ ;  /* 0x000000030a0a7819 */ /* 0x000fe200000012ff */
[----:B------:R-:W-:Y:S01]  /*ac30*/  VIADD R43, R186, UR36 ;  /* 0x00000024ba2b7c36 */ /* 0x000fe20008000000 */
[----:B------:R-:W-:-:S02]  /*ac40*/  SHF.R.U64 R8, R8, 0x3, RZ ;  /* 0x0000000308087819 */ /* 0x000fc400000012ff */
[----:B------:R-:W-:Y:S02]  /*ac50*/  LOP3.LUT R14, R10, R29, RZ, 0x3c, !PT ;  /* 0x0000001d0a0e7212 */ /* 0x000fe400078e3cff */
[----:B------:R-:W-:Y:S02]  /*ac60*/  LOP3.LUT R10, R27, 0x380, RZ, 0xc0, !PT ;  /* 0x000003801b0a7812 */ /* 0x000fe400078ec0ff */
[----:B------:R-:W-:Y:S02]  /*ac70*/  LOP3.LUT R8, R8, R25, RZ, 0x3c, !PT ;  /* 0x0000001908087212 */ /* 0x000fe400078e3cff */
[----:B------:R-:W-:Y:S02]  /*ac80*/  IADD3 R25, P0, R36, 0x6000, RZ ;  /* 0x0000600024197810 */ /* 0x000fe40007f1e0ff */
[----:B------:R-:W-:Y:S02]  /*ac90*/  SHF.R.U64 R10, R10, 0x3, RZ ;  /* 0x000000030a0a7819 */ /* 0x000fe400000012ff */
[----:B------:R-:W-:-:S02]  /*aca0*/  LOP3.LUT R24, R25, 0x380, RZ, 0xc0, !PT ;  /* 0x0000038019187812 */ /* 0x000fc400078ec0ff */
[----:B------:R-:W-:Y:S02]  /*acb0*/  LOP3.LUT R10, R10, R27, RZ, 0x3c, !PT ;  /* 0x0000001b0a0a7212 */ /* 0x000fe400078e3cff */
[----:B------:R-:W-:Y:S02]  /*acc0*/  SHF.R.U64 R24, R24, 0x3, RZ ;  /* 0x0000000318187819 */ /* 0x000fe400000012ff */
[----:B------:R-:W-:Y:S01]  /*acd0*/  MOV R54, R10 ;  /* 0x0000000a00367202 */ /* 0x000fe20000000f00 */
[----:B------:R1:W-:Y:S01]  /*ace0*/  STSM.16.M88.4 [R46], R4 ;  /* 0x000000042e007844 */ /* 0x0003e20000000200 */
[----:B------:R-:W-:Y:S01]  /*acf0*/  LOP3.LUT R24, R24, R25, RZ, 0x3c, !PT ;  /* 0x0000001918187212 */ /* 0x000fe200078e3cff */
[----:B------:R-:W-:Y:S01]  /*ad00*/  IMAD.X R25, RZ, RZ, R37, P0 ;  /* 0x000000ffff197224 */ /* 0x000fe200000e0625 */
[----:B------:R-:W-:Y:S01]  /*ad10*/  MOV R53, R14 ;  /* 0x0000000e00357202 */ /* 0x000fe20000000f00 */
[----:B------:R-:W-:Y:S01]  /*ad20*/  IMAD.U32 R14, RZ, RZ, UR8 ;  /* 0x00000008ff0e7e24 */ /* 0x000fe2000f8e00ff */
[----:B------:R-:W-:Y:S01]  /*ad30*/  MOV R15, R12 ;  /* 0x0000000c000f7202 */ /* 0x000fe20000000f00 */
[----:B------:R-:W-:Y:S01]  /*ad40*/  ULDC.64 UR8, c[0x0][0xae8] ;  /* 0x0002ba0000087ab9 */ /* 0x000fe20000000a00 */
[----:B------:R-:W-:-:S02]  /*ad50*/  IADD3 R29, P3, R36, 0x4000, RZ ;  /* 0x00004000241d7810 */ /* 0x000fc40007f7e0ff */
[----:B------:R-:W-:Y:S02]  /*ad60*/  IADD3 R27, P2, R36, 0x5000, RZ ;  /* 0x00005000241b7810 */ /* 0x000fe40007f5e0ff */
[----:B------:R-:W-:Y:S02]  /*ad70*/  LOP3.LUT R28, R29, 0x380, RZ, 0xc0, !PT ;  /* 0x000003801d1c7812 */ /* 0x000fe400078ec0ff */
[----:B------:R-:W-:Y:S02]  /*ad80*/  LOP3.LUT R26, R27, 0x380, RZ, 0xc0, !PT ;  /* 0x000003801b1a7812 */ /* 0x000fe400078ec0ff */
[----:B------:R-:W-:Y:S01]  /*ad90*/  SHF.R.U64 R28, R28, 0x3, RZ ;  /* 0x000000031c1c7819 */ /* 0x000fe200000012ff */
[----:B-1----:R-:W-:Y:S01]  /*ada0*/  @P1 IMAD.HI.U32 R5, R42, R47, RZ ;  /* 0x0000002f2a051227 */ /* 0x002fe200078e00ff */
[----:B------:R-:W-:Y:S02]  /*adb0*/  F2FP.BF16.F32.PACK_AB R7, R103, R102 ;  /* 0x000000666707723e */ /* 0x000fe400000010ff */
[----:B------:R-:W-:Y:S01]  /*adc0*/  MOV R52, R40 ;  /* 0x0000002800347202 */ /* 0x000fe20000000f00 */
[----:B------:R-:W-:Y:S01]  /*add0*/  IMAD.MOV.U32 R4, RZ, RZ, R42 ;  /* 0x000000ffff047224 */ /* 0x000fe200078e002a */
[----:B0-----:R-:W-:-:S02]  /*ade0*/  @P1 SHF.R.U32.HI R4, RZ, R48, R5 ;  /* 0x00000030ff041219 */ /* 0x001fc40000011605 */
[----:B------:R-:W-:Y:S02]  /*adf0*/  SHF.R.U64 R26, R26, 0x3, RZ ;  /* 0x000000031a1a7819 */ /* 0x000fe400000012ff */
[--C-:B------:R-:W-:Y:S01]  /*ae00*/  SHF.R.S32.HI R5, RZ, 0x1f, R4.reuse ;  /* 0x0000001fff057819 */ /* 0x100fe20000011404 */
[----:B------:R-:W-:Y:S01]  /*ae10*/  IMAD.MOV R6, RZ, RZ, -R4 ;  /* 0x000000ffff067224 */ /* 0x000fe200078e0a04 */
[----:B------:R-:W-:Y:S02]  /*ae20*/  IADD3 R12, P0, R4, UR6, RZ ;  /* 0x00000006040c7c10 */ /* 0x000fe4000ff1e0ff */
        /* <DEDUP_REMOVED lines=8> */
[----:B------:R-:W-:Y:S01]  /*aeb0*/  LOP3.LUT R28, R28, R29, RZ, 0x3c, !PT ;  /* 0x0000001d1c1c7212 */ /* 0x000fe200078e3cff */
[----:B------:R-:W-:Y:S01]  /*aec0*/  IMAD R10, R10, UR6, RZ ;  /* 0x000000060a0a7c24 */ /* 0x000fe2000f8e02ff */
[----:B------:R-:W-:Y:S01]  /*aed0*/  MOV R14, R8 ;  /* 0x00000008000e7202 */ /* 0x000fe20000000f00 */
[----:B------:R0:W-:Y:S01]  /*aee0*/  STSM.16.M88.4 [R15], R4 ;  /* 0x000000040f007844 */ /* 0x0001e20000000200 */
[----:B------:R-:W-:Y:S01]  /*aef0*/  IMAD.X R29, RZ, RZ, R37, P3 ;  /* 0x000000ffff1d7224 */ /* 0x000fe200018e0625 */
[----:B------:R-:W-:Y:S01]  /*af00*/  LOP3.LUT P0, RZ, R184, 0x3, RZ, 0xc0, !PT ;  /* 0x00000003b8ff7812 */ /* 0x000fe2000780c0ff */
[----:B------:R-:W-:Y:S01]  /*af10*/  IMAD R41, R11, UR7, R10 ;  /* 0x000000070b297c24 */ /* 0x000fe2000f8e020a */
[----:B------:R-:W-:Y:S01]  /*af20*/  ULDC.64 UR6, c[0x0][0xb50] ;  /* 0x0002d40000067ab9 */ /* 0x000fe20000000a00 */
[----:B------:R-:W-:-:S02]  /*af30*/  F2FP.BF16.F32.PACK_AB R8, R105, R104 ;  /* 0x000000686908723e */ /* 0x000fc400000010ff */
[----:B------:R-:W-:Y:S02]  /*af40*/  F2FP.BF16.F32.PACK_AB R9, R107, R106 ;  /* 0x0000006a6b09723e */ /* 0x000fe400000010ff */
[----:B------:R-:W-:Y:S02]  /*af50*/  F2FP.BF16.F32.PACK_AB R10, R109, R108 ;  /* 0x0000006c6d0a723e */ /* 0x000fe400000010ff */
[----:B------:R-:W-:Y:S02]  /*af60*/  F2FP.BF16.F32.PACK_AB R11, R111, R110 ;  /* 0x0000006e6f0b723e */ /* 0x000fe400000010ff */
[----:B------:R-:W-:Y:S02]  /*af70*/  LEA R40, P3, R12, UR6, 0x2 ;  /* 0x000000060c287c11 */ /* 0x000fe4000f8610ff */
[----:B------:R-:W-:Y:S01]  /*af80*/  LOP3.LUT R26, R26, R27, RZ, 0x3c, !PT ;  /* 0x0000001b1a1a7212 */ /* 0x000fe200078e3cff */
[----:B0-----:R-:W-:Y:S01]  /*af90*/  VIADD R5, R43, 0x8 ;  /* 0x000000082b057836 */ /* 0x001fe20000000000 */
[----:B------:R0:W-:Y:S01]  /*afa0*/  STSM.16.M88.4 [R14], R8 ;  /* 0x000000080e007844 */ /* 0x0001e20000000200 */
[----:B------:R-:W-:Y:S01]  /*afb0*/  IMAD.IADD R7, R13, 0x1, R41 ;  /* 0x000000010d077824 */ /* 0x000fe200078e0229 */
[----:B------:R-:W-:Y:S01]  /*afc0*/  F2FP.BF16.F32.PACK_AB R4, R113, R112 ;  /* 0x000000707104723e */ /* 0x000fe200000010ff */
[----:B------:R-:W-:Y:S01]  /*afd0*/  IMAD.X R27, RZ, RZ, R37, P2 ;  /* 0x000000ffff1b7224 */ /* 0x000fe200010e0625 */
[-C--:B------:R-:W-:Y:S01]  /*afe0*/  ISETP.GE.OR P2, PT, R43, R64.reuse, P0 ;  /* 0x000000402b00720c */ /* 0x080fe20000746670 */
[----:B------:R-:W-:Y:S01]  /*aff0*/  SHFL.IDX PT, R60, R40, RZ, 0x1c1f ;  /* 0x001c1fff283c7589 */ /* 0x000fe200000e0000 */
[----:B------:R-:W-:-:S02]  /*b000*/  ISETP.GE.OR P0, PT, R5, R64, P0 ;  /* 0x000000400500720c */ /* 0x000fc40000706670 */
[----:B------:R-:W-:Y:S01]  /*b010*/  LEA.HI.X R41, R12, UR7, R7, 0x2, P3 ;  /* 0x000000070c297c11 */ /* 0x000fe200098f1407 */
[----:B------:R-:W-:Y:S01]  /*b020*/  SHFL.IDX PT, R62, R40, 0x1, 0x1c1f ;  /* 0x003c1f00283e7f89 */ /* 0x000fe200000e0000 */
[----:B------:R-:W-:Y:S02]  /*b030*/  F2FP.BF16.F32.PACK_AB R5, R115, R114 ;  /* 0x000000727305723e */ /* 0x000fe400000010ff */
[----:B------:R-:W-:Y:S01]  /*b040*/  F2FP.BF16.F32.PACK_AB R6, R117, R116 ;  /* 0x000000747506723e */ /* 0x000fe200000010ff */
[----:B------:R-:W1:Y:S01]  /*b050*/  SHFL.IDX PT, R61, R41, RZ, 0x1c1f ;  /* 0x001c1fff293d7589 */ /* 0x000e6200000e0000 */
[----:B------:R-:W-:Y:S02]  /*b060*/  F2FP.BF16.F32.PACK_AB R7, R119, R118 ;  /* 0x000000767707723e */ /* 0x000fe400000010ff */
[----:B------:R-:W-:Y:S01]  /*b070*/  F2FP.BF16.F32.PACK_AB R12, R121, R120 ;  /* 0x00000078790c723e */ /* 0x000fe200000010ff */
[----:B------:R-:W2:Y:S01]  /*b080*/  SHFL.IDX PT, R63, R41, 0x1, 0x1c1f ;  /* 0x003c1f00293f7f89 */ /* 0x000ea200000e0000 */
[----:B------:R-:W-:-:S02]  /*b090*/  F2FP.BF16.F32.PACK_AB R13, R123, R122 ;  /* 0x0000007a7b0d723e */ /* 0x000fc400000010ff */
[----:B0-----:R-:W-:Y:S01]  /*b0a0*/  F2FP.BF16.F32.PACK_AB R14, R125, R124 ;  /* 0x0000007c7d0e723e */ /* 0x001fe200000010ff */
[----:B------:R-:W-:Y:S01]  /*b0b0*/  STSM.16.M88.4 [R54], R4 ;  /* 0x0000000436007844 */ /* 0x000fe20000000200 */
[----:B------:R-:W-:Y:S02]  /*b0c0*/  F2FP.BF16.F32.PACK_AB R15, R127, R126 ;  /* 0x0000007e7f0f723e */ /* 0x000fe400000010ff */
[----:B------:R-:W-:Y:S02]  /*b0d0*/  F2FP.BF16.F32.PACK_AB R8, R129, R128 ;  /* 0x000000808108723e */ /* 0x000fe400000010ff */
[----:B------:R-:W-:Y:S01]  /*b0e0*/  F2FP.BF16.F32.PACK_AB R9, R131, R130 ;  /* 0x000000828309723e */ /* 0x000fe200000010ff */
[----:B------:R-:W-:Y:S01]  /*b0f0*/  STSM.16.M88.4 [R53], R12 ;  /* 0x0000000c35007844 */ /* 0x000fe20000000200 */
[----:B------:R-:W-:Y:S02]  /*b100*/  F2FP.BF16.F32.PACK_AB R10, R133, R132 ;  /* 0x00000084850a723e */ /* 0x000fe400000010ff */
[----:B------:R-:W-:-:S02]  /*b110*/  F2FP.BF16.F32.PACK_AB R11, R135, R134 ;  /* 0x00000086870b723e */ /* 0x000fc400000010ff */
[----:B------:R-:W-:Y:S02]  /*b120*/  MOV R65, R44 ;  /* 0x0000002c00417202 */ /* 0x000fe40000000f00 */
[C---:B------:R-:W-:Y:S01]  /*b130*/  IADD3 R33, P5, R36.reuse, 0x2000, RZ ;  /* 0x0000200024217810 */ /* 0x040fe20007fbe0ff */
[----:B------:R-:W-:Y:S01]  /*b140*/  STSM.16.M88.4 [R52], R8 ;  /* 0x0000000834007844 */ /* 0x000fe20000000200 */
[----:B------:R-:W-:Y:S01]  /*b150*/  UIMAD UR5, UR12, UR8, URZ ;  /* 0x000000080c0572a4 */ /* 0x000fe2000f8e023f */
[C---:B------:R-:W-:Y:S02]  /*b160*/  IADD3 R31, P4, R36.reuse, 0x3000, RZ ;  /* 0x00003000241f7810 */ /* 0x040fe40007f9e0ff */
[----:B------:R0:W-:Y:S01]  /*b170*/  STSM.16.M88.4 [R66], R136 ;  /* 0x0000008842007844 */ /* 0x0001e20000000200 */
[----:B------:R-:W-:Y:S01]  /*b180*/  UIMAD.WIDE.U32 UR6, UR39, UR8, URZ ;  /* 0x00000008270672a5 */ /* 0x000fe2000f8e003f */
[----:B------:R-:W-:Y:S02]  /*b190*/  LOP3.LUT R21, R36, 0x380, RZ, 0xc0, !PT ;  /* 0x0000038024157812 */ /* 0x000fe400078ec0ff */
[----:B------:R-:W-:Y:S01]  /*b1a0*/  STSM.16.M88.4 [R65], R144 ;  /* 0x0000009041007844 */ /* 0x000fe20000000200 */
[----:B------:R-:W-:Y:S01]  /*b1b0*/  UIMAD UR5, UR39, UR9, UR5 ;  /* 0x00000009270572a4 */ /* 0x000fe2000f8e0205 */
[----:B------:R-:W-:Y:S01]  /*b1c0*/  LOP3.LUT R32, R33, 0x380, RZ, 0xc0, !PT ;  /* 0x0000038021207812 */ /* 0x000fe200078ec0ff */
[----:B------:R-:W-:Y:S01]  /*b1d0*/  BAR.SYNC.DEFER_BLOCKING 0x1, 0x100 ;  /* 0x0044000000007b1d */ /* 0x000fe20000010000 */
[----:B------:R-:W-:-:S07]  /*b1e0*/  LOP3.LUT R30, R31, 0x380, RZ, 0xc0, !PT ;  /* 0x000003801f1e7812 */ /* 0x000fce00078ec0ff */
[----:B0-----:R-:W0:Y:S01]  /*b1f0*/  @P1 LDC R66, c[0x0][0xbec] ;  /* 0x0002fb00ff421b82 */ /* 0x001e220000000800 */
[----:B------:R-:W-:Y:S01]  /*b200*/  UIMAD UR8, UR13, UR10, URZ ;  /* 0x0000000a0d0872a4 */ /* 0x000fe2000f8e023f */
[----:B------:R-:W-:Y:S01]  /*b210*/  SHF.R.U64 R21, R21, 0x3, RZ ;  /* 0x0000000315157819 */ /* 0x000fe200000012ff */
[----:B------:R-:W-:Y:S01]  /*b220*/  UIADD3 UR7, UR7, UR5, URZ ;  /* 0x0000000507077290 */ /* 0x000fe2000fffe03f */
[----:B------:R-:W-:Y:S01]  /*b230*/  SHF.R.U64 R32, R32, 0x3, RZ ;  /* 0x0000000320207819 */ /* 0x000fe200000012ff */
[----:B-1----:R1:W-:Y:S01]  /*b240*/  @!P2 ST.E desc[UR46][R60.64], R3 ;  /* 0x000000033c00a985 */ /* 0x0023e2000c10192e */
[----:B------:R-:W-:Y:S01]  /*b250*/  UIMAD UR5, UR37, UR11, UR8 ;  /* 0x0000000b250572a4 */ /* 0x000fe2000f8e0208 */
[----:B------:R-:W-:Y:S02]  /*b260*/  SHF.R.U64 R30, R30, 0x3, RZ ;  /* 0x000000031e1e7819 */ /* 0x000fe400000012ff */
[----:B--2---:R2:W-:Y:S01]  /*b270*/  @!P0 ST.E desc[UR46][R62.64], R0 ;  /* 0x000000003e008985 */ /* 0x0045e2000c10192e */
[----:B------:R-:W-:Y:S01]  /*b280*/  UIMAD.WIDE.U32 UR6, UR37, UR10, UR6 ;  /* 0x0000000a250672a5 */ /* 0x000fe2000f8e0006 */
[----:B------:R-:W-:Y:S01]  /*b290*/  LOP3.LUT R36, R21, R36, RZ, 0x3c, !PT ;  /* 0x0000002415247212 */ /* 0x000fe200078e3cff */
[--C-:B------:R-:W-:Y:S01]  /*b2a0*/  IMAD.X R21, RZ, RZ, R37.reuse, P6 ;  /* 0x000000ffff157224 */ /* 0x100fe200030e0625 */
[----:B------:R3:W5:Y:S01]  /*b2b0*/  LD.E.128 R12, desc[UR46][R24.64] ;  /* 0x0000002e180c7980 */ /* 0x000762000c101d00 */
[----:B------:R-:W-:Y:S01]  /*b2c0*/  LOP3.LUT R32, R32, R33, RZ, 0x3c, !PT ;  /* 0x0000002120207212 */ /* 0x000fe200078e3cff */
[----:B------:R-:W-:Y:S01]  /*b2d0*/  ULDC.64 UR8, c[0x0][0xae0] ;  /* 0x0002b80000087ab9 */ /* 0x000fe20000000a00 */
[----:B------:R-:W-:Y:S01]  /*b2e0*/  LOP3.LUT R30, R30, R31, RZ, 0x3c, !PT ;  /* 0x0000001f1e1e7212 */ /* 0x000fe200078e3cff */
[----:B-1----:R-:W1:Y:S01]  /*b2f0*/  @P1 LDC R61, c[0x0][0xbf0] ;  /* 0x0002fc00ff3d1b82 */ /* 0x002e620000000800 */
[----:B--2---:R-:W-:Y:S01]  /*b300*/  IMAD R0, R19, 0x20, R22 ;  /* 0x0000002013007824 */ /* 0x004fe200078e0216 */
[----:B------:R-:W-:Y:S01]  /*b310*/  UIADD3 UR5, UR7, UR5, URZ ;  /* 0x0000000507057290 */ /* 0x000fe2000fffe03f */
[----:B------:R-:W-:Y:S01]  /*b320*/  IMAD.X R33, RZ, RZ, R37, P5 ;  /* 0x000000ffff217224 */ /* 0x000fe200028e0625 */
[----:B------:R2:W5:Y:S01]  /*b330*/  LD.E.128 R8, desc[UR46][R20.64] ;  /* 0x0000002e14087980 */ /* 0x000562000c101d00 */
[----:B---3--:R-:W-:-:S02]  /*b340*/  VIADD R25, R0, UR36 ;  /* 0x0000002400197c36 */ /* 0x008fc40008000000 */
[----:B------:R-:W-:Y:S01]  /*b350*/  IMAD.X R31, RZ, RZ, R37, P4 ;  /* 0x000000ffff1f7224 */ /* 0x000fe200020e0625 */
[----:B------:R-:W5:Y:S01]  /*b360*/  LD.E.128 R48, desc[UR46][R36.64] ;  /* 0x0000002e24307980 */ /* 0x000f62000c101d00 */
[----:B0-----:R-:W-:-:S03]  /*b370*/  @P1 IMAD.HI.U32 R0, R25, R66, RZ ;  /* 0x0000004219001227 */ /* 0x001fc600078e00ff */
[----:B------:R-:W5:Y:S01]  /*b380*/  LD.E.128 R44, desc[UR46][R34.64] ;  /* 0x0000002e222c7980 */ /* 0x000f62000c101d00 */
[----:B------:R-:W-:Y:S02]  /*b390*/  IMAD.MOV.U32 R3, RZ, RZ, R25 ;  /* 0x000000ffff037224 */ /* 0x000fe400078e0019 */
[----:B--2---:R-:W-:Y:S01]  /*b3a0*/  IMAD.U32 R21, RZ, RZ, UR7 ;  /* 0x00000007ff157e24 */ /* 0x004fe2000f8e00ff */
[----:B------:R-:W5:Y:S01]  /*b3b0*/  LD.E.128 R40, desc[UR46][R32.64] ;  /* 0x0000002e20287980 */ /* 0x000f62000c101d00 */
[----:B------:R-:W-:Y:S01]  /*b3c0*/  IMAD.U32 R20, RZ, RZ, UR6 ;  /* 0x00000006ff147e24 */ /* 0x000fe2000f8e00ff */
[----:B------:R-:W-:Y:S02]  /*b3d0*/  ULDC.64 UR6, c[0x0][0xad8] ;  /* 0x0002b60000067ab9 */ /* 0x000fe40000000a00 */
[----:B------:R-:W5:Y:S01]  /*b3e0*/  LD.E.128 R4, desc[UR46][R30.64] ;  /* 0x0000002e1e047980 */ /* 0x000f62000c101d00 */
[----:B-1----:R-:W-:-:S03]  /*b3f0*/  @P1 SHF.R.U32.HI R3, RZ, R61, R0 ;  /* 0x0000003dff031219 */ /* 0x002fc60000011600 */
[----:B------:R-:W5:Y:S01]  /*b400*/  LD.E.128 R56, desc[UR46][R28.64] ;  /* 0x0000002e1c387980 */ /* 0x000f62000c101d00 */
[--C-:B------:R-:W-:Y:S01]  /*b410*/  SHF.R.S32.HI R0, RZ, 0x1f, R3.reuse ;  /* 0x0000001fff007819 */ /* 0x100fe20000011403 */
[----:B------:R-:W-:Y:S02]  /*b420*/  IMAD.MOV R24, RZ, RZ, -R3 ;  /* 0x000000ffff187224 */ /* 0x000fe400078e0a03 */
[----:B------:R-:W-:Y:S01]  /*b430*/  IMAD.U32 R21, RZ, RZ, UR5 ;  /* 0x00000005ff157e24 */ /* 0x000fe2000f8e00ff */
[----:B------:R0:W5:Y:S01]  /*b440*/  LD.E.128 R52, desc[UR46][R26.64] ;  /* 0x0000002e1a347980 */ /* 0x000162000c101d00 */
[----:B------:R-:W-:Y:S02]  /*b450*/  IMAD R0, R0, UR8, RZ ;  /* 0x0000000800007c24 */ /* 0x000fe4000f8e02ff */
[----:B------:R-:W-:Y:S01]  /*b460*/  IMAD R39, R39, R24, R25 ;  /* 0x0000001827277224 */ /* 0x000fe200078e0219 */
[----:B------:R-:W-:Y:S01]  /*b470*/  @!PT LDS RZ, [RZ] ;  /* 0x00000000fffff984 */ /* 0x000fe20000000800 */
[----:B------:R-:W-:Y:S01]  /*b480*/  @!PT LDS RZ, [RZ] ;  /* 0x00000000fffff984 */ /* 0x000fe20000000800 */
[----:B------:R-:W-:Y:S01]  /*b490*/  @!PT LDS RZ, [RZ] ;  /* 0x00000000fffff984 */ /* 0x000fe20000000800 */
[----:B------:R-:W-:Y:S01]  /*b4a0*/  @!PT LDS RZ, [RZ] ;  /* 0x00000000fffff984 */ /* 0x000fe20000000800 */
[----:B------:R1:W-:Y:S06]  /*b4b0*/  MEMBAR.ALL.CTA ;  /* 0x0000000000007992 */ /* 0x0003ec0000008000 */
[----:B-1----:R-:W1:Y:S01]  /*b4c0*/  FENCE.VIEW.ASYNC.S ;  /* 0x00000000000073c6 */ /* 0x002e620000000000 */
[----:B------:R-:W-:-:S02]  /*b4d0*/  IMAD R25, R3, UR9, R0 ;  /* 0x0000000903197c24 */ /* 0x000fc4000f8e0200 */
[----:B------:R-:W-:Y:S01]  /*b4e0*/  IMAD.WIDE.U32 R20, R3, UR8, R20 ;  /* 0x0000000803147c25 */ /* 0x000fe2000f8e0014 */
[----:B------:R-:W-:-:S03]  /*b4f0*/  SHF.R.S32.HI R0, RZ, 0x1f, R39 ;  /* 0x0000001fff007819 */ /* 0x000fc60000011427 */
[----:B------:R-:W-:Y:S02]  /*b500*/  IMAD.IADD R21, R21, 0x1, R25 ;  /* 0x0000000115157824 */ /* 0x000fe400078e0219 */
[----:B------:R-:W-:Y:S02]  /*b510*/  IMAD R0, R0, UR6, RZ ;  /* 0x0000000600007c24 */ /* 0x000fe4000f8e02ff */
[----:B0-----:R-:W-:Y:S02]  /*b520*/  VIADD R27, R22, UR36 ;  /* 0x00000024161b7c36 */ /* 0x001fe40008000000 */
        /* <DEDUP_REMOVED lines=12> */
[----:B-1----:R0:W1:Y:S01]  /*b5f0*/  SHFL.IDX PT, R25, R0, RZ, 0x181f ;  /* 0x00181fff00197589 */ /* 0x00206200000e0000 */
        /* <DEDUP_REMOVED lines=8> */
[-C--:B-1----:R-:W-:Y:S02]  /*b680*/  @!P2 LEA R20, P4, R2, R25.reuse, 0x1 ;  /* 0x000000190214a211 */ /* 0x082fe400078808ff */
[----:B------:R-:W-:Y:S02]  /*b690*/  @!P3 LEA R24, P5, R18, R25, 0x1 ;  /* 0x000000191218b211 */ /* 0x000fe400078a08ff */
[-C--:B--2---:R-:W-:Y:S02]  /*b6a0*/  @!P2 LEA.HI.X R21, R2, R3.reuse, R189, 0x1, P4 ;  /* 0x000000030215a211 */ /* 0x084fe400020f0cbd */
[----:B------:R-:W-:-:S03]  /*b6b0*/  @!P3 LEA.HI.X R25, R18, R3, R188, 0x1, P5 ;  /* 0x000000031219b211 */ /* 0x000fc600028f0cbc */
[----:B-----5:R3:W-:Y:S04]  /*b6c0*/  @!P2 ST.E.128 desc[UR46][R20.64], R48 ;  /* 0x000000301400a985 */ /* 0x0207e8000c101d2e */
[----:B------:R3:W-:Y:S02]  /*b6d0*/  @!P3 ST.E.128 desc[UR46][R24.64], R56 ;  /* 0x000000381800b985 */ /* 0x0007e4000c101d2e */
.L_x_2289:
[----:B------:R-:W-:Y:S05]  /*b6e0*/  BSYNC B1 ;  /* 0x0000000000017941 */ /* 0x000fea0003800000 */
.L_x_2288:
[----:B--2---:R2:W4:Y:S01]  /*b6f0*/  SHFL.IDX PT, R3, R26, 0x1, 0x181f ;  /* 0x00381f001a037f89 */ /* 0x00452200000e0000 */
[----:B------:R-:W-:Y:S03]  /*b700*/  BSSY B1, `(.L_x_2290) ;  /* 0x000000c000017945 */ /* 0x000fe60003800000 */
[----:B-1-3--:R2:W1:Y:S01]  /*b710*/  SHFL.IDX PT, R25, R0, 0x1, 0x181f ;  /* 0x00381f0000197f89 */ /* 0x00a46200000e0000 */
[----:B------:R-:W-:Y:S05]  /*b720*/  @P0 BRA `(.L_x_2291) ;  /* 0x0000000000240947 */ /* 0x000fea0003800000 */
[----:B------:R-:W-:Y:S02]  /*b730*/  ULDC UR5, c[0x0][0xac8] ;  /* 0x0002b20000057ab9 */ /* 0x000fe40000000800 */
[----:B------:R-:W-:Y:S02]  /*b740*/  ISETP.GE.AND P3, PT, R2, UR5, PT ;  /* 0x0000000502007c0c */ /* 0x000fe4000bf66270 */
[----:B------:R-:W-:-:S11]  /*b750*/  ISETP.GE.AND P4, PT, R18, UR5, PT ;  /* 0x0000000512007c0c */ /* 0x000fd6000bf86270 */
[-C--:B-1----:R-:W-:Y:S02]  /*b760*/  @!P3 LEA R20, P0, R2, R25.reuse, 0x1 ;  /* 0x000000190214b211 */ /* 0x082fe400078008ff */
[----:B------:R-:W-:Y:S02]  /*b770*/  @!P4 LEA R24, P2, R18, R25, 0x1 ;  /* 0x000000191218c211 */ /* 0x000fe400078408ff */
[-C--:B----4-:R-:W-:Y:S02]  /*b780*/  @!P3 LEA.HI.X R21, R2, R3.reuse, R189, 0x1, P0 ;  /* 0x000000030215b211 */ /* 0x090fe400000f0cbd */
[----:B------:R-:W-:-:S03]  /*b790*/  @!P4 LEA.HI.X R25, R18, R3, R188, 0x1, P2 ;  /* 0x000000031219c211 */ /* 0x000fc600010f0cbc */
[----:B-----5:R3:W-:Y:S04]  /*b7a0*/  @!P3 ST.E.128 desc[UR46][R20.64], R44 ;  /* 0x0000002c1400b985 */ /* 0x0207e8000c101d2e */
[----:B------:R3:W-:Y:S02]  /*b7b0*/  @!P4 ST.E.128 desc[UR46][R24.64], R52 ;  /* 0x000000341800c985 */ /* 0x0007e4000c101d2e */
.L_x_2291:
[----:B------:R-:W-:Y:S05]  /*b7c0*/  BSYNC B1 ;  /* 0x0000000000017941 */ /* 0x000fea0003800000 */
.L_x_2290:
[----:B----4-:R4:W0:Y:S01]  /*b7d0*/  SHFL.IDX PT, R3, R26, 0x2, 0x181f ;  /* 0x00581f001a037f89 */ /* 0x01082200000e0000 */
        /* <DEDUP_REMOVED lines=8> */
[-C--:B0-----:R-:W-:Y:S02]  /*b860*/  @!P2 LEA.HI.X R21, R2, R3.reuse, R189, 0x1, P0 ;  /* 0x000000030215a211 */ /* 0x081fe400000f0cbd */
[----:B------:R-:W-:-:S03]  /*b870*/  @!P3 LEA.HI.X R25, R18, R3, R188, 0x1, P1 ;  /* 0x000000031219b211 */ /* 0x000fc600008f0cbc */
[----:B-----5:R3:W-:Y:S04]  /*b880*/  @!P2 ST.E.128 desc[UR46][R20.64], R40 ;  /* 0x000000281400a985 */ /* 0x0207e8000c101d2e */
[----:B------:R3:W-:Y:S02]  /*b890*/  @!P3 ST.E.128 desc[UR46][R24.64], R12 ;  /* 0x0000000c1800b985 */ /* 0x0007e4000c101d2e */
.L_x_2293:
[----:B------:R-:W-:Y:S05]  /*b8a0*/  BSYNC B1 ;  /* 0x0000000000017941 */ /* 0x000fea0003800000 */
.L_x_2292:
[----:B0-----:R-:W-:Y:S01]  /*b8b0*/  VIADD R3, R27, 0x60 ;  /* 0x000000601b037836 */ /* 0x001fe20000000000 */
[----:B---3-5:R0:W3:Y:S04]  /*b8c0*/  SHFL.IDX PT, R15, R26, 0x3, 0x181f ;  /* 0x00781f001a0f7f89 */ /* 0x0280e800000e0000 */
[----:B------:R-:W-:Y:S01]  /*b8d0*/  ISETP.GE.AND P0, PT, R3, R64, PT ;  /* 0x000000400300720c */ /* 0x000fe20003f06270 */
[----:B------:R0:W0:-:S12]  /*b8e0*/  SHFL.IDX PT, R21, R0, 0x3, 0x181f ;  /* 0x00781f0000157f89 */ /* 0x00001800000e0000 */
[----:B------:R-:W-:Y:S05]  /*b8f0*/  @P0 BRA `(.L_x_2294) ;  /* 0x0000000800800947 */ /* 0x000fea0003800000 */
[----:B------:R-:W-:Y:S02]  /*b900*/  ULDC UR5, c[0x0][0xac8] ;  /* 0x0002b20000057ab9 */ /* 0x000fe40000000800 */
[----:B------:R-:W-:-:S13]  /*b910*/  ISETP.GE.AND P1, PT, R2, UR5, PT ;  /* 0x0000000502007c0c */ /* 0x000fda000bf26270 */
[----:B0-----:R-:W-:-:S04]  /*b920*/  @!P1 LEA R12, P0, R2, R21, 0x1 ;  /* 0x00000015020c9211 */ /* 0x001fc800078008ff */
[----:B---3--:R-:W-:Y:S02]  /*b930*/  @!P1 LEA.HI.X R13, R2, R15, R189, 0x1, P0 ;  /* 0x0000000f020d9211 */ /* 0x008fe400000f0cbd */
[----:B------:R-:W-:-:S03]  /*b940*/  ISETP.GE.AND P0, PT, R18, UR5, PT ;  /* 0x0000000512007c0c */ /* 0x000fc6000bf06270 */
[----:B------:R0:W-:Y:S10]  /*b950*/  @!P1 ST.E.128 desc[UR46][R12.64], R4 ;  /* 0x000000040c009985 */ /* 0x0001f4000c101d2e */
[----:B------:R-:W-:Y:S05]  /*b960*/  @P0 BRA `(.L_x_2294) ;  /* 0x0000000800640947 */ /* 0x000fea0003800000 */
[----:B0-----:R-:W-:-:S04]  /*b970*/  LEA R4, P0, R18, R21, 0x1 ;  /* 0x0000001512047211 */ /* 0x001fc800078008ff */
[----:B------:R-:W-:-:S05]  /*b980*/  LEA.HI.X R5, R18, R15, R188, 0x1, P0 ;  /* 0x0000000f12057211 */ /* 0x000fca00000f0cbc */
[----:B------:R0:W-:Y:S01]  /*b990*/  ST.E.128 desc[UR46][R4.64], R8 ;  /* 0x0000000804007985 */ /* 0x0001e2000c101d2e */
[----:B------:R-:W-:Y:S05]  /*b9a0*/  BRA `(.L_x_2294) ;  /* 0x0000000800547947 */ /* 0x000fea0003800000 */
.L_x_2287:
        /* <DEDUP_REMOVED lines=50> */
.L_x_2296:
[----:B------:R-:W-:Y:S05]  /*bcd0*/  BSYNC B1 ;  /* 0x0000000000017941 */ /* 0x000fea0003800000 */
.L_x_2295:
        /* <DEDUP_REMOVED lines=37> */
[----:B------:R-:W-:Y:S02]  /*bf30*/  IADD3 R3, R5, R3, RZ ;  /* 0x0000000305037210 */ /* 0x000fe40007ffe0ff */
[----:B------:R-:W-:Y:S02]  /*bf40*/  LEA R6, P3, R4, UR6, 0x1 ;  /* 0x0000000604067c11 */ /* 0x000fe4000f8608ff */
[-C--:B------:R-:W-:Y:S01]  /*bf50*/  ISETP.GE.AND P1, PT, R0, R9.reuse, PT ;  /* 0x000000090000720c */ /* 0x080fe20003f26270 */
[----:B------:R-:W-:Y:S01]  /*bf60*/  VIADD R0, R8, 0x40 ;  /* 0x0000004008007836 */ /* 0x000fe20000000000 */
[----:B------:R-:W-:Y:S01]  /*bf70*/  LEA.HI.X R7, R4, UR7, R3, 0x1, P3 ;  /* 0x0000000704077c11 */ /* 0x000fe200098f0c03 */
[----:B------:R0:W1:Y:S03]  /*bf80*/  SHFL.IDX PT, R5, R6, RZ, 0x181f ;  /* 0x00181fff06057589 */ /* 0x00006600000e0000 */
[----:B------:R-:W-:Y:S01]  /*bf90*/  ISETP.GE.AND P0, PT, R0, R9, PT ;  /* 0x000000090000720c */ /* 0x000fe20003f06270 */
[----:B------:R0:W2:Y:S01]  /*bfa0*/  SHFL.IDX PT, R3, R7, RZ, 0x181f ;  /* 0x00181fff07037589 */ /* 0x0000a200000e0000 */
[----:B------:R-:W-:Y:S11]  /*bfb0*/  @P2 BRA `(.L_x_2298) ;  /* 0x0000000000242947 */ /* 0x000ff60003800000 */
[----:B------:R-:W-:Y:S02]  /*bfc0*/  ULDC UR5, c[0x0][0xac8] ;  /* 0x0002b20000057ab9 */ /* 0x000fe40000000800 */
[----:B------:R-:W-:Y:S02]  /*bfd0*/  ISETP.GE.AND P4, PT, R2, UR5, PT ;  /* 0x0000000502007c0c */ /* 0x000fe4000bf86270 */
[----:B------:R-:W-:-:S11]  /*bfe0*/  ISETP.GE.AND P5, PT, R18, UR5, PT ;  /* 0x0000000512007c0c */ /* 0x000fd6000bfa6270 */
[-C--:B-1----:R-:W-:Y:S02]  /*bff0*/  @!P4 LEA R10, P2, R2, R5.reuse, 0x1 ;  /* 0x00000005020ac211 */ /* 0x082fe400078408ff */
[----:B------:R-:W-:Y:S02]  /*c000*/  @!P5 LEA R4, P3, R18, R5, 0x1 ;  /* 0x000000051204d211 */ /* 0x000fe400078608ff */
[-C--:B--2---:R-:W-:Y:S02]  /*c010*/  @!P4 LEA.HI.X R11, R2, R3.reuse, R189, 0x1, P2 ;  /* 0x00000003020bc211 */ /* 0x084fe400010f0cbd */
[----:B------:R-:W-:-:S03]  /*c020*/  @!P5 LEA.HI.X R5, R18, R3, R188, 0x1, P3 ;  /* 0x000000031205d211 */ /* 0x000fc600018f0cbc */
[----:B------:R3:W-:Y:S04]  /*c030*/  @!P4 ST.E.128 desc[UR46][R10.64], RZ ;  /* 0x000000ff0a00c985 */ /* 0x0007e8000c101d2e */
[----:B------:R3:W-:Y:S02]  /*c040*/  @!P5 ST.E.128 desc[UR46][R4.64], RZ ;  /* 0x000000ff0400d985 */ /* 0x0007e4000c101d2e */
.L_x_2298:
[----:B------:R-:W-:Y:S05]  /*c050*/  BSYNC B1 ;  /* 0x0000000000017941 */ /* 0x000fea0003800000 */
.L_x_2297:
        /* <DEDUP_REMOVED lines=11> */
[----:B------:R3:W-:Y:S04]  /*c110*/  @!P3 ST.E.128 desc[UR46][R10.64], RZ ;  /* 0x000000ff0a00b985 */ /* 0x0007e8000c101d2e */
[----:B------:R3:W-:Y:S02]  /*c120*/  @!P4 ST.E.128 desc[UR46][R4.64], RZ ;  /* 0x000000ff0400c985 */ /* 0x0007e4000c101d2e */
.L_x_2300:
[----:B------:R-:W-:Y:S05]  /*c130*/  BSYNC B1 ;  /* 0x0000000000017941 */ /* 0x000fea0003800000 */
.L_x_2299:
        /* <DEDUP_REMOVED lines=11> */
[----:B------:R3:W-:Y:S04]  /*c1f0*/  @!P2 ST.E.128 desc[UR46][R10.64], RZ ;  /* 0x000000ff0a00a985 */ /* 0x0007e8000c101d2e */
[----:B------:R3:W-:Y:S02]  /*c200*/  @!P3 ST.E.128 desc[UR46][R4.64], RZ ;  /* 0x000000ff0400b985 */ /* 0x0007e4000c101d2e */
.L_x_2302:
[----:B------:R-:W-:Y:S05]  /*c210*/  BSYNC B1 ;  /* 0x0000000000017941 */ /* 0x000fea0003800000 */
.L_x_2301:
[----:B------:R-:W-:Y:S01]  /*c220*/  VIADD R0, R8, 0x60 ;  /* 0x0000006008007836 */ /* 0x000fe20000000000 */
[----:B0-----:R0:W0:Y:S04]  /*c230*/  SHFL.IDX PT, R3, R7, 0x3, 0x181f ;  /* 0x00781f0007037f89 */ /* 0x00102800000e0000 */
[----:B------:R-:W-:Y:S01]  /*c240*/  ISETP.GE.AND P0, PT, R0, R9, PT ;  /* 0x000000090000720c */ /* 0x000fe20003f06270 */
[----:B-1-3--:R1:W3:-:S12]  /*c250*/  SHFL.IDX PT, R5, R6, 0x3, 0x181f ;  /* 0x00781f0006057f89 */ /* 0x00a2d800000e0000 */
[----:B-1----:R-:W-:Y:S05]  /*c260*/  @P0 BRA `(.L_x_2294) ;  /* 0x0000000000240947 */ /* 0x002fea0003800000 */
[----:B------:R-:W-:Y:S02]  /*c270*/  ULDC UR5, c[0x0][0xac8] ;  /* 0x0002b20000057ab9 */ /* 0x000fe40000000800 */
[----:B------:R-:W-:Y:S02]  /*c280*/  ISETP.GE.AND P2, PT, R2, UR5, PT ;  /* 0x0000000502007c0c */ /* 0x000fe4000bf46270 */
[----:B------:R-:W-:-:S11]  /*c290*/  ISETP.GE.AND P3, PT, R18, UR5, PT ;  /* 0x0000000512007c0c */ /* 0x000fd6000bf66270 */
[-C--:B--234-:R-:W-:Y:S02]  /*c2a0*/  @!P2 LEA R6, P0, R2, R5.reuse, 0x1 ;  /* 0x000000050206a211 */ /* 0x09cfe400078008ff */
[----:B------:R-:W-:Y:S02]  /*c2b0*/  @!P3 LEA R4, P1, R18, R5, 0x1 ;  /* 0x000000051204b211 */ /* 0x000fe400078208ff */
[-C--:B0-----:R-:W-:Y:S02]  /*c2c0*/  @!P2 LEA.HI.X R7, R2, R3.reuse, R189, 0x1, P0 ;  /* 0x000000030207a211 */ /* 0x081fe400000f0cbd */
[----:B------:R-:W-:-:S03]  /*c2d0*/  @!P3 LEA.HI.X R5, R18, R3, R188, 0x1, P1 ;  /* 0x000000031205b211 */ /* 0x000fc600008f0cbc */
[----:B------:R0:W-:Y:S04]  /*c2e0*/  @!P2 ST.E.128 desc[UR46][R6.64], RZ ;  /* 0x000000ff0600a985 */ /* 0x0001e8000c101d2e */
[----:B------:R0:W-:Y:S02]  /*c2f0*/  @!P3 ST.E.128 desc[UR46][R4.64], RZ ;  /* 0x000000ff0400b985 */ /* 0x0001e4000c101d2e */
.L_x_2294:
[----:B------:R-:W-:Y:S05]  /*c300*/  BSYNC B0 ;  /* 0x0000000000007941 */ /* 0x000fea0003800000 */
.L_x_2286:
[----:B------:R-:W-:Y:S02]  /*c310*/  ULDC UR5, c[0x0][0xc38] ;  /* 0x00030e0000057ab9 */ /* 0x000fe40000000800 */
[----:B------:R-:W-:-:S06]  /*c320*/  UISETP.GE.AND UP0, UPT, UR4, UR5, UPT ;  /* 0x000000050400728c */ /* 0x000fcc000bf06270 */
[----:B------:R-:W-:-:S13]  /*c330*/  PLOP3.LUT P0, PT, PT, PT, UP0, 0x80, 0x0 ;  /* 0x000000000000781c */ /* 0x000fda0003f0f008 */
[----:B------:R-:W-:Y:S05]  /*c340*/  @!P0 BRA `(.L_x_2303) ;  /* 0xffffff4800948947 */ /* 0x000fea000383ffff */
[----:B------:R-:W-:Y:S05]  /*c350*/  EXIT ;  /* 0x000000000000794d */ /* 0x000fea0003800000 */
.L_x_2251:
[----:B------:R-:W-:-:S08]  /*c360*/  NOP ;  /* 0x0000000000007918 */ /* 0x000fd00000000000 */
[----:B------:R-:W0:-:S00]  /*c370*/  USETMAXREG.DEALLOC.CTAPOOL 0x18 ;  /* 0x00000018000079c8 */ /* 0x000e0000080e0500 */
[----:B0-----:R-:W-:-:S06]  /*c380*/  LOP3.LUT R0, R0, 0x3, RZ, 0xc0, !PT ;  /* 0x0000000300007812 */ /* 0x001fcc00078ec0ff */
[----:B------:R-:W0:Y:S01]  /*c390*/  S2UR UR6, SR_CTAID.X ;  /* 0x00000000000679c3 */ /* 0x000e220000002500 */
[----:B------:R-:W-:Y:S01]  /*c3a0*/  IMAD.MOV.U32 R18, RZ, RZ, RZ ;  /* 0x000000ffff127224 */ /* 0x000fe200078e00ff */
[----:B------:R-:W1:Y:S02]  /*c3b0*/  SHFL.IDX PT, R0, R0, RZ, 0x1f ;  /* 0x00001fff00007589 */ /* 0x000e6400000e0000 */
[----:B-1----:R-:W-:-:S04]  /*c3c0*/  ISETP.NE.AND P0, PT, R0, RZ, PT ;  /* 0x000000ff0000720c */ /* 0x002fc80003f05270 */
[----:B------:R-:W0:Y:S01]  /*c3d0*/  LDC R0, c[0x0][0xc38] ;  /* 0x00030e00ff007b82 */ /* 0x000e220000000800 */
[----:B------:R-:W-:-:S05]  /*c3e0*/  P2R R2, PR, RZ, 0x1 ;  /* 0x00000001ff027803 */ /* 0x000fca0000000000 */
[----:B------:R1:W-:Y:S03]  /*c3f0*/  STL [R1+0x20], R2 ;  /* 0x0000200201007387 */ /* 0x0003e60000100800 */
[----:B------:R-:W-:Y:S06]  /*c400*/  @P0 BAR.ARV 0x4, 0x180 ;  /* 0x0106000000000b1d */ /* 0x000fec0000002000 */
[----:B------:R1:W-:Y:S01]  /*c410*/  STL [R1+0x1c], RZ ;  /* 0x00001cff01007387 */ /* 0x0003e20000100800 */
[----:B0-----:R-:W-:Y:S01]  /*c420*/  ISETP.LE.AND P0, PT, R0, UR6, PT ;  /* 0x0000000600007c0c */ /* 0x001fe2000bf03270 */
[----:B------:R-:W-:-:S05]  /*c430*/  IMAD.MOV.U32 R0, RZ, RZ, 0x1 ;  /* 0x00000001ff007424 */ /* 0x000fca00078e00ff */
[----:B------:R1:W-:Y:S07]  /*c440*/  STL [R1+0x4], R0 ;  /* 0x0000040001007387 */ /* 0x0003ee0000100800 */
[----:B------:R-:W-:Y:S05]  /*c450*/  @P0 BRA `(.L_x_2304) ;  /* 0x0000004000440947 */ /* 0x000fea0003800000 */
[----:B------:R-:W0:Y:S01]  /*c460*/  S2R R6, SR_TID.X ;  /* 0x0000000000067919 */ /* 0x000e220000002100 */
[----:B------:R-:W2:Y:S01]  /*c470*/  S2UR UR5, SR_CgaCtaId ;  /* 0x00000000000579c3 */ /* 0x000ea20000008800 */
[----:B------:R-:W-:Y:S01]  /*c480*/  UMOV UR4, 0x400 ;  /* 0x0000040000047882 */ /* 0x000fe20000000000 */
[----:B------:R-:W-:Y:S01]  /*c490*/  IMAD.MOV.U32 R18, RZ, RZ, RZ ;  /* 0x000000ffff127224 */ /* 0x000fe200078e00ff */
[----:B------:R-:W-:Y:S01]  /*c4a0*/  ULDC UR41, c[0x0][0xc] ;  /* 0x0000030000297ab9 */ /* 0x000fe20000000800 */
[----:B------:R-:W-:Y:S01]  /*c4b0*/  ULDC.64 UR44, c[0x0][0x198] ;  /* 0x00006600002c7ab9 */ /* 0x000fe20000000a00 */
[----:B--2---:R-:W-:-:S06]  /*c4c0*/  ULEA UR4, UR5, UR4, 0x18 ;  /* 0x0000000405047291 */ /* 0x004fcc000f8ec03f */
[----:B------:R-:W-:Y:S01]  /*c4d0*/  IMAD.U32 R17, RZ, RZ, UR4 ;  /* 0x00000004ff117e24 */ /* 0x000fe2000f8e00ff */
[C---:B0-----:R-:W-:Y:S01]  /*c4e0*/  LOP3.LUT R5, R6.reuse, 0x7f, RZ, 0xc0, !PT ;  /* 0x0000007f06057812 */ /* 0x041fe200078ec0ff */
[----:B-1----:R-:W-:-:S05]  /*c4f0*/  IMAD.SHL.U32 R0, R6, 0x8, RZ ;  /* 0x0000000806007824 */ /* 0x002fca00078e00ff */
        /* <DEDUP_REMOVED lines=14> */
[----:B------:R0:W-:Y:S04]  /*c5e0*/  STL [R1+0x4], R2 ;  /* 0x0000040201007387 */ /* 0x0001e80000100800 */
[----:B------:R0:W-:Y:S02]  /*c5f0*/  STL [R1+0x1c], RZ ;  /* 0x00001cff01007387 */ /* 0x0001e40000100800 */
.L_x_2391:
        /* <DEDUP_REMOVED lines=14> */
[----:B-1----:R-:W-:Y:S05]  /*c6e0*/  @!P0 BRA `(.L_x_2305) ;  /* 0x0000000000208947 */ /* 0x002fea0003800000 */
        /* <DEDUP_REMOVED lines=8> */
.L_x_2305:
[----:B------:R-:W-:Y:S01]  /*c770*/  ULDC UR8, c[0x0][0xc54] ;  /* 0x0003150000087ab9 */ /* 0x000fe20000000800 */
[----:B------:R-:W-:Y:S01]  /*c780*/  UMOV UR7, UR9 ;  /* 0x0000000900077c82 */ /* 0x000fe20008000000 */
[----:B------:R-:W-:-:S11]  /*c790*/  UISETP.NE.AND UP0, UPT, UR8, 0x1, UPT ;  /* 0x000000010800788c */ /* 0x000fd6000bf05270 */
[----:B------:R-:W-:Y:S02]  /*c7a0*/  @UP0 ULDC.64 UR10, c[0x0][0xc58] ;  /* 0x00031600000a0ab9 */ /* 0x000fe40000000a00 */
[----:B------:R-:W-:-:S04]  /*c7b0*/  UIMAD.WIDE.U32 UR4, UR9, UR10, URZ ;  /* 0x0000000a090472a5 */ /* 0x000fc8000f8e003f */
[----:B------:R-:W-:-:S04]  /*c7c0*/  @UP0 USHF.R.U32.HI UR7, URZ, UR11, UR5 ;  /* 0x0000000b3f070299 */ /* 0x000fc80008011605 */
[----:B------:R-:W-:-:S12]  /*c7d0*/  UIMAD UR8, UR7, UR8, URZ ;  /* 0x00000008070872a4 */ /* 0x000fd8000f8e023f */
.L_x_2306:
[----:B------:R-:W-:Y:S01]  /*c7e0*/  ULOP3.LUT UR40, URZ, UR7, URZ, 0x33, !UPT ;  /* 0x000000073f287292 */ /* 0x000fe2000f8e333f */
[----:B------:R-:W-:Y:S01]  /*c7f0*/  BSSY B7, `(.L_x_2307) ;  /* 0x00003ba000077945 */ /* 0x000fe20003800000 */
[----:B------:R-:W-:Y:S01]  /*c800*/  ULDC UR5, c[0x0][0x448] ;  /* 0x0001120000057ab9 */ /* 0x000fe20000000800 */
[----:B------:R-:W-:Y:S01]  /*c810*/  ULDC UR4, c[0x0][0xc3c] ;  /* 0x00030f0000047ab9 */ /* 0x000fe20000000800 */
[----:B------:R-:W-:Y:S02]  /*c820*/  UISETP.NE.AND UP1, UPT, UR5, 0x1, UPT ;  /* 0x000000010500788c */ /* 0x000fe4000bf25270 */
[----:B------:R-:W-:Y:S01]  /*c830*/  UIADD3 UR40, UR40, UR4, URZ ;  /* 0x0000000428287290 */ /* 0x000fe2000fffe03f */
[----:B------:R-:W-:Y:S01]  /*c840*/  ULDC.64 UR10, c[0x0][0x418] ;  /* 0x00010600000a7ab9 */ /* 0x000fe20000000a00 */
[----:B------:R-:W-:Y:S01]  /*c850*/  ULDC UR5, c[0x0][0x288] ;  /* 0x0000a20000057ab9 */ /* 0x000fe20000000800 */
[----:B------:R-:W-:Y:S02]  /*c860*/  UISETP.NE.U32.AND UP0, UPT, UR10, URZ, UPT ;  /* 0x0000003f0a00728c */ /* 0x000fe4000bf05070 */
[----:B------:R-:W-:-:S02]  /*c870*/  USHF.L.U32 UR7, UR40, 0x7, URZ ;  /* 0x0000000728077899 */ /* 0x000fc4000800063f */
[----:B------:R-:W-:Y:S02]  /*c880*/  UISETP.NE.AND.EX UP0, UPT, UR11, URZ, UPT, UP0 ;  /* 0x0000003f0b00728c */ /* 0x000fe4000bf05300 */
[----:B------:R-:W-:Y:S01]  /*c890*/  UIADD3 UR7, UR7, 0x7f, URZ ;  /* 0x0000007f07077890 */ /* 0x000fe2000fffe03f */
[----:B------:R-:W-:Y:S01]  /*c8a0*/  ULDC UR4, c[0x0][0x424] ;  /* 0x0001090000047ab9 */ /* 0x000fe20000000800 */
[----:B------:R-:W-:Y:S02]  /*c8b0*/  UIADD3 UR13, -UR5, 0x80, URZ ;  /* 0x00000080050d7890 */ /* 0x000fe4000fffe13f */
[----:B------:R-:W-:Y:S01]  /*c8c0*/  USEL UR11, UR4, 0x1, UP0 ;  /* 0x00000001040b7887 */ /* 0x000fe20008000000 */
[----:B------:R-:W-:Y:S01]  /*c8d0*/  @UP1 ULDC UR5, c[0x0][0x44c] ;  /* 0x0001130000051ab9 */ /* 0x000fe20000000800 */
[----:B------:R-:W-:Y:S01]  /*c8e0*/  ULDC UR12, c[0x0][0x2f0] ;  /* 0x0000bc00000c7ab9 */ /* 0x000fe20000000800 */
[----:B------:R-:W-:Y:S01]  /*c8f0*/  UIMAD.WIDE.U32 UR4, UR7, UR5, URZ ;  /* 0x00000005070472a5 */ /* 0x000fe2000f8e003f */
[----:B------:R-:W-:Y:S01]  /*c900*/  @UP1 ULDC UR14, c[0x0][0x450] ;  /* 0x00011400000e1ab9 */ /* 0x000fe20000000800 */
[----:B------:R-:W-:-:S02]  /*c910*/  UIMAD UR13, UR11, UR12, UR13 ;  /* 0x0000000c0b0d72a4 */ /* 0x000fc4000f8e020d */
[----:B------:R-:W-:Y:S02]  /*c920*/  @UP1 USHF.R.U32.HI UR7, URZ, UR14, UR5 ;  /* 0x0000000e3f071299 */ /* 0x000fe40008011605 */
[----:B------:R-:W-:Y:S02]  /*c930*/  UIMAD UR11, UR11, UR12, 0x7f ;  /* 0x0000007f0b0b74a4 */ /* 0x000fe4000f8e020c */
[----:B------:R-:W-:Y:S02]  /*c940*/  UIADD3 UR7, UR13, UR7, URZ ;  /* 0x000000070d077290 */ /* 0x000fe4000fffe03f */
[----:B------:R-:W-:Y:S02]  /*c950*/  UIADD3 UR8, UR9, -UR8, URZ ;  /* 0x8000000809087290 */ /* 0x000fe4000fffe03f */
[----:B------:R-:W-:Y:S02]  /*c960*/  USHF.R.S32.HI UR9, URZ, 0x1f, UR11 ;  /* 0x0000001f3f097899 */ /* 0x000fe4000801140b */
[----:B------:R-:W-:-:S02]  /*c970*/  USHF.R.S32.HI UR4, URZ, 0x1f, UR7 ;  /* 0x0000001f3f047899 */ /* 0x000fc40008011407 */
[----:B------:R-:W-:Y:S02]  /*c980*/  ULEA.HI UR9, UR9, UR11, URZ, 0x7 ;  /* 0x0000000b09097291 */ /* 0x000fe4000f8f383f */
[----:B------:R-:W-:Y:S01]  /*c990*/  ULEA.HI UR7, UR4, UR7, URZ, 0x7 ;  /* 0x0000000704077291 */ /* 0x000fe2000f8f383f */
[----:B------:R-:W-:Y:S01]  /*c9a0*/  ULDC UR10, c[0x0][0xc48] ;  /* 0x00031200000a7ab9 */ /* 0x000fe20000000800 */
[----:B------:R-:W-:Y:S02]  /*c9b0*/  USHF.R.S32.HI UR9, URZ, 0x7, UR9 ;  /* 0x000000073f097899 */ /* 0x000fe40008011409 */
[----:B------:R-:W-:Y:S02]  /*c9c0*/  USHF.R.S32.HI UR7, URZ, 0x7, UR7 ;  /* 0x000000073f077899 */ /* 0x000fe40008011407 */
[----:B------:R-:W-:Y:S02]  /*c9d0*/  UISETP.NE.AND UP0, UPT, UR10, 0x1, UPT ;  /* 0x000000010a00788c */ /* 0x000fe4000bf05270 */
[----:B------:R-:W-:Y:S01]  /*c9e0*/  UISETP.LT.AND UP1, UPT, UR9, UR7, UPT ;  /* 0x000000070900728c */ /* 0x000fe2000bf21270 */
[----:B------:R-:W-:-:S03]  /*c9f0*/  ULDC UR5, c[0x0][0xc54] ;  /* 0x0003150000057ab9 */ /* 0x000fc60000000800 */
[----:B------:R-:W-:Y:S02]  /*ca00*/  USEL UR39, UR9, UR7, UP1 ;  /* 0x0000000709277287 */ /* 0x000fe40008800000 */
[----:B------:R-:W-:-:S03]  /*ca10*/  UIMAD UR8, UR6, UR5, UR8 ;  /* 0x00000005060872a4 */ /* 0x000fc6000f8e0208 */
[----:B------:R-:W-:Y:S01]  /*ca20*/  @UP0 ULDC UR5, c[0x0][0xc4c] ;  /* 0x0003130000050ab9 */ /* 0x000fe20000000800 */
[----:B------:R-:W-:Y:S01]  /*ca30*/  ISETP.LT.AND P0, PT, RZ, UR39, PT ;  /* 0x00000027ff007c0c */ /* 0x000fe2000bf01270 */
[----:B------:R-:W-:Y:S01]  /*ca40*/  UIMAD.WIDE.U32 UR4, UR8, UR5, URZ ;  /* 0x00000005080472a5 */ /* 0x000fe2000f8e003f */
[----:B------:R-:W-:Y:S01]  /*ca50*/  @UP0 ULDC UR6, c[0x0][0xc50] ;  /* 0x0003140000060ab9 */ /* 0x000fe20000000800 */
[----:B------:R-:W-:Y:S02]  /*ca60*/  UMOV UR42, UR8 ;  /* 0x00000008002a7c82 */ /* 0x000fe40008000000 */
[----:B------:R-:W-:-:S04]  /*ca70*/  @UP0 USHF.R.U32.HI UR42, URZ, UR6, UR5 ;  /* 0x000000063f2a0299 */ /* 0x000fc80008011605 */
[----:B------:R-:W-:-:S04]  /*ca80*/  UIADD3 UR36, -UR42, URZ, URZ ;  /* 0x0000003f2a247290 */ /* 0x000fc8000fffe13f */
[----:B------:R-:W-:Y:S01]  /*ca90*/  UIMAD UR36, UR10, UR36, UR8 ;  /* 0x000000240a2472a4 */ /* 0x000fe2000f8e0208 */
[----:B------:R-:W-:Y:S11]  /*caa0*/  @P0 BRA `(.L_x_2308) ;  /* 0x0000000000480947 */ /* 0x000ff60003800000 */
        /* <DEDUP_REMOVED lines=18> */
.L_x_2308:
        /* <DEDUP_REMOVED lines=20> */
.L_x_2311:
[----:B------:R-:W-:Y:S05]  /*cd10*/  BSYNC B6 ;  /* 0x0000000000067941 */ /* 0x000fea0003800000 */
.L_x_2310:
        /* <DEDUP_REMOVED lines=20> */
.L_x_2314:
        /* <DEDUP_REMOVED lines=15> */
.L_x_2313:
[----:B------:R-:W-:Y:S05]  /*cf50*/  BSYNC B6 ;  /* 0x0000000000067941 */ /* 0x000fea0003800000 */
.L_x_2312:
        /* <DEDUP_REMOVED lines=12> */
[----:B------:R-:W1:Y:S03]  /*d020*/  S2R R0, SR_TID.X ;  /* 0x0000000000007919 */ /* 0x000e660000002100 */
[----:B------:R-:W-:Y:S01]  /*d030*/  VIADD R19, R19, 0xffffffff ;  /* 0xffffffff13137836 */ /* 0x000fe20000000000 */
[----:B0-----:R-:W0:Y:S02]  /*d040*/  LDC.64 R2, c[0x0][0x418] ;  /* 0x00010600ff027b82 */ /* 0x001e240000000a00 */
[----:B0-----:R-:W-:Y:S02]  /*d050*/  ISETP.NE.U32.AND P0, PT, R2, RZ, PT ;  /* 0x000000ff0200720c */ /* 0x001fe40003f05070 */
[----:B-1----:R-:W-:-:S02]  /*d060*/  SHF.R.U32.HI R0, RZ, 0x5, R0 ;  /* 0x00000005ff007819 */ /* 0x002fc40000011600 */
[----:B------:R-:W-:Y:S02]  /*d070*/  ISETP.NE.AND.EX P1, PT, R3, RZ, PT, P0 ;  /* 0x000000ff0300720c */ /* 0x000fe40003f25300 */
[----:B------:R-:W-:Y:S02]  /*d080*/  LOP3.LUT R0, R0, 0x3, RZ, 0xc0, !PT ;  /* 0x0000000300007812 */ /* 0x000fe400078ec0ff */
[----:B------:R-:W-:Y:S02]  /*d090*/  P2R R4, PR, RZ, 0x2 ;  /* 0x00000002ff047803 */ /* 0x000fe40000000000 */
[----:B--2---:R-:W-:Y:S01]  /*d0a0*/  SHF.R.S32.HI R8, RZ, 0x1f, R7 ;  /* 0x0000001fff087819 */ /* 0x004fe20000011407 */
[----:B------:R0:W-:Y:S01]  /*d0b0*/  STL [R1], R7 ;  /* 0x0000000701007387 */ /* 0x0001e20000100800 */
[----:B------:R-:W-:-:S03]  /*d0c0*/  SEL R16, R7, RZ, !P1 ;  /* 0x000000ff07107207 */ /* 0x000fc60004800000 */
[----:B------:R0:W-:Y:S04]  /*d0d0*/  STL [R1+0x10], R4 ;  /* 0x0000100401007387 */ /* 0x0001e80000100800 */
[----:B------:R0:W-:Y:S01]  /*d0e0*/  STL [R1+0x8], R8 ;  /* 0x0000080801007387 */ /* 0x0001e20000100800 */
[----:B------:R-:W-:Y:S05]  /*d0f0*/  BRA.DIV UR4, `(.L_x_2315) ;  /* 0x0000003a04ac7947 */ /* 0x000fea000b800000 */
[----:B------:R1:W2:Y:S02]  /*d100*/  SHFL.IDX PT, R14, R0, RZ, 0x1f ;  /* 0x00001fff000e7589 */ /* 0x0002a400000e0000 */
.L_x_2406:
[----:B------:R-:W-:Y:S02]  /*d110*/  PLOP3.LUT P2, PT, PT, PT, PT, 0x8, 0x0 ;  /* 0x000000000000781c */ /* 0x000fe40003f4e170 */
[----:B--2---:R-:W-:Y:S02]  /*d120*/  ISETP.NE.AND P0, PT, R14, RZ, PT ;  /* 0x000000ff0e00720c */ /* 0x004fe40003f05270 */
[----:B-1----:R-:W-:-:S05]  /*d130*/  P2R R0, PR, RZ, 0x4 ;  /* 0x00000004ff007803 */ /* 0x002fca0000000000 */
[----:B------:R1:W-:Y:S06]  /*d140*/  STL [R1+0xc], R0 ;  /* 0x00000c0001007387 */ /* 0x0003ec0000100800 */
[----:B------:R-:W-:Y:S05]  /*d150*/  @P0 BRA `(.L_x_2316) ;  /* 0x0000000400000947 */ /* 0x000fea0003800000 */
[----:B------:R-:W-:-:S03]  /*d160*/  UMOV UR4, 0xffffffff ;  /* 0xffffffff00047882 */ /* 0x000fc60000000000 */
[----:B------:R-:W-:Y:S05]  /*d170*/  BRA.DIV UR4, `(.L_x_2317) ;  /* 0x0000003a04ac7947 */ /* 0x000fea000b800000 */
[----:B------:R-:W-:-:S13]  /*d180*/  ELECT P6, URZ, PT ;  /* 0x00000000003f782f */ /* 0x000fda00038c0000 */
.L_x_2409:
[----:B------:R-:W-:Y:S05]  /*d190*/  @!P6 BRA `(.L_x_2316) ;  /* 0x0000000000f0e947 */ /* 0x000fea0003800000 */
[----:B------:R-:W-:Y:S01]  /*d1a0*/  IMAD.MOV.U32 R16, RZ, RZ, R7 ;  /* 0x000000ffff107224 */ /* 0x000fe200078e0007 */
[----:B------:R-:W-:Y:S06]  /*d1b0*/  @!P1 BRA `(.L_x_2318) ;  /* 0x0000000000449947 */ /* 0x000fec0003800000 */
[----:B------:R-:W2:Y:S01]  /*d1c0*/  LDC R6, c[0x0][0x43c] ;  /* 0x00010f00ff067b82 */ /* 0x000ea20000000800 */
[----:B------:R-:W-:Y:S01]  /*d1d0*/  ULDC.64 UR4, c[0x0][0x428] ;  /* 0x00010a0000047ab9 */ /* 0x000fe20000000a00 */
[----:B--2---:R-:W-:-:S13]  /*d1e0*/  ISETP.NE.AND P0, PT, R6, 0x1, PT ;  /* 0x000000010600780c */ /* 0x004fda0003f05270 */
[----:B0-----:R-:W1:Y:S02]  /*d1f0*/  @P0 LDC.64 R4, c[0x0][0x440] ;  /* 0x00011000ff040b82 */ /* 0x001e640000000a00 */
[----:B-1----:R-:W-:-:S04]  /*d200*/  @P0 IMAD.HI.U32 R0, R19, R4, RZ ;  /* 0x0000000413000227 */ /* 0x002fc800078e00ff */
[----:B------:R-:W-:Y:S01]  /*d210*/  IMAD.MOV.U32 R4, RZ, RZ, R19 ;  /* 0x000000ffff047224 */ /* 0x000fe200078e0013 */
[----:B------:R-:W-:-:S04]  /*d220*/  @P0 SHF.R.U32.HI R4, RZ, R5, R0 ;  /* 0x00000005ff040219 */ /* 0x000fc80000011600 */
[--C-:B------:R-:W-:Y:S01]  /*d230*/  SHF.R.S32.HI R5, RZ, 0x1f, R4.reuse ;  /* 0x0000001fff057819 */ /* 0x100fe20000011404 */
[----:B------:R-:W-:-:S04]  /*d240*/  IMAD.MOV R0, RZ, RZ, -R4 ;  /* 0x000000ffff007224 */ /* 0x000fc800078e0a04 */
[----:B------:R-:W-:Y:S02]  /*d250*/  IMAD R19, R6, R0, R19 ;  /* 0x0000000006137224 */ /* 0x000fe400078e0213 */
[----:B------:R-:W-:Y:S02]  /*d260*/  IMAD R0, R8, UR4, RZ ;  /* 0x0000000408007c24 */ /* 0x000fe4000f8e02ff */
[----:B------:R-:W-:-:S04]  /*d270*/  IMAD.WIDE.U32 R4, R7, UR4, R4 ;  /* 0x0000000407047c25 */ /* 0x000fc8000f8e0004 */
[----:B------:R-:W-:Y:S01]  /*d280*/  IMAD R0, R7, UR5, R0 ;  /* 0x0000000507007c24 */ /* 0x000fe2000f8e0200 */
[----:B------:R-:W-:-:S03]  /*d290*/  LEA R2, P0, R4, R2, 0x2 ;  /* 0x0000000204027211 */ /* 0x000fc600078010ff */
[----:B------:R-:W-:-:S05]  /*d2a0*/  IMAD.IADD R0, R5, 0x1, R0 ;  /* 0x0000000105007824 */ /* 0x000fca00078e0200 */
[----:B------:R-:W-:-:S05]  /*d2b0*/  LEA.HI.X R3, R4, R3, R0, 0x2, P0 ;  /* 0x0000000304037211 */ /* 0x000fca00000f1400 */
[----:B------:R2:W5:Y:S02]  /*d2c0*/  LDG.E R16, desc[UR46][R2.64] ;  /* 0x0000002e02107981 */ /* 0x000564000c1e1900 */
.L_x_2318:
[----:B--2---:R-:W2:Y:S01]  /*d2d0*/  LDL R2, [R1+0x4] ;  /* 0x0000040001027983 */ /* 0x004ea20000100800 */
[----:B-1----:R-:W-:Y:S01]  /*d2e0*/  IMAD R0, R18, 0x8, R17 ;  /* 0x0000000812007824 */ /* 0x002fe200078e0211 */
[----:B--2---:R-:W-:-:S04]  /*d2f0*/  SHF.L.U32 R3, R2, 0x1f, RZ ;  /* 0x0000001f02037819 */ /* 0x004fc800000006ff */
[----:B------:R-:W1:Y:S02]  /*d300*/  SYNCS.PHASECHK.TRANS64.TRYWAIT P0, [R0+URZ+0x28840], R3 ;  /* 0x02884003000075a7 */ /* 0x000e64000800017f */
[----:B-1----:R-:W-:Y:S05]  /*d310*/  @!P0 BRA `(.L_x_2319) ;  /* 0x0000003800648947 */ /* 0x002fea0003800000 */
.L_x_2410:
        /* <DEDUP_REMOVED lines=11> */
.L_x_2320:
[----:B------:R-:W-:Y:S01]  /*d3d0*/  R2UR UR33, R0 ;  /* 0x00000000002172ca */ /* 0x000fe200000e0000 */
[----:B-1----:R-:W-:Y:S01]  /*d3e0*/  IMAD R0, R18, 0x8000, R17 ;  /* 0x0000800012007824 */ /* 0x002fe200078e0211 */
        /* <DEDUP_REMOVED lines=10> */
[----:B------:R-:W-:Y:S01]  /*d490*/  P2R R0, PR, RZ, 0x1 ;  /* 0x00000001ff007803 */ /* 0x000fe20000000000 */
[----:B------:R-:W-:-:S02]  /*d4a0*/  UIADD3 UR33, UR33, 0x28830, URZ ;  /* 0x0002883021217890 */ /* 0x000fc4000fffe03f */
[----:B------:R-:W-:Y:S01]  /*d4b0*/  USHF.L.U32 UR35, UR35, 0x7, URZ ;  /* 0x0000000723237899 */ /* 0x000fe2000800063f */
[----:B------:R-:W-:Y:S01]  /*d4c0*/  UMOV UR12, UR36 ;  /* 0x00000024000c7c82 */ /* 0x000fe20008000000 */
[----:B------:R-:W-:Y:S02]  /*d4d0*/  UMOV UR13, UR37 ;  /* 0x00000025000d7c82 */ /* 0x000fe40008000000 */
[----:B------:R-:W-:Y:S01]  /*d4e0*/  UIADD3 UR32, UR8, 0x18400, URZ ;  /* 0x0001840008207890 */ /* 0x000fe2000fffe03f */
[----:B------:R2:W-:Y:S01]  /*d4f0*/  STL [R1+0xc], R0 ;  /* 0x00000c0001007387 */ /* 0x0005e20000100800 */
[----:B------:R-:W-:Y:S01]  /*d500*/  UIADD3 UR8, UR8, 0x1c400, URZ ;  /* 0x0001c40008087890 */ /* 0x000fe2000fffe03f */
[----:B------:R-:W-:Y:S01]  /*d510*/  UMOV UR9, UR33 ;  /* 0x0000002100097c82 */ /* 0x000fe20008000000 */
[----:B------:R-:W-:-:S05]  /*d520*/  UMOV UR11, UR35 ;  /* 0x00000023000b7c82 */ /* 0x000fca0008000000 */
[----:B------:R2:W-:Y:S02]  /*d530*/  UTMALDG.4D [UR32], [UR4], desc[UR6] ;  /* 0x00000620040075b4 */ /* 0x0005e40008019000 */
[----:B------:R2:W-:Y:S02]  /*d540*/  UTMALDG.4D [UR8], [UR4], desc[UR6] ;  /* 0x00000608040075b4 */ /* 0x0005e40008019000 */
[----:B--2---:R-:W-:Y:S01]  /*d550*/  NOP ;  /* 0x0000000000007918 */ /* 0x004fe20000000000 */
.L_x_2316:
[----:B-1----:R-:W-:Y:S01]  /*d560*/  VIADD R0, R17, 0x10400 ;  /* 0x0001040011007836 */ /* 0x002fe20000000000 */
        /* <DEDUP_REMOVED lines=9> */
[----:B0-----:R-:W-:Y:S01]  /*d600*/  IMAD.U32 R4, RZ, RZ, UR4 ;  /* 0x00000004ff047e24 */ /* 0x001fe2000f8e00ff */
        /* <DEDUP_REMOVED lines=11> */
.L_x_2322:
[----:B------:R-:W-:Y:S05]  /*d6c0*/  BSYNC B6 ;  /* 0x0000000000067941 */ /* 0x000fea0003800000 */
.L_x_2321:
[----:B0-----:R-:W0:Y:S01]  /*d6d0*/  LDC R7, c[0x0][0x448] ;  /* 0x00011200ff077b82 */ /* 0x001e220000000800 */
[----:B------:R-:W1:Y:S01]  /*d6e0*/  S2R R0, SR_TID.X ;  /* 0x0000000000007919 */ /* 0x000e620000002100 */
[----:B------:R-:W-:Y:S01]  /*d6f0*/  USHF.R.S32.HI UR4, URZ, 0x1f, UR36 ;  /* 0x0000001f3f047899 */ /* 0x000fe20008011424 */
[----:B------:R-:W-:Y:S01]  /*d700*/  ULDC.64 UR8, c[0x0][0x2d8] ;  /* 0x0000b60000087ab9 */ /* 0x000fe20000000a00 */
[----:B------:R-:W2:Y:S02]  /*d710*/  S2R R2, SR_TID.X ;  /* 0x0000000000027919 */ /* 0x000ea40000002100 */
[----:B------:R-:W-:Y:S02]  /*d720*/  UIMAD UR6, UR4, UR8, URZ ;  /* 0x00000008040672a4 */ /* 0x000fe4000f8e023f */
[----:B------:R-:W-:Y:S01]  /*d730*/  UIMAD.WIDE.U32 UR4, UR36, UR8, URZ ;  /* 0x00000008240472a5 */ /* 0x000fe2000f8e003f */
[----:B------:R-:W3:Y:S01]  /*d740*/  S2R R9, SR_TID.X ;  /* 0x0000000000097919 */ /* 0x000ee20000002100 */
[----:B------:R-:W-:-:S02]  /*d750*/  UIMAD UR6, UR36, UR9, UR6 ;  /* 0x00000009240672a4 */ /* 0x000fc4000f8e0206 */
[----:B------:R-:W-:Y:S01]  /*d760*/  USHF.R.S32.HI UR7, URZ, 0x1f, UR42 ;  /* 0x0000001f3f077899 */ /* 0x000fe2000801142a */
[----:B------:R-:W4:Y:S01]  /*d770*/  S2R R8, SR_TID.X ;  /* 0x0000000000087919 */ /* 0x000f220000002100 */
[----:B------:R-:W-:Y:S01]  /*d780*/  UIADD3 UR5, UR5, UR6, URZ ;  /* 0x0000000605057290 */ /* 0x000fe2000fffe03f */
[----:B------:R-:W-:-:S03]  /*d790*/  ULDC.64 UR8, c[0x0][0x2e0] ;  /* 0x0000b80000087ab9 */ /* 0x000fc60000000a00 */
[----:B------:R-:W-:Y:S02]  /*d7a0*/  UIMAD.WIDE.U32 UR4, UR42, UR8, UR4 ;  /* 0x000000082a0472a5 */ /* 0x000fe4000f8e0004 */
[----:B------:R-:W-:Y:S01]  /*d7b0*/  UIMAD UR6, UR7, UR8, URZ ;  /* 0x00000008070672a4 */ /* 0x000fe2000f8e023f */
[----:B0-----:R-:W-:-:S03]  /*d7c0*/  ISETP.NE.AND P0, PT, R7, 0x1, PT ;  /* 0x000000010700780c */ /* 0x001fc60003f05270 */
[----:B------:R-:W-:Y:S01]  /*d7d0*/  UIMAD UR6, UR42, UR9, UR6 ;  /* 0x000000092a0672a4 */ /* 0x000fe2000f8e0206 */
[----:B------:R-:W-:-:S03]  /*d7e0*/  IMAD.U32 R5, RZ, RZ, UR5 ;  /* 0x00000005ff057e24 */ /* 0x000fc6000f8e00ff */
[----:B------:R-:W-:Y:S01]  /*d7f0*/  UIADD3 UR6, UR5, UR6, URZ ;  /* 0x0000000605067290 */ /* 0x000fe2000fffe03f */
[----:B-1----:R-:W-:-:S05]  /*d800*/  IMAD.SHL.U32 R4, R0, 0x10, RZ ;  /* 0x0000001000047824 */ /* 0x002fca00078e00ff */
[----:B------:R-:W0:Y:S01]  /*d810*/  @P0 LDC R3, c[0x0][0x44c] ;  /* 0x00011300ff030b82 */ /* 0x000e220000000800 */
[----:B--2---:R-:W-:Y:S01]  /*d820*/  LOP3.LUT R2, R2, 0x7f, RZ, 0xc0, !PT ;  /* 0x0000007f02027812 */ /* 0x004fe200078ec0ff */
[----:B---3--:R-:W-:-:S03]  /*d830*/  IMAD.SHL.U32 R9, R9, 0x8, RZ ;  /* 0x0000000809097824 */ /* 0x008fc600078e00ff */
[----:B------:R-:W-:-:S03]  /*d840*/  SHF.R.U32.HI R2, RZ, 0x3, R2 ;  /* 0x00000003ff027819 */ /* 0x000fc60000011602 */
[----:B------:R-:W1:Y:S01]  /*d850*/  @P0 LDC R0, c[0x0][0x450] ;  /* 0x00011400ff000b82 */ /* 0x000e620000000800 */
[----:B------:R-:W-:Y:S01]  /*d860*/  LOP3.LUT R4, R2, 0x70, R4, 0xf8, !PT ;  /* 0x0000007002047812 */ /* 0x000fe200078ef804 */
[----:B------:R-:W-:Y:S01]  /*d870*/  IMAD.U32 R2, RZ, RZ, UR40 ;  /* 0x00000028ff027e24 */ /* 0x000fe2000f8e00ff */
[----:B------:R-:W-:Y:S01]  /*d880*/  LOP3.LUT R9, R9, 0x38, RZ, 0xc0, !PT ;  /* 0x0000003809097812 */ /* 0x000fe200078ec0ff */
[----:B----4-:R-:W-:Y:S02]  /*d890*/  IMAD.SHL.U32 R10, R8, 0x8, RZ ;  /* 0x00000008080a7824 */ /* 0x010fe400078e00ff */
[----:B------:R-:W-:Y:S01]  /*d8a0*/  IMAD R2, R2, 0x80, R4 ;  /* 0x0000008002027824 */ /* 0x000fe200078e0204 */
[----:B------:R-:W-:Y:S01]  /*d8b0*/  LOP3.LUT R9, R9, 0x40, RZ, 0xfc, !PT ;  /* 0x0000004009097812 */ /* 0x000fe200078efcff */
[----:B------:R-:W-:Y:S01]  /*d8c0*/  IMAD.U32 R4, RZ, RZ, UR4 ;  /* 0x00000004ff047e24 */ /* 0x000fe2000f8e00ff */
[----:B------:R-:W-:Y:S01]  /*d8d0*/  ULDC.64 UR4, c[0x0][0x2d0] ;  /* 0x0000b40000047ab9 */ /* 0x000fe20000000a00 */
        /* <DEDUP_REMOVED lines=29> */
[----:B------:R-:W-:Y:S01]  /*dab0*/  IMAD.U32 R2, RZ, RZ, UR40 ;  /* 0x00000028ff027e24 */ /* 0x000fe2000f8e00ff */
[----:B------:R-:W-:Y:S02]  /*dac0*/  ULDC UR4, c[0x0][0x288] ;  /* 0x0000a20000047ab9 */ /* 0x000fe40000000800 */
[----:B------:R-:W-:Y:S01]  /*dad0*/  IMAD R3, R7, UR4, RZ ;  /* 0x0000000407037c24 */ /* 0x000fe2000f8e02ff */
[----:B------:R-:W1:Y:S04]  /*dae0*/  SHFL.IDX PT, R6, R0, RZ, 0x181f ;  /* 0x00181fff00067589 */ /* 0x000e6800000e0000 */
[----:B------:R-:W-:Y:S01]  /*daf0*/  SHFL.IDX PT, R8, R4, 0x1, 0x181f ;  /* 0x00381f0004087f89 */ /* 0x000fe200000e0000 */
[----:B0-----:R-:W-:-:S04]  /*db00*/  LOP3.LUT R5, R5, 0x7f, RZ, 0xc0, !PT ;  /* 0x0000007f05057812 */ /* 0x001fc800078ec0ff */
[----:B------:R-:W-:-:S05]  /*db10*/  SHF.R.U32.HI R5, RZ, 0x3, R5 ;  /* 0x00000003ff057819 */ /* 0x000fca0000011605 */
[----:B------:R-:W-:-:S04]  /*db20*/  IMAD R2, R2, 0x80, R5 ;  /* 0x0000008002027824 */ /* 0x000fc800078e0205 */
[C---:B------:R-:W-:Y:S01]  /*db30*/  VIADD R5, R2.reuse, 0x10 ;  /* 0x0000001002057836 */ /* 0x040fe20000000000 */
[----:B------:R-:W-:-:S04]  /*db40*/  ISETP.GE.AND P3, PT, R2, R3, PT ;  /* 0x000000030200720c */ /* 0x000fc80003f66270 */
[----:B------:R-:W-:Y:S02]  /*db50*/  ISETP.GE.AND P2, PT, R5, R3, PT ;  /* 0x000000030500720c */ /* 0x000fe40003f46270 */
[----:B------:R-:W0:Y:S07]  /*db60*/  SHFL.IDX PT, R5, R4, RZ, 0x181f ;  /* 0x00181fff04057589 */ /* 0x000e2e00000e0000 */
[----:B-1----:R-:W-:-:S05]  /*db70*/  @!P3 LEA R6, P4, R10, R6, 0x1 ;  /* 0x000000060a06b211 */ /* 0x002fca00078808ff */
[----:B0-----:R-:W-:Y:S02]  /*db80*/  @!P3 IMAD.X R7, RZ, RZ, R5, P4 ;  /* 0x000000ffff07b224 */ /* 0x001fe400020e0605 */
[----:B------:R-:W0:Y:S04]  /*db90*/  SHFL.IDX PT, R5, R0, 0x1, 0x181f ;  /* 0x00381f0000057f89 */ /* 0x000e2800000e0000 */
[----:B-----5:R-:W-:Y:S04]  /*dba0*/  @!P3 LDGSTS.E.BYPASS.LTC128B.128 [R9+0x10400], desc[UR46][R6.64], !P1 ;  /* 0x104000000609bfae */ /* 0x020fe8000c901d6e */
[----:B------:R1:W-:Y:S01]  /*dbb0*/  @!P3 LDGSTS.E.BYPASS.LTC128B.128 [R9+0x14400], desc[UR46][R6.64+0x80], !P0 ;  /* 0x144000800609bfae */ /* 0x0003e2000c101d6e */
[----:B0-----:R-:W-:-:S05]  /*dbc0*/  @!P2 LEA R5, P4, R10, R5, 0x1 ;  /* 0x000000050a05a211 */ /* 0x001fca00078808ff */
[----:B------:R-:W-:Y:S02]  /*dbd0*/  @!P2 IMAD.X R8, RZ, RZ, R8, P4 ;  /* 0x000000ffff08a224 */ /* 0x000fe400020e0608 */
[----:B-1----:R-:W-:Y:S02]  /*dbe0*/  @!P2 IMAD.MOV.U32 R6, RZ, RZ, R5 ;  /* 0x000000ffff06a224 */ /* 0x002fe400078e0005 */
        /* <DEDUP_REMOVED lines=50> */
.L_x_2427:
        /* <DEDUP_REMOVED lines=11> */
.L_x_2325:
[----:B------:R-:W-:Y:S05]  /*dfc0*/  BSYNC B0 ;  /* 0x0000000000007941 */ /* 0x000fea0003800000 */
.L_x_2324:
[----:B------:R-:W-:Y:S01]  /*dfd0*/  NOP ;  /* 0x0000000000007918 */ /* 0x000fe20000000000 */
[----:B------:R-:W-:Y:S01]  /*dfe0*/  PLOP3.LUT P0, PT, PT, PT, PT, 0x80, 0x0 ;  /* 0x000000000000781c */ /* 0x000fe20003f0f070 */
[----:B0-----:R-:W-:-:S12]  /*dff0*/  VIADD R6, R17, 0x28800 ;  /* 0x0002880011067836 */ /* 0x001fd80000000000 */
.L_x_2326:
        /* <DEDUP_REMOVED lines=18> */
.L_x_2428:
[----:B------:R-:W-:Y:S05]  /*e120*/  BSYNC B0 ;  /* 0x0000000000007941 */ /* 0x000fea0003800000 */
.L_x_2327:
[----:B------:R-:W-:-:S06]  /*e130*/  UISETP.GE.AND UP0, UPT, UR39, 0x2, UPT ;  /* 0x000000022700788c */ /* 0x000fcc000bf06270 */
[----:B------:R-:W-:-:S13]  /*e140*/  PLOP3.LUT P0, PT, PT, PT, UP0, 0x80, 0x0 ;  /* 0x000000000000781c */ /* 0x000fda0003f0f008 */
[----:B------:R-:W-:Y:S05]  /*e150*/  @!P0 BRA `(.L_x_2329) ;  /* 0x0000001c003c8947 */ /* 0x000fea0003800000 */
[----:B------:R-:W-:Y:S02]  /*e160*/  ULOP3.LUT UR4, UR39, 0x1, URZ, 0xc0, !UPT ;  /* 0x0000000127047892 */ /* 0x000fe4000f8ec03f */
[----:B------:R-:W-:Y:S02]  /*e170*/  IMAD.U32 R7, RZ, RZ, UR39 ;  /* 0x00000027ff077e24 */ /* 0x000fe4000f8e00ff */
[----:B------:R-:W-:Y:S02]  /*e180*/  UISETP.NE.U32.AND UP0, UPT, UR4, 0x1, UPT ;  /* 0x000000010400788c */ /* 0x000fe4000bf05070 */
[----:B------:R-:W-:-:S04]  /*e190*/  VIADD R7, R7, 0xfffffffe ;  /* 0xfffffffe07077836 */ /* 0x000fc80000000000 */
[----:B0-----:R-:W-:Y:S01]  /*e1a0*/  IMAD.MOV.U32 R0, RZ, RZ, R7 ;  /* 0x000000ffff007224 */ /* 0x001fe200078e0007 */
[----:B------:R-:W-:-:S13]  /*e1b0*/  PLOP3.LUT P0, PT, PT, PT, UP0, 0x80, 0x0 ;  /* 0x000000000000781c */ /* 0x000fda0003f0f008 */
[----:B------:R-:W-:Y:S05]  /*e1c0*/  @!P0 BRA `(.L_x_2330) ;  /* 0x0000000800648947 */ /* 0x000fea0003800000 */
[----:B------:R-:W2:Y:S04]  /*e1d0*/  LDL R3, [R1+0xc] ;  /* 0x00000c0001037983 */ /* 0x000ea80000100800 */
[----:B------:R-:W3:Y:S01]  /*e1e0*/  LDL R2, [R1+0x4] ;  /* 0x0000040001027983 */ /* 0x000ee20000100800 */
[----:B------:R-:W-:Y:S01]  /*e1f0*/  VIADD R0, R18, 0x1 ;  /* 0x0000000112007836 */ /* 0x000fe20000000000 */
[----:B------:R-:W-:Y:S04]  /*e200*/  BSSY B0, `(.L_x_2331) ;  /* 0x0000091000007945 */ /* 0x000fe80003800000 */
[----:B------:R-:W-:-:S04]  /*e210*/  ISETP.NE.AND P0, PT, R0, 0x2, PT ;  /* 0x000000020000780c */ /* 0x000fc80003f05270 */
[----:B------:R-:W-:Y:S02]  /*e220*/  SEL R9, RZ, 0x1, P0 ;  /* 0x00000001ff097807 */ /* 0x000fe40000000000 */
[----:B------:R-:W-:Y:S02]  /*e230*/  SEL R0, R0, RZ, P0 ;  /* 0x000000ff00007207 */ /* 0x000fe40000000000 */
[----:B--2---:R-:W-:Y:S02]  /*e240*/  ISETP.NE.AND P1, PT, R3, RZ, PT ;  /* 0x000000ff0300720c */ /* 0x004fe40003f25270 */
[----:B---3--:R-:W-:-:S11]  /*e250*/  LOP3.LUT R9, R2, R9, RZ, 0x3c, !PT ;  /* 0x0000000902097212 */ /* 0x008fd600078e3cff */
[----:B------:R-:W-:Y:S05]  /*e260*/  @!P1 BRA `(.L_x_2332) ;  /* 0x0000000800289947 */ /* 0x000fea0003800000 */
[----:B------:R-:W2:Y:S01]  /*e270*/  LDL R2, [R1+0x10] ;  /* 0x0000100001027983 */ /* 0x000ea20000100800 */
[----:B------:R-:W-:Y:S01]  /*e280*/  IMAD.MOV.U32 R8, RZ, RZ, R7 ;  /* 0x000000ffff087224 */ /* 0x000fe200078e0007 */
[----:B--2---:R-:W-:Y:S01]  /*e290*/  ISETP.NE.AND P1, PT, R2, RZ, PT ;  /* 0x000000ff0200720c */ /* 0x004fe20003f25270 */
[----:B------:R-:W-:-:S12]  /*e2a0*/  IMAD.MOV.U32 R2, RZ, RZ, R16 ;  /* 0x000000ffff027224 */ /* 0x000fd800078e0010 */
[----:B------:R-:W-:Y:S05]  /*e2b0*/  @!P1 BRA `(.L_x_2333) ;  /* 0x0000000000509947 */ /* 0x000fea0003800000 */
[----:B------:R-:W2:Y:S01]  /*e2c0*/  LDL R10, [R1+0x8] ;  /* 0x00000800010a7983 */ /* 0x000ea20000100800 */
[----:B------:R-:W0:Y:S03]  /*e2d0*/  LDC R5, c[0x0][0x43c] ;  /* 0x00010f00ff057b82 */ /* 0x000e260000000800 */
[----:B------:R-:W3:Y:S01]  /*e2e0*/  LDL R11, [R1] ;  /* 0x00000000010b7983 */ /* 0x000ee20000100800 */
[----:B------:R-:W-:Y:S01]  /*e2f0*/  IMAD.MOV.U32 R4, RZ, RZ, R7 ;  /* 0x000000ffff047224 */ /* 0x000fe200078e0007 */
[----:B------:R-:W-:Y:S01]  /*e300*/  ULDC.64 UR4, c[0x0][0x428] ;  /* 0x00010a0000047ab9 */ /* 0x000fe20000000a00 */
[----:B0-----:R-:W-:-:S13]  /*e310*/  ISETP.NE.AND P0, PT, R5, 0x1, PT ;  /* 0x000000010500780c */ /* 0x001fda0003f05270 */
[----:B------:R-:W0:Y:S02]  /*e320*/  @P0 LDC.64 R2, c[0x0][0x440] ;  /* 0x00011000ff020b82 */ /* 0x000e240000000a00 */
[----:B0-----:R-:W-:-:S05]  /*e330*/  @P0 IMAD.HI.U32 R2, R7, R2, RZ ;  /* 0x0000000207020227 */ /* 0x001fca00078e00ff */
[----:B------:R-:W-:Y:S02]  /*e340*/  @P0 SHF.R.U32.HI R4, RZ, R3, R2 ;  /* 0x00000003ff040219 */ /* 0x000fe40000011602 */
[----:B------:R-:W0:Y:S03]  /*e350*/  LDC.64 R2, c[0x0][0x418] ;  /* 0x00010600ff027b82 */ /* 0x000e260000000a00 */
[----:B------:R-:W-:-:S04]  /*e360*/  IMAD.MOV R8, RZ, RZ, -R4 ;  /* 0x000000ffff087224 */ /* 0x000fc800078e0a04 */
[----:B------:R-:W-:Y:S01]  /*e370*/  IMAD R8, R5, R8, R7 ;  /* 0x0000000805087224 */ /* 0x000fe200078e0207 */
[----:B------:R-:W-:Y:S01]  /*e380*/  SHF.R.S32.HI R5, RZ, 0x1f, R4 ;  /* 0x0000001fff057819 */ /* 0x000fe20000011404 */
[----:B--2---:R-:W-:-:S04]  /*e390*/  IMAD R10, R10, UR4, RZ ;  /* 0x000000040a0a7c24 */ /* 0x004fc8000f8e02ff */
[C---:B---3--:R-:W-:Y:S02]  /*e3a0*/  IMAD R10, R11.reuse, UR5, R10 ;  /* 0x000000050b0a7c24 */ /* 0x048fe4000f8e020a */
[----:B------:R-:W-:-:S04]  /*e3b0*/  IMAD.WIDE.U32 R4, R11, UR4, R4 ;  /* 0x000000040b047c25 */ /* 0x000fc8000f8e0004 */
[----:B------:R-:W-:Y:S01]  /*e3c0*/  IMAD.IADD R5, R10, 0x1, R5 ;  /* 0x000000010a057824 */ /* 0x000fe200078e0205 */
[----:B0-----:R-:W-:-:S04]  /*e3d0*/  LEA R2, P0, R4, R2, 0x2 ;  /* 0x0000000204027211 */ /* 0x001fc800078010ff */
[----:B------:R-:W-:-:S05]  /*e3e0*/  LEA.HI.X R3, R4, R3, R5, 0x2, P0 ;  /* 0x0000000304037211 */ /* 0x000fca00000f1405 */
[----:B------:R0:W5:Y:S04]  /*e3f0*/  LDG.E R2, desc[UR46][R2.64] ;  /* 0x0000002e02027981 */ /* 0x000168000c1e1900 */
.L_x_2333:
[----:B------:R-:W-:Y:S01]  /*e400*/  IMAD R4, R0, 0x8, R17 ;  /* 0x0000000800047824 */ /* 0x000fe200078e0211 */
[----:B0-----:R-:W-:Y:S01]  /*e410*/  SHF.L.U32 R3, R9, 0x1f, RZ ;  /* 0x0000001f09037819 */ /* 0x001fe200000006ff */
[----:B------:R-:W-:Y:S03]  /*e420*/  BSSY B1, `(.L_x_2334) ;  /* 0x0000003000017945 */ /* 0x000fe60003800000 */
[----:B------:R-:W0:Y:S02]  /*e430*/  SYNCS.PHASECHK.TRANS64.TRYWAIT P0, [R4+URZ+0x28840], R3 ;  /* 0x02884003040075a7 */ /* 0x000e24000800017f */
[----:B0-----:R-:W-:Y:S05]  /*e440*/  @!P0 BRA `(.L_x_2335) ;  /* 0x0000003000d88947 */ /* 0x001fea0003800000 */
.L_x_2429:
[----:B------:R-:W-:Y:S05]  /*e450*/  BSYNC B1 ;  /* 0x0000000000017941 */ /* 0x000fea0003800000 */
.L_x_2334:
        /* <DEDUP_REMOVED lines=12> */
.L_x_2337:
[----:B------:R-:W-:Y:S05]  /*e520*/  BSYNC B1 ;  /* 0x0000000000017941 */ /* 0x000fea0003800000 */
.L_x_2336:
[----:B------:R-:W-:Y:S01]  /*e530*/  IMAD.MOV.U32 R10, RZ, RZ, RZ ;  /* 0x000000ffff0a7224 */ /* 0x000fe200078e00ff */
[----:B------:R-:W-:Y:S01]  /*e540*/  R2UR UR11, R8 ;  /* 0x00000000080b72ca */ /* 0x000fe200000e0000 */
[----:B0-----:R-:W-:Y:S01]  /*e550*/  IMAD R3, R0, 0x8000, R17 ;  /* 0x0000800000037824 */ /* 0x001fe200078e0211 */
[----:B------:R-:W-:Y:S01]  /*e560*/  UIADD3 UR4, UP0, UR44, 0x370, URZ ;  /* 0x000003702c047890 */ /* 0x000fe2000ff1e03f */
[----:B------:R-:W-:Y:S01]  /*e570*/  PLOP3.LUT P0, PT, PT, PT, PT, 0x80, 0x0 ;  /* 0x000000000000781c */ /* 0x000fe20003f0f070 */
[----:B------:R-:W-:Y:S01]  /*e580*/  VIADD R4, R4, 0x28830 ;  /* 0x0002883004047836 */ /* 0x000fe20000000000 */
[----:B------:R-:W-:Y:S01]  /*e590*/  R2UR UR10, R10 ;  /* 0x000000000a0a72ca */ /* 0x000fe200000e0000 */
[----:B------:R-:W-:Y:S01]  /*e5a0*/  VIADD R5, R3, 0x18400 ;  /* 0x0001840003057836 */ /* 0x000fe20000000000 */
[----:B------:R-:W-:Y:S01]  /*e5b0*/  UIADD3.X UR5, URZ, UR45, URZ, UP0, !UPT ;  /* 0x0000002d3f057290 */ /* 0x000fe200087fe43f */
[----:B------:R-:W-:Y:S01]  /*e5c0*/  UMOV UR6, 0x0 ;  /* 0x0000000000067882 */ /* 0x000fe20000000000 */
[----:B------:R-:W-:-:S04]  /*e5d0*/  UMOV UR7, 0x14f00000 ;  /* 0x14f0000000077882 */ /* 0x000fc80000000000 */
[----:B------:R-:W-:-:S12]  /*e5e0*/  USHF.L.U32 UR11, UR11, 0x7, URZ ;  /* 0x000000070b0b7899 */ /* 0x000fd8000800063f */
.L_x_2338:
[----:B------:R-:W-:-:S13]  /*e5f0*/  @P0 ELECT P2, URZ, PT ;  /* 0x00000000003f082f */ /* 0x000fda0003840000 */
[----:B-----5:R-:W-:Y:S01]  /*e600*/  @P2 R2UR UR13, R2 ;  /* 0x00000000020d22ca */ /* 0x020fe200000e0000 */
[----:B------:R-:W-:Y:S01]  /*e610*/  UMOV UR12, UR36 ;  /* 0x00000024000c7c82 */ /* 0x000fe20008000000 */
[----:B------:R-:W-:Y:S02]  /*e620*/  @P2 R2UR UR9, R4 ;  /* 0x00000000040922ca */ /* 0x000fe400000e0000 */
[----:B------:R-:W-:Y:S02]  /*e630*/  @P2 R2UR UR8, R5 ;  /* 0x00000000050822ca */ /* 0x000fe400000e0000 */
[----:B------:R-:W-:Y:S02]  /*e640*/  @P2 PLOP3.LUT P0, PT, P2, PT, PT, 0x8, 0x0 ;  /* 0x000000000000281c */ /* 0x000fe4000170e170 */
[----:B------:R-:W-:-:S09]  /*e650*/  PLOP3.LUT P2, PT, PT, PT, PT, 0x8, 0x0 ;  /* 0x000000000000781c */ /* 0x000fd20003f4e170 */
[----:B------:R0:W-:Y:S02]  /*e660*/  UTMALDG.4D [UR8], [UR4], desc[UR6] ;  /* 0x00000608040075b4 */ /* 0x0001e40008019000 */
[----:B0-----:R-:W-:Y:S05]  /*e670*/  @P0 BRA.U.ANY `(.L_x_2338) ;  /* 0xfffffffd00dc0947 */ /* 0x001fea000393ffff */
[----:B------:R-:W-:Y:S01]  /*e680*/  MOV R11, 0x40 ;  /* 0x00000040000b7802 */ /* 0x000fe20000000f00 */
[----:B------:R-:W-:Y:S01]  /*e690*/  VIADD R3, R3, 0x1c400 ;  /* 0x0001c40003037836 */ /* 0x000fe20000000000 */
[----:B------:R-:W-:Y:S01]  /*e6a0*/  PLOP3.LUT P0, PT, PT, PT, PT, 0x80, 0x0 ;  /* 0x000000000000781c */ /* 0x000fe20003f0f070 */
[----:B------:R-:W-:Y:S01]  /*e6b0*/  UMOV UR6, 0x0 ;  /* 0x0000000000067882 */ /* 0x000fe20000000000 */
[----:B------:R-:W-:Y:S01]  /*e6c0*/  R2UR UR10, R11 ;  /* 0x000000000b0a72ca */ /* 0x000fe200000e0000 */
[----:B------:R-:W-:-:S14]  /*e6d0*/  UMOV UR7, 0x14f00000 ;  /* 0x14f0000000077882 */ /* 0x000fdc0000000000 */
.L_x_2339:
[----:B------:R-:W-:-:S13]  /*e6e0*/  @P0 ELECT P2, URZ, PT ;  /* 0x00000000003f082f */ /* 0x000fda0003840000 */
[----:B------:R-:W-:Y:S01]  /*e6f0*/  @P2 R2UR UR13, R2 ;  /* 0x00000000020d22ca */ /* 0x000fe200000e0000 */
[----:B------:R-:W-:Y:S01]  /*e700*/  UMOV UR12, UR36 ;  /* 0x00000024000c7c82 */ /* 0x000fe20008000000 */
        /* <DEDUP_REMOVED lines=12> */
.L_x_2430:
[----:B------:R-:W-:Y:S05]  /*e7d0*/  BSYNC B1 ;  /* 0x0000000000017941 */ /* 0x000fea0003800000 */
.L_x_2340:
        /* <DEDUP_REMOVED lines=12> */
.L_x_2343:
[----:B------:R-:W-:Y:S05]  /*e8a0*/  BSYNC B1 ;  /* 0x0000000000017941 */ /* 0x000fea0003800000 */
.L_x_2342:
[----:B------:R-:W-:Y:S01]  /*e8b0*/  R2UR UR6, R12 ;  /* 0x000000000c0672ca */ /* 0x000fe200000e0000 */
[C-C-:B0-----:R-:W-:Y:S01]  /*e8c0*/  IMAD R3, R18.reuse, 0x8, R17.reuse ;  /* 0x0000000812037824 */ /* 0x141fe200078e0211 */
[----:B------:R-:W-:Y:S01]  /*e8d0*/  R2UR UR7, R13 ;  /* 0x000000000d0772ca */ /* 0x000fe200000e0000 */
[----:B------:R-:W-:Y:S01]  /*e8e0*/  IMAD R4, R18, 0x8000, R17 ;  /* 0x0000800012047824 */ /* 0x000fe200078e0211 */
[----:B------:R-:W-:Y:S01]  /*e8f0*/  R2UR UR10, R10 ;  /* 0x000000000a0a72ca */ /* 0x000fe200000e0000 */
[----:B------:R-:W-:Y:S01]  /*e900*/  UIADD3 UR4, UP0, UR44, 0x470, URZ ;  /* 0x000004702c047890 */ /* 0x000fe2000ff1e03f */
[----:B------:R-:W-:Y:S01]  /*e910*/  PLOP3.LUT P0, PT, PT, PT, PT, 0x80, 0x0 ;  /* 0x000000000000781c */ /* 0x000fe20003f0f070 */
[----:B------:R-:W-:Y:S02]  /*e920*/  IMAD.SHL.U32 R5, R19, 0x80, RZ ;  /* 0x0000008013057824 */ /* 0x000fe400078e00ff */
[----:B------:R-:W-:Y:S01]  /*e930*/  VIADD R3, R3, 0x28850 ;  /* 0x0002885003037836 */ /* 0x000fe20000000000 */
[----:B------:R-:W-:Y:S01]  /*e940*/  UIADD3.X UR5, URZ, UR45, URZ, UP0, !UPT ;  /* 0x0000002d3f057290 */ /* 0x000fe200087fe43f */
[----:B------:R-:W-:-:S11]  /*e950*/  VIADD R10, R4, 0x400 ;  /* 0x00000400040a7836 */ /* 0x000fd60000000000 */
.L_x_2344:
        /* <DEDUP_REMOVED lines=15> */
.L_x_2345:
        /* <DEDUP_REMOVED lines=10> */
[----:B------:R-:W-:Y:S02]  /*eaf0*/  IMAD.MOV.U32 R16, RZ, RZ, R2 ;  /* 0x000000ffff107224 */ /* 0x000fe400078e0002 */
[----:B------:R-:W-:-:S07]  /*eb00*/  IMAD.MOV.U32 R19, RZ, RZ, R8 ;  /* 0x000000ffff137224 */ /* 0x000fce00078e0008 */
.L_x_2332:
[----:B------:R-:W-:Y:S05]  /*eb10*/  BSYNC B0 ;  /* 0x0000000000007941 */ /* 0x000fea0003800000 */
.L_x_2331:
[----:B------:R0:W-:Y:S01]  /*eb20*/  STL [R1+0x4], R9 ;  /* 0x0000040901007387 */ /* 0x0001e20000100800 */
[----:B------:R-:W-:Y:S01]  /*eb30*/  UIADD3 UR4, UR39, -0x3, URZ ;  /* 0xfffffffd27047890 */ /* 0x000fe2000fffe03f */
[----:B------:R-:W-:-:S05]  /*eb40*/  IMAD.MOV.U32 R18, RZ, RZ, R0 ;  /* 0x000000ffff127224 */ /* 0x000fca00078e0000 */
[----:B------:R-:W-:-:S07]  /*eb50*/  IMAD.U32 R0, RZ, RZ, UR4 ;  /* 0x00000004ff007e24 */ /* 0x000fce000f8e00ff */
.L_x_2330:
[----:B------:R-:W-:Y:S01]  /*eb60*/  ISETP.NE.AND P0, PT, R7, RZ, PT ;  /* 0x000000ff0700720c */ /* 0x000fe20003f05270 */
[----:B------:R-:W-:-:S12]  /*eb70*/  BSSY B0, `(.L_x_2329) ;  /* 0x000012d000007945 */ /* 0x000fd80003800000 */
[----:B------:R-:W-:Y:S05]  /*eb80*/  @!P0 BRA `(.L_x_2346) ;  /* 0x0000001000ac8947 */ /* 0x000fea0003800000 */
[----:B------:R-:W-:-:S07]  /*eb90*/  IMAD.MOV.U32 R8, RZ, RZ, R16 ;  /* 0x000000ffff087224 */ /* 0x000fce00078e0010 */
.L_x_2377:
[----:B------:R-:W2:Y:S04]  /*eba0*/  LDL R3, [R1+0xc] ;  /* 0x00000c0001037983 */ /* 0x000ea80000100800 */
[----:B------:R-:W3:Y:S01]  /*ebb0*/  LDL R2, [R1+0x4] ;  /* 0x0000040001027983 */ /* 0x000ee20000100800 */
[----:B------:R-:W-:Y:S01]  /*ebc0*/  VIADD R4, R18, 0x1 ;  /* 0x0000000112047836 */ /* 0x000fe20000000000 */
[----:B------:R-:W-:Y:S05]  /*ebd0*/  YIELD ;  /* 0x0000000000007946 */ /* 0x000fea0003800000 */
[----:B------:R-:W-:Y:S01]  /*ebe0*/  ISETP.NE.AND P0, PT, R4, 0x2, PT ;  /* 0x000000020400780c */ /* 0x000fe20003f05270 */
[----:B------:R-:W-:Y:S03]  /*ebf0*/  BSSY B1, `(.L_x_2347) ;  /* 0x000008e000017945 */ /* 0x000fe60003800000 */
[----:B------:R-:W-:-:S02]  /*ec00*/  SEL R5, RZ, 0x1, P0 ;  /* 0x00000001ff057807 */ /* 0x000fc40000000000 */
[----:B------:R-:W-:Y:S02]  /*ec10*/  SEL R4, R4, RZ, P0 ;  /* 0x000000ff04047207 */ /* 0x000fe40000000000 */
[----:B--2---:R-:W-:Y:S02]  /*ec20*/  ISETP.NE.AND P1, PT, R3, RZ, PT ;  /* 0x000000ff0300720c */ /* 0x004fe40003f25270 */
[----:B---3--:R-:W-:-:S11]  /*ec30*/  LOP3.LUT R5, R2, R5, RZ, 0x3c, !PT ;  /* 0x0000000502057212 */ /* 0x008fd600078e3cff */
[----:B-1----:R-:W-:Y:S05]  /*ec40*/  @!P1 BRA `(.L_x_2348) ;  /* 0x0000000800209947 */ /* 0x002fea0003800000 */
[----:B------:R-:W2:Y:S01]  /*ec50*/  LDL R2, [R1+0x10] ;  /* 0x0000100001027983 */ /* 0x000ea20000100800 */
[----:B------:R-:W-:Y:S01]  /*ec60*/  IMAD.MOV.U32 R7, RZ, RZ, R0 ;  /* 0x000000ffff077224 */ /* 0x000fe200078e0000 */
[----:B--2---:R-:W-:-:S13]  /*ec70*/  ISETP.NE.AND P1, PT, R2, RZ, PT ;  /* 0x000000ff0200720c */ /* 0x004fda0003f25270 */
[----:B------:R-:W-:Y:S05]  /*ec80*/  @!P1 BRA `(.L_x_2349) ;  /* 0x0000000000509947 */ /* 0x000fea0003800000 */
[----:B------:R-:W2:Y:S01]  /*ec90*/  LDL R10, [R1+0x8] ;  /* 0x00000800010a7983 */ /* 0x000ea20000100800 */
[----:B------:R-:W1:Y:S01]  /*eca0*/  LDC R8, c[0x0][0x43c] ;  /* 0x00010f00ff087b82 */ /* 0x000e620000000800 */
[----:B------:R-:W-:Y:S02]  /*ecb0*/  ULDC.64 UR4, c[0x0][0x428] ;  /* 0x00010a0000047ab9 */ /* 0x000fe40000000a00 */
[----:B0-----:R-:W3:Y:S01]  /*ecc0*/  LDL R9, [R1] ;  /* 0x0000000001097983 */ /* 0x001ee20000100800 */
[----:B-1----:R-:W-:-:S13]  /*ecd0*/  ISETP.NE.AND P0, PT, R8, 0x1, PT ;  /* 0x000000010800780c */ /* 0x002fda0003f05270 */
        /* <DEDUP_REMOVED lines=15> */
.L_x_2349:
[----:B------:R-:W-:Y:S01]  /*edd0*/  IMAD R3, R4, 0x8, R17 ;  /* 0x0000000804037824 */ /* 0x000fe200078e0211 */
[----:B------:R-:W-:Y:S01]  /*ede0*/  SHF.L.U32 R2, R5, 0x1f, RZ ;  /* 0x0000001f05027819 */ /* 0x000fe200000006ff */
[----:B------:R-:W-:Y:S03]  /*edf0*/  BSSY B2, `(.L_x_2350) ;  /* 0x0000003000027945 */ /* 0x000fe60003800000 */
[----:B------:R-:W2:Y:S02]  /*ee00*/  SYNCS.PHASECHK.TRANS64.TRYWAIT P0, [R3+URZ+0x28840], R2 ;  /* 0x02884002030075a7 */ /* 0x000ea4000800017f */
[----:B--2---:R-:W-:Y:S05]  /*ee10*/  @!P0 BRA `(.L_x_2351) ;  /* 0x00000028008c8947 */ /* 0x004fea0003800000 */
.L_x_2431:
[----:B------:R-:W-:Y:S05]  /*ee20*/  BSYNC B2 ;  /* 0x0000000000027941 */ /* 0x000fea0003800000 */
.L_x_2350:
        /* <DEDUP_REMOVED lines=12> */
.L_x_2353:
[----:B------:R-:W-:Y:S05]  /*eef0*/  BSYNC B2 ;  /* 0x0000000000027941 */ /* 0x000fea0003800000 */
.L_x_2352:
        /* <DEDUP_REMOVED lines=11> */
.L_x_2354:
        /* <DEDUP_REMOVED lines=16> */
.L_x_2355:
        /* <DEDUP_REMOVED lines=16> */
.L_x_2432:
[----:B------:R-:W-:Y:S05]  /*f1b0*/  BSYNC B2 ;  /* 0x0000000000027941 */ /* 0x000fea0003800000 */
.L_x_2356:
        /* <DEDUP_REMOVED lines=11> */
.L_x_2359:
[----:B------:R-:W-:Y:S05]  /*f270*/  BSYNC B2 ;  /* 0x0000000000027941 */ /* 0x000fea0003800000 */
.L_x_2358:
[----:B------:R-:W-:Y:S01]  /*f280*/  R2UR UR10, R12 ;  /* 0x000000000c0a72ca */ /* 0x000fe200000e0000 */
[----:B------:R-:W-:Y:S01]  /*f290*/  IMAD R18, R18, 0x8000, R17 ;  /* 0x0000800012127824 */ /* 0x000fe200078e0211 */
[----:B------:R-:W-:Y:S01]  /*f2a0*/  R2UR UR6, R10 ;  /* 0x000000000a0672ca */ /* 0x000fe200000e0000 */
[----:B------:R-:W-:Y:S01]  /*f2b0*/  UIADD3 UR4, UP0, UR44, 0x470, URZ ;  /* 0x000004702c047890 */ /* 0x000fe2000ff1e03f */
[----:B------:R-:W-:Y:S01]  /*f2c0*/  R2UR UR7, R11 ;  /* 0x000000000b0772ca */ /* 0x000fe200000e0000 */
[----:B0-----:R-:W-:Y:S01]  /*f2d0*/  IMAD.SHL.U32 R3, R19, 0x80, RZ ;  /* 0x0000008013037824 */ /* 0x001fe200078e00ff */
[----:B------:R-:W-:Y:S01]  /*f2e0*/  PLOP3.LUT P0, PT, PT, PT, PT, 0x80, 0x0 ;  /* 0x000000000000781c */ /* 0x000fe20003f0f070 */
[----:B------:R-:W-:Y:S01]  /*f2f0*/  VIADD R2, R2, 0x50 ;  /* 0x0000005002027836 */ /* 0x000fe20000000000 */
[----:B------:R-:W-:Y:S01]  /*f300*/  UIADD3.X UR5, URZ, UR45, URZ, UP0, !UPT ;  /* 0x0000002d3f057290 */ /* 0x000fe200087fe43f */
[----:B------:R-:W-:-:S11]  /*f310*/  VIADD R9, R18, 0x400 ;  /* 0x0000040012097836 */ /* 0x000fd60000000000 */
.L_x_2360:
        /* <DEDUP_REMOVED lines=15> */
.L_x_2361:
        /* <DEDUP_REMOVED lines=12> */
.L_x_2348:
[----:B------:R-:W-:Y:S05]  /*f4d0*/  BSYNC B1 ;  /* 0x0000000000017941 */ /* 0x000fea0003800000 */
.L_x_2347:
[----:B------:R-:W2:Y:S01]  /*f4e0*/  LDL R2, [R1+0xc] ;  /* 0x00000c0001027983 */ /* 0x000ea20000100800 */
[----:B------:R-:W-:Y:S01]  /*f4f0*/  VIADD R18, R4, 0x1 ;  /* 0x0000000104127836 */ /* 0x000fe20000000000 */
[----:B------:R-:W-:Y:S04]  /*f500*/  BSSY B1, `(.L_x_2362) ;  /* 0x0000090000017945 */ /* 0x000fe80003800000 */
[----:B------:R-:W-:-:S04]  /*f510*/  ISETP.NE.AND P0, PT, R18, 0x2, PT ;  /* 0x000000021200780c */ /* 0x000fc80003f05270 */
[----:B------:R-:W-:Y:S02]  /*f520*/  SEL R18, R18, RZ, P0 ;  /* 0x000000ff12127207 */ /* 0x000fe40000000000 */
[----:B--2---:R-:W-:Y:S02]  /*f530*/  ISETP.NE.AND P1, PT, R2, RZ, PT ;  /* 0x000000ff0200720c */ /* 0x004fe40003f25270 */
[----:B------:R-:W-:-:S04]  /*f540*/  SEL R2, RZ, 0x1, P0 ;  /* 0x00000001ff027807 */ /* 0x000fc80000000000 */
[----:B------:R-:W-:-:S05]  /*f550*/  LOP3.LUT R10, R5, R2, RZ, 0x3c, !PT ;  /* 0x00000002050a7212 */ /* 0x000fca00078e3cff */
[----:B------:R1:W-:Y:S02]  /*f560*/  STL [R1+0x4], R10 ;  /* 0x0000040a01007387 */ /* 0x0003e40000100800 */
[----:B------:R-:W-:Y:S05]  /*f570*/  @!P1 BRA `(.L_x_2363) ;  /* 0x0000000800209947 */ /* 0x000fea0003800000 */
[----:B------:R-:W2:Y:S01]  /*f580*/  LDL R3, [R1+0x10] ;  /* 0x0000100001037983 */ /* 0x000ea20000100800 */
[----:B------:R-:W-:Y:S01]  /*f590*/  VIADD R7, R0, 0xffffffff ;  /* 0xffffffff00077836 */ /* 0x000fe20000000000 */
[----:B--2---:R-:W-:-:S13]  /*f5a0*/  ISETP.NE.AND P1, PT, R3, RZ, PT ;  /* 0x000000ff0300720c */ /* 0x004fda0003f25270 */
[----:B------:R-:W-:Y:S05]  /*f5b0*/  @!P1 BRA `(.L_x_2364) ;  /* 0x0000000000509947 */ /* 0x000fea0003800000 */
[----:B------:R-:W2:Y:S01]  /*f5c0*/  LDL R12, [R1+0x8] ;  /* 0x00000800010c7983 */ /* 0x000ea20000100800 */
[----:B0-----:R-:W0:Y:S01]  /*f5d0*/  LDC R9, c[0x0][0x43c] ;  /* 0x00010f00ff097b82 */ /* 0x001e220000000800 */
[----:B------:R-:W-:Y:S02]  /*f5e0*/  ULDC.64 UR4, c[0x0][0x428] ;  /* 0x00010a0000047ab9 */ /* 0x000fe40000000a00 */
[----:B------:R-:W3:Y:S01]  /*f5f0*/  LDL R11, [R1] ;  /* 0x00000000010b7983 */ /* 0x000ee20000100800 */
        /* <DEDUP_REMOVED lines=16> */
.L_x_2364:
[----:B------:R-:W-:Y:S01]  /*f700*/  IMAD R2, R18, 0x8, R17 ;  /* 0x0000000812027824 */ /* 0x000fe200078e0211 */
[----:B------:R-:W-:Y:S01]  /*f710*/  SHF.L.U32 R3, R10, 0x1f, RZ ;  /* 0x0000001f0a037819 */ /* 0x000fe200000006ff */
[----:B------:R-:W-:Y:S03]  /*f720*/  BSSY B2, `(.L_x_2365) ;  /* 0x0000003000027945 */ /* 0x000fe60003800000 */
[----:B------:R-:W3:Y:S02]  /*f730*/  SYNCS.PHASECHK.TRANS64.TRYWAIT P0, [R2+URZ+0x28840], R3 ;  /* 0x02884003020075a7 */ /* 0x000ee4000800017f */
[----:B---3--:R-:W-:Y:S05]  /*f740*/  @!P0 BRA `(.L_x_2366) ;  /* 0x0000002000688947 */ /* 0x008fea0003800000 */
.L_x_2433:
[----:B------:R-:W-:Y:S05]  /*f750*/  BSYNC B2 ;  /* 0x0000000000027941 */ /* 0x000fea0003800000 */
.L_x_2365:
        /* <DEDUP_REMOVED lines=12> */
.L_x_2368:
[----:B------:R-:W-:Y:S05]  /*f820*/  BSYNC B2 ;  /* 0x0000000000027941 */ /* 0x000fea0003800000 */
.L_x_2367:
        /* <DEDUP_REMOVED lines=8> */
[----:B------:R-:W-:Y:S01]  /*f8b0*/  IMAD.SHL.U32 R9, R7, 0x80, RZ ;  /* 0x0000008007097824 */ /* 0x000fe200078e00ff */
[----:B------:R-:W-:Y:S01]  /*f8c0*/  UMOV UR6, 0x0 ;  /* 0x0000000000067882 */ /* 0x000fe20000000000 */
[----:B-1----:R-:W-:Y:S01]  /*f8d0*/  VIADD R10, R2, 0x18400 ;  /* 0x00018400020a7836 */ /* 0x002fe20000000000 */
[----:B------:R-:W-:-:S09]  /*f8e0*/  UMOV UR7, 0x14f00000 ;  /* 0x14f0000000077882 */ /* 0x000fd20000000000 */
.L_x_2369:
        /* <DEDUP_REMOVED lines=16> */
.L_x_2370:
        /* <DEDUP_REMOVED lines=11> */
[----:B------:R-:W-:Y:S01]  /*faa0*/  BSSY B2, `(.L_x_2371) ;  /* 0x0000004000027945 */ /* 0x000fe20003800000 */
[----:B------:R-:W-:-:S04]  /*fab0*/  LEA R2, R4, R6, 0x3 ;  /* 0x0000000604027211 */ /* 0x000fc800078e18ff */
[----:B------:R-:W0:Y:S02]  /*fac0*/  SYNCS.PHASECHK.TRANS64.TRYWAIT P0, [R2+URZ+0x60], R5 ;  /* 0x00006005020075a7 */ /* 0x000e24000800017f */
[----:B0-----:R-:W-:Y:S05]  /*fad0*/  @!P0 BRA `(.L_x_2372) ;  /* 0x0000001c00988947 */ /* 0x001fea0003800000 */
.L_x_2434:
[----:B------:R-:W-:Y:S05]  /*fae0*/  BSYNC B2 ;  /* 0x0000000000027941 */ /* 0x000fea0003800000 */
.L_x_2371:
        /* <DEDUP_REMOVED lines=11> */
.L_x_2374:
[----:B------:R-:W-:Y:S05]  /*fba0*/  BSYNC B2 ;  /* 0x0000000000027941 */ /* 0x000fea0003800000 */
.L_x_2373:
[----:B------:R-:W-:Y:S01]  /*fbb0*/  R2UR UR10, R12 ;  /* 0x000000000c0a72ca */ /* 0x000fe200000e0000 */
[----:B------:R-:W-:Y:S01]  /*fbc0*/  IMAD R4, R4, 0x8000, R17 ;  /* 0x0000800004047824 */ /* 0x000fe200078e0211 */
[----:B------:R-:W-:Y:S01]  /*fbd0*/  R2UR UR6, R10 ;  /* 0x000000000a0672ca */ /* 0x000fe200000e0000 */
[----:B------:R-:W-:Y:S01]  /*fbe0*/  UIADD3 UR4, UP0, UR44, 0x470, URZ ;  /* 0x000004702c047890 */ /* 0x000fe2000ff1e03f */
[----:B------:R-:W-:Y:S01]  /*fbf0*/  R2UR UR7, R11 ;  /* 0x000000000b0772ca */ /* 0x000fe200000e0000 */
[----:B------:R-:W-:Y:S01]  /*fc00*/  IMAD.SHL.U32 R3, R19, 0x80, RZ ;  /* 0x0000008013037824 */ /* 0x000fe200078e00ff */
[----:B------:R-:W-:Y:S01]  /*fc10*/  PLOP3.LUT P0, PT, PT, PT, PT, 0x80, 0x0 ;  /* 0x000000000000781c */ /* 0x000fe20003f0f070 */
[----:B0-----:R-:W-:Y:S01]  /*fc20*/  VIADD R2, R2, 0x50 ;  /* 0x0000005002027836 */ /* 0x001fe20000000000 */
[----:B------:R-:W-:Y:S01]  /*fc30*/  UIADD3.X UR5, URZ, UR45, URZ, UP0, !UPT ;  /* 0x0000002d3f057290 */ /* 0x000fe200087fe43f */
[----:B------:R-:W-:-:S11]  /*fc40*/  VIADD R5, R4, 0x400 ;  /* 0x0000040004057836 */ /* 0x000fd60000000000 */
.L_x_2375:
        /* <DEDUP_REMOVED lines=15> */
.L_x_2376:
        /* <DEDUP_REMOVED lines=12> */
.L_x_2363:
[----:B------:R-:W-:Y:S05]  /*fe00*/  BSYNC B1 ;  /* 0x0000000000017941 */ /* 0x000fea0003800000 */
.L_x_2362:
[C---:B------:R-:W-:Y:S01]  /*fe10*/  ISETP.GT.AND P0, PT, R0.reuse, 0x1, PT ;  /* 0x000000010000780c */ /* 0x040fe20003f04270 */
[----:B------:R-:W-:-:S12]  /*fe20*/  VIADD R0, R0, 0xfffffffe ;  /* 0xfffffffe00007836 */ /* 0x000fd80000000000 */
[----:B------:R-:W-:Y:S05]  /*fe30*/  @P0 BRA `(.L_x_2377) ;  /* 0xffffffec00580947 */ /* 0x000fea000383ffff */
.L_x_2346:
[----:B------:R-:W-:Y:S05]  /*fe40*/  BSYNC B0 ;  /* 0x0000000000007941 */ /* 0x000fea0003800000 */
.L_x_2329:
[----:B0-----:R-:W0:Y:S01]  /*fe50*/  S2R R0, SR_TID.X ;  /* 0x0000000000007919 */ /* 0x001e220000002100 */
[----:B------:R-:W-:Y:S01]  /*fe60*/  BSSY B0, `(.L_x_2378) ;  /* 0x0000011000007945 */ /* 0x000fe20003800000 */
[----:B0-----:R-:W-:-:S04]  /*fe70*/  LOP3.LUT R6, R0, 0x7f, RZ, 0xc0, !PT ;  /* 0x0000007f00067812 */ /* 0x001fc800078ec0ff */
[----:B------:R-:W-:-:S13]  /*fe80*/  ISETP.NE.AND P1, PT, R6, RZ, PT ;  /* 0x000000ff0600720c */ /* 0x000fda0003f25270 */
[----:B------:R-:W-:Y:S05]  /*fe90*/  @P1 BRA `(.L_x_2379) ;  /* 0x0000000000341947 */ /* 0x000fea0003800000 */
[----:B------:R-:W0:Y:S01]  /*fea0*/  S2R R5, SR_LANEID ;  /* 0x0000000000057919 */ /* 0x000e220000000000 */
[----:B------:R-:W-:Y:S01]  /*feb0*/  VOTEU.ANY UR4, UPT, PT ;  /* 0x0000000000047886 */ /* 0x000fe200038e0100 */
[----:B------:R-:W2:Y:S01]  /*fec0*/  LDC.64 R2, c[0x0][0xc80] ;  /* 0x00032000ff027b82 */ /* 0x000ea20000000a00 */
[----:B------:R-:W0:Y:S02]  /*fed0*/  FLO.U32 R0, UR4 ;  /* 0x0000000400007d00 */ /* 0x000e2400080e0000 */
[----:B0-----:R-:W-:-:S06]  /*fee0*/  ISETP.EQ.U32.AND P0, PT, R0, R5, PT ;  /* 0x000000050000720c */ /* 0x001fcc0003f02070 */
[----:B------:R-:W2:Y:S07]  /*fef0*/  POPC R5, UR4 ;  /* 0x0000000400057d09 */ /* 0x000eae0008000000 */
[----:B--2---:R-:W2:Y:S01]  /*ff00*/  @P0 ATOMG.E.ADD.STRONG.GPU PT, R3, desc[UR46][R2.64], R5 ;  /* 0x00000005020309a8 */ /* 0x004ea200081ee1ee */
[----:B------:R-:W0:Y:S02]  /*ff10*/  S2R R4, SR_LTMASK ;  /* 0x0000000000047919 */ /* 0x000e240000003900 */
[----:B0-----:R-:W-:-:S04]  /*ff20*/  LOP3.LUT R4, R4, UR4, RZ, 0xc0, !PT ;  /* 0x0000000404047c12 */ /* 0x001fc8000f8ec0ff */
[----:B------:R-:W0:Y:S01]  /*ff30*/  POPC R7, R4 ;  /* 0x0000000400077309 */ /* 0x000e220000000000 */
[----:B--2---:R-:W0:Y:S02]  /*ff40*/  SHFL.IDX PT, R0, R3, R0, 0x1f ;  /* 0x00001f0003007589 */ /* 0x004e2400000e0000 */
[----:B0-----:R-:W-:-:S05]  /*ff50*/  IADD3 R0, R0, UR41, R7 ;  /* 0x0000002900007c10 */ /* 0x001fca000fffe007 */
[----:B------:R0:W-:Y:S02]  /*ff60*/  STL [R1+0x18], R0 ;  /* 0x0000180001007387 */ /* 0x0001e40000100800 */
.L_x_2379:
[----:B------:R-:W-:Y:S05]  /*ff70*/  BSYNC B0 ;  /* 0x0000000000007941 */ /* 0x000fea0003800000 */
.L_x_2378:
[----:B0-----:R-:W2:Y:S01]  /*ff80*/  LDL.LU R0, [R1+0xc] ;  /* 0x00000c0001007983 */ /* 0x001ea20000300800 */
[----:B------:R-:W-:Y:S01]  /*ff90*/  BSSY B0, `(.L_x_2380) ;  /* 0x0000038000007945 */ /* 0x000fe20003800000 */
[----:B--2---:R-:W-:-:S13]  /*ffa0*/  ISETP.NE.AND P0, PT, R0, RZ, PT ;  /* 0x000000ff0000720c */ /* 0x004fda0003f05270 */
[----:B------:R-:W-:Y:S05]  /*ffb0*/  @!P0 BRA `(.L_x_2381) ;  /* 0x0000000000d48947 */ /* 0x000fea0003800000 */
[----:B------:R-:W2:Y:S01]  /*ffc0*/  LDL R0, [R1+0x4] ;  /* 0x0000040001007983 */ /* 0x000ea20000100800 */
[----:B------:R-:W-:Y:S01]  /*ffd0*/  IMAD R3, R18, 0x8, R17 ;  /* 0x0000000812037824 */ /* 0x000fe200078e0211 */
[----:B------:R-:W-:Y:S01]  /*ffe0*/  BSSY B1, `(.L_x_2382) ;  /* 0x0000005000017945 */ /* 0x000fe20003800000 */
[----:B------:R-:W-:Y:S02]  /*fff0*/  ISETP.NE.AND P2, PT, R6, RZ, PT ;  /* 0x000000ff0600720c */ /* 0x000fe40003f45270 */
[----:B--2---:R-:W-:-:S04]  /*10000*/  SHF.L.U32 R0, R0, 0x1f, RZ ;  /* 0x0000001f00007819 */ /* 0x004fc800000006ff */
[----:B------:R-:W0:Y:S02]  /*10010*/  SYNCS.PHASECHK.TRANS64.TRYWAIT P0, [R3+URZ+0x28860], R0 ;  /* 0x02886000030075a7 */ /* 0x000e24000800017f */
[----:B0-----:R-:W-:Y:S05]  /*10020*/  @!P0 BRA `(.L_x_2383) ;  /* 0x0000001800588947 */ /* 0x001fea0003800000 */
.L_x_2435:
[----:B------:R-:W-:Y:S05]  /*10030*/  BSYNC B1 ;  /* 0x0000000000017941 */ /* 0x000fea0003800000 */
.L_x_2382:
        /* <DEDUP_REMOVED lines=9> */
.L_x_2385:
[----:B------:R-:W-:Y:S05]  /*100d0*/  BSYNC B1 ;  /* 0x0000000000017941 */ /* 0x000fea0003800000 */
.L_x_2384:
[----:B0-----:R-:W-:Y:S01]  /*100e0*/  IMAD R0, R18, 0x8000, R17 ;  /* 0x0000800012007824 */ /* 0x001fe200078e0211 */
[----:B------:R-:W-:Y:S01]  /*100f0*/  UIADD3 UR4, UP0, UR44, 0x470, URZ ;  /* 0x000004702c047890 */ /* 0x000fe2000ff1e03f */
[----:B------:R-:W-:Y:S01]  /*10100*/  VIADD R2, R3, 0x28850 ;  /* 0x0002885003027836 */ /* 0x000fe20000000000 */
[----:B------:R-:W-:Y:S01]  /*10110*/  PLOP3.LUT P0, PT, PT, PT, PT, 0x80, 0x0 ;  /* 0x000000000000781c */ /* 0x000fe20003f0f070 */
[----:B------:R-:W-:Y:S01]  /*10120*/  IMAD.SHL.U32 R19, R19, 0x80, RZ ;  /* 0x0000008013137824 */ /* 0x000fe200078e00ff */
[----:B------:R-:W-:Y:S01]  /*10130*/  UIADD3.X UR5, URZ, UR45, URZ, UP0, !UPT ;  /* 0x0000002d3f057290 */ /* 0x000fe200087fe43f */
[----:B------:R-:W-:Y:S01]  /*10140*/  VIADD R3, R0, 0x400 ;  /* 0x0000040000037836 */ /* 0x000fe20000000000 */
[----:B------:R-:W-:Y:S01]  /*10150*/  UMOV UR6, 0x0 ;  /* 0x0000000000067882 */ /* 0x000fe20000000000 */
[----:B------:R-:W-:Y:S01]  /*10160*/  UMOV UR7, 0x14f00000 ;  /* 0x14f0000000077882 */ /* 0x000fe20000000000 */
[----:B------:R-:W-:-:S08]  /*10170*/  UMOV UR10, URZ ;  /* 0x0000003f000a7c82 */ /* 0x000fd00008000000 */
.L_x_2386:
        /* <DEDUP_REMOVED lines=15> */
.L_x_2387:
        /* <DEDUP_REMOVED lines=10> */
.L_x_2381:
[----:B------:R-:W-:Y:S05]  /*10310*/  BSYNC B0 ;  /* 0x0000000000007941 */ /* 0x000fea0003800000 */
.L_x_2380:
[----:B------:R-:W2:Y:S01]  /*10320*/  LDL.LU R3, [R1+0x4] ;  /* 0x0000040001037983 */ /* 0x000ea20000300800 */
[----:B------:R-:W-:-:S05]  /*10330*/  VIADD R18, R18, 0x1 ;  /* 0x0000000112127836 */ /* 0x000fca0000000000 */
[----:B------:R-:W-:-:S04]  /*10340*/  ISETP.NE.AND P0, PT, R18, 0x2, PT ;  /* 0x000000021200780c */ /* 0x000fc80003f05270 */
[----:B------:R-:W-:Y:S02]  /*10350*/  SEL R0, RZ, 0x1, P0 ;  /* 0x00000001ff007807 */ /* 0x000fe40000000000 */
[----:B------:R-:W-:Y:S02]  /*10360*/  SEL R18, R18, RZ, P0 ;  /* 0x000000ff12127207 */ /* 0x000fe40000000000 */
[----:B--2---:R-:W-:-:S05]  /*10370*/  LOP3.LUT R3, R3, R0, RZ, 0x3c, !PT ;  /* 0x0000000003037212 */ /* 0x004fca00078e3cff */
[----:B------:R0:W-:Y:S02]  /*10380*/  STL [R1+0x4], R3 ;  /* 0x0000040301007387 */ /* 0x0001e40000100800 */
.L_x_2309:
[----:B------:R-:W-:Y:S05]  /*10390*/  BSYNC B7 ;  /* 0x0000000000077941 */ /* 0x000fea0003800000 */
.L_x_2307:
[----:B--2---:R-:W2:Y:S04]  /*103a0*/  LDL R0, [R1+0x20] ;  /* 0x0000200001007983 */ /* 0x004ea80000100800 */
[----:B0-----:R0:W5:Y:S01]  /*103b0*/  LDL R2, [R1+0x18] ;  /* 0x0000180001027983 */ /* 0x0011620000100800 */
[----:B--2---:R-:W-:-:S13]  /*103c0*/  ISETP.NE.AND P0, PT, R0, RZ, PT ;  /* 0x000000ff0000720c */ /* 0x004fda0003f05270 */
        /* <DEDUP_REMOVED lines=11> */
.L_x_2388:
[----:B------:R-:W-:-:S03]  /*10480*/  UMOV UR4, 0xffffffff ;  /* 0xffffffff00047882 */ /* 0x000fc60000000000 */
[----:B------:R-:W-:Y:S05]  /*10490*/  BRA.DIV UR4, `(.L_x_2390) ;  /* 0x0000001604507947 */ /* 0x000fea000b800000 */
[----:B-----5:R0:W2:Y:S02]  /*104a0*/  SHFL.IDX PT, R14, R2, RZ, 0x1f ;  /* 0x00001fff020e7589 */ /* 0x0200a400000e0000 */
.L_x_2438:
[----:B------:R-:W3:Y:S01]  /*104b0*/  @!P1 S2R R3, SR_CgaCtaId ;  /* 0x0000000000039919 */ /* 0x000ee20000008800 */
[----:B------:R-:W-:Y:S05]  /*104c0*/  WARPSYNC.ALL ;  /* 0x0000000000007948 */ /* 0x000fea0003800000 */
[----:B------:R-:W-:Y:S01]  /*104d0*/  BAR.SYNC.DEFER_BLOCKING 0x4, 0x180 ;  /* 0x0106000000007b1d */ /* 0x000fe20000010000 */
[----:B------:R-:W-:-:S05]  /*104e0*/  @!P1 MOV R0, 0x400 ;  /* 0x0000040000009802 */ /* 0x000fca0000000f00 */
[----:B--2---:R2:W-:Y:S01]  /*104f0*/  STL [R1+0x18], R14 ;  /* 0x0000180e01007387 */ /* 0x0045e20000100800 */
[----:B---3--:R-:W-:-:S05]  /*10500*/  @!P1 LEA R17, R3, R0, 0x18 ;  /* 0x0000000003119211 */ /* 0x008fca00078ec0ff */
[----:B------:R2:W-:Y:S01]  /*10510*/  @!P1 STS [R17+0x288d0], R2 ;  /* 0x0288d00211009388 */ /* 0x0005e20000000800 */
[----:B------:R-:W-:Y:S06]  /*10520*/  BAR.ARV 0x5, 0x180 ;  /* 0x0146000000007b1d */ /* 0x000fec0000002000 */
.L_x_2389:
[----:B------:R-:W3:Y:S01]  /*10530*/  LDL R0, [R1+0x18] ;  /* 0x0000180001007983 */ /* 0x000ee20000100800 */
[----:B------:R-:W-:Y:S02]  /*10540*/  ULDC UR4, c[0x0][0xc38] ;  /* 0x00030e0000047ab9 */ /* 0x000fe40000000800 */
[----:B---3--:R-:W-:-:S13]  /*10550*/  ISETP.GE.AND P0, PT, R0, UR4, PT ;  /* 0x0000000400007c0c */ /* 0x008fda000bf06270 */
[----:B------:R-:W-:Y:S05]  /*10560*/  @!P0 BRA `(.L_x_2391) ;  /* 0xffffffc000248947 */ /* 0x000fea000383ffff */
.L_x_2304:
[----:B-1----:R-:W3:Y:S01]  /*10570*/  LDL.LU R0, [R1+0x1c] ;  /* 0x00001c0001007983 */ /* 0x002ee20000300800 */
[----:B------:R-:W-:Y:S01]  /*10580*/  BSSY B0, `(.L_x_2392) ;  /* 0x000000b000007945 */ /* 0x000fe20003800000 */
[----:B------:R-:W1:Y:S01]  /*10590*/  S2R R5, SR_CgaCtaId ;  /* 0x0000000000057919 */ /* 0x000e620000008800 */
[----:B---3--:R-:W-:-:S05]  /*105a0*/  VIADD R0, R0, 0x1 ;  /* 0x0000000100007836 */ /* 0x008fca0000000000 */
[----:B0-2---:R-:W-:-:S04]  /*105b0*/  LEA.HI R2, R0, R0, RZ, 0x1 ;  /* 0x0000000000027211 */ /* 0x005fc800078f08ff */
[----:B------:R-:W-:-:S05]  /*105c0*/  LOP3.LUT R3, R2, 0xfffffffe, RZ, 0xc0, !PT ;  /* 0xfffffffe02037812 */ /* 0x000fca00078ec0ff */
[----:B------:R-:W-:Y:S01]  /*105d0*/  IMAD.IADD R3, R0, 0x1, -R3 ;  /* 0x0000000100037824 */ /* 0x000fe200078e0a03 */
[----:B------:R-:W-:-:S04]  /*105e0*/  MOV R0, 0x400 ;  /* 0x0000040000007802 */ /* 0x000fc80000000f00 */
[----:B-1----:R-:W-:Y:S02]  /*105f0*/  LEA R0, R5, R0, 0x18 ;  /* 0x0000000005007211 */ /* 0x002fe400078ec0ff */
[----:B------:R-:W-:-:S04]  /*10600*/  SHF.L.U32 R3, R3, 0x1f, RZ ;  /* 0x0000001f03037819 */ /* 0x000fc800000006ff */
[----:B------:R-:W0:Y:S02]  /*10610*/  SYNCS.PHASECHK.TRANS64.TRYWAIT P0, [R0+URZ+0x28820], R3 ;  /* 0x02882003000075a7 */ /* 0x000e24000800017f */
[----:B0-----:R-:W-:Y:S05]  /*10620*/  @!P0 BRA `(.L_x_2393) ;  /* 0x0000001400148947 */ /* 0x001fea0003800000 */
.L_x_2439:
[----:B------:R-:W-:Y:S05]  /*10630*/  BSYNC B0 ;  /* 0x0000000000007941 */ /* 0x000fea0003800000 */
.L_x_2392:
[----:B------:R-:W-:-:S03]  /*10640*/  UMOV UR4, 0xffffffff ;  /* 0xffffffff00047882 */ /* 0x000fc60000000000 */
[----:B------:R-:W-:Y:S05]  /*10650*/  BRA.DIV UR4, `(.L_x_2394) ;  /* 0x00000016041c7947 */ /* 0x000fea000b800000 */
[----:B------:R-:W1:Y:S02]  /*10660*/  S2R R2, SR_TID.X ;  /* 0x0000000000027919 */ /* 0x000e640000002100 */
[----:B-1----:R-:W-:-:S04]  /*10670*/  SHF.R.U32.HI R2, RZ, 0x5, R2 ;  /* 0x00000005ff027819 */ /* 0x002fc80000011602 */
[----:B------:R-:W-:-:S05]  /*10680*/  LOP3.LUT R2, R2, 0x3, RZ, 0xc0, !PT ;  /* 0x0000000302027812 */ /* 0x000fca00078ec0ff */
[----:B------:R1:W2:Y:S02]  /*10690*/  SHFL.IDX PT, R14, R2, RZ, 0x1f ;  /* 0x00001fff020e7589 */ /* 0x0002a400000e0000 */
.L_x_2442:
[----:B--2---:R-:W-:Y:S01]  /*106a0*/  ISETP.NE.AND P0, PT, R14, RZ, PT ;  /* 0x000000ff0e00720c */ /* 0x004fe20003f05270 */
[----:B------:R-:W-:-:S12]  /*106b0*/  BSSY B0, `(.L_x_2395) ;  /* 0x0000025000007945 */ /* 0x000fd80003800000 */
[----:B------:R-:W-:Y:S05]  /*106c0*/  @P0 BRA `(.L_x_2396) ;  /* 0x00000000008c0947 */ /* 0x000fea0003800000 */
[----:B------:R-:W-:-:S03]  /*106d0*/  UMOV UR4, 0xffffffff ;  /* 0xffffffff00047882 */ /* 0x000fc60000000000 */
[----:B------:R-:W-:Y:S05]  /*106e0*/  BRA.DIV UR4, `(.L_x_2397) ;  /* 0x00000016042c7947 */ /* 0x000fea000b800000 */
[----:B------:R-:W-:-:S13]  /*106f0*/  ELECT P6, URZ, PT ;  /* 0x00000000003f782f */ /* 0x000fda00038c0000 */
.L_x_2445:
[----:B------:R-:W-:Y:S05]  /*10700*/  @!P6 BRA `(.L_x_2396) ;  /* 0x00000000007ce947 */ /* 0x000fea0003800000 */
[----:B------:R-:W-:-:S06]  /*10710*/  ULOP3.LUT UR4, UR38, 0x2, URZ, 0xfc, !UPT ;  /* 0x0000000226047892 */ /* 0x000fcc000f8efc3f */
[----:B-1----:R-:W-:-:S05]  /*10720*/  IMAD.U32 R2, RZ, RZ, UR4 ;  /* 0x00000004ff027e24 */ /* 0x002fca000f8e00ff */
[----:B------:R-:W-:-:S13]  /*10730*/  ISETP.NE.AND P2, PT, R2, 0x3, PT ;  /* 0x000000030200780c */ /* 0x000fda0003f45270 */
[----:B------:R-:W-:Y:S05]  /*10740*/  @!P2 BRA `(.L_x_2398) ;  /* 0x000000000004a947 */ /* 0x000fea0003800000 */
[----:B------:R-:W-:Y:S01]  /*10750*/  BPT.TRAP 0x1 ;  /* 0x000000040000795c */ /* 0x000fe20000300000 */
.L_x_2398:
[----:B------:R-:W2:Y:S01]  /*10760*/  LDL.LU R7, [R1+0x4] ;  /* 0x0000040001077983 */ /* 0x000ea20000300800 */
[----:B0-----:R-:W-:Y:S02]  /*10770*/  VIADD R3, R0, 0x28840 ;  /* 0x0002884000037836 */ /* 0x001fe40000000000 */
[C---:B------:R-:W-:Y:S02]  /*10780*/  VIADD R2, R18.reuse, 0x1 ;  /* 0x0000000112027836 */ /* 0x040fe40000000000 */
[----:B------:R-:W-:-:S03]  /*10790*/  IMAD R6, R18, 0x8, R3 ;  /* 0x0000000812067824 */ /* 0x000fc600078e0203 */
        /* <DEDUP_REMOVED lines=9> */
.L_x_2446:
[----:B------:R-:W1:Y:S02]  /*10830*/  SYNCS.PHASECHK.TRANS64.TRYWAIT P0, [R3+URZ], R2 ;  /* 0x00000002030075a7 */ /* 0x000e64000800017f */
[----:B-1----:R-:W-:Y:S05]  /*10840*/  @!P0 BRA `(.L_x_2400) ;  /* 0x0000001400088947 */ /* 0x002fea0003800000 */
.L_x_2447:
[----:B------:R-:W-:Y:S05]  /*10850*/  @!P2 BRA `(.L_x_2401) ;  /* 0x000000000004a947 */ /* 0x000fea0003800000 */
[----:B------:R-:W-:Y:S01]  /*10860*/  BPT.TRAP 0x1 ;  /* 0x000000040000795c */ /* 0x000fe20000300000 */
.L_x_2401:
[----:B-1----:R-:W-:-:S04]  /*10870*/  VIADD R3, R0, 0x28860 ;  /* 0x0002886000037836 */ /* 0x002fc80000000000 */
[----:B------:R-:W-:-:S04]  /*10880*/  IMAD R18, R18, 0x8, R3 ;  /* 0x0000000812127824 */ /* 0x000fc800078e0203 */
[----:B------:R-:W1:Y:S02]  /*10890*/  SYNCS.PHASECHK.TRANS64.TRYWAIT P0, [R18+URZ], R5 ;  /* 0x00000005120075a7 */ /* 0x000e64000800017f */
[----:B-1----:R-:W-:Y:S05]  /*108a0*/  @!P0 BRA `(.L_x_2402) ;  /* 0x0000001400048947 */ /* 0x002fea0003800000 */
.L_x_2448:
[----:B------:R-:W-:-:S07]  /*108b0*/  IMAD R3, R4, 0x8, R3 ;  /* 0x0000000804037824 */ /* 0x000fce00078e0203 */
.L_x_2403:
[----:B--2---:R2:W3:Y:S02]  /*108c0*/  SYNCS.PHASECHK.TRANS64.TRYWAIT P0, [R3+URZ], R2 ;  /* 0x00000002030075a7 */ /* 0x0044e4000800017f */
[----:B---3--:R-:W-:Y:S05]  /*108d0*/  @!P0 NANOSLEEP.SYNCS 0x989680 ;  /* 0x009896800000895d */ /* 0x008fea0003900000 */
[----:B------:R-:W3:Y:S02]  /*108e0*/  @!P0 SYNCS.PHASECHK.TRANS64 P0, [R3+URZ], R2 ;  /* 0x00000002030085a7 */ /* 0x000ee4000800007f */
[----:B---3--:R-:W-:Y:S05]  /*108f0*/  @!P0 BRA `(.L_x_2403) ;  /* 0xfffffffc00f08947 */ /* 0x008fea000383ffff */
.L_x_2396:
[----:B------:R-:W-:Y:S05]  /*10900*/  BSYNC B0 ;  /* 0x0000000000007941 */ /* 0x000fea0003800000 */
.L_x_2395:
[----:B------:R-:W-:Y:S05]  /*10910*/  EXIT ;  /* 0x000000000000794d */ /* 0x000fea0003800000 */
.L_x_2257:
[----:B0-----:R-:W-:-:S04]  /*10920*/  IMAD.U32 R3, RZ, RZ, UR41 ;  /* 0x00000029ff037e24 */ /* 0x001fc8000f8e00ff */
[----:B------:R0:W1:Y:S03]  /*10930*/  SYNCS.PHASECHK.TRANS64.TRYWAIT P1, [R3+URZ+0x28800], R0 ;  /* 0x02880000030075a7 */ /* 0x000066000802017f */
[----:B-1----:R-:W-:Y:S05]  /*10940*/  @!P1 NANOSLEEP.SYNCS 0x989680 ;  /* 0x009896800000995d */ /* 0x002fea0003900000 */
[----:B------:R-:W1:Y:S02]  /*10950*/  @!P1 SYNCS.PHASECHK.TRANS64 P1, [R3+URZ+0x28800], R0 ;  /* 0x02880000030095a7 */ /* 0x000e64000802007f */
[----:B-1----:R-:W-:Y:S05]  /*10960*/  @!P1 BRA `(.L_x_2257) ;  /* 0xfffffffc00ec9947 */ /* 0x002fea000383ffff */
[----:B------:R-:W-:Y:S05]  /*10970*/  BRA `(.L_x_2404) ;  /* 0xffffff0c005c7947 */ /* 0x000fea000383ffff */
.L_x_2261:
[----:B-1----:R1:W2:Y:S02]  /*10980*/  SYNCS.PHASECHK.TRANS64.TRYWAIT P2, [R0+URZ+0x28830], R3 ;  /* 0x02883003000075a7 */ /* 0x0022a4000804017f */
[----:B--2---:R-:W-:Y:S05]  /*10990*/  @!P2 NANOSLEEP.SYNCS 0x989680 ;  /* 0x009896800000a95d */ /* 0x004fea0003900000 */
[----:B------:R-:W2:Y:S02]  /*109a0*/  @!P2 SYNCS.PHASECHK.TRANS64 P2, [R0+URZ+0x28830], R3 ;  /* 0x028830030000a5a7 */ /* 0x000ea4000804007f */
[----:B--2---:R-:W-:Y:S05]  /*109b0*/  @!P2 BRA `(.L_x_2261) ;  /* 0xfffffffc00f0a947 */ /* 0x004fea000383ffff */
[----:B------:R-:W-:Y:S05]  /*109c0*/  BRA `(.L_x_2260) ;  /* 0xffffff0c00807947 */ /* 0x000fea000383ffff */
.L_x_2266:
[----:B-1----:R-:W-:-:S04]  /*109d0*/  IMAD.U32 R7, RZ, RZ, UR6 ;  /* 0x00000006ff077e24 */ /* 0x002fc8000f8e00ff */
[----:B------:R1:W2:Y:S03]  /*109e0*/  SYNCS.PHASECHK.TRANS64.TRYWAIT P3, [R7+URZ+0x28830], R4 ;  /* 0x02883004070075a7 */ /* 0x0002a6000806017f */
[----:B--2---:R-:W-:Y:S05]  /*109f0*/  @!P3 NANOSLEEP.SYNCS 0x989680 ;  /* 0x009896800000b95d */ /* 0x004fea0003900000 */
[----:B------:R-:W2:Y:S02]  /*10a00*/  @!P3 SYNCS.PHASECHK.TRANS64 P3, [R7+URZ+0x28830], R4 ;  /* 0x028830040700b5a7 */ /* 0x000ea4000806007f */
[----:B--2---:R-:W-:Y:S05]  /*10a10*/  @!P3 BRA `(.L_x_2266) ;  /* 0xfffffffc00ecb947 */ /* 0x004fea000383ffff */
[----:B------:R-:W-:Y:S05]  /*10a20*/  BRA `(.L_x_2263) ;  /* 0xffffff3800ac7947 */ /* 0x000fea000383ffff */
.L_x_2270:
[----:B-1----:R-:W-:-:S04]  /*10a30*/  IMAD.U32 R7, RZ, RZ, UR6 ;  /* 0x00000006ff077e24 */ /* 0x002fc8000f8e00ff */
[----:B------:R1:W2:Y:S03]  /*10a40*/  SYNCS.PHASECHK.TRANS64.TRYWAIT P3, [R7+URZ+0x28850], R4 ;  /* 0x02885004070075a7 */ /* 0x0002a6000806017f */
[----:B--2---:R-:W-:Y:S05]  /*10a50*/  @!P3 NANOSLEEP.SYNCS 0x989680 ;  /* 0x009896800000b95d */ /* 0x004fea0003900000 */
[----:B------:R-:W2:Y:S02]  /*10a60*/  @!P3 SYNCS.PHASECHK.TRANS64 P3, [R7+URZ+0x28850], R4 ;  /* 0x028850040700b5a7 */ /* 0x000ea4000806007f */
[----:B--2---:R-:W-:Y:S05]  /*10a70*/  @!P3 BRA `(.L_x_2270) ;  /* 0xfffffffc00ecb947 */ /* 0x004fea000383ffff */
[----:B------:R-:W-:Y:S05]  /*10a80*/  BRA `(.L_x_2267) ;  /* 0xffffff3c006c7947 */ /* 0x000fea000383ffff */
.L_x_2276:
[----:B-1----:R-:W-:-:S04]  /*10a90*/  IMAD.U32 R5, RZ, RZ, UR6 ;  /* 0x00000006ff057e24 */ /* 0x002fc8000f8e00ff */
[----:B------:R1:W2:Y:S03]  /*10aa0*/  SYNCS.PHASECHK.TRANS64.TRYWAIT P2, [R5+URZ+0x28830], R4 ;  /* 0x02883004050075a7 */ /* 0x0002a6000804017f */
[----:B--2---:R-:W-:Y:S05]  /*10ab0*/  @!P2 NANOSLEEP.SYNCS 0x989680 ;  /* 0x009896800000a95d */ /* 0x004fea0003900000 */
[----:B------:R-:W2:Y:S02]  /*10ac0*/  @!P2 SYNCS.PHASECHK.TRANS64 P2, [R5+URZ+0x28830], R4 ;  /* 0x028830040500a5a7 */ /* 0x000ea4000804007f */
[----:B--2---:R-:W-:Y:S05]  /*10ad0*/  @!P2 BRA `(.L_x_2276) ;  /* 0xfffffffc00eca947 */ /* 0x004fea000383ffff */
[----:B------:R-:W-:Y:S05]  /*10ae0*/  BRA `(.L_x_2273) ;  /* 0xffffff6800d47947 */ /* 0x000fea000383ffff */
.L_x_2280:
[----:B-1----:R-:W-:-:S04]  /*10af0*/  IMAD.U32 R5, RZ, RZ, UR6 ;  /* 0x00000006ff057e24 */ /* 0x002fc8000f8e00ff */
[----:B------:R1:W2:Y:S03]  /*10b00*/  SYNCS.PHASECHK.TRANS64.TRYWAIT P2, [R5+URZ+0x28850], R4 ;  /* 0x02885004050075a7 */ /* 0x0002a6000804017f */
[----:B--2---:R-:W-:Y:S05]  /*10b10*/  @!P2 NANOSLEEP.SYNCS 0x989680 ;  /* 0x009896800000a95d */ /* 0x004fea0003900000 */
[----:B------:R-:W2:Y:S02]  /*10b20*/  @!P2 SYNCS.PHASECHK.TRANS64 P2, [R5+URZ+0x28850], R4 ;  /* 0x028850040500a5a7 */ /* 0x000ea4000804007f */
[----:B--2---:R-:W-:Y:S05]  /*10b30*/  @!P2 BRA `(.L_x_2280) ;  /* 0xfffffffc00eca947 */ /* 0x004fea000383ffff */
[----:B------:R-:W-:Y:S05]  /*10b40*/  BRA `(.L_x_2277) ;  /* 0xffffff6c00947947 */ /* 0x000fea000383ffff */
.L_x_2285:
[----:B-1----:R-:W-:-:S04]  /*10b50*/  IMAD.U32 R6, RZ, RZ, UR5 ;  /* 0x00000005ff067e24 */ /* 0x002fc8000f8e00ff */
[----:B------:R1:W2:Y:S03]  /*10b60*/  SYNCS.PHASECHK.TRANS64.TRYWAIT P0, [R6+URZ+0x28850], R5 ;  /* 0x02885005060075a7 */ /* 0x0002a6000800017f */
[----:B--2---:R-:W-:Y:S05]  /*10b70*/  @!P0 NANOSLEEP.SYNCS 0x989680 ;  /* 0x009896800000895d */ /* 0x004fea0003900000 */
[----:B------:R-:W2:Y:S02]  /*10b80*/  @!P0 SYNCS.PHASECHK.TRANS64 P0, [R6+URZ+0x28850], R5 ;  /* 0x02885005060085a7 */ /* 0x000ea4000800007f */
[----:B--2---:R-:W-:Y:S05]  /*10b90*/  @!P0 BRA `(.L_x_2285) ;  /* 0xfffffffc00ec8947 */ /* 0x004fea000383ffff */
[----:B------:R-:W-:Y:S05]  /*10ba0*/  BRA `(.L_x_2284) ;  /* 0xffffff9000747947 */ /* 0x000fea000383ffff */
.L_x_2315:
[----:B------:R-:W-:Y:S02]  /*10bb0*/  IMAD.MOV.U32 R13, RZ, RZ, R0 ;  /* 0x000000ffff0d7224 */ /* 0x000fe400078e0000 */
[----:B------:R-:W-:Y:S02]  /*10bc0*/  IMAD.MOV.U32 R12, RZ, RZ, RZ ;  /* 0x000000ffff0c7224 */ /* 0x000fe400078e00ff */
[----:B------:R-:W-:Y:S02]  /*10bd0*/  IMAD.MOV.U32 R11, RZ, RZ, 0x1f ;  /* 0x0000001fff0b7424 */ /* 0x000fe400078e00ff */
[----:B------:R-:W-:-:S07]  /*10be0*/  IMAD.MOV.U32 R15, RZ, RZ, -0x1 ;  /* 0xffffffffff0f7424 */ /* 0x000fce00078e00ff */
[----:B0-----:R-:W-:Y:S05]  /*10bf0*/  WARPSYNC.COLLECTIVE R15, `(.L_x_2405) ;  /* 0x000000000f087348 */ /* 0x001fea0003c00000 */
[----:B------:R1:W2:Y:S02]  /*10c00*/  SHFL.IDX P6, R14, R13, R12, R11 ;  /* 0x0000000c0d0e7389 */ /* 0x0002a400000c000b */
[----:B012---:R-:W-:Y:S01]  /*10c10*/  ENDCOLLECTIVE ;  /* 0x000000000000791b */ /* 0x007fe20003800000 */
.L_x_2405:
[----:B------:R-:W-:Y:S05]  /*10c20*/  BRA `(.L_x_2406) ;  /* 0xffffffc400387947 */ /* 0x000fea000383ffff */
.L_x_2317:
[----:B------:R-:W-:Y:S01]  /*10c30*/  BSSY B0, `(.L_x_2407) ;  /* 0x0000006000007945 */ /* 0x000fe20003800000 */
[----:B------:R-:W-:-:S07]  /*10c40*/  IMAD.MOV.U32 R15, RZ, RZ, -0x1 ;  /* 0xffffffffff0f7424 */ /* 0x000fce00078e00ff */
[----:B01----:R-:W-:Y:S05]  /*10c50*/  WARPSYNC.COLLECTIVE R15, `(.L_x_2408) ;  /* 0x000000000f0c7348 */ /* 0x003fea0003c00000 */
[----:B------:R-:W-:Y:S02]  /*10c60*/  ELECT P6, UR62, PT ;  /* 0x00000000003e782f */ /* 0x000fe400038c0000 */
[----:B------:R-:W-:Y:S01]  /*10c70*/  MOV R14, UR62 ;  /* 0x0000003e000e7c02 */ /* 0x000fe20008000f00 */
[----:B01----:R-:W-:Y:S10]  /*10c80*/  ENDCOLLECTIVE ;  /* 0x000000000000791b */ /* 0x003ff40003800000 */
.L_x_2408:
[----:B------:R-:W-:Y:S05]  /*10c90*/  BSYNC B0 ;  /* 0x0000000000007941 */ /* 0x000fea0003800000 */
.L_x_2407:
[----:B------:R-:W-:Y:S05]  /*10ca0*/  BRA `(.L_x_2409) ;  /* 0xffffffc400387947 */ /* 0x000fea000383ffff */
.L_x_2319:
[----:B-1----:R1:W2:Y:S02]  /*10cb0*/  SYNCS.PHASECHK.TRANS64.TRYWAIT P0, [R0+URZ+0x28840], R3 ;  /* 0x02884003000075a7 */ /* 0x0022a4000800017f */
[----:B--2---:R-:W-:Y:S05]  /*10cc0*/  @!P0 NANOSLEEP.SYNCS 0x989680 ;  /* 0x009896800000895d */ /* 0x004fea0003900000 */
[----:B------:R-:W2:Y:S02]  /*10cd0*/  @!P0 SYNCS.PHASECHK.TRANS64 P0, [R0+URZ+0x28840], R3 ;  /* 0x02884003000085a7 */ /* 0x000ea4000800007f */
[----:B--2---:R-:W-:Y:S05]  /*10ce0*/  @!P0 BRA `(.L_x_2319) ;  /* 0xfffffffc00f08947 */ /* 0x004fea000383ffff */
[----:B------:R-:W-:Y:S05]  /*10cf0*/  BRA `(.L_x_2410) ;  /* 0xffffffc400887947 */ /* 0x000fea000383ffff */
.L_x_2323:
[----:B------:R-:W-:Y:S01]  /*10d00*/  IMAD.MOV.U32 R13, RZ, RZ, R4 ;  /* 0x000000ffff0d7224 */ /* 0x000fe200078e0004 */
[----:B------:R-:W-:Y:S01]  /*10d10*/  LOP3.LUT R8, R8, 0x7f, RZ, 0xc0, !PT ;  /* 0x0000007f08087812 */ /* 0x000fe200078ec0ff */
[----:B------:R-:W-:Y:S02]  /*10d20*/  IMAD.MOV.U32 R12, RZ, RZ, RZ ;  /* 0x000000ffff0c7224 */ /* 0x000fe400078e00ff */
[----:B------:R-:W-:Y:S01]  /*10d30*/  IMAD.MOV.U32 R11, RZ, RZ, 0x181f ;  /* 0x0000181fff0b7424 */ /* 0x000fe200078e00ff */
[----:B------:R-:W-:Y:S01]  /*10d40*/  SHF.R.U32.HI R8, RZ, 0x3, R8 ;  /* 0x00000003ff087819 */ /* 0x000fe20000011608 */
[----:B------:R-:W-:Y:S02]  /*10d50*/  IMAD.MOV.U32 R15, RZ, RZ, -0x1 ;  /* 0xffffffffff0f7424 */ /* 0x000fe400078e00ff */
[----:B------:R-:W-:-:S07]  /*10d60*/  IMAD.U32 R2, RZ, RZ, UR40 ;  /* 0x00000028ff027e24 */ /* 0x000fce000f8e00ff */
[----:B-----5:R-:W-:Y:S05]  /*10d70*/  WARPSYNC.COLLECTIVE R15, `(.L_x_2411) ;  /* 0x000000000f087348 */ /* 0x020fea0003c00000 */
[----:B------:R0:W1:Y:S02]  /*10d80*/  SHFL.IDX P6, R14, R13, R12, R11 ;  /* 0x0000000c0d0e7389 */ /* 0x00006400000c000b */
[----:B01---5:R-:W-:Y:S01]  /*10d90*/  ENDCOLLECTIVE ;  /* 0x000000000000791b */ /* 0x023fe20003800000 */
.L_x_2411:
[----:B------:R-:W-:Y:S02]  /*10da0*/  IMAD R2, R2, 0x80, R8 ;  /* 0x0000008002027824 */ /* 0x000fe400078e0208 */
[----:B------:R-:W-:Y:S02]  /*10db0*/  IMAD.MOV.U32 R13, RZ, RZ, R0 ;  /* 0x000000ffff0d7224 */ /* 0x000fe400078e0000 */
[----:B------:R-:W-:-:S07]  /*10dc0*/  IMAD.MOV.U32 R5, RZ, RZ, R14 ;  /* 0x000000ffff057224 */ /* 0x000fce00078e000e */
[----:B------:R-:W-:Y:S05]  /*10dd0*/  WARPSYNC.COLLECTIVE R15, `(.L_x_2412) ;  /* 0x000000000f087348 */ /* 0x000fea0003c00000 */
[----:B------:R0:W1:Y:S02]  /*10de0*/  SHFL.IDX P6, R14, R13, R12, R11 ;  /* 0x0000000c0d0e7389 */ /* 0x00006400000c000b */
[----:B01----:R-:W-:Y:S01]  /*10df0*/  ENDCOLLECTIVE ;  /* 0x000000000000791b */ /* 0x003fe20003800000 */
.L_x_2412:
        /* <DEDUP_REMOVED lines=9> */
.L_x_2413:
        /* <DEDUP_REMOVED lines=14> */
.L_x_2414:
[----:B------:R-:W-:Y:S02]  /*10f70*/  IMAD.MOV.U32 R13, RZ, RZ, R4 ;  /* 0x000000ffff0d7224 */ /* 0x000fe400078e0004 */
[----:B------:R-:W-:Y:S02]  /*10f80*/  IMAD.MOV.U32 R12, RZ, RZ, 0x2 ;  /* 0x00000002ff0c7424 */ /* 0x000fe400078e00ff */
[----:B------:R-:W-:-:S07]  /*10f90*/  IMAD.MOV.U32 R5, RZ, RZ, R14 ;  /* 0x000000ffff057224 */ /* 0x000fce00078e000e */
[----:B------:R-:W-:Y:S05]  /*10fa0*/  WARPSYNC.COLLECTIVE R15, `(.L_x_2415) ;  /* 0x000000000f087348 */ /* 0x000fea0003c00000 */
[----:B------:R0:W1:Y:S02]  /*10fb0*/  SHFL.IDX P6, R14, R13, R12, R11 ;  /* 0x0000000c0d0e7389 */ /* 0x00006400000c000b */
[----:B01----:R-:W-:Y:S01]  /*10fc0*/  ENDCOLLECTIVE ;  /* 0x000000000000791b */ /* 0x003fe20003800000 */
.L_x_2415:
[----:B------:R-:W-:-:S04]  /*10fd0*/  @!P2 LEA R5, P4, R10, R5, 0x1 ;  /* 0x000000050a05a211 */ /* 0x000fc800078808ff */
[----:B------:R-:W-:Y:S01]  /*10fe0*/  @!P2 IADD3.X R8, RZ, R8, RZ, P4, !PT ;  /* 0x00000008ff08a210 */ /* 0x000fe200027fe4ff */
[----:B------:R-:W-:Y:S02]  /*10ff0*/  @!P2 IMAD.MOV.U32 R6, RZ, RZ, R5 ;  /* 0x000000ffff06a224 */ /* 0x000fe400078e0005 */
[C---:B------:R-:W-:Y:S02]  /*11000*/  VIADD R5, R2.reuse, 0x20 ;  /* 0x0000002002057836 */ /* 0x040fe40000000000 */
[----:B------:R-:W-:Y:S02]  /*11010*/  @!P2 IMAD.MOV.U32 R7, RZ, RZ, R8 ;  /* 0x000000ffff07a224 */ /* 0x000fe400078e0008 */
[----:B------:R-:W-:Y:S02]  /*11020*/  IMAD.MOV.U32 R13, RZ, RZ, R0 ;  /* 0x000000ffff0d7224 */ /* 0x000fe400078e0000 */
[----:B------:R-:W-:Y:S01]  /*11030*/  VIADD R8, R2, 0x60 ;  /* 0x0000006002087836 */ /* 0x000fe20000000000 */
        /* <DEDUP_REMOVED lines=10> */
.L_x_2416:
[----:B------:R-:W-:Y:S02]  /*110e0*/  IMAD.MOV.U32 R13, RZ, RZ, R4 ;  /* 0x000000ffff0d7224 */ /* 0x000fe400078e0004 */
[----:B------:R-:W-:Y:S02]  /*110f0*/  IMAD.MOV.U32 R12, RZ, RZ, 0x3 ;  /* 0x00000003ff0c7424 */ /* 0x000fe400078e00ff */
[----:B------:R-:W-:-:S07]  /*11100*/  IMAD.MOV.U32 R6, RZ, RZ, R14 ;  /* 0x000000ffff067224 */ /* 0x000fce00078e000e */
[----:B------:R-:W-:Y:S05]  /*11110*/  WARPSYNC.COLLECTIVE R15, `(.L_x_2417) ;  /* 0x000000000f087348 */ /* 0x000fea0003c00000 */
[----:B------:R0:W1:Y:S02]  /*11120*/  SHFL.IDX P6, R14, R13, R12, R11 ;  /* 0x0000000c0d0e7389 */ /* 0x00006400000c000b */
[----:B01----:R-:W-:Y:S01]  /*11130*/  ENDCOLLECTIVE ;  /* 0x000000000000791b */ /* 0x003fe20003800000 */
.L_x_2417:
        /* <DEDUP_REMOVED lines=15> */
.L_x_2418:
[----:B------:R-:W-:Y:S02]  /*11230*/  IMAD.MOV.U32 R13, RZ, RZ, R4 ;  /* 0x000000ffff0d7224 */ /* 0x000fe400078e0004 */
[----:B------:R-:W-:Y:S02]  /*11240*/  IMAD.MOV.U32 R12, RZ, RZ, 0x4 ;  /* 0x00000004ff0c7424 */ /* 0x000fe400078e00ff */
[----:B------:R-:W-:-:S07]  /*11250*/  IMAD.MOV.U32 R6, RZ, RZ, R14 ;  /* 0x000000ffff067224 */ /* 0x000fce00078e000e */
[----:B------:R-:W-:Y:S05]  /*11260*/  WARPSYNC.COLLECTIVE R15, `(.L_x_2419) ;  /* 0x000000000f087348 */ /* 0x000fea0003c00000 */
[----:B------:R0:W1:Y:S02]  /*11270*/  SHFL.IDX P6, R14, R13, R12, R11 ;  /* 0x0000000c0d0e7389 */ /* 0x00006400000c000b */
[----:B01----:R-:W-:Y:S01]  /*11280*/  ENDCOLLECTIVE ;  /* 0x000000000000791b */ /* 0x003fe20003800000 */
.L_x_2419:
        /* <DEDUP_REMOVED lines=15> */
.L_x_2420:
[----:B------:R-:W-:Y:S02]  /*11380*/  IMAD.MOV.U32 R13, RZ, RZ, R4 ;  /* 0x000000ffff0d7224 */ /* 0x000fe400078e0004 */
[----:B------:R-:W-:Y:S02]  /*11390*/  IMAD.MOV.U32 R12, RZ, RZ, 0x5 ;  /* 0x00000005ff0c7424 */ /* 0x000fe400078e00ff */
[----:B------:R-:W-:-:S07]  /*113a0*/  IMAD.MOV.U32 R6, RZ, RZ, R14 ;  /* 0x000000ffff067224 */ /* 0x000fce00078e000e */
[----:B------:R-:W-:Y:S05]  /*113b0*/  WARPSYNC.COLLECTIVE R15, `(.L_x_2421) ;  /* 0x000000000f087348 */ /* 0x000fea0003c00000 */
[----:B------:R0:W1:Y:S02]  /*113c0*/  SHFL.IDX P6, R14, R13, R12, R11 ;  /* 0x0000000c0d0e7389 */ /* 0x00006400000c000b */
[----:B01----:R-:W-:Y:S01]  /*113d0*/  ENDCOLLECTIVE ;  /* 0x000000000000791b */ /* 0x003fe20003800000 */
.L_x_2421:
        /* <DEDUP_REMOVED lines=15> */
.L_x_2422:
[----:B------:R-:W-:Y:S02]  /*114d0*/  IMAD.MOV.U32 R13, RZ, RZ, R4 ;  /* 0x000000ffff0d7224 */ /* 0x000fe400078e0004 */
[----:B------:R-:W-:Y:S02]  /*114e0*/  IMAD.MOV.U32 R12, RZ, RZ, 0x6 ;  /* 0x00000006ff0c7424 */ /* 0x000fe400078e00ff */
[----:B------:R-:W-:-:S07]  /*114f0*/  IMAD.MOV.U32 R6, RZ, RZ, R14 ;  /* 0x000000ffff067224 */ /* 0x000fce00078e000e */
[----:B------:R-:W-:Y:S05]  /*11500*/  WARPSYNC.COLLECTIVE R15, `(.L_x_2423) ;  /* 0x000000000f087348 */ /* 0x000fea0003c00000 */
[----:B------:R0:W1:Y:S02]  /*11510*/  SHFL.IDX P6, R14, R13, R12, R11 ;  /* 0x0000000c0d0e7389 */ /* 0x00006400000c000b */
[----:B01----:R-:W-:Y:S01]  /*11520*/  ENDCOLLECTIVE ;  /* 0x000000000000791b */ /* 0x003fe20003800000 */
.L_x_2423:
        /* <DEDUP_REMOVED lines=14> */
.L_x_2424:
[----:B------:R-:W-:Y:S02]  /*11610*/  IMAD.MOV.U32 R13, RZ, RZ, R4 ;  /* 0x000000ffff0d7224 */ /* 0x000fe400078e0004 */
[----:B------:R-:W-:Y:S02]  /*11620*/  IMAD.MOV.U32 R12, RZ, RZ, 0x7 ;  /* 0x00000007ff0c7424 */ /* 0x000fe400078e00ff */
[----:B------:R-:W-:-:S07]  /*11630*/  IMAD.MOV.U32 R6, RZ, RZ, R14 ;  /* 0x000000ffff067224 */ /* 0x000fce00078e000e */
[----:B------:R-:W-:Y:S05]  /*11640*/  WARPSYNC.COLLECTIVE R15, `(.L_x_2425) ;  /* 0x000000000f087348 */ /* 0x000fea0003c00000 */
[----:B------:R0:W1:Y:S02]  /*11650*/  SHFL.IDX P6, R14, R13, R12, R11 ;  /* 0x0000000c0d0e7389 */ /* 0x00006400000c000b */
[----:B01----:R-:W-:Y:S01]  /*11660*/  ENDCOLLECTIVE ;  /* 0x000000000000791b */ /* 0x003fe20003800000 */
.L_x_2425:
        /* <DEDUP_REMOVED lines=13> */
.L_x_2426:
[----:B------:R-:W-:Y:S01]  /*11740*/  IMAD.MOV.U32 R0, RZ, RZ, R14 ;  /* 0x000000ffff007224 */ /* 0x000fe200078e000e */
[----:B------:R-:W-:Y:S06]  /*11750*/  BRA `(.L_x_2427) ;  /* 0xffffffc400ec7947 */ /* 0x000fec000383ffff */
.L_x_2328:
[----:B0-----:R0:W1:Y:S02]  /*11760*/  SYNCS.PHASECHK.TRANS64.TRYWAIT P0, [R17+URZ+0x28820], R0 ;  /* 0x02882000110075a7 */ /* 0x001064000800017f */
[----:B-1----:R-:W-:Y:S05]  /*11770*/  @!P0 NANOSLEEP.SYNCS 0x989680 ;  /* 0x009896800000895d */ /* 0x002fea0003900000 */
[----:B------:R-:W1:Y:S02]  /*11780*/  @!P0 SYNCS.PHASECHK.TRANS64 P0, [R17+URZ+0x28820], R0 ;  /* 0x02882000110085a7 */ /* 0x000e64000800007f */
[----:B-1----:R-:W-:Y:S05]  /*11790*/  @!P0 BRA `(.L_x_2328) ;  /* 0xfffffffc00f08947 */ /* 0x002fea000383ffff */
[----:B------:R-:W-:Y:S05]  /*117a0*/  BRA `(.L_x_2428) ;  /* 0xffffffc8005c7947 */ /* 0x000fea000383ffff */
.L_x_2335:
[----:B0-----:R0:W1:Y:S02]  /*117b0*/  SYNCS.PHASECHK.TRANS64.TRYWAIT P0, [R4+URZ+0x28840], R3 ;  /* 0x02884003040075a7 */ /* 0x001064000800017f */
[----:B-1----:R-:W-:Y:S05]  /*117c0*/  @!P0 NANOSLEEP.SYNCS 0x989680 ;  /* 0x009896800000895d */ /* 0x002fea0003900000 */
[----:B------:R-:W1:Y:S02]  /*117d0*/  @!P0 SYNCS.PHASECHK.TRANS64 P0, [R4+URZ+0x28840], R3 ;  /* 0x02884003040085a7 */ /* 0x000e64000800007f */
[----:B-1----:R-:W-:Y:S05]  /*117e0*/  @!P0 BRA `(.L_x_2335) ;  /* 0xfffffffc00f08947 */ /* 0x002fea000383ffff */
[----:B------:R-:W-:Y:S05]  /*117f0*/  BRA `(.L_x_2429) ;  /* 0xffffffcc00147947 */ /* 0x000fea000383ffff */
.L_x_2341:
[----:B0-----:R0:W1:Y:S02]  /*11800*/  SYNCS.PHASECHK.TRANS64.TRYWAIT P0, [R4+URZ+0x60], R3 ;  /* 0x00006003040075a7 */ /* 0x001064000800017f */
[----:B-1----:R-:W-:Y:S05]  /*11810*/  @!P0 NANOSLEEP.SYNCS 0x989680 ;  /* 0x009896800000895d */ /* 0x002fea0003900000 */
[----:B------:R-:W1:Y:S02]  /*11820*/  @!P0 SYNCS.PHASECHK.TRANS64 P0, [R4+URZ+0x60], R3 ;  /* 0x00006003040085a7 */ /* 0x000e64000800007f */
[----:B-1----:R-:W-:Y:S05]  /*11830*/  @!P0 BRA `(.L_x_2341) ;  /* 0xfffffffc00f08947 */ /* 0x002fea000383ffff */
[----:B------:R-:W-:Y:S05]  /*11840*/  BRA `(.L_x_2430) ;  /* 0xffffffcc00e07947 */ /* 0x000fea000383ffff */
.L_x_2351:
[----:B--2---:R2:W3:Y:S02]  /*11850*/  SYNCS.PHASECHK.TRANS64.TRYWAIT P0, [R3+URZ+0x28840], R2 ;  /* 0x02884002030075a7 */ /* 0x0044e4000800017f */
[----:B---3--:R-:W-:Y:S05]  /*11860*/  @!P0 NANOSLEEP.SYNCS 0x989680 ;  /* 0x009896800000895d */ /* 0x008fea0003900000 */
[----:B------:R-:W3:Y:S02]  /*11870*/  @!P0 SYNCS.PHASECHK.TRANS64 P0, [R3+URZ+0x28840], R2 ;  /* 0x02884002030085a7 */ /* 0x000ee4000800007f */
[----:B---3--:R-:W-:Y:S05]  /*11880*/  @!P0 BRA `(.L_x_2351) ;  /* 0xfffffffc00f08947 */ /* 0x008fea000383ffff */
[----:B------:R-:W-:Y:S05]  /*11890*/  BRA `(.L_x_2431) ;  /* 0xffffffd400607947 */ /* 0x000fea000383ffff */
.L_x_2357:
[----:B0-----:R0:W1:Y:S02]  /*118a0*/  SYNCS.PHASECHK.TRANS64.TRYWAIT P0, [R2+URZ+0x60], R3 ;  /* 0x00006003020075a7 */ /* 0x001064000800017f */
[----:B-1----:R-:W-:Y:S05]  /*118b0*/  @!P0 NANOSLEEP.SYNCS 0x989680 ;  /* 0x009896800000895d */ /* 0x002fea0003900000 */
[----:B------:R-:W1:Y:S02]  /*118c0*/  @!P0 SYNCS.PHASECHK.TRANS64 P0, [R2+URZ+0x60], R3 ;  /* 0x00006003020085a7 */ /* 0x000e64000800007f */
[----:B-1----:R-:W-:Y:S05]  /*118d0*/  @!P0 BRA `(.L_x_2357) ;  /* 0xfffffffc00f08947 */ /* 0x002fea000383ffff */
[----:B------:R-:W-:Y:S05]  /*118e0*/  BRA `(.L_x_2432) ;  /* 0xffffffd800307947 */ /* 0x000fea000383ffff */
.L_x_2366:
[----:B---3--:R3:W4:Y:S02]  /*118f0*/  SYNCS.PHASECHK.TRANS64.TRYWAIT P0, [R2+URZ+0x28840], R3 ;  /* 0x02884003020075a7 */ /* 0x008724000800017f */
[----:B----4-:R-:W-:Y:S05]  /*11900*/  @!P0 NANOSLEEP.SYNCS 0x989680 ;  /* 0x009896800000895d */ /* 0x010fea0003900000 */
[----:B------:R-:W4:Y:S02]  /*11910*/  @!P0 SYNCS.PHASECHK.TRANS64 P0, [R2+URZ+0x28840], R3 ;  /* 0x02884003020085a7 */ /* 0x000f24000800007f */
[----:B----4-:R-:W-:Y:S05]  /*11920*/  @!P0 BRA `(.L_x_2366) ;  /* 0xfffffffc00f08947 */ /* 0x010fea000383ffff */
[----:B------:R-:W-:Y:S05]  /*11930*/  BRA `(.L_x_2433) ;  /* 0xffffffdc00847947 */ /* 0x000fea000383ffff */
.L_x_2372:
[----:B0-----:R0:W1:Y:S02]  /*11940*/  SYNCS.PHASECHK.TRANS64.TRYWAIT P0, [R2+URZ+0x60], R5 ;  /* 0x00006005020075a7 */ /* 0x001064000800017f */
[----:B-1----:R-:W-:Y:S05]  /*11950*/  @!P0 NANOSLEEP.SYNCS 0x989680 ;  /* 0x009896800000895d */ /* 0x002fea0003900000 */
[----:B------:R-:W1:Y:S02]  /*11960*/  @!P0 SYNCS.PHASECHK.TRANS64 P0, [R2+URZ+0x60], R5 ;  /* 0x00006005020085a7 */ /* 0x000e64000800007f */
[----:B-1----:R-:W-:Y:S05]  /*11970*/  @!P0 BRA `(.L_x_2372) ;  /* 0xfffffffc00f08947 */ /* 0x002fea000383ffff */
[----:B------:R-:W-:Y:S05]  /*11980*/  BRA `(.L_x_2434) ;  /* 0xffffffe000547947 */ /* 0x000fea000383ffff */
.L_x_2383:
[----:B0-----:R0:W2:Y:S02]  /*11990*/  SYNCS.PHASECHK.TRANS64.TRYWAIT P0, [R3+URZ+0x28860], R0 ;  /* 0x02886000030075a7 */ /* 0x0010a4000800017f */
[----:B--2---:R-:W-:Y:S05]  /*119a0*/  @!P0 NANOSLEEP.SYNCS 0x989680 ;  /* 0x009896800000895d */ /* 0x004fea0003900000 */
[----:B------:R-:W2:Y:S02]  /*119b0*/  @!P0 SYNCS.PHASECHK.TRANS64 P0, [R3+URZ+0x28860], R0 ;  /* 0x02886000030085a7 */ /* 0x000ea4000800007f */
[----:B--2---:R-:W-:Y:S05]  /*119c0*/  @!P0 BRA `(.L_x_2383) ;  /* 0xfffffffc00f08947 */ /* 0x004fea000383ffff */
[----:B------:R-:W-:Y:S05]  /*119d0*/  BRA `(.L_x_2435) ;  /* 0xffffffe400947947 */ /* 0x000fea000383ffff */
.L_x_2390:
[----:B------:R-:W-:Y:S01]  /*119e0*/  BSSY B0, `(.L_x_2436) ;  /* 0x0000008000007945 */ /* 0x000fe20003800000 */
[----:B-----5:R-:W-:Y:S02]  /*119f0*/  IMAD.MOV.U32 R13, RZ, RZ, R2 ;  /* 0x000000ffff0d7224 */ /* 0x020fe400078e0002 */
[----:B------:R-:W-:Y:S02]  /*11a00*/  IMAD.MOV.U32 R12, RZ, RZ, RZ ;  /* 0x000000ffff0c7224 */ /* 0x000fe400078e00ff */
[----:B------:R-:W-:Y:S02]  /*11a10*/  IMAD.MOV.U32 R11, RZ, RZ, 0x1f ;  /* 0x0000001fff0b7424 */ /* 0x000fe400078e00ff */
[----:B------:R-:W-:-:S07]  /*11a20*/  IMAD.MOV.U32 R15, RZ, RZ, -0x1 ;  /* 0xffffffffff0f7424 */ /* 0x000fce00078e00ff */
[----:B-1----:R-:W-:Y:S05]  /*11a30*/  WARPSYNC.COLLECTIVE R15, `(.L_x_2437) ;  /* 0x000000000f087348 */ /* 0x002fea0003c00000 */
[----:B------:R0:W2:Y:S02]  /*11a40*/  SHFL.IDX P6, R14, R13, R12, R11 ;  /* 0x0000000c0d0e7389 */ /* 0x0000a400000c000b */
[----:B012---:R-:W-:Y:S01]  /*11a50*/  ENDCOLLECTIVE ;  /* 0x000000000000791b */ /* 0x007fe20003800000 */
.L_x_2437:
[----:B------:R-:W-:Y:S05]  /*11a60*/  BSYNC B0 ;  /* 0x0000000000007941 */ /* 0x000fea0003800000 */
.L_x_2436:
[----:B------:R-:W-:Y:S05]  /*11a70*/  BRA `(.L_x_2438) ;  /* 0xffffffe8008c7947 */ /* 0x000fea000383ffff */
.L_x_2393:
[----:B0-----:R0:W1:Y:S02]  /*11a80*/  SYNCS.PHASECHK.TRANS64.TRYWAIT P0, [R0+URZ+0x28820], R3 ;  /* 0x02882003000075a7 */ /* 0x001064000800017f */
[----:B-1----:R-:W-:Y:S05]  /*11a90*/  @!P0 NANOSLEEP.SYNCS 0x989680 ;  /* 0x009896800000895d */ /* 0x002fea0003900000 */
[----:B------:R-:W1:Y:S02]  /*11aa0*/  @!P0 SYNCS.PHASECHK.TRANS64 P0, [R0+URZ+0x28820], R3 ;  /* 0x02882003000085a7 */ /* 0x000e64000800007f */
[----:B-1----:R-:W-:Y:S05]  /*11ab0*/  @!P0 BRA `(.L_x_2393) ;  /* 0xfffffffc00f08947 */ /* 0x002fea000383ffff */
[----:B------:R-:W-:Y:S05]  /*11ac0*/  BRA `(.L_x_2439) ;  /* 0xffffffe800d87947 */ /* 0x000fea000383ffff */
.L_x_2394:
        /* <DEDUP_REMOVED lines=8> */
[----:B0-----:R-:W-:Y:S05]  /*11b50*/  WARPSYNC.COLLECTIVE R15, `(.L_x_2441) ;  /* 0x000000000f087348 */ /* 0x001fea0003c00000 */
[----:B------:R1:W2:Y:S02]  /*11b60*/  SHFL.IDX P6, R14, R13, R12, R11 ;  /* 0x0000000c0d0e7389 */ /* 0x0002a400000c000b */
[----:B012---:R-:W-:Y:S01]  /*11b70*/  ENDCOLLECTIVE ;  /* 0x000000000000791b */ /* 0x007fe20003800000 */
.L_x_2441:
[----:B------:R-:W-:Y:S05]  /*11b80*/  BSYNC B0 ;  /* 0x0000000000007941 */ /* 0x000fea0003800000 */
.L_x_2440:
[----:B------:R-:W-:Y:S05]  /*11b90*/  BRA `(.L_x_2442) ;  /* 0xffffffe800c07947 */ /* 0x000fea000383ffff */
.L_x_2397:
[----:B------:R-:W-:Y:S01]  /*11ba0*/  BSSY B1, `(.L_x_2443) ;  /* 0x0000006000017945 */ /* 0x000fe20003800000 */
[----:B------:R-:W-:-:S07]  /*11bb0*/  IMAD.MOV.U32 R15, RZ, RZ, -0x1 ;  /* 0xffffffffff0f7424 */ /* 0x000fce00078e00ff */
[----:B01----:R-:W-:Y:S05]  /*11bc0*/  WARPSYNC.COLLECTIVE R15, `(.L_x_2444) ;  /* 0x000000000f0c7348 */ /* 0x003fea0003c00000 */
[----:B------:R-:W-:Y:S02]  /*11bd0*/  ELECT P6, UR62, PT ;  /* 0x00000000003e782f */ /* 0x000fe400038c0000 */
[----:B------:R-:W-:Y:S01]  /*11be0*/  MOV R14, UR62 ;  /* 0x0000003e000e7c02 */ /* 0x000fe20008000f00 */
[----:B01----:R-:W-:Y:S10]  /*11bf0*/  ENDCOLLECTIVE ;  /* 0x000000000000791b */ /* 0x003ff40003800000 */
.L_x_2444:
[----:B------:R-:W-:Y:S05]  /*11c00*/  BSYNC B1 ;  /* 0x0000000000017941 */ /* 0x000fea0003800000 */
.L_x_2443:
[----:B------:R-:W-:Y:S05]  /*11c10*/  BRA `(.L_x_2445) ;  /* 0xffffffe800b87947 */ /* 0x000fea000383ffff */
.L_x_2399:
[----:B0-----:R0:W1:Y:S02]  /*11c20*/  SYNCS.PHASECHK.TRANS64.TRYWAIT P0, [R6+URZ], R5 ;  /* 0x00000005060075a7 */ /* 0x001064000800017f */
[----:B-1----:R-:W-:Y:S05]  /*11c30*/  @!P0 NANOSLEEP.SYNCS 0x989680 ;  /* 0x009896800000895d */ /* 0x002fea0003900000 */
[----:B------:R-:W1:Y:S02]  /*11c40*/  @!P0 SYNCS.PHASECHK.TRANS64 P0, [R6+URZ], R5 ;  /* 0x00000005060085a7 */ /* 0x000e64000800007f */
[----:B-1----:R-:W-:Y:S05]  /*11c50*/  @!P0 BRA `(.L_x_2399) ;  /* 0xfffffffc00f08947 */ /* 0x002fea000383ffff */
[----:B------:R-:W-:Y:S05]  /*11c60*/  BRA `(.L_x_2446) ;  /* 0xffffffe800f07947 */ /* 0x000fea000383ffff */
.L_x_2400:
[----:B-1----:R1:W2:Y:S02]  /*11c70*/  SYNCS.PHASECHK.TRANS64.TRYWAIT P0, [R3+URZ], R2 ;  /* 0x00000002030075a7 */ /* 0x0022a4000800017f */
[----:B--2---:R-:W-:Y:S05]  /*11c80*/  @!P0 NANOSLEEP.SYNCS 0x989680 ;  /* 0x009896800000895d */ /* 0x004fea0003900000 */
[----:B------:R-:W2:Y:S02]  /*11c90*/  @!P0 SYNCS.PHASECHK.TRANS64 P0, [R3+URZ], R2 ;  /* 0x00000002030085a7 */ /* 0x000ea4000800007f */
[----:B--2---:R-:W-:Y:S05]  /*11ca0*/  @!P0 BRA `(.L_x_2400) ;  /* 0xfffffffc00f08947 */ /* 0x004fea000383ffff */
[----:B------:R-:W-:Y:S05]  /*11cb0*/  BRA `(.L_x_2447) ;  /* 0xffffffe800e47947 */ /* 0x000fea000383ffff */
.L_x_2402:
[----:B-1----:R1:W2:Y:S02]  /*11cc0*/  SYNCS.PHASECHK.TRANS64.TRYWAIT P0, [R18+URZ], R5 ;  /* 0x00000005120075a7 */ /* 0x0022a4000800017f */
[----:B--2---:R-:W-:Y:S05]  /*11cd0*/  @!P0 NANOSLEEP.SYNCS 0x989680 ;  /* 0x009896800000895d */ /* 0x004fea0003900000 */
[----:B------:R-:W2:Y:S02]  /*11ce0*/  @!P0 SYNCS.PHASECHK.TRANS64 P0, [R18+URZ], R5 ;  /* 0x00000005120085a7 */ /* 0x000ea4000800007f */
[----:B--2---:R-:W-:Y:S05]  /*11cf0*/  @!P0 BRA `(.L_x_2402) ;  /* 0xfffffffc00f08947 */ /* 0x004fea000383ffff */
[----:B------:R-:W-:Y:S05]  /*11d00*/  BRA `(.L_x_2448) ;  /* 0xffffffe800e87947 */ /* 0x000fea000383ffff */
.L_x_2449:
        /* <DEDUP_REMOVED lines=15> */
.L_x_3224:


//--------------------- .text._ZN7cutlass13device_kernelIN5flash11enable_sm90INS1_16FlashAttnFwdSm90INS1_25CollectiveMainloopFwdSm90ILi2EN4cute5tupleIJNS5_1CILi1EEES8_S8_EEENS6_IJNS7_ILi128EEESA_SA_EEELi128ENS_10bfloat16_tEfNS_4arch4Sm90ELb1ELb0ELb1ELb1ELb0ELb0ELb0ELb1ELb1ELb1ELb0ELb0EEENS1_21CollectiveEpilogueFwdISB_S9_SC_SE_Li256ELb1ELb1ELb0ELb0EEENS1_36VarlenDynamicPersistentTileSchedulerILi128ELi128ELi256ELi128ELb0ELb1ELb1ELb1ELb1ELb1EEEEEEEEEvNT_6ParamsE --------------------------
	.section	.text._ZN7cutlass13device_kernelIN5flash11enable_sm90INS1_16FlashAttnFwdSm90INS1_25CollectiveMainloopFwdSm90ILi2EN4cute5tupleIJNS5_1CILi1EEES8_S8_EEENS6_IJNS7_ILi128EEESA_SA_EEELi128ENS_10bfloat16_tEfNS_4arch4Sm90ELb1ELb0ELb1ELb1ELb0ELb0ELb0ELb1ELb1ELb1ELb0ELb0EEENS1_21CollectiveEpilogueFwdISB_S9_SC_SE_Li256ELb1ELb1ELb0ELb0EEENS1_36VarlenDynamicPersistentTileSchedulerILi128ELi128ELi256ELi128ELb0ELb1ELb1ELb1ELb1ELb1EEEEEEEEEvNT_6ParamsE,"ax",@progbits
	.align	128
.text._ZN7cutlass13device_kernelIN5flash11enable_sm90INS1_16FlashAttnFwdSm90INS1_25CollectiveMainloopFwdSm90ILi2EN4cute5tupleIJNS5_1CILi1EEES8_S8_EEENS6_IJNS7_ILi128EEESA_SA_EEELi128ENS_10bfloat16_tEfNS_4arch4Sm90ELb1ELb0ELb1ELb1ELb0ELb0ELb0ELb1ELb1ELb1ELb0ELb0EEENS1_21CollectiveEpilogueFwdISB_S9_SC_SE_Li256ELb1ELb1ELb0ELb0EEENS1_36VarlenDynamicPersistentTileSchedulerILi128ELi128ELi256ELi128ELb0ELb1ELb1ELb1ELb1ELb1EEEEEEEEEvNT_6ParamsE:
        .type           _ZN7cutlass13device_kernelIN5flash11enable_sm90INS1_16FlashAttnFwdSm90INS1_25CollectiveMainloopFwdSm90ILi2EN4cute5tupleIJNS5_1CILi1EEES8_S8_EEENS6_IJNS7_ILi128EEESA_SA_EEELi128ENS_10bfloat16_tEfNS_4arch4Sm90ELb1ELb0ELb1ELb1ELb0ELb0ELb0ELb1ELb1ELb1ELb0ELb0EEENS1_21CollectiveEpilogueFwdISB_S9_SC_SE_Li256ELb1ELb1ELb0ELb0EEENS1_36VarlenDynamicPersistentTileSchedulerILi128ELi128ELi256ELi128ELb0ELb1ELb1ELb1ELb1ELb1EEEEEEEEEvNT_6ParamsE,@function
        .size           _ZN7cutlass13device_kernelIN5flash11enable_sm90INS1_16FlashAttnFwdSm90INS1_25CollectiveMainloopFwdSm90ILi2EN4cute5tupleIJNS5_1CILi1EEES8_S8_EEENS6_IJNS7_ILi128EEESA_SA_EEELi128ENS_10bfloat16_tEfNS_4arch4Sm90ELb1ELb0ELb1ELb1ELb0ELb0ELb0ELb1ELb1ELb1ELb0ELb0EEENS1_21CollectiveEpilogueFwdISB_S9_SC_SE_Li256ELb1ELb1ELb0ELb0EEENS1_36VarlenDynamicPersistentTileSchedulerILi128ELi128ELi256ELi128ELb0ELb1ELb1ELb1ELb1ELb1EEEEEEEEEvNT_6ParamsE,(.L_x_3225 - _ZN7cutlass13device_kernelIN5flash11enable_sm90INS1_16FlashAttnFwdSm90INS1_25CollectiveMainloopFwdSm90ILi2EN4cute5tupleIJNS5_1CILi1EEES8_S8_EEENS6_IJNS7_ILi128EEESA_SA_EEELi128ENS_10bfloat16_tEfNS_4arch4Sm90ELb1ELb0ELb1ELb1ELb0ELb0ELb0ELb1ELb1ELb1ELb0ELb0EEENS1_21CollectiveEpilogueFwdISB_S9_SC_SE_Li256ELb1ELb1ELb0ELb0EEENS1_36VarlenDynamicPersistentTileSchedulerILi128ELi128ELi256ELi128ELb0ELb1ELb1ELb1ELb1ELb1EEEEEEEEEvNT_6ParamsE)
        .other          _ZN7cutlass13device_kernelIN5flash11enable_sm90INS1_16FlashAttnFwdSm90INS1_25CollectiveMainloopFwdSm90ILi2EN4cute5tupleIJNS5_1CILi1EEES8_S8_EEENS6_IJNS7_ILi128EEESA_SA_EEELi128ENS_10bfloat16_tEfNS_4arch4Sm90ELb1ELb0ELb1ELb1ELb0ELb0ELb0ELb1ELb1ELb1ELb0ELb0EEENS1_21CollectiveEpilogueFwdISB_S9_SC_SE_Li256ELb1ELb1ELb0ELb0EEENS1_36VarlenDynamicPersistentTileSchedulerILi128ELi128ELi256ELi128ELb0ELb1ELb1ELb1ELb1ELb1EEEEEEEEEvNT_6ParamsE,@"STO_CUDA_ENTRY STV_DEFAULT"
_ZN7cutlass13device_kernelIN5flash11enable_sm90INS1_16FlashAttnFwdSm90INS1_25CollectiveMainloopFwdSm90ILi2EN4cute5tupleIJNS5_1CILi1EEES8_S8_EEENS6_IJNS7_ILi128EEESA_SA_EEELi128ENS_10bfloat16_tEfNS_4arch4Sm90ELb1ELb0ELb1ELb1ELb0ELb0ELb0ELb1ELb1ELb1ELb0ELb0EEENS1_21CollectiveEpilogueFwdISB_S9_SC_SE_Li256ELb1ELb1ELb0ELb0EEENS1_36VarlenDynamicPersistentTileSchedulerILi128ELi128ELi256ELi128ELb0ELb1ELb1ELb1ELb1ELb1EEEEEEEEEvNT_6ParamsE:
        /* <DEDUP_REMOVED lines=17> */
.L_x_2451:
[----:B------:R-:W-:Y:S05]  /*0110*/  BSYNC B0 ;  /* 0x0000000000007941 */ /* 0x000fea0003800000 */
.L_x_2450:
        /* <DEDUP_REMOVED lines=40> */
.L_x_2452:
        /* <DEDUP_REMOVED lines=22> */
.L_x_2453:
        /* <DEDUP_REMOVED lines=18> */
.L_x_2454:
        /* <DEDUP_REMOVED lines=22> */
.L_x_2455:
        /* <DEDUP_REMOVED lines=22> */
.L_x_2456:
[----:B--2---:R-:W-:Y:S01]  /*08e0*/  ISETP.NE.AND P0, PT, R2, RZ, PT ;  /* 0x000000ff0200720c */ /* 0x004fe20003f05270 */
[----:B------:R-:W-:Y:S01]  /*08f0*/  IMAD.MOV.U32 R2, RZ, RZ, 0x1 ;  /* 0x00000001ff027424 */ /* 0x000fe200078e00ff */
[----:B------:R-:W-:Y:S01]  /*0900*/  NOP ;  /* 0x0000000000007918 */ /* 0x000fe20000000000 */
[----:B------:R-:W-:-:S03]  /*0910*/  ULDC.64 UR40, c[0x0][0x208] ;  /* 0x0000820000287ab9 */ /* 0x000fc60000000a00 */
[----:B------:R-:W-:-:S05]  /*0920*/  SEL R2, R2, 0x2, !P0 ;  /* 0x0000000202027807 */ /* 0x000fca0004000000 */
[----:B------:R2:W-:Y:S01]  /*0930*/  STL [R1+0x54], R2 ;  /* 0x0000540201007387 */ /* 0x0005e20000100800 */
[----:B01-34-:R-:W-:Y:S06]  /*0940*/  BAR.SYNC.DEFER_BLOCKING 0x0 ;  /* 0x0000000000007b1d */ /* 0x01bfec0000010000 */
[----:B------:R-:W-:Y:S05]  /*0950*/  @!P0 BRA `(.L_x_2457) ;  /* 0x000000bc00208947 */ /* 0x000fea0003800000 */
.L_x_2458:
        /* <DEDUP_REMOVED lines=24> */
[----:B------:R-:W-:Y:S02]  /*0ae0*/  IMAD.IADD R191, R197, 0x1, -R2 ;  /* 0x00000001c5bf7824 */ /* 0x000fe400078e0a02 */
[----:B------:R-:W-:-:S03]  /*0af0*/  IMAD.SHL.U32 R6, R4, 0x20, RZ ;  /* 0x0000002004067824 */ /* 0x000fc600078e00ff */
[----:B------:R-:W-:Y:S02]  /*0b00*/  SHF.R.S32.HI R8, RZ, 0x1f, R191 ;  /* 0x0000001fff087819 */ /* 0x000fe400000114bf */
[----:B------:R-:W-:Y:S02]  /*0b10*/  LEA.HI R2, R0, R197, RZ, 0x4 ;  /* 0x000000c500027211 */ /* 0x000fe400078f20ff */
[----:B------:R-:W-:Y:S02]  /*0b20*/  LEA.HI R9, R8, R191, RZ, 0x2 ;  /* 0x000000bf08097211 */ /* 0x000fe400078f10ff */
[----:B------:R-:W-:Y:S02]  /*0b30*/  LEA.HI R10, R0, R197, RZ, 0x2 ;  /* 0x000000c5000a7211 */ /* 0x000fe400078f10ff */
[----:B------:R-:W-:Y:S02]  /*0b40*/  LOP3.LUT R7, R6, 0xfffffc00, RZ, 0xc0, !PT ;  /* 0xfffffc0006077812 */ /* 0x000fe400078ec0ff */
[----:B------:R-:W-:-:S02]  /*0b50*/  SHF.R.S32.HI R6, RZ, 0x2, R9 ;  /* 0x00000002ff067819 */ /* 0x000fc40000011409 */
[----:B------:R-:W-:Y:S02]  /*0b60*/  SHF.R.S32.HI R11, RZ, 0x1f, R9 ;  /* 0x0000001fff0b7819 */ /* 0x000fe40000011409 */
[----:B------:R-:W-:Y:S02]  /*0b70*/  SHF.R.S32.HI R5, RZ, 0x4, R2 ;  /* 0x00000004ff057819 */ /* 0x000fe40000011402 */
[----:B------:R-:W-:Y:S02]  /*0b80*/  LOP3.LUT R4, R2, 0x3fffff0, RZ, 0xc0, !PT ;  /* 0x03fffff002047812 */ /* 0x000fe400078ec0ff */
[----:B------:R-:W-:Y:S02]  /*0b90*/  LOP3.LUT R10, R10, 0xfffffffc, RZ, 0xc0, !PT ;  /* 0xfffffffc0a0a7812 */ /* 0x000fe400078ec0ff */
[----:B------:R-:W-:Y:S02]  /*0ba0*/  LEA.HI R0, R0, R197, RZ, 0x3 ;  /* 0x000000c500007211 */ /* 0x000fe400078f18ff */
[----:B------:R-:W-:-:S02]  /*0bb0*/  LEA.HI R11, R11, R6, RZ, 0x3 ;  /* 0x000000060b0b7211 */ /* 0x000fc400078f18ff */
[----:B------:R-:W-:Y:S01]  /*0bc0*/  SHF.R.S32.HI R192, RZ, 0x7, R3 ;  /* 0x00000007ffc07819 */ /* 0x000fe20000011403 */
[C---:B------:R-:W-:Y:S01]  /*0bd0*/  IMAD.IADD R4, R197.reuse, 0x1, -R4 ;  /* 0x00000001c5047824 */ /* 0x040fe200078e0a04 */
[----:B------:R-:W-:Y:S01]  /*0be0*/  LEA.HI R2, R2, R5, RZ, 0x1 ;  /* 0x0000000502027211 */ /* 0x000fe200078f08ff */
[----:B------:R-:W-:Y:S01]  /*0bf0*/  IMAD.IADD R10, R197, 0x1, -R10 ;  /* 0x00000001c50a7824 */ /* 0x000fe200078e0a0a */
[----:B------:R-:W-:Y:S02]  /*0c00*/  LOP3.LUT R186, R0, 0xfffffff8, RZ, 0xc0, !PT ;  /* 0xfffffff800ba7812 */ /* 0x000fe400078ec0ff */
[----:B------:R-:W-:Y:S02]  /*0c10*/  LOP3.LUT R11, R11, 0xfffffff8, RZ, 0xc0, !PT ;  /* 0xfffffff80b0b7812 */ /* 0x000fe400078ec0ff */
[----:B------:R-:W-:Y:S02]  /*0c20*/  LEA.HI R8, R8, R191, RZ, 0x5 ;  /* 0x000000bf08087211 */ /* 0x000fe400078f28ff */
[----:B------:R-:W-:Y:S01]  /*0c30*/  LEA.HI R3, R3, R192, RZ, 0x1 ;  /* 0x000000c003037211 */ /* 0x000fe200078f08ff */
[----:B------:R-:W-:Y:S01]  /*0c40*/  IMAD R7, R4, 0x40, R7 ;  /* 0x0000004004077824 */ /* 0x000fe200078e0207 */
[----:B------:R-:W-:Y:S01]  /*0c50*/  LOP3.LUT R2, R2, 0x1ffffffe, RZ, 0xc0, !PT ;  /* 0x1ffffffe02027812 */ /* 0x000fe200078ec0ff */
[----:B------:R-:W-:Y:S01]  /*0c60*/  IMAD.IADD R186, R197, 0x1, -R186 ;  /* 0x00000001c5ba7824 */ /* 0x000fe200078e0aba */
[----:B------:R-:W-:Y:S01]  /*0c70*/  SHF.R.S32.HI R8, RZ, 0x5, R8 ;  /* 0x00000005ff087819 */ /* 0x000fe20000011408 */
[----:B------:R-:W-:Y:S01]  /*0c80*/  IMAD.IADD R11, R6, 0x1, -R11 ;  /* 0x00000001060b7824 */ /* 0x000fe200078e0a0b */
[----:B------:R-:W-:-:S02]  /*0c90*/  LEA.HI R4, R10, R10, RZ, 0x1 ;  /* 0x0000000a0a047211 */ /* 0x000fc400078f08ff */
[----:B------:R-:W-:Y:S01]  /*0ca0*/  LOP3.LUT R3, R3, 0x3fffffe, RZ, 0xc0, !PT ;  /* 0x03fffffe03037812 */ /* 0x000fe200078ec0ff */
[----:B------:R-:W-:Y:S01]  /*0cb0*/  IMAD.IADD R2, R5, 0x1, -R2 ;  /* 0x0000000105027824 */ /* 0x000fe200078e0a02 */
[----:B------:R-:W-:Y:S01]  /*0cc0*/  LOP3.LUT R5, R4, 0x1ffffffe, RZ, 0xc0, !PT ;  /* 0x1ffffffe04057812 */ /* 0x000fe200078ec0ff */
[----:B------:R-:W-:Y:S02]  /*0cd0*/  IMAD.SHL.U32 R19, R186, 0x8, RZ ;  /* 0x00000008ba137824 */ /* 0x000fe400078e00ff */
[----:B------:R-:W-:Y:S02]  /*0ce0*/  IMAD R8, R8, 0x10, R11 ;  /* 0x0000001008087824 */ /* 0x000fe400078e020b */
[----:B------:R-:W-:Y:S01]  /*0cf0*/  IMAD.IADD R3, R192, 0x1, -R3 ;  /* 0x00000001c0037824 */ /* 0x000fe200078e0a03 */
[----:B------:R-:W-:Y:S01]  /*0d00*/  LOP3.LUT R22, R9, 0x7ffffffc, RZ, 0xc0, !PT ;  /* 0x7ffffffc09167812 */ /* 0x000fe200078ec0ff */
[----:B------:R-:W-:Y:S02]  /*0d10*/  VIADD R185, R19, 0x40 ;  /* 0x0000004013b97836 */ /* 0x000fe40000000000 */
[----:B------:R-:W-:-:S02]  /*0d20*/  IMAD.IADD R10, R10, 0x1, -R5 ;  /* 0x000000010a0a7824 */ /* 0x000fc400078e0a05 */
[----:B------:R-:W-:Y:S01]  /*0d30*/  IMAD R193, R3, 0x40, R8 ;  /* 0x0000004003c17824 */ /* 0x000fe200078e0208 */
[----:B------:R-:W-:Y:S01]  /*0d40*/  SHF.R.S32.HI R189, RZ, 0x3, R0 ;  /* 0x00000003ffbd7819 */ /* 0x000fe20000011400 */
[----:B------:R-:W-:Y:S01]  /*0d50*/  IMAD R194, R2, 0x8, R7 ;  /* 0x0000000802c27824 */ /* 0x000fe200078e0207 */
[----:B------:R-:W-:Y:S01]  /*0d60*/  SHF.R.S32.HI R196, RZ, 0x1f, R19 ;  /* 0x0000001fffc47819 */ /* 0x000fe20000011413 */
[----:B------:R-:W-:Y:S01]  /*0d70*/  IMAD.MOV.U32 R190, RZ, RZ, RZ ;  /* 0x000000ffffbe7224 */ /* 0x000fe200078e00ff */
[----:B------:R-:W-:Y:S01]  /*0d80*/  SHF.R.S32.HI R195, RZ, 0x1f, R185 ;  /* 0x0000001fffc37819 */ /* 0x000fe200000114b9 */
[----:B------:R-:W-:Y:S02]  /*0d90*/  IMAD.IADD R22, R191, 0x1, -R22 ;  /* 0x00000001bf167824 */ /* 0x000fe400078e0a16 */
[----:B------:R-:W-:Y:S01]  /*0da0*/  IMAD R23, R10, 0x8, R193 ;  /* 0x000000080a177824 */ /* 0x000fe200078e02c1 */
[----:B------:R-:W-:Y:S01]  /*0db0*/  UMOV UR36, URZ ;  /* 0x0000003f00247c82 */ /* 0x000fe20008000000 */
[----:B------:R-:W-:Y:S01]  /*0dc0*/  UMOV UR37, URZ ;  /* 0x0000003f00257c82 */ /* 0x000fe20008000000 */
[----:B--2---:R-:W-:-:S07]  /*0dd0*/  LOP3.LUT R18, R12, 0x1, RZ, 0xfc, !PT ;  /* 0x000000010c127812 */ /* 0x004fce00078efcff */
.L_x_2512:
[----:B0-2---:R-:W0:Y:S01]  /*0de0*/  LDC.64 R2, c[0x0][0xc88] ;  /* 0x00032200ff027b82 */ /* 0x005e220000000a00 */
[----:B------:R-:W-:Y:S01]  /*0df0*/  ULDC.64 UR4, c[0x0][0xa28] ;  /* 0x00028a0000047ab9 */ /* 0x000fe20000000a00 */
[----:B------:R-:W-:Y:S01]  /*0e00*/  ULDC.64 UR6, c[0x0][0xa18] ;  /* 0x0002860000067ab9 */ /* 0x000fe20000000a00 */
[----:B------:R-:W-:Y:S01]  /*0e10*/  IMAD.MOV.U32 R7, RZ, RZ, RZ ;  /* 0x000000ffff077224 */ /* 0x000fe200078e00ff */
[----:B------:R-:W-:Y:S01]  /*0e20*/  ULDC.64 UR8, c[0x0][0xa20] ;  /* 0x0002880000087ab9 */ /* 0x000fe20000000a00 */
[----:B0-----:R-:W-:-:S05]  /*0e30*/  IMAD.WIDE R2, R47, 0x4, R2 ;  /* 0x000000042f027825 */ /* 0x001fca00078e0202 */
[----:B------:R-:W2:Y:S01]  /*0e40*/  LDG.E R184, desc[UR40][R2.64] ;  /* 0x0000002802b87981 */ /* 0x000ea2000c1e1900 */
[----:B------:R-:W-:Y:S02]  /*0e50*/  ISETP.NE.U32.AND P0, PT, RZ, UR4, PT ;  /* 0x00000004ff007c0c */ /* 0x000fe4000bf05070 */
[----:B------:R-:W-:Y:S02]  /*0e60*/  ISETP.NE.U32.AND P1, PT, RZ, UR6, PT ;  /* 0x00000006ff007c0c */ /* 0x000fe4000bf25070 */
[----:B------:R-:W-:Y:S02]  /*0e70*/  ISETP.NE.AND.EX P0, PT, RZ, UR5, PT, P0 ;  /* 0x00000005ff007c0c */ /* 0x000fe4000bf05300 */
[----:B------:R-:W-:Y:S02]  /*0e80*/  ISETP.NE.AND.EX P1, PT, RZ, UR7, PT, P1 ;  /* 0x00000007ff007c0c */ /* 0x000fe4000bf25310 */
[----:B--2---:R-:W-:-:S09]  /*0e90*/  SHF.R.S32.HI R188, RZ, 0x1f, R184 ;  /* 0x0000001fffbc7819 */ /* 0x004fd200000114b8 */
[----:B---34-:R-:W-:Y:S01]  /*0ea0*/  @P0 LEA R4, P2, R184, UR4, 0x2 ;  /* 0x00000004b8040c11 */ /* 0x018fe2000f8410ff */
[----:B------:R-:W-:-:S03]  /*0eb0*/  ULDC UR4, c[0x0][0x288] ;  /* 0x0000a20000047ab9 */ /* 0x000fc60000000800 */
[C-C-:B------:R-:W-:Y:S02]  /*0ec0*/  @P0 LEA.HI.X R5, R184.reuse, UR5, R188.reuse, 0x2, P2 ;  /* 0x00000005b8050c11 */ /* 0x140fe400090f14bc */
[C---:B------:R-:W-:Y:S01]  /*0ed0*/  @P1 LEA R2, P2, R184.reuse, UR6, 0x2 ;  /* 0x00000006b8021c11 */ /* 0x040fe2000f8410ff */
[----:B------:R-:W-:Y:S01]  /*0ee0*/  IMAD.U32 R17, RZ, RZ, UR4 ;  /* 0x00000004ff117e24 */ /* 0x000fe2000f8e00ff */
[----:B------:R-:W-:Y:S01]  /*0ef0*/  ULDC.64 UR4, c[0x0][0x418] ;  /* 0x0001060000047ab9 */ /* 0x000fe20000000a00 */
[----:B------:R0:W5:Y:S01]  /*0f00*/  @P0 LDG.E R7, desc[UR40][R4.64] ;  /* 0x0000002804070981 */ /* 0x000162000c1e1900 */
[----:B------:R-:W-:-:S05]  /*0f10*/  @P1 LEA.HI.X R3, R184, UR7, R188, 0x2, P2 ;  /* 0x00000007b8031c11 */ /* 0x000fca00090f14bc */
[----:B------:R0:W5:Y:S01]  /*0f20*/  @P1 LDG.E R17, desc[UR40][R2.64] ;  /* 0x0000002802111981 */ /* 0x000162000c1e1900 */
[----:B------:R-:W-:Y:S01]  /*0f30*/  UISETP.NE.U32.AND UP0, UPT, UR4, URZ, UPT ;  /* 0x0000003f0400728c */ /* 0x000fe2000bf05070 */
[----:B------:R-:W-:Y:S02]  /*0f40*/  ISETP.NE.U32.AND P2, PT, RZ, UR8, PT ;  /* 0x00000008ff007c0c */ /* 0x000fe4000bf45070 */
[----:B------:R-:W-:Y:S01]  /*0f50*/  ULDC UR4, c[0x0][0x424] ;  /* 0x0001090000047ab9 */ /* 0x000fe20000000800 */
[----:B------:R-:W-:Y:S01]  /*0f60*/  UISETP.NE.AND.EX UP0, UPT, UR5, URZ, UPT, UP0 ;  /* 0x0000003f0500728c */ /* 0x000fe2000bf05300 */
[----:B------:R-:W-:Y:S02]  /*0f70*/  ISETP.NE.AND.EX P2, PT, RZ, UR9, PT, P2 ;  /* 0x00000009ff007c0c */ /* 0x000fe4000bf45320 */
[----:B------:R-:W-:Y:S01]  /*0f80*/  ULDC UR5, c[0x0][0x2f0] ;  /* 0x0000bc0000057ab9 */ /* 0x000fe20000000800 */
[----:B------:R-:W-:-:S04]  /*0f90*/  USEL UR4, UR4, 0x1, UP0 ;  /* 0x0000000104047887 */ /* 0x000fc80008000000 */
[----:B------:R-:W-:Y:S01]  /*0fa0*/  UIMAD UR4, UR4, UR5, URZ ;  /* 0x00000005040472a4 */ /* 0x000fe2000f8e023f */
[----:B0-----:R-:W-:Y:S11]  /*0fb0*/  @P1 BRA `(.L_x_2459) ;  /* 0x0000000000241947 */ /* 0x001ff60003800000 */
        /* <DEDUP_REMOVED lines=9> */
.L_x_2459:
[----:B------:R-:W-:Y:S02]  /*1050*/  IMAD.U32 R16, RZ, RZ, UR4 ;  /* 0x00000004ff107e24 */ /* 0x000fe4000f8e00ff */
[----:B------:R-:W-:Y:S01]  /*1060*/  IMAD.MOV.U32 R187, RZ, RZ, R46 ;  /* 0x000000ffffbb7224 */ /* 0x000fe200078e002e */
[----:B------:R-:W-:Y:S06]  /*1070*/  @!P2 BRA `(.L_x_2460) ;  /* 0x000000000010a947 */ /* 0x000fec0003800000 */
[----:B------:R-:W-:-:S04]  /*1080*/  LEA R2, P0, R184, UR8, 0x2 ;  /* 0x00000008b8027c11 */ /* 0x000fc8000f8010ff */
[----:B------:R-:W-:-:S05]  /*1090*/  LEA.HI.X R3, R184, UR9, R188, 0x2, P0 ;  /* 0x00000009b8037c11 */ /* 0x000fca00080f14bc */
[----:B------:R0:W5:Y:S01]  /*10a0*/  LDG.E R16, desc[UR40][R2.64] ;  /* 0x0000002802107981 */ /* 0x000162000c1e1900 */
[----:B------:R-:W-:Y:S05]  /*10b0*/  BRA `(.L_x_2461) ;  /* 0x0000000000247947 */ /* 0x000fea0003800000 */
.L_x_2460:
[----:B------:R-:W-:Y:S02]  /*10c0*/  ULDC.64 UR4, c[0x0][0xa08] ;  /* 0x0002820000047ab9 */ /* 0x000fe40000000a00 */
[----:B------:R-:W-:-:S04]  /*10d0*/  ISETP.NE.U32.AND P0, PT, RZ, UR4, PT ;  /* 0x00000004ff007c0c */ /* 0x000fc8000bf05070 */
[----:B------:R-:W-:-:S13]  /*10e0*/  ISETP.NE.AND.EX P0, PT, RZ, UR5, PT, P0 ;  /* 0x00000005ff007c0c */ /* 0x000fda000bf05300 */
[----:B------:R-:W-:Y:S05]  /*10f0*/  @!P0 BRA `(.L_x_2461) ;  /* 0x0000000000148947 */ /* 0x000fea0003800000 */
[----:B------:R-:W0:Y:S02]  /*1100*/  LDC.64 R2, c[0x0][0xa08] ;  /* 0x00028200ff027b82 */ /* 0x000e240000000a00 */
[----:B0-----:R-:W-:-:S05]  /*1110*/  IMAD.WIDE R2, R184, 0x4, R2 ;  /* 0x00000004b8027825 */ /* 0x001fca00078e0202 */
[----:B------:R-:W2:Y:S04]  /*1120*/  LDG.E R16, desc[UR40][R2.64] ;  /* 0x0000002802107981 */ /* 0x000ea8000c1e1900 */
[----:B------:R-:W2:Y:S02]  /*1130*/  LDG.E R5, desc[UR40][R2.64+0x4] ;  /* 0x0000042802057981 */ /* 0x000ea4000c1e1900 */
[----:B--2---:R-:W-:-:S07]  /*1140*/  IMAD.IADD R16, R5, 0x1, -R16 ;  /* 0x0000000105107824 */ /* 0x004fce00078e0a10 */
.L_x_2461:
[----:B------:R-:W1:Y:S01]  /*1150*/  LDC R0, c[0x0][0x448] ;  /* 0x00011200ff007b82 */ /* 0x000e620000000800 */
[----:B0-----:R-:W-:Y:S01]  /*1160*/  IMAD.SHL.U32 R2, R45, 0x80, RZ ;  /* 0x000000802d027824 */ /* 0x001fe200078e00ff */
[----:B------:R-:W-:Y:S01]  /*1170*/  CS2R R150, SRZ ;  /* 0x0000000000967805 */ /* 0x000fe2000001ff00 */
[----:B-----5:R-:W-:Y:S01]  /*1180*/  IMAD.IADD R16, R16, 0x1, -R7 ;  /* 0x0000000110107824 */ /* 0x020fe200078e0a07 */
[----:B------:R-:W-:Y:S02]  /*1190*/  CS2R R148, SRZ ;  /* 0x0000000000947805 */ /* 0x000fe4000001ff00 */
[----:B------:R-:W-:Y:S02]  /*11a0*/  CS2R R146, SRZ ;  /* 0x0000000000927805 */ /* 0x000fe4000001ff00 */
[----:B------:R-:W-:Y:S02]  /*11b0*/  CS2R R144, SRZ ;  /* 0x0000000000907805 */ /* 0x000fe4000001ff00 */
[----:B------:R-:W-:-:S02]  /*11c0*/  CS2R R142, SRZ ;  /* 0x00000000008e7805 */ /* 0x000fc4000001ff00 */
[----:B------:R-:W-:Y:S02]  /*11d0*/  IADD3 R5, R16, 0x80, -R17 ;  /* 0x0000008010057810 */ /* 0x000fe40007ffe811 */
        /* <DEDUP_REMOVED lines=15> */
[----:B-1----:R-:W-:Y:S01]  /*12d0*/  ISETP.NE.AND P0, PT, R0, 0x1, PT ;  /* 0x000000010000780c */ /* 0x002fe20003f05270 */
[----:B------:R-:W-:Y:S01]  /*12e0*/  VIADD R0, R2, 0x7f ;  /* 0x0000007f02007836 */ /* 0x000fe20000000000 */
        /* <DEDUP_REMOVED lines=11> */
[----:B------:R-:W0:Y:S01]  /*13a0*/  @P0 LDC R3, c[0x0][0x44c] ;  /* 0x00011300ff030b82 */ /* 0x000e220000000800 */
[----:B------:R-:W-:Y:S02]  /*13b0*/  IMAD.MOV.U32 R21, RZ, RZ, RZ ;  /* 0x000000ffff157224 */ /* 0x000fe400078e00ff */
[----:B------:R-:W-:Y:S02]  /*13c0*/  IMAD.MOV.U32 R89, RZ, RZ, RZ ;  /* 0x000000ffff597224 */ /* 0x000fe400078e00ff */
[----:B------:R-:W-:-:S03]  /*13d0*/  IMAD.MOV.U32 R8, RZ, RZ, RZ ;  /* 0x000000ffff087224 */ /* 0x000fc600078e00ff */
[----:B------:R-:W1:Y:S01]  /*13e0*/  @P0 LDC R4, c[0x0][0x450] ;  /* 0x00011400ff040b82 */ /* 0x000e620000000800 */
[----:B0-----:R-:W-:-:S05]  /*13f0*/  @P0 IMAD.HI.U32 R3, R0, R3, RZ ;  /* 0x0000000300030227 */ /* 0x001fca00078e00ff */
[----:B-1----:R-:W-:Y:S01]  /*1400*/  @P0 SHF.R.U32.HI R0, RZ, R4, R3 ;  /* 0x00000004ff000219 */ /* 0x002fe20000011603 */
[----:B------:R-:W-:Y:S01]  /*1410*/  VIADD R3, R16, 0x7f ;  /* 0x0000007f10037836 */ /* 0x000fe20000000000 */
[----:B------:R-:W-:-:S03]  /*1420*/  PLOP3.LUT P0, PT, PT, PT, PT, 0x80, 0x0 ;  /* 0x000000000000781c */ /* 0x000fc60003f0f070 */
[----:B------:R-:W-:Y:S01]  /*1430*/  IMAD.IADD R5, R5, 0x1, R0 ;  /* 0x0000000105057824 */ /* 0x000fe200078e0200 */
[----:B------:R-:W-:-:S04]  /*1440*/  SHF.R.S32.HI R0, RZ, 0x1f, R3 ;  /* 0x0000001fff007819 */ /* 0x000fc80000011403 */
[----:B------:R-:W-:Y:S02]  /*1450*/  SHF.R.S32.HI R4, RZ, 0x1f, R5 ;  /* 0x0000001fff047819 */ /* 0x000fe40000011405 */
[----:B------:R-:W-:Y:S02]  /*1460*/  LEA.HI R0, R0, R3, RZ, 0x7 ;  /* 0x0000000300007211 */ /* 0x000fe400078f38ff */
[----:B------:R-:W-:Y:S02]  /*1470*/  LEA.HI R4, R4, R5, RZ, 0x7 ;  /* 0x0000000504047211 */ /* 0x000fe400078f38ff */
[----:B------:R-:W-:Y:S01]  /*1480*/  SHF.R.S32.HI R88, RZ, 0x7, R0 ;  /* 0x00000007ff587819 */ /* 0x000fe20000011400 */
[----:B------:R-:W-:Y:S01]  /*1490*/  IMAD.MOV.U32 R0, RZ, RZ, RZ ;  /* 0x000000ffff007224 */ /* 0x000fe200078e00ff */
[----:B------:R-:W-:-:S04]  /*14a0*/  SHF.R.S32.HI R3, RZ, 0x7, R4 ;  /* 0x00000007ff037819 */ /* 0x000fc80000011404 */
[----:B------:R-:W-:Y:S01]  /*14b0*/  VIMNMX R88, R88, R3, PT ;  /* 0x0000000358587248 */ /* 0x000fe20003fe0100 */
[----:B------:R-:W-:-:S03]  /*14c0*/  IMAD.MOV.U32 R3, RZ, RZ, RZ ;  /* 0x000000ffff037224 */ /* 0x000fc600078e00ff */
[----:B------:R-:W-:-:S13]  /*14d0*/  ISETP.GE.AND P1, PT, R88, 0x1, PT ;  /* 0x000000015800780c */ /* 0x000fda0003f26270 */
[----:B------:R-:W-:Y:S05]  /*14e0*/  @!P1 BRA `(.L_x_2462) ;  /* 0x0000009000589947 */ /* 0x000fea0003800000 */
        /* <DEDUP_REMOVED lines=31> */
.L_x_2463:
[----:B------:R-:W-:Y:S02]  /*16e0*/  LEA.HI R0, R190, R190, RZ, 0x1 ;  /* 0x000000bebe007211 */ /* 0x000fe400078f08ff */
[----:B------:R-:W-:Y:S02]  /*16f0*/  ISETP.NE.AND P0, PT, R18, 0x3, PT ;  /* 0x000000031200780c */ /* 0x000fe40003f05270 */
[----:B------:R-:W-:-:S05]  /*1700*/  LOP3.LUT R3, R0, 0xfffffffe, RZ, 0xc0, !PT ;  /* 0xfffffffe00037812 */ /* 0x000fca00078ec0ff */
[----:B------:R-:W-:-:S05]  /*1710*/  IMAD.IADD R0, R190, 0x1, -R3 ;  /* 0x00000001be007824 */ /* 0x000fca00078e0a03 */
[----:B------:R-:W-:-:S04]  /*1720*/  SHF.L.U32 R0, R0, 0x1f, RZ ;  /* 0x0000001f00007819 */ /* 0x000fc800000006ff */
[----:B------:R-:W0:Y:S02]  /*1730*/  SYNCS.PHASECHK.TRANS64.TRYWAIT P1, [UR38+0x28800], R0 ;  /* 0x02880000ff0075a7 */ /* 0x000e240008020166 */
[----:B0-----:R-:W-:Y:S05]  /*1740*/  @!P1 BRA `(.L_x_2464) ;  /* 0x0000011000209947 */ /* 0x001fea0003800000 */
.L_x_2634:
[----:B------:R-:W-:Y:S05]  /*1750*/  @!P0 BRA `(.L_x_2465) ;  /* 0x0000000000048947 */ /* 0x000fea0003800000 */
[----:B------:R-:W-:Y:S01]  /*1760*/  BPT.TRAP 0x1 ;  /* 0x000000040000795c */ /* 0x000fe20000300000 */
.L_x_2465:
[----:B0-----:R-:W-:Y:S02]  /*1770*/  IMAD.U32 R0, RZ, RZ, UR37 ;  /* 0x00000025ff007e24 */ /* 0x001fe4000f8e00ff */
[----:B------:R-:W-:-:S03]  /*1780*/  IMAD.U32 R3, RZ, RZ, UR36 ;  /* 0x00000024ff037e24 */ /* 0x000fc6000f8e00ff */
[----:B------:R-:W-:Y:S02]  /*1790*/  LEA R0, R0, UR38, 0x3 ;  /* 0x0000002600007c11 */ /* 0x000fe4000f8e18ff */
[----:B------:R-:W-:-:S04]  /*17a0*/  SHF.L.U32 R3, R3, 0x1f, RZ ;  /* 0x0000001f03037819 */ /* 0x000fc800000006ff */
[----:B------:R0:W1:Y:S01]  /*17b0*/  SYNCS.PHASECHK.TRANS64.TRYWAIT P2, [R0+URZ+0x28830], R3 ;  /* 0x02883003000075a7 */ /* 0x000062000804017f */
[----:B------:R-:W-:Y:S05]  /*17c0*/  @!P0 BRA `(.L_x_2466) ;  /* 0x0000000000048947 */ /* 0x000fea0003800000 */
[----:B------:R-:W-:Y:S01]  /*17d0*/  BPT.TRAP 0x1 ;  /* 0x000000040000795c */ /* 0x000fe20000300000 */
.L_x_2466:
[----:B------:R-:W2:Y:S02]  /*17e0*/  S2R R4, SR_TID.X ;  /* 0x0000000000047919 */ /* 0x000ea40000002100 */
[----:B--2---:R-:W-:Y:S01]  /*17f0*/  LOP3.LUT P1, RZ, R4, 0x7f, RZ, 0xc0, !PT ;  /* 0x0000007f04ff7812 */ /* 0x004fe2000782c0ff */
[----:B-1----:R-:W-:-:S12]  /*1800*/  @P2 BRA `(.L_x_2467) ;  /* 0x0000000000082947 */ /* 0x002fd80003800000 */
[----:B------:R-:W1:Y:S02]  /*1810*/  SYNCS.PHASECHK.TRANS64.TRYWAIT P2, [R0+URZ+0x28830], R3 ;  /* 0x02883003000075a7 */ /* 0x000e64000804017f */
[----:B-1----:R-:W-:Y:S05]  /*1820*/  @!P2 BRA `(.L_x_2468) ;  /* 0x000001100000a947 */ /* 0x002fea0003800000 */
.L_x_2467:
[----:B------:R-:W-:Y:S05]  /*1830*/  WARPSYNC.ALL ;  /* 0x0000000000007948 */ /* 0x000fea0003800000 */
[----:B------:R-:W-:Y:S01]  /*1840*/  UIADD3 UR4, UR38, 0x18400, URZ ;  /* 0x0001840026047890 */ /* 0x000fe2000fffe03f */
[----:B------:R-:W-:Y:S01]  /*1850*/  WARPGROUP.ARRIVE ;  /* 0x00000000000079c5 */ /* 0x000fe20000000000 */
[----:B------:R-:W-:Y:S01]  /*1860*/  ULOP3.LUT UR32, UR43, 0x10000, URZ, 0xfc, !UPT ;  /* 0x000100002b207892 */ /* 0x000fe2000f8efc3f */
[----:B------:R-:W2:Y:S01]  /*1870*/  LDC R8, c[0x0][0x448] ;  /* 0x00011200ff087b82 */ /* 0x000ea20000000800 */
        /* <DEDUP_REMOVED lines=24> */
[----:B--2---:R-:W-:Y:S01]  /*1a00*/  ISETP.NE.AND P2, PT, R8, 0x1, PT ;  /* 0x000000010800780c */ /* 0x004fe20003f45270 */
[----:B------:R-:W-:Y:S01]  /*1a10*/  UIADD3 UR14, UR34, 0x6, URZ ;  /* 0x00000006220e7890 */ /* 0x000fe2000fffe03f */
[----:B------:R-:W-:Y:S01]  /*1a20*/  IMAD.IADD R8, R23, 0x1, R2 ;  /* 0x0000000117087824 */ /* 0x000fe200078e0202 */
        /* <DEDUP_REMOVED lines=11> */
[----:B------:R-:W0:Y:S01]  /*1ae0*/  @P2 LDC R9, c[0x0][0x44c] ;  /* 0x00011300ff092b82 */ /* 0x000e220000000800 */
        /* <DEDUP_REMOVED lines=17> */
[----:B------:R-:W-:Y:S02]  /*1c00*/  CS2R R118, SRZ ;  /* 0x0000000000767805 */ /* 0x000fe4000001ff00 */
[----:B------:R-:W-:Y:S02]  /*1c10*/  CS2R R116, SRZ ;  /* 0x0000000000747805 */ /* 0x000fe4000001ff00 */
[----:B------:R-:W-:Y:S01]  /*1c20*/  CS2R R114, SRZ ;  /* 0x0000000000727805 */ /* 0x000fe2000001ff00 */
[----:B0-----:R-:W-:Y:S01]  /*1c30*/  @P2 IMAD.HI.U32 R9, R8, R9, RZ ;  /* 0x0000000908092227 */ /* 0x001fe200078e00ff */
[----:B------:R-:W-:-:S02]  /*1c40*/  WARPGROUP.DEPBAR.LE gsb0, 0x0 ;  /* 0x00008000000079c5 */ /* 0x000fc40000010000 */
[----:B------:R-:W-:-:S06]  /*1c50*/  WARPGROUP.ARRIVE ;  /* 0x00000000000079c5 */ /* 0x000fcc0000000000 */
[----:B------:R-:W-:Y:S01]  /*1c60*/  HGMMA.64x128x16.F32.BF16 R24, gdesc[UR4], R24, gsb0 ;  /* 0x01e00000041879f0 */ /* 0x000fe20008001818 */
[----:B------:R-:W-:Y:S01]  /*1c70*/  ULDC UR6, c[0x0][0x9d8] ;  /* 0x0002760000067ab9 */ /* 0x000fe20000000800 */
[----:B------:R-:W-:Y:S01]  /*1c80*/  ULDC UR7, c[0x0][0x988] ;  /* 0x0002620000077ab9 */ /* 0x000fe20000000800 */
        /* <DEDUP_REMOVED lines=31> */
[----:B------:R1:W2:Y:S01]  /*1e80*/  MUFU.TANH R99, R26 ;  /* 0x0000001a00637308 */ /* 0x0002a20000002400 */
[----:B0-----:R-:W0:Y:S01]  /*1e90*/  @P2 LDC R30, c[0x0][0x450] ;  /* 0x00011400ff1e2b82 */ /* 0x001e220000000800 */
[----:B------:R-:W-:Y:S01]  /*1ea0*/  FMUL.FTZ R43, R43, UR6 ;  /* 0x000000062b2b7c20 */ /* 0x000fe20008410000 */
[----:B------:R-:W-:Y:S01]  /*1eb0*/  FMUL.FTZ R46, R46, UR6 ;  /* 0x000000062e2e7c20 */ /* 0x000fe20008410000 */
[----:B------:R-:W-:Y:S01]  /*1ec0*/  FMUL.FTZ R47, R47, UR6 ;  /* 0x000000062f2f7c20 */ /* 0x000fe20008410000 */
[----:B------:R-:W-:Y:S01]  /*1ed0*/  FMUL.FTZ R50, R50, UR6 ;  /* 0x0000000632327c20 */ /* 0x000fe20008410000 */
[----:B------:R-:W-:Y:S01]  /*1ee0*/  FMUL.FTZ R51, R51, UR6 ;  /* 0x0000000633337c20 */ /* 0x000fe20008410000 */
[----:B------:R-:W-:Y:S01]  /*1ef0*/  FMUL.FTZ R54, R54, UR6 ;  /* 0x0000000636367c20 */ /* 0x000fe20008410000 */
[----:B------:R3:W4:Y:S01]  /*1f00*/  MUFU.TANH R32, R27 ;  /* 0x0000001b00207308 */ /* 0x0007220000002400 */
[----:B-1----:R-:W-:-:S02]  /*1f10*/  IMAD.MOV.U32 R26, RZ, RZ, R8 ;  /* 0x000000ffff1a7224 */ /* 0x002fc400078e0008 */
        /* <DEDUP_REMOVED lines=14> */
[----:B------:R-:W5:Y:S01]  /*2000*/  MUFU.TANH R34, R34 ;  /* 0x0000002200227308 */ /* 0x000f620000002400 */
[----:B0-----:R-:W-:Y:S01]  /*2010*/  @P2 SHF.R.U32.HI R26, RZ, R30, R9 ;  /* 0x0000001eff1a2219 */ /* 0x001fe20000011609 */
[----:B------:R-:W-:-:S02]  /*2020*/  IMAD.MOV.U32 R9, RZ, RZ, -0x80 ;  /* 0xffffff80ff097424 */ /* 0x000fc400078e00ff */
[----:B------:R-:W-:Y:S01]  /*2030*/  FMUL.FTZ R74, R74, UR6 ;  /* 0x000000064a4a7c20 */ /* 0x000fe20008410000 */
[----:B------:R-:W-:Y:S01]  /*2040*/  FMUL.FTZ R75, R75, UR6 ;  /* 0x000000064b4b7c20 */ /* 0x000fe20008410000 */
[----:B------:R-:W-:Y:S01]  /*2050*/  FMUL.FTZ R15, R37, UR6 ;  /* 0x00000006250f7c20 */ /* 0x000fe20008410000 */
[----:B------:R-:W0:Y:S01]  /*2060*/  SHFL.IDX PT, R8, R26, 0x1, 0x1c1f ;  /* 0x003c1f001a087f89 */ /* 0x000e2200000e0000 */
[----:B------:R-:W-:Y:S01]  /*2070*/  IMAD R9, R88, R9, 0x80 ;  /* 0x0000008058097424 */ /* 0x000fe200078e0209 */
[----:B------:R-:W5:Y:S01]  /*2080*/  MUFU.TANH R35, R35 ;  /* 0x0000002300237308 */ /* 0x000f620000002400 */
[----:B------:R-:W-:Y:S01]  /*2090*/  FMUL.FTZ R78, R78, UR6 ;  /* 0x000000064e4e7c20 */ /* 0x000fe20008410000 */
[----:B------:R-:W-:Y:S01]  /*20a0*/  FMUL.FTZ R79, R79, UR6 ;  /* 0x000000064f4f7c20 */ /* 0x000fe20008410000 */
[----:B---3--:R-:W-:Y:S02]  /*20b0*/  VIADD R27, R9, 0x1 ;  /* 0x00000001091b7836 */ /* 0x008fe40000000000 */
[----:B------:R-:W-:Y:S01]  /*20c0*/  FMUL.FTZ R11, R45, UR6 ;  /* 0x000000062d0b7c20 */ /* 0x000fe20008410000 */
[----:B------:R-:W-:-:S02]  /*20d0*/  IMAD.IADD R9, R16, 0x1, R9 ;  /* 0x0000000110097824 */ /* 0x000fc400078e0209 */
[----:B------:R-:W-:Y:S01]  /*20e0*/  FMUL.FTZ R14, R41, UR6 ;  /* 0x00000006290e7c20 */ /* 0x000fe20008410000 */
[C---:B------:R-:W-:Y:S01]  /*20f0*/  IMAD R27, R22.reuse, -0x2, R27 ;  /* 0xfffffffe161b7824 */ /* 0x040fe200078e021b */
[----:B------:R-:W3:Y:S01]  /*2100*/  MUFU.TANH R38, R38 ;  /* 0x0000002600267308 */ /* 0x000ee20000002400 */
[----:B------:R-:W-:Y:S02]  /*2110*/  IMAD R30, R22, -0x2, R9 ;  /* 0xfffffffe161e7824 */ /* 0x000fe400078e0209 */
[----:B------:R-:W-:Y:S01]  /*2120*/  FMUL.FTZ R82, R82, UR6 ;  /* 0x0000000652527c20 */ /* 0x000fe20008410000 */
[----:B------:R-:W-:Y:S01]  /*2130*/  FMUL.FTZ R83, R83, UR6 ;  /* 0x0000000653537c20 */ /* 0x000fe20008410000 */
[----:B------:R-:W-:Y:S01]  /*2140*/  IADD3 R97, -R17, R27, R16 ;  /* 0x0000001b11617210 */ /* 0x000fe20007ffe110 */
[----:B------:R-:W-:Y:S01]  /*2150*/  FMUL.FTZ R10, R49, UR6 ;  /* 0x00000006310a7c20 */ /* 0x000fe20008410000 */
[----:B------:R-:W-:Y:S01]  /*2160*/  FMUL.FTZ R86, R86, UR6 ;  /* 0x0000000656567c20 */ /* 0x000fe20008410000 */
[----:B------:R-:W-:Y:S01]  /*2170*/  FMUL.FTZ R5, R53, UR6 ;  /* 0x0000000635057c20 */ /* 0x000fe20008410000 */
[----:B------:R-:W3:Y:S01]  /*2180*/  MUFU.TANH R39, R39 ;  /* 0x0000002700277308 */ /* 0x000ee20000002400 */
[----:B------:R-:W-:Y:S01]  /*2190*/  FMUL.FTZ R87, R87, UR6 ;  /* 0x0000000657577c20 */ /* 0x000fe20008410000 */
[----:B------:R-:W3:Y:S01]  /*21a0*/  SHFL.IDX PT, R26, R26, RZ, 0x1c1f ;  /* 0x001c1fff1a1a7589 */ /* 0x000ee200000e0000 */
[----:B------:R-:W-:Y:S01]  /*21b0*/  FMUL.FTZ R20, R36, UR6 ;  /* 0x0000000624147c20 */ /* 0x000fe20008410000 */
[----:B------:R-:W-:Y:S01]  /*21c0*/  FMUL.FTZ R61, R61, UR6 ;  /* 0x000000063d3d7c20 */ /* 0x000fe20008410000 */
[----:B------:R-:W-:Y:S01]  /*21d0*/  FMUL.FTZ R65, R65, UR6 ;  /* 0x0000000641417c20 */ /* 0x000fe20008410000 */
[----:B0-----:R-:W-:Y:S01]  /*21e0*/  VIADDMNMX R9, R8, R97, R30, PT ;  /* 0x0000006108097246 */ /* 0x001fe2000380011e */
[----:B------:R-:W-:Y:S01]  /*21f0*/  FMUL.FTZ R13, R40, UR6 ;  /* 0x00000006280d7c20 */ /* 0x000fe20008410000 */
[----:B------:R-:W0:Y:S01]  /*2200*/  MUFU.TANH R42, R42 ;  /* 0x0000002a002a7308 */ /* 0x000e220000002400 */
[----:B------:R-:W-:Y:S01]  /*2210*/  FMUL.FTZ R69, R69, UR6 ;  /* 0x0000000645457c20 */ /* 0x000fe20008410000 */
[C---:B------:R-:W-:Y:S01]  /*2220*/  ISETP.GT.AND P3, PT, R9.reuse, RZ, PT ;  /* 0x000000ff0900720c */ /* 0x040fe20003f64270 */
[----:B------:R-:W-:Y:S01]  /*2230*/  FMUL.FTZ R12, R44, UR6 ;  /* 0x000000062c0c7c20 */ /* 0x000fe20008410000 */
[----:B------:R-:W-:Y:S01]  /*2240*/  ISETP.GT.AND P4, PT, R9, 0x1, PT ;  /* 0x000000010900780c */ /* 0x000fe20003f84270 */
[----:B------:R-:W-:Y:S01]  /*2250*/  FMUL.FTZ R73, R73, UR6 ;  /* 0x0000000649497c20 */ /* 0x000fe20008410000 */
[----:B------:R-:W-:Y:S01]  /*2260*/  ISETP.GT.AND P5, PT, R9, 0x8, PT ;  /* 0x000000080900780c */ /* 0x000fe20003fa4270 */
[----:B------:R-:W-:Y:S01]  /*2270*/  FMUL.FTZ R7, R48, UR6 ;  /* 0x0000000630077c20 */ /* 0x000fe20008410000 */
[----:B--2---:R-:W-:Y:S01]  /*2280*/  FSEL R99, R99, -INF , P3 ;  /* 0xff80000063637808 */ /* 0x004fe20001800000 */
[----:B------:R-:W2:Y:S01]  /*2290*/  MUFU.TANH R43, R43 ;  /* 0x0000002b002b7308 */ /* 0x000ea20000002400 */
[----:B----4-:R-:W-:Y:S01]  /*22a0*/  FSEL R32, R32, -INF , P4 ;  /* 0xff80000020207808 */ /* 0x010fe20002000000 */
[----:B------:R-:W-:Y:S01]  /*22b0*/  FMUL.FTZ R6, R52, UR6 ;  /* 0x0000000634067c20 */ /* 0x000fe20008410000 */
[----:B------:R-:W-:Y:S01]  /*22c0*/  ISETP.GT.AND P3, PT, R9, 0x9, PT ;  /* 0x000000090900780c */ /* 0x000fe20003f64270 */
[----:B------:R-:W-:Y:S01]  /*22d0*/  FMUL.FTZ R77, R77, UR6 ;  /* 0x000000064d4d7c20 */ /* 0x000fe20008410000 */
[----:B------:R-:W-:Y:S01]  /*22e0*/  FSEL R101, R101, -INF , P5 ;  /* 0xff80000065657808 */ /* 0x000fe20002800000 */
[----:B------:R-:W-:Y:S01]  /*22f0*/  FMUL.FTZ R3, R56, UR6 ;  /* 0x0000000638037c20 */ /* 0x000fe20008410000 */
[----:B------:R-:W-:Y:S01]  /*2300*/  FMNMX.FTZ R8, R99, R32, !PT ;  /* 0x0000002063087209 */ /* 0x000fe20007810000 */
[----:B------:R-:W4:Y:S01]  /*2310*/  MUFU.TANH R46, R46 ;  /* 0x0000002e002e7308 */ /* 0x000f220000002400 */
[----:B------:R-:W-:Y:S01]  /*2320*/  ISETP.GT.AND P4, PT, R9, 0x10, PT ;  /* 0x000000100900780c */ /* 0x000fe20003f84270 */
[----:B------:R-:W-:Y:S01]  /*2330*/  FMUL.FTZ R81, R81, UR6 ;  /* 0x0000000651517c20 */ /* 0x000fe20008410000 */
[----:B-1----:R-:W-:Y:S01]  /*2340*/  FSEL R103, R31, -INF , P3 ;  /* 0xff8000001f677808 */ /* 0x002fe20001800000 */
[----:B------:R-:W-:Y:S01]  /*2350*/  FMUL.FTZ R60, R60, UR6 ;  /* 0x000000063c3c7c20 */ /* 0x000fe20008410000 */
[----:B------:R-:W-:Y:S01]  /*2360*/  FMNMX.FTZ R8, R101, R8, !PT ;  /* 0x0000000865087209 */ /* 0x000fe20007810000 */
[----:B------:R-:W-:Y:S01]  /*2370*/  FMUL.FTZ R64, R64, UR6 ;  /* 0x0000000640407c20 */ /* 0x000fe20008410000 */
[----:B------:R-:W-:Y:S01]  /*2380*/  ISETP.GT.AND P3, PT, R9, 0x11, PT ;  /* 0x000000110900780c */ /* 0x000fe20003f64270 */
[----:B------:R-:W1:Y:S01]  /*2390*/  MUFU.TANH R47, R47 ;  /* 0x0000002f002f7308 */ /* 0x000e620000002400 */
[----:B-----5:R-:W-:Y:S01]  /*23a0*/  FSEL R105, R34, -INF , P4 ;  /* 0xff80000022697808 */ /* 0x020fe20002000000 */
[----:B------:R-:W-:Y:S01]  /*23b0*/  FMUL.FTZ R85, R85, UR6 ;  /* 0x0000000655557c20 */ /* 0x000fe20008410000 */
[----:B------:R-:W-:Y:S01]  /*23c0*/  FMNMX.FTZ R8, R103, R8, !PT ;  /* 0x0000000867087209 */ /* 0x000fe20007810000 */
[----:B------:R-:W-:Y:S01]  /*23d0*/  FMUL.FTZ R68, R68, UR6 ;  /* 0x0000000644447c20 */ /* 0x000fe20008410000 */
[----:B------:R-:W-:Y:S01]  /*23e0*/  ISETP.GT.AND P4, PT, R9, 0x18, PT ;  /* 0x000000180900780c */ /* 0x000fe20003f84270 */
[----:B------:R-:W-:Y:S01]  /*23f0*/  FMUL.FTZ R72, R72, UR6 ;  /* 0x0000000648487c20 */ /* 0x000fe20008410000 */
[----:B------:R-:W-:Y:S01]  /*2400*/  FSEL R107, R35, -INF , P3 ;  /* 0xff800000236b7808 */ /* 0x000fe20001800000 */
[----:B------:R-:W5:Y:S01]  /*2410*/  MUFU.TANH R50, R50 ;  /* 0x0000003200327308 */ /* 0x000f620000002400 */
[----:B------:R-:W-:Y:S01]  /*2420*/  FMNMX.FTZ R8, R105, R8, !PT ;  /* 0x0000000869087209 */ /* 0x000fe20007810000 */
[----:B------:R-:W-:Y:S01]  /*2430*/  FMUL.FTZ R76, R76, UR6 ;  /* 0x000000064c4c7c20 */ /* 0x000fe20008410000 */
[----:B------:R-:W-:Y:S01]  /*2440*/  ISETP.GT.AND P3, PT, R9, 0x19, PT ;  /* 0x000000190900780c */ /* 0x000fe20003f64270 */
[----:B------:R-:W-:Y:S01]  /*2450*/  FMUL.FTZ R80, R80, UR6 ;  /* 0x0000000650507c20 */ /* 0x000fe20008410000 */
[----:B---3--:R-:W-:Y:S01]  /*2460*/  FSEL R109, R38, -INF , P4 ;  /* 0xff800000266d7808 */ /* 0x008fe20002000000 */
[----:B------:R-:W-:Y:S01]  /*2470*/  FMUL.FTZ R84, R84, UR6 ;  /* 0x0000000654547c20 */ /* 0x000fe20008410000 */
[----:B------:R-:W-:Y:S01]  /*2480*/  FMNMX.FTZ R8, R107, R8, !PT ;  /* 0x000000086b087209 */ /* 0x000fe20007810000 */
[----:B------:R-:W3:Y:S01]  /*2490*/  MUFU.TANH R51, R51 ;  /* 0x0000003300337308 */ /* 0x000ee20000002400 */
[----:B------:R-:W-:Y:S01]  /*24a0*/  ISETP.GT.AND P4, PT, R9, 0x20, PT ;  /* 0x000000200900780c */ /* 0x000fe20003f84270 */
[----:B------:R3:W-:Y:S01]  /*24b0*/  @!P1 SYNCS.ARRIVE.TRANS64.RED.A1T0 RZ, [R0+URZ], RZ ;  /* 0x000000ff00ff99a7 */ /* 0x0007e2000810043f */
[----:B------:R-:W-:-:S02]  /*24c0*/  FSEL R111, R39, -INF , P3 ;  /* 0xff800000276f7808 */ /* 0x000fc40001800000 */
[----:B------:R-:W-:Y:S02]  /*24d0*/  FMNMX.FTZ R8, R109, R8, !PT ;  /* 0x000000086d087209 */ /* 0x000fe40007810000 */
[----:B------:R-:W-:Y:S01]  /*24e0*/  ISETP.GT.AND P3, PT, R9, 0x21, PT ;  /* 0x000000210900780c */ /* 0x000fe20003f64270 */
[----:B------:R-:W-:Y:S01]  /*24f0*/  MUFU.TANH R54, R54 ;  /* 0x0000003600367308 */ /* 0x000fe20000002400 */
[----:B0-----:R-:W-:Y:S02]  /*2500*/  FSEL R113, R42, -INF , P4 ;  /* 0xff8000002a717808 */ /* 0x001fe40002000000 */
[----:B------:R-:W-:Y:S02]  /*2510*/  FMNMX.FTZ R8, R111, R8, !PT ;  /* 0x000000086f087209 */ /* 0x000fe40007810000 */
[----:B------:R-:W-:Y:S02]  /*2520*/  ISETP.GT.AND P4, PT, R9, 0x28, PT ;  /* 0x000000280900780c */ /* 0x000fe40003f84270 */
[----:B--2---:R-:W-:Y:S01]  /*2530*/  FSEL R95, R43, -INF , P3 ;  /* 0xff8000002b5f7808 */ /* 0x004fe20001800000 */
[----:B------:R-:W0:Y:S01]  /*2540*/  MUFU.TANH R55, R55 ;  /* 0x0000003700377308 */ /* 0x000e220000002400 */
[----:B------:R-:W-:Y:S01]  /*2550*/  FMNMX.FTZ R34, R113, R8, !PT ;  /* 0x0000000871227209 */ /* 0x000fe20007810000 */
[----:B------:R-:W-:Y:S01]  /*2560*/  FMUL.FTZ R8, R71, UR6 ;  /* 0x0000000647087c20 */ /* 0x000fe20008410000 */
[----:B------:R-:W-:-:S02]  /*2570*/  ISETP.GT.AND P3, PT, R9, 0x29, PT ;  /* 0x000000290900780c */ /* 0x000fc40003f64270 */
[----:B----4-:R-:W-:Y:S02]  /*2580*/  FSEL R93, R46, -INF , P4 ;  /* 0xff8000002e5d7808 */ /* 0x010fe40002000000 */
[----:B------:R-:W-:Y:S01]  /*2590*/  FMNMX.FTZ R34, R95, R34, !PT ;  /* 0x000000225f227209 */ /* 0x000fe20007810000 */
[----:B------:R-:W-:Y:S01]  /*25a0*/  MUFU.TANH R57, R58 ;  /* 0x0000003a00397308 */ /* 0x000fe20000002400 */
[----:B------:R-:W-:Y:S02]  /*25b0*/  ISETP.GT.AND P4, PT, R9, 0x30, PT ;  /* 0x000000300900780c */ /* 0x000fe40003f84270 */
[----:B-1----:R-:W-:Y:S02]  /*25c0*/  FSEL R91, R47, -INF , P3 ;  /* 0xff8000002f5b7808 */ /* 0x002fe40001800000 */
[----:B------:R-:W-:Y:S02]  /*25d0*/  FMNMX.FTZ R34, R93, R34, !PT ;  /* 0x000000225d227209 */ /* 0x000fe40007810000 */
[----:B------:R-:W-:Y:S01]  /*25e0*/  ISETP.GT.AND P3, PT, R9, 0x31, PT ;  /* 0x000000310900780c */ /* 0x000fe20003f64270 */
[----:B------:R-:W1:Y:S01]  /*25f0*/  MUFU.TANH R27, R59 ;  /* 0x0000003b001b7308 */ /* 0x000e620000002400 */
[----:B-----5:R-:W-:-:S02]  /*2600*/  FSEL R71, R50, -INF , P4 ;  /* 0xff80000032477808 */ /* 0x020fc40002000000 */
[----:B------:R-:W-:Y:S01]  /*2610*/  FMNMX.FTZ R34, R91, R34, !PT ;  /* 0x000000225b227209 */ /* 0x000fe20007810000 */
[----:B------:R-:W2:Y:S01]  /*2620*/  @P2 LDC R50, c[0x0][0x450] ;  /* 0x00011400ff322b82 */ /* 0x000ea20000000800 */
[----:B------:R-:W-:Y:S02]  /*2630*/  ISETP.GT.AND P4, PT, R9, 0x38, PT ;  /* 0x000000380900780c */ /* 0x000fe40003f84270 */
[----:B------:R-:W-:Y:S01]  /*2640*/  FMNMX.FTZ R34, R71, R34, !PT ;  /* 0x0000002247227209 */ /* 0x000fe20007810000 */
[----:B------:R3:W-:Y:S01]  /*2650*/  MUFU.TANH R33, R67 ;  /* 0x0000004300217308 */ /* 0x0007e20000002400 */
[----:B------:R-:W-:-:S04]  /*2660*/  VIADDMNMX R30, R26, R97, R30, PT ;  /* 0x000000611a1e7246 */ /* 0x000fc8000380011e */
[----:B------:R-:W-:-:S03]  /*2670*/  ISETP.GT.AND P5, PT, R30, 0x8, PT ;  /* 0x000000081e00780c */ /* 0x000fc60003fa4270 */
[----:B------:R-:W4:Y:S01]  /*2680*/  MUFU.TANH R62, R62 ;  /* 0x0000003e003e7308 */ /* 0x000f220000002400 */
[----:B---3--:R-:W-:Y:S02]  /*2690*/  FSEL R67, R51, -INF , P3 ;  /* 0xff80000033437808 */ /* 0x008fe40001800000 */
[----:B------:R-:W-:Y:S02]  /*26a0*/  ISETP.GT.AND P3, PT, R9, 0x39, PT ;  /* 0x000000390900780c */ /* 0x000fe40003f64270 */
[----:B------:R-:W-:Y:S02]  /*26b0*/  FMNMX.FTZ R34, R67, R34, !PT ;  /* 0x0000002243227209 */ /* 0x000fe40007810000 */
[----:B0-----:R-:W-:Y:S01]  /*26c0*/  FSEL R59, R55, -INF , P3 ;  /* 0xff800000373b7808 */ /* 0x001fe20001800000 */
[----:B------:R0:W3:Y:S01]  /*26d0*/  MUFU.TANH R29, R63 ;  /* 0x0000003f001d7308 */ /* 0x0000e20000002400 */
[----:B------:R-:W-:-:S04]  /*26e0*/  ISETP.GT.AND P3, PT, R9, 0x41, PT ;  /* 0x000000410900780c */ /* 0x000fc80003f64270 */
[----:B-1----:R-:W-:Y:S02]  /*26f0*/  FSEL R55, R27, -INF , P3 ;  /* 0xff8000001b377808 */ /* 0x002fe40001800000 */
[C---:B------:R-:W-:Y:S01]  /*2700*/  ISETP.GT.AND P3, PT, R9.reuse, 0x49, PT ;  /* 0x000000490900780c */ /* 0x040fe20003f64270 */
[----:B------:R-:W1:Y:S01]  /*2710*/  MUFU.TANH R66, R66 ;  /* 0x0000004200427308 */ /* 0x000e620000002400 */
        /* <DEDUP_REMOVED lines=8> */
[----:B----4-:R-:W-:Y:S01]  /*27a0*/  FSEL R27, R62, -INF , P4 ;  /* 0xff8000003e1b7808 */ /* 0x010fe20002000000 */
[----:B------:R-:W4:Y:S01]  /*27b0*/  MUFU.TANH R8, R8 ;  /* 0x0000000800087308 */ /* 0x000f220000002400 */
[----:B------:R-:W-:Y:S02]  /*27c0*/  FMNMX.FTZ R34, R55, R34, !PT ;  /* 0x0000002237227209 */ /* 0x000fe40007810000 */
[----:B------:R-:W-:Y:S02]  /*27d0*/  ISETP.GT.AND P4, PT, R9, 0x50, PT ;  /* 0x000000500900780c */ /* 0x000fe40003f84270 */
[----:B---3--:R-:W-:-:S02]  /*27e0*/  FSEL R31, R29, -INF , P3 ;  /* 0xff8000001d1f7808 */ /* 0x008fc40001800000 */
[----:B------:R-:W-:Y:S01]  /*27f0*/  FMNMX.FTZ R34, R27, R34, !PT ;  /* 0x000000221b227209 */ /* 0x000fe20007810000 */
[----:B------:R-:W3:Y:S01]  /*2800*/  MUFU.TANH R39, R74 ;  /* 0x0000004a00277308 */ /* 0x000ee20000002400 */
[----:B------:R-:W-:Y:S02]  /*2810*/  ISETP.GT.AND P3, PT, R9, 0x51, PT ;  /* 0x000000510900780c */ /* 0x000fe40003f64270 */
[----:B-1----:R-:W-:Y:S02]  /*2820*/  FSEL R29, R66, -INF , P4 ;  /* 0xff800000421d7808 */ /* 0x002fe40002000000 */
[----:B------:R-:W-:Y:S02]  /*2830*/  FMNMX.FTZ R34, R31, R34, !PT ;  /* 0x000000221f227209 */ /* 0x000fe40007810000 */
[----:B------:R-:W-:Y:S01]  /*2840*/  ISETP.GT.AND P4, PT, R9, 0x58, PT ;  /* 0x000000580900780c */ /* 0x000fe20003f84270 */
[----:B------:R-:W1:Y:S01]  /*2850*/  MUFU.TANH R37, R75 ;  /* 0x0000004b00257308 */ /* 0x000e620000002400 */
[----:B------:R-:W-:-:S02]  /*2860*/  FSEL R33, R33, -INF , P3 ;  /* 0xff80000021217808 */ /* 0x000fc40001800000 */
[----:B------:R-:W-:Y:S02]  /*2870*/  FMNMX.FTZ R34, R29, R34, !PT ;  /* 0x000000221d227209 */ /* 0x000fe40007810000 */
[----:B------:R-:W-:Y:S02]  /*2880*/  ISETP.GT.AND P3, PT, R9, 0x59, PT ;  /* 0x000000590900780c */ /* 0x000fe40003f64270 */
[----:B0-----:R-:W-:Y:S01]  /*2890*/  FSEL R35, R35, -INF , P4 ;  /* 0xff80000023237808 */ /* 0x001fe20002000000 */
[----:B------:R-:W0:Y:S01]  /*28a0*/  MUFU.TANH R43, R78 ;  /* 0x0000004e002b7308 */ /* 0x000e220000002400 */
[----:B------:R-:W-:Y:S02]  /*28b0*/  FMNMX.FTZ R34, R33, R34, !PT ;  /* 0x0000002221227209 */ /* 0x000fe40007810000 */
[----:B------:R-:W-:Y:S02]  /*28c0*/  ISETP.GT.AND P4, PT, R9, 0x60, PT ;  /* 0x000000600900780c */ /* 0x000fe40003f84270 */
[----:B----4-:R-:W-:-:S02]  /*28d0*/  FSEL R41, R8, -INF , P3 ;  /* 0xff80000008297808 */ /* 0x010fc40001800000 */
[----:B------:R-:W-:Y:S01]  /*28e0*/  FMNMX.FTZ R34, R35, R34, !PT ;  /* 0x0000002223227209 */ /* 0x000fe20007810000 */
[----:B------:R-:W4:Y:S01]  /*28f0*/  MUFU.TANH R45, R79 ;  /* 0x0000004f002d7308 */ /* 0x000f220000002400 */
[----:B------:R-:W-:Y:S02]  /*2900*/  ISETP.GT.AND P3, PT, R9, 0x61, PT ;  /* 0x000000610900780c */ /* 0x000fe40003f64270 */
[----:B---3--:R-:W-:Y:S02]  /*2910*/  FSEL R39, R39, -INF , P4 ;  /* 0xff80000027277808 */ /* 0x008fe40002000000 */
[----:B------:R-:W-:Y:S02]  /*2920*/  FMNMX.FTZ R34, R41, R34, !PT ;  /* 0x0000002229227209 */ /* 0x000fe40007810000 */
[----:B------:R-:W-:Y:S01]  /*2930*/  ISETP.GT.AND P4, PT, R9, 0x68, PT ;  /* 0x000000680900780c */ /* 0x000fe20003f84270 */
[----:B------:R-:W3:Y:S01]  /*2940*/  MUFU.TANH R47, R82 ;  /* 0x00000052002f7308 */ /* 0x000ee20000002400 */
[----:B-1----:R-:W-:-:S02]  /*2950*/  FSEL R37, R37, -INF , P3 ;  /* 0xff80000025257808 */ /* 0x002fc40001800000 */
        /* <DEDUP_REMOVED lines=8> */
[----:B------:R-:W1:Y:S01]  /*29e0*/  MUFU.TANH R53, R86 ;  /* 0x0000005600357308 */ /* 0x000e620000002400 */
[----:B------:R-:W-:Y:S02]  /*29f0*/  ISETP.GT.AND P3, PT, R9, 0x71, PT ;  /* 0x000000710900780c */ /* 0x000fe40003f64270 */
[----:B---3--:R-:W-:Y:S02]  /*2a00*/  FSEL R47, R47, -INF , P4 ;  /* 0xff8000002f2f7808 */ /* 0x008fe40002000000 */
[----:B------:R-:W-:Y:S02]  /*2a10*/  FMNMX.FTZ R34, R45, R34, !PT ;  /* 0x000000222d227209 */ /* 0x000fe40007810000 */
[----:B------:R-:W-:Y:S01]  /*2a20*/  ISETP.GT.AND P4, PT, R9, 0x78, PT ;  /* 0x000000780900780c */ /* 0x000fe20003f84270 */
[----:B------:R-:W3:Y:S01]  /*2a30*/  MUFU.TANH R51, R87 ;  /* 0x0000005700337308 */ /* 0x000ee20000002400 */
[----:B0-----:R-:W-:-:S02]  /*2a40*/  FSEL R49, R49, -INF , P3 ;  /* 0xff80000031317808 */ /* 0x001fc40001800000 */
[----:B------:R-:W-:Y:S02]  /*2a50*/  FMNMX.FTZ R34, R47, R34, !PT ;  /* 0x000000222f227209 */ /* 0x000fe40007810000 */
[----:B------:R-:W-:Y:S02]  /*2a60*/  ISETP.GT.AND P3, PT, R9, 0x79, PT ;  /* 0x000000790900780c */ /* 0x000fe40003f64270 */
[----:B------:R-:W-:Y:S01]  /*2a70*/  FMNMX.FTZ R34, R49, R34, !PT ;  /* 0x0000002231227209 */ /* 0x000fe20007810000 */
[----:B------:R-:W-:Y:S01]  /*2a80*/  MUFU.TANH R21, R21 ;  /* 0x0000001500157308 */ /* 0x000fe20000002400 */
[----:B-1----:R-:W-:Y:S02]  /*2a90*/  FSEL R53, R53, -INF , P4 ;  /* 0xff80000035357808 */ /* 0x002fe40002000000 */
[----:B------:R-:W-:Y:S02]  /*2aa0*/  ISETP.GT.AND P4, PT, R30, 0x1, PT ;  /* 0x000000011e00780c */ /* 0x000fe40003f84270 */
[----:B------:R-:W-:-:S03]  /*2ab0*/  FMNMX.FTZ R34, R53, R34, !PT ;  /* 0x0000002235227209 */ /* 0x000fc60007810000 */
[----:B------:R-:W0:Y:S01]  /*2ac0*/  MUFU.TANH R89, R89 ;  /* 0x0000005900597308 */ /* 0x000e220000002400 */
[----:B---3--:R-:W-:-:S04]  /*2ad0*/  FSEL R51, R51, -INF , P3 ;  /* 0xff80000033337808 */ /* 0x008fc80001800000 */
[----:B------:R-:W-:-:S03]  /*2ae0*/  FMNMX.FTZ R34, R51, R34, !PT ;  /* 0x0000002233227209 */ /* 0x000fc60007810000 */
[----:B------:R-:W1:Y:S02]  /*2af0*/  MUFU.TANH R90, R90 ;  /* 0x0000005a005a7308 */ /* 0x000e640000002400 */
[----:B------:R-:W3:Y:S06]  /*2b00*/  SHFL.BFLY PT, R9, R34, 0x2, 0x1f ;  /* 0x0c401f0022097f89 */ /* 0x000eec00000e0000 */
[----:B------:R-:W4:Y:S01]  /*2b10*/  MUFU.TANH R28, R28 ;  /* 0x0000001c001c7308 */ /* 0x000f220000002400 */
[----:B0-----:R-:W-:Y:S02]  /*2b20*/  FSEL R89, R89, -INF , P4 ;  /* 0xff80000059597808 */ /* 0x001fe40002000000 */
[----:B------:R-:W-:-:S05]  /*2b30*/  ISETP.GT.AND P4, PT, R30, 0x10, PT ;  /* 0x000000101e00780c */ /* 0x000fca0003f84270 */
[----:B------:R-:W-:Y:S08]  /*2b40*/  MUFU.TANH R24, R24 ;  /* 0x0000001800187308 */ /* 0x000ff00000002400 */
[----:B------:R-:W0:Y:S01]  /*2b50*/  MUFU.TANH R25, R25 ;  /* 0x0000001900197308 */ /* 0x000e220000002400 */
[----:B---3--:R-:W-:-:S05]  /*2b60*/  FMNMX.FTZ R9, R34, R9, !PT ;  /* 0x0000000922097209 */ /* 0x008fca0007810000 */
[----:B------:R-:W3:Y:S02]  /*2b70*/  SHFL.BFLY PT, R8, R9, 0x1, 0x1f ;  /* 0x0c201f0009087f89 */ /* 0x000ee400000e0000 */
[----:B------:R-:W-:Y:S08]  /*2b80*/  MUFU.TANH R20, R20 ;  /* 0x0000001400147308 */ /* 0x000ff00000002400 */
[----:B------:R1:W-:Y:S08]  /*2b90*/  MUFU.TANH R36, R61 ;  /* 0x0000003d00247308 */ /* 0x0003f00000002400 */
[----:B------:R-:W5:Y:S01]  /*2ba0*/  MUFU.TANH R15, R15 ;  /* 0x0000000f000f7308 */ /* 0x000f620000002400 */
[----:B-1----:R-:W-:-:S02]  /*2bb0*/  FSEL R61, R90, -INF , P5 ;  /* 0xff8000005a3d7808 */ /* 0x002fc40002800000 */
[----:B---3--:R-:W-:Y:S01]  /*2bc0*/  FMNMX.FTZ R9, R9, R8, !PT ;  /* 0x0000000809097209 */ /* 0x008fe20007810000 */
[----:B------:R-:W-:-:S04]  /*2bd0*/  IMAD.U32 R8, RZ, RZ, UR7 ;  /* 0x00000007ff087e24 */ /* 0x000fc8000f8e00ff */
[----:B------:R4:W-:Y:S01]  /*2be0*/  MUFU.TANH R38, R65 ;  /* 0x0000004100267308 */ /* 0x0009e20000002400 */
[C---:B------:R-:W-:Y:S01]  /*2bf0*/  FSETP.NEU.FTZ.AND P3, PT, R9.reuse, -INF , PT ;  /* 0xff8000000900780b */ /* 0x040fe20003f7d000 */
[----:B------:R-:W-:-:S05]  /*2c00*/  FMUL.FTZ R34, R9, R8 ;  /* 0x0000000809227220 */ /* 0x000fca0000410000 */
[----:B------:R-:W-:Y:S01]  /*2c10*/  FSEL R42, R34, RZ, P3 ;  /* 0x000000ff222a7208 */ /* 0x000fe20001800000 */
[----:B------:R-:W-:Y:S01]  /*2c20*/  MUFU.TANH R13, R13 ;  /* 0x0000000d000d7308 */ /* 0x000fe20000002400 */
[----:B------:R-:W-:-:S03]  /*2c30*/  ISETP.GT.AND P3, PT, R30, RZ, PT ;  /* 0x000000ff1e00720c */ /* 0x000fc60003f64270 */
[-CC-:B------:R-:W-:Y:S01]  /*2c40*/  FFMA.FTZ R32, R32, R8.reuse, -R42.reuse ;  /* 0x0000000820207223 */ /* 0x180fe2000001082a */
[----:B------:R-:W-:Y:S01]  /*2c50*/  FSEL R21, R21, -INF , P3 ;  /* 0xff80000015157808 */ /* 0x000fe20001800000 */
[-CC-:B------:R-:W-:Y:S01]  /*2c60*/  FFMA.FTZ R175, R93, R8.reuse, -R42.reuse ;  /* 0x000000085daf7223 */ /* 0x180fe2000001082a */
[----:B------:R-:W-:Y:S01]  /*2c70*/  ISETP.GT.AND P3, PT, R30, 0x9, PT ;  /* 0x000000091e00780c */ /* 0x000fe20003f64270 */
[----:B------:R1:W-:Y:S01]  /*2c80*/  MUFU.EX2 R26, R32 ;  /* 0x00000020001a7308 */ /* 0x0003e20000000800 */
[-CC-:B------:R-:W-:Y:S01]  /*2c90*/  FFMA.FTZ R169, R71, R8.reuse, -R42.reuse ;  /* 0x0000000847a97223 */ /* 0x180fe2000001082a */
[-CC-:B------:R-:W-:Y:S01]  /*2ca0*/  FFMA.FTZ R171, R63, R8.reuse, -R42.reuse ;  /* 0x000000083fab7223 */ /* 0x180fe2000001082a */
[----:B----4-:R-:W-:Y:S01]  /*2cb0*/  FSEL R65, R28, -INF , P3 ;  /* 0xff8000001c417808 */ /* 0x010fe20001800000 */
[-CC-:B------:R-:W-:Y:S01]  /*2cc0*/  FFMA.FTZ R181, R99, R8.reuse, -R42.reuse ;  /* 0x0000000863b57223 */ /* 0x180fe2000001082a */
[C---:B------:R-:W-:Y:S01]  /*2cd0*/  ISETP.GT.AND P3, PT, R30.reuse, 0x11, PT ;  /* 0x000000111e00780c */ /* 0x040fe20003f64270 */
[-CC-:B------:R-:W-:Y:S01]  /*2ce0*/  FFMA.FTZ R183, R101, R8.reuse, -R42.reuse ;  /* 0x0000000865b77223 */ /* 0x180fe2000001082a */
[-CC-:B------:R-:W-:Y:S01]  /*2cf0*/  FFMA.FTZ R103, R103, R8.reuse, -R42.reuse ;  /* 0x0000000867677223 */ /* 0x180fe2000001082a */
[----:B------:R3:W-:Y:S01]  /*2d00*/  MUFU.TANH R40, R69 ;  /* 0x0000004500287308 */ /* 0x0007e20000002400 */
[----:B-1----:R-:W-:Y:S01]  /*2d10*/  FMNMX.FTZ R32, R21, R89, !PT ;  /* 0x0000005915207209 */ /* 0x002fe20007810000 */
[-CC-:B------:R-:W-:Y:S01]  /*2d20*/  FFMA.FTZ R153, R57, R8.reuse, -R42.reuse ;  /* 0x0000000839997223 */ /* 0x180fe2000001082a */
[----:B0-----:R-:W-:Y:S01]  /*2d30*/  FSEL R25, R25, -INF , P3 ;  /* 0xff80000019197808 */ /* 0x001fe20001800000 */
[--C-:B------:R-:W-:Y:S01]  /*2d40*/  FFMA.FTZ R155, R27, R8, -R42.reuse ;  /* 0x000000081b9b7223 */ /* 0x100fe2000001082a */
[----:B------:R-:W-:Y:S01]  /*2d50*/  FMNMX.FTZ R32, R61, R32, !PT ;  /* 0x000000203d207209 */ /* 0x000fe20007810000 */
[-CC-:B------:R-:W-:Y:S01]  /*2d60*/  FFMA.FTZ R177, R105, R8.reuse, -R42.reuse ;  /* 0x0000000869b17223 */ /* 0x180fe2000001082a */
[----:B------:R-:W-:Y:S01]  /*2d70*/  ISETP.GT.AND P3, PT, R30, 0x19, PT ;  /* 0x000000191e00780c */ /* 0x000fe20003f64270 */
[----:B------:R-:W0:Y:S01]  /*2d80*/  MUFU.TANH R14, R14 ;  /* 0x0000000e000e7308 */ /* 0x000e220000002400 */
[----:B---3--:R-:W-:Y:S01]  /*2d90*/  FSEL R69, R24, -INF , P4 ;  /* 0xff80000018457808 */ /* 0x008fe20002000000 */
[--C-:B------:R-:W-:Y:S01]  /*2da0*/  FFMA.FTZ R24, R55, R8, -R42.reuse ;  /* 0x0000000837187223 */ /* 0x100fe2000001082a */
[----:B------:R-:W-:Y:S01]  /*2db0*/  FMNMX.FTZ R32, R65, R32, !PT ;  /* 0x0000002041207209 */ /* 0x000fe20007810000 */
[-CC-:B------:R-:W-:Y:S01]  /*2dc0*/  FFMA.FTZ R179, R109, R8.reuse, -R42.reuse ;  /* 0x000000086db37223 */ /* 0x180fe2000001082a */
[C---:B------:R-:W-:Y:S01]  /*2dd0*/  ISETP.GT.AND P4, PT, R30.reuse, 0x18, PT ;  /* 0x000000181e00780c */ /* 0x040fe20003f84270 */
[--C-:B------:R-:W-:Y:S01]  /*2de0*/  FFMA.FTZ R173, R113, R8, -R42.reuse ;  /* 0x0000000871ad7223 */ /* 0x100fe2000001082a */
[----:B------:R-:W-:Y:S01]  /*2df0*/  FMNMX.FTZ R32, R69, R32, !PT ;  /* 0x0000002045207209 */ /* 0x000fe20007810000 */
[----:B------:R-:W-:Y:S01]  /*2e00*/  MUFU.TANH R12, R12 ;  /* 0x0000000c000c7308 */ /* 0x000fe20000002400 */
[----:B-----5:R-:W-:Y:S01]  /*2e10*/  FSEL R15, R15, -INF , P3 ;  /* 0xff8000000f0f7808 */ /* 0x020fe20001800000 */
[--C-:B------:R-:W-:Y:S01]  /*2e20*/  FFMA.FTZ R157, R29, R8, -R42.reuse ;  /* 0x000000081d9d7223 */ /* 0x100fe2000001082a */
[----:B------:R-:W-:Y:S01]  /*2e30*/  FMNMX.FTZ R32, R25, R32, !PT ;  /* 0x0000002019207209 */ /* 0x000fe20007810000 */
[-CC-:B------:R-:W-:Y:S01]  /*2e40*/  FFMA.FTZ R159, R35, R8.reuse, -R42.reuse ;  /* 0x00000008239f7223 */ /* 0x180fe2000001082a */
[----:B------:R-:W-:Y:S01]  /*2e50*/  ISETP.GT.AND P3, PT, R30, 0x21, PT ;  /* 0x000000211e00780c */ /* 0x000fe20003f64270 */
[-CC-:B------:R-:W-:Y:S01]  /*2e60*/  FFMA.FTZ R161, R39, R8.reuse, -R42.reuse ;  /* 0x0000000827a17223 */ /* 0x180fe2000001082a */
[-CC-:B------:R-:W-:Y:S01]  /*2e70*/  FFMA.FTZ R163, R43, R8.reuse, -R42.reuse ;  /* 0x000000082ba37223 */ /* 0x180fe2000001082a */
[----:B------:R1:W-:Y:S01]  /*2e80*/  MUFU.TANH R44, R73 ;  /* 0x00000049002c7308 */ /* 0x0003e20000002400 */
[----:B0-----:R-:W-:Y:S01]  /*2e90*/  FSEL R75, R14, -INF , P3 ;  /* 0xff8000000e4b7808 */ /* 0x001fe20001800000 */
[-CC-:B------:R-:W-:Y:S01]  /*2ea0*/  FFMA.FTZ R14, R59, R8.reuse, -R42.reuse ;  /* 0x000000083b0e7223 */ /* 0x180fe2000001082a */
[----:B------:R-:W-:Y:S01]  /*2eb0*/  ISETP.GT.AND P3, PT, R30, 0x29, PT ;  /* 0x000000291e00780c */ /* 0x000fe20003f64270 */
[-CC-:B------:R-:W-:Y:S01]  /*2ec0*/  FFMA.FTZ R165, R47, R8.reuse, -R42.reuse ;  /* 0x000000082fa57223 */ /* 0x180fe2000001082a */
[-CC-:B------:R-:W-:Y:S01]  /*2ed0*/  FFMA.FTZ R49, R49, R8.reuse, -R42.reuse ;  /* 0x0000000831317223 */ /* 0x180fe2000001082a */
[-CC-:B------:R-:W-:Y:S01]  /*2ee0*/  FFMA.FTZ R167, R53, R8.reuse, -R42.reuse ;  /* 0x0000000835a77223 */ /* 0x180fe2000001082a */
[-CC-:B------:R-:W-:Y:S01]  /*2ef0*/  FFMA.FTZ R51, R51, R8.reuse, -R42.reuse ;  /* 0x0000000833337223 */ /* 0x180fe2000001082a */
[----:B------:R-:W0:Y:S01]  /*2f00*/  MUFU.TANH R11, R11 ;  /* 0x0000000b000b7308 */ /* 0x000e220000002400 */
[----:B-1----:R-:W-:Y:S01]  /*2f10*/  FSEL R73, R20, -INF , P4 ;  /* 0xff80000014497808 */ /* 0x002fe20002000000 */
[----:B------:R-:W-:Y:S01]  /*2f20*/  FFMA.FTZ R20, R107, R8, -R42 ;  /* 0x000000086b147223 */ /* 0x000fe2000001082a */
[----:B------:R-:W-:-:S02]  /*2f30*/  ISETP.GT.AND P4, PT, R30, 0x20, PT ;  /* 0x000000201e00780c */ /* 0x000fc40003f84270 */
[----:B------:R-:W-:Y:S02]  /*2f40*/  CS2R R112, SRZ ;  /* 0x0000000000707805 */ /* 0x000fe4000001ff00 */
[----:B------:R-:W-:Y:S02]  /*2f50*/  FMNMX.FTZ R32, R73, R32, !PT ;  /* 0x0000002049207209 */ /* 0x000fe40007810000 */
[----:B------:R-:W-:Y:S02]  /*2f60*/  CS2R R108, SRZ ;  /* 0x00000000006c7805 */ /* 0x000fe4000001ff00 */
[----:B------:R-:W-:Y:S01]  /*2f70*/  FSEL R13, R13, -INF , P4 ;  /* 0xff8000000d0d7808 */ /* 0x000fe20002000000 */
[----:B------:R-:W1:Y:S01]  /*2f80*/  MUFU.TANH R7, R7 ;  /* 0x0000000700077308 */ /* 0x000e620000002400 */
[----:B------:R-:W-:Y:S02]  /*2f90*/  FMNMX.FTZ R32, R15, R32, !PT ;  /* 0x000000200f207209 */ /* 0x000fe40007810000 */
[----:B------:R-:W-:-:S02]  /*2fa0*/  CS2R R106, SRZ ;  /* 0x00000000006a7805 */ /* 0x000fc4000001ff00 */
[----:B------:R-:W-:Y:S02]  /*2fb0*/  ISETP.GT.AND P4, PT, R30, 0x28, PT ;  /* 0x000000281e00780c */ /* 0x000fe40003f84270 */
[----:B------:R-:W-:Y:S02]  /*2fc0*/  CS2R R104, SRZ ;  /* 0x0000000000687805 */ /* 0x000fe4000001ff00 */
[----:B------:R-:W-:Y:S01]  /*2fd0*/  FMNMX.FTZ R32, R13, R32, !PT ;  /* 0x000000200d207209 */ /* 0x000fe20007810000 */
[----:B------:R-:W-:Y:S03]  /*2fe0*/  MUFU.TANH R10, R10 ;  /* 0x0000000a000a7308 */ /* 0x000fe60000002400 */
[----:B------:R-:W-:Y:S02]  /*2ff0*/  FMNMX.FTZ R32, R75, R32, !PT ;  /* 0x000000204b207209 */ /* 0x000fe40007810000 */
[----:B0-----:R-:W-:-:S02]  /*3000*/  FSEL R79, R11, -INF , P3 ;  /* 0xff8000000b4f7808 */ /* 0x001fc40001800000 */
[----:B------:R-:W-:Y:S01]  /*3010*/  ISETP.GT.AND P3, PT, R30, 0x31, PT ;  /* 0x000000311e00780c */ /* 0x000fe20003f64270 */
[----:B------:R-:W0:Y:S08]  /*3020*/  MUFU.TANH R6, R6 ;  /* 0x0000000600067308 */ /* 0x000e300000002400 */
[----:B------:R3:W-:Y:S08]  /*3030*/  MUFU.TANH R46, R77 ;  /* 0x0000004d002e7308 */ /* 0x0007f00000002400 */
[----:B------:R-:W-:Y:S01]  /*3040*/  MUFU.TANH R5, R5 ;  /* 0x0000000500057308 */ /* 0x000fe20000002400 */
[----:B---3--:R-:W-:Y:S01]  /*3050*/  FSEL R77, R12, -INF , P4 ;  /* 0xff8000000c4d7808 */ /* 0x008fe20002000000 */
[----:B------:R-:W-:Y:S01]  /*3060*/  FFMA.FTZ R12, R111, R8, -R42 ;  /* 0x000000086f0c7223 */ /* 0x000fe2000001082a */
[----:B------:R-:W-:-:S02]  /*3070*/  ISETP.GT.AND P4, PT, R30, 0x30, PT ;  /* 0x000000301e00780c */ /* 0x000fc40003f84270 */
[----:B------:R-:W-:Y:S02]  /*3080*/  CS2R R110, SRZ ;  /* 0x00000000006e7805 */ /* 0x000fe4000001ff00 */
[----:B------:R-:W-:Y:S02]  /*3090*/  FMNMX.FTZ R32, R77, R32, !PT ;  /* 0x000000204d207209 */ /* 0x000fe40007810000 */
[----:B-1----:R-:W-:Y:S01]  /*30a0*/  FSEL R7, R7, -INF , P4 ;  /* 0xff80000007077808 */ /* 0x002fe20002000000 */
[----:B------:R-:W1:Y:S01]  /*30b0*/  MUFU.TANH R3, R3 ;  /* 0x0000000300037308 */ /* 0x000e620000002400 */
[----:B------:R-:W-:Y:S02]  /*30c0*/  FMNMX.FTZ R32, R79, R32, !PT ;  /* 0x000000204f207209 */ /* 0x000fe40007810000 */
[----:B------:R-:W-:Y:S02]  /*30d0*/  ISETP.GT.AND P4, PT, R30, 0x38, PT ;  /* 0x000000381e00780c */ /* 0x000fe40003f84270 */
[----:B------:R-:W-:-:S02]  /*30e0*/  FMNMX.FTZ R32, R7, R32, !PT ;  /* 0x0000002007207209 */ /* 0x000fc40007810000 */
[----:B0-----:R-:W-:Y:S01]  /*30f0*/  FSEL R83, R6, -INF , P4 ;  /* 0xff80000006537808 */ /* 0x001fe20002000000 */
[----:B------:R-:W-:Y:S01]  /*3100*/  MUFU.TANH R4, R4 ;  /* 0x0000000400047308 */ /* 0x000fe20000002400 */
[----:B------:R-:W-:Y:S01]  /*3110*/  ISETP.GT.AND P4, PT, R30, 0x40, PT ;  /* 0x000000401e00780c */ /* 0x000fe20003f84270 */
[----:B------:R-:W-:-:S06]  /*3120*/  FFMA.FTZ R6, R95, R8, -R42 ;  /* 0x000000085f067223 */ /* 0x000fcc000001082a */
[----:B------:R0:W-:Y:S01]  /*3130*/  MUFU.TANH R48, R81 ;  /* 0x0000005100307308 */ /* 0x0001e20000002400 */
[----:B-1----:R-:W-:Y:S02]  /*3140*/  FSEL R3, R3, -INF , P4 ;  /* 0xff80000003037808 */ /* 0x002fe40002000000 */
[----:B------:R-:W-:-:S05]  /*3150*/  ISETP.GT.AND P4, PT, R30, 0x48, PT ;  /* 0x000000481e00780c */ /* 0x000fca0003f84270 */
[----:B------:R-:W1:Y:S01]  /*3160*/  MUFU.TANH R60, R60 ;  /* 0x0000003c003c7308 */ /* 0x000e620000002400 */
[----:B0-----:R-:W-:Y:S01]  /*3170*/  FSEL R81, R10, -INF , P3 ;  /* 0xff8000000a517808 */ /* 0x001fe20001800000 */
[----:B------:R-:W-:Y:S01]  /*3180*/  FFMA.FTZ R10, R67, R8, -R42 ;  /* 0x00000008430a7223 */ /* 0x000fe2000001082a */
[C---:B------:R-:W-:Y:S02]  /*3190*/  ISETP.GT.AND P3, PT, R30.reuse, 0x39, PT ;  /* 0x000000391e00780c */ /* 0x040fe40003f64270 */
[----:B------:R-:W-:Y:S02]  /*31a0*/  FMNMX.FTZ R32, R81, R32, !PT ;  /* 0x0000002051207209 */ /* 0x000fe40007810000 */
[----:B------:R-:W-:Y:S01]  /*31b0*/  FSEL R5, R5, -INF , P3 ;  /* 0xff80000005057808 */ /* 0x000fe20001800000 */
[----:B------:R-:W0:Y:S01]  /*31c0*/  MUFU.TANH R64, R64 ;  /* 0x0000004000407308 */ /* 0x000e220000002400 */
[----:B------:R-:W-:Y:S02]  /*31d0*/  FMNMX.FTZ R32, R83, R32, !PT ;  /* 0x0000002053207209 */ /* 0x000fe40007810000 */
[----:B------:R-:W-:-:S02]  /*31e0*/  ISETP.GT.AND P3, PT, R30, 0x41, PT ;  /* 0x000000411e00780c */ /* 0x000fc40003f64270 */
[----:B------:R-:W-:-:S03]  /*31f0*/  FMNMX.FTZ R32, R5, R32, !PT ;  /* 0x0000002005207209 */ /* 0x000fc60007810000 */
[----:B------:R3:W-:Y:S01]  /*3200*/  MUFU.TANH R34, R85 ;  /* 0x0000005500227308 */ /* 0x0007e20000002400 */
[----:B------:R-:W-:Y:S02]  /*3210*/  FMNMX.FTZ R32, R3, R32, !PT ;  /* 0x0000002003207209 */ /* 0x000fe40007810000 */
[----:B-1----:R-:W-:Y:S02]  /*3220*/  FSEL R87, R60, -INF , P4 ;  /* 0xff8000003c577808 */ /* 0x002fe40002000000 */
[----:B------:R-:W-:-:S03]  /*3230*/  ISETP.GT.AND P4, PT, R30, 0x50, PT ;  /* 0x000000501e00780c */ /* 0x000fc60003f84270 */
[----:B------:R-:W1:Y:S01]  /*3240*/  MUFU.TANH R68, R68 ;  /* 0x0000004400447308 */ /* 0x000e620000002400 */
[----:B---3--:R-:W-:Y:S01]  /*3250*/  FSEL R85, R4, -INF , P3 ;  /* 0xff80000004557808 */ /* 0x008fe20001800000 */
[----:B------:R-:W-:Y:S01]  /*3260*/  FFMA.FTZ R4, R91, R8, -R42 ;  /* 0x000000085b047223 */ /* 0x000fe2000001082a */
[----:B------:R-:W-:Y:S02]  /*3270*/  ISETP.GT.AND P3, PT, R30, 0x49, PT ;  /* 0x000000491e00780c */ /* 0x000fe40003f64270 */
[----:B------:R-:W-:Y:S02]  /*3280*/  FMNMX.FTZ R32, R85, R32, !PT ;  /* 0x0000002055207209 */ /* 0x000fe40007810000 */
[----:B------:R-:W-:Y:S01]  /*3290*/  FSEL R91, R36, -INF , P3 ;  /* 0xff800000245b7808 */ /* 0x000fe20001800000 */
[----:B------:R-:W3:Y:S01]  /*32a0*/  MUFU.TANH R72, R72 ;  /* 0x0000004800487308 */ /* 0x000ee20000002400 */
[----:B------:R-:W-:Y:S02]  /*32b0*/  FMNMX.FTZ R32, R87, R32, !PT ;  /* 0x0000002057207209 */ /* 0x000fe40007810000 */
[----:B------:R-:W-:-:S02]  /*32c0*/  ISETP.GT.AND P3, PT, R30, 0x51, PT ;  /* 0x000000511e00780c */ /* 0x000fc40003f64270 */
[----:B0-----:R-:W-:Y:S02]  /*32d0*/  FSEL R93, R64, -INF , P4 ;  /* 0xff800000405d7808 */ /* 0x001fe40002000000 */
[----:B------:R-:W-:Y:S01]  /*32e0*/  FMNMX.FTZ R32, R91, R32, !PT ;  /* 0x000000205b207209 */ /* 0x000fe20007810000 */
[----:B------:R-:W0:Y:S01]  /*32f0*/  MUFU.TANH R76, R76 ;  /* 0x0000004c004c7308 */ /* 0x000e220000002400 */
[----:B------:R-:W-:Y:S02]  /*3300*/  ISETP.GT.AND P4, PT, R30, 0x58, PT ;  /* 0x000000581e00780c */ /* 0x000fe40003f84270 */
[----:B------:R-:W-:Y:S01]  /*3310*/  FSEL R71, R38, -INF , P3 ;  /* 0xff80000026477808 */ /* 0x000fe20001800000 */
[----:B------:R-:W-:Y:S01]  /*3320*/  FFMA.FTZ R38, R45, R8, -R42 ;  /* 0x000000082d267223 */ /* 0x000fe2000001082a */
[----:B------:R-:W-:Y:S02]  /*3330*/  FMNMX.FTZ R32, R93, R32, !PT ;  /* 0x000000205d207209 */ /* 0x000fe40007810000 */
[----:B------:R-:W-:Y:S01]  /*3340*/  ISETP.GT.AND P3, PT, R30, 0x59, PT ;  /* 0x000000591e00780c */ /* 0x000fe20003f64270 */
[----:B------:R-:W4:Y:S01]  /*3350*/  MUFU.TANH R80, R80 ;  /* 0x0000005000507308 */ /* 0x000f220000002400 */
[----:B-1----:R-:W-:-:S02]  /*3360*/  FSEL R95, R68, -INF , P4 ;  /* 0xff800000445f7808 */ /* 0x002fc40002000000 */
[----:B------:R-:W-:Y:S02]  /*3370*/  FMNMX.FTZ R32, R71, R32, !PT ;  /* 0x0000002047207209 */ /* 0x000fe40007810000 */
[----:B------:R-:W-:Y:S02]  /*3380*/  ISETP.GT.AND P4, PT, R30, 0x60, PT ;  /* 0x000000601e00780c */ /* 0x000fe40003f84270 */
[----:B------:R-:W-:Y:S01]  /*3390*/  FSEL R67, R40, -INF , P3 ;  /* 0xff80000028437808 */ /* 0x000fe20001800000 */
[----:B------:R-:W-:Y:S01]  /*33a0*/  MUFU.TANH R84, R84 ;  /* 0x0000005400547308 */ /* 0x000fe20000002400 */
        /* <DEDUP_REMOVED lines=9> */
[----:B------:R-:W1:Y:S01]  /*3440*/  MUFU.EX2 R181, R181 ;  /* 0x000000b500b57308 */ /* 0x000e620000000800 */
[----:B0-----:R-:W-:-:S02]  /*3450*/  FSEL R99, R76, -INF , P4 ;  /* 0xff8000004c637808 */ /* 0x001fc40002000000 */
[----:B------:R-:W-:Y:S02]  /*3460*/  FMNMX.FTZ R32, R63, R32, !PT ;  /* 0x000000203f207209 */ /* 0x000fe40007810000 */
[----:B------:R-:W-:Y:S02]  /*3470*/  ISETP.GT.AND P4, PT, R30, 0x70, PT ;  /* 0x000000701e00780c */ /* 0x000fe40003f84270 */
[----:B------:R-:W-:Y:S01]  /*3480*/  FSEL R59, R46, -INF , P3 ;  /* 0xff8000002e3b7808 */ /* 0x000fe20001800000 */
[----:B------:R-:W0:Y:S01]  /*3490*/  MUFU.EX2 R183, R183 ;  /* 0x000000b700b77308 */ /* 0x000e220000000800 */
[----:B------:R-:W-:Y:S02]  /*34a0*/  FMNMX.FTZ R32, R99, R32, !PT ;  /* 0x0000002063207209 */ /* 0x000fe40007810000 */
[----:B------:R-:W-:Y:S02]  /*34b0*/  ISETP.GT.AND P3, PT, R30, 0x71, PT ;  /* 0x000000711e00780c */ /* 0x000fe40003f64270 */
[----:B----4-:R-:W-:-:S02]  /*34c0*/  FSEL R101, R80, -INF , P4 ;  /* 0xff80000050657808 */ /* 0x010fc40002000000 */
[----:B------:R-:W-:Y:S01]  /*34d0*/  FMNMX.FTZ R32, R59, R32, !PT ;  /* 0x000000203b207209 */ /* 0x000fe20007810000 */
[----:B------:R-:W3:Y:S01]  /*34e0*/  MUFU.EX2 R177, R177 ;  /* 0x000000b100b17308 */ /* 0x000ee20000000800 */
[----:B------:R-:W-:Y:S01]  /*34f0*/  ISETP.GT.AND P4, PT, R30, 0x78, PT ;  /* 0x000000781e00780c */ /* 0x000fe20003f84270 */
[----:B-1----:R-:W-:Y:S01]  /*3500*/  FADD.FTZ R46, R181, R26 ;  /* 0x0000001ab52e7221 */ /* 0x002fe20000010000 */
[----:B------:R-:W-:Y:S02]  /*3510*/  FSEL R57, R48, -INF , P3 ;  /* 0xff80000030397808 */ /* 0x000fe40001800000 */
[----:B------:R-:W-:Y:S02]  /*3520*/  FMNMX.FTZ R32, R101, R32, !PT ;  /* 0x0000002065207209 */ /* 0x000fe40007810000 */
[----:B------:R-:W-:Y:S01]  /*3530*/  ISETP.GT.AND P3, PT, R30, 0x79, PT ;  /* 0x000000791e00780c */ /* 0x000fe20003f64270 */
[----:B------:R-:W-:Y:S01]  /*3540*/  FFMA.FTZ R30, R31, R8, -R42 ;  /* 0x000000081f1e7223 */ /* 0x000fe2000001082a */
[----:B------:R-:W-:Y:S01]  /*3550*/  FSEL R103, R84, -INF , P4 ;  /* 0xff80000054677808 */ /* 0x000fe20002000000 */
[----:B------:R-:W1:Y:S01]  /*3560*/  MUFU.EX2 R20, R20 ;  /* 0x0000001400147308 */ /* 0x000e620000000800 */
[----:B------:R-:W-:-:S02]  /*3570*/  FMNMX.FTZ R32, R57, R32, !PT ;  /* 0x0000002039207209 */ /* 0x000fc40007810000 */
[----:B------:R-:W-:Y:S01]  /*3580*/  FSEL R55, R34, -INF , P3 ;  /* 0xff80000022377808 */ /* 0x000fe20001800000 */
[--C-:B------:R-:W-:Y:S01]  /*3590*/  FFMA.FTZ R34, R41, R8, -R42.reuse ;  /* 0x0000000829227223 */ /* 0x100fe2000001082a */
[----:B------:R-:W-:Y:S02]  /*35a0*/  FMNMX.FTZ R32, R103, R32, !PT ;  /* 0x0000002067207209 */ /* 0x000fe40007810000 */
[----:B------:R-:W-:Y:S01]  /*35b0*/  F2FP.BF16.F32.PACK_AB R181, R26, R181 ;  /* 0x000000b51ab5723e */ /* 0x000fe200000010ff */
[----:B------:R-:W4:Y:S01]  /*35c0*/  MUFU.EX2 R179, R179 ;  /* 0x000000b300b37308 */ /* 0x000f220000000800 */
[----:B------:R-:W-:Y:S01]  /*35d0*/  FMNMX.FTZ R11, R55, R32, !PT ;  /* 0x00000020370b7209 */ /* 0x000fe20007810000 */
[----:B------:R-:W-:-:S04]  /*35e0*/  FFMA.FTZ R32, R33, R8, -R42 ;  /* 0x0000000821207223 */ /* 0x000fc8000001082a */
[----:B------:R-:W5:Y:S02]  /*35f0*/  SHFL.BFLY PT, R36, R11, 0x2, 0x1f ;  /* 0x0c401f000b247f89 */ /* 0x000f6400000e0000 */
[----:B------:R-:W-:Y:S08]  /*3600*/  MUFU.EX2 R12, R12 ;  /* 0x0000000c000c7308 */ /* 0x000ff00000000800 */
[----:B------:R-:W-:Y:S08]  /*3610*/  MUFU.EX2 R173, R173 ;  /* 0x000000ad00ad7308 */ /* 0x000ff00000000800 */
[----:B------:R-:W-:Y:S01]  /*3620*/  MUFU.EX2 R6, R6 ;  /* 0x0000000600067308 */ /* 0x000fe20000000800 */
[----:B-----5:R-:W-:Y:S01]  /*3630*/  FMNMX.FTZ R27, R11, R36, !PT ;  /* 0x000000240b1b7209 */ /* 0x020fe20007810000 */
[----:B------:R-:W-:-:S06]  /*3640*/  FFMA.FTZ R36, R37, R8, -R42 ;  /* 0x0000000825247223 */ /* 0x000fcc000001082a */
[----:B------:R-:W-:Y:S01]  /*3650*/  MUFU.EX2 R175, R175 ;  /* 0x000000af00af7308 */ /* 0x000fe20000000800 */
[----:B------:R-:W5:Y:S07]  /*3660*/  SHFL.BFLY PT, R40, R27, 0x1, 0x1f ;  /* 0x0c201f001b287f89 */ /* 0x000f6e00000e0000 */
[----:B------:R-:W-:Y:S08]  /*3670*/  MUFU.EX2 R4, R4 ;  /* 0x0000000400047308 */ /* 0x000ff00000000800 */
[----:B------:R-:W-:Y:S08]  /*3680*/  MUFU.EX2 R169, R169 ;  /* 0x000000a900a97308 */ /* 0x000ff00000000800 */
[----:B------:R-:W-:Y:S01]  /*3690*/  MUFU.EX2 R10, R10 ;  /* 0x0000000a000a7308 */ /* 0x000fe20000000800 */
[----:B-----5:R-:W-:-:S04]  /*36a0*/  FMNMX.FTZ R11, R27, R40, !PT ;  /* 0x000000281b0b7209 */ /* 0x020fc80007810000 */
[C---:B------:R-:W-:Y:S01]  /*36b0*/  FSETP.NEU.FTZ.AND P3, PT, R11.reuse, -INF , PT ;  /* 0xff8000000b00780b */ /* 0x040fe20003f7d000 */
[-C--:B------:R-:W-:Y:S02]  /*36c0*/  FMUL.FTZ R27, R11, R8.reuse ;  /* 0x000000080b1b7220 */ /* 0x080fe40000410000 */
[----:B------:R-:W-:Y:S03]  /*36d0*/  MUFU.EX2 R171, R171 ;  /* 0x000000ab00ab7308 */ /* 0x000fe60000000800 */
[----:B------:R-:W-:Y:S02]  /*36e0*/  FSEL R42, R27, RZ, P3 ;  /* 0x000000ff1b2a7208 */ /* 0x000fe40001800000 */
[----:B------:R-:W5:Y:S03]  /*36f0*/  @P2 LDC R27, c[0x0][0x44c] ;  /* 0x00011300ff1b2b82 */ /* 0x000f660000000800 */
        /* <DEDUP_REMOVED lines=17> */
[----:B0-----:R-:W-:Y:S01]  /*3810*/  FADD.FTZ R15, R183, R46 ;  /* 0x0000002eb70f7221 */ /* 0x001fe20000010000 */
[-CC-:B------:R-:W-:Y:S01]  /*3820*/  FFMA.FTZ R81, R81, R8.reuse, -R42.reuse ;  /* 0x0000000851517223 */ /* 0x180fe2000001082a */
[-CC-:B------:R-:W-:Y:S01]  /*3830*/  FFMA.FTZ R83, R83, R8.reuse, -R42.reuse ;  /* 0x0000000853537223 */ /* 0x180fe2000001082a */
[-CC-:B------:R-:W-:Y:S01]  /*3840*/  FFMA.FTZ R3, R3, R8.reuse, -R42.reuse ;  /* 0x0000000803037223 */ /* 0x180fe2000001082a */
[----:B------:R-:W-:Y:S01]  /*3850*/  FADD.FTZ R46, R28, R15 ;  /* 0x0000000f1c2e7221 */ /* 0x000fe20000010000 */
[-CC-:B------:R-:W-:Y:S01]  /*3860*/  FFMA.FTZ R85, R85, R8.reuse, -R42.reuse ;  /* 0x0000000855557223 */ /* 0x180fe2000001082a */
[-C--:B------:R-:W-:Y:S01]  /*3870*/  FFMA.FTZ R87, R87, R8.reuse, -R42 ;  /* 0x0000000857577223 */ /* 0x080fe2000001082a */
[----:B------:R-:W0:Y:S01]  /*3880*/  MUFU.EX2 R180, R89 ;  /* 0x0000005900b47308 */ /* 0x000e220000000800 */
[----:B---3--:R-:W-:Y:S01]  /*3890*/  FADD.FTZ R15, R177, R46 ;  /* 0x0000002eb10f7221 */ /* 0x008fe20000010000 */
[-CC-:B------:R-:W-:Y:S01]  /*38a0*/  FFMA.FTZ R91, R91, R8.reuse, -R42.reuse ;  /* 0x000000085b5b7223 */ /* 0x180fe2000001082a */
[-CC-:B------:R-:W-:Y:S01]  /*38b0*/  FFMA.FTZ R93, R93, R8.reuse, -R42.reuse ;  /* 0x000000085d5d7223 */ /* 0x180fe2000001082a */
[-CC-:B------:R-:W-:Y:S01]  /*38c0*/  FFMA.FTZ R71, R71, R8.reuse, -R42.reuse ;  /* 0x0000000847477223 */ /* 0x180fe2000001082a */
[C---:B-1----:R-:W-:Y:S01]  /*38d0*/  FADD.FTZ R46, R20.reuse, R15 ;  /* 0x0000000f142e7221 */ /* 0x042fe20000010000 */
[-CC-:B------:R-:W-:Y:S01]  /*38e0*/  FFMA.FTZ R95, R95, R8.reuse, -R42.reuse ;  /* 0x000000085f5f7223 */ /* 0x180fe2000001082a */
[----:B------:R-:W-:Y:S01]  /*38f0*/  F2FP.BF16.F32.PACK_AB R177, R20, R177 ;  /* 0x000000b114b1723e */ /* 0x000fe200000010ff */
[----:B------:R-:W1:Y:S01]  /*3900*/  MUFU.EX2 R61, R61 ;  /* 0x0000003d003d7308 */ /* 0x000e620000000800 */
[-CC-:B------:R-:W-:Y:S01]  /*3910*/  FFMA.FTZ R67, R67, R8.reuse, -R42.reuse ;  /* 0x0000000843437223 */ /* 0x180fe2000001082a */
[-CC-:B------:R-:W-:Y:S01]  /*3920*/  FFMA.FTZ R97, R97, R8.reuse, -R42.reuse ;  /* 0x0000000861617223 */ /* 0x180fe2000001082a */
[-CC-:B------:R-:W-:Y:S01]  /*3930*/  FFMA.FTZ R63, R63, R8.reuse, -R42.reuse ;  /* 0x000000083f3f7223 */ /* 0x180fe2000001082a */
[-CC-:B------:R-:W-:Y:S01]  /*3940*/  FFMA.FTZ R99, R99, R8.reuse, -R42.reuse ;  /* 0x0000000863637223 */ /* 0x180fe2000001082a */
[-CC-:B------:R-:W-:Y:S01]  /*3950*/  FFMA.FTZ R59, R59, R8.reuse, -R42.reuse ;  /* 0x000000083b3b7223 */ /* 0x180fe2000001082a */
[-CC-:B------:R-:W-:Y:S01]  /*3960*/  FFMA.FTZ R101, R101, R8.reuse, -R42.reuse ;  /* 0x0000000865657223 */ /* 0x180fe2000001082a */
[----:B------:R-:W-:Y:S01]  /*3970*/  FFMA.FTZ R57, R57, R8, -R42 ;  /* 0x0000000839397223 */ /* 0x000fe2000001082a */
[----:B------:R-:W3:Y:S01]  /*3980*/  MUFU.EX2 R182, R65 ;  /* 0x0000004100b67308 */ /* 0x000ee20000000800 */
[----:B-----5:R-:W-:-:S04]  /*3990*/  @P2 IMAD.HI.U32 R27, R2, R27, RZ ;  /* 0x0000001b021b2227 */ /* 0x020fc800078e00ff */
[-CC-:B------:R-:W-:Y:S01]  /*39a0*/  FFMA.FTZ R103, R103, R8.reuse, -R42.reuse ;  /* 0x0000000867677223 */ /* 0x180fe2000001082a */
[----:B------:R-:W-:Y:S01]  /*39b0*/  FFMA.FTZ R42, R55, R8, -R42 ;  /* 0x00000008372a7223 */ /* 0x000fe2000001082a */
[----:B------:R-:W-:Y:S01]  /*39c0*/  F2FP.BF16.F32.PACK_AB R183, R28, R183 ;  /* 0x000000b71cb7723e */ /* 0x000fe200000010ff */
[----:B------:R-:W5:Y:S08]  /*39d0*/  MUFU.EX2 R69, R69 ;  /* 0x0000004500457308 */ /* 0x000f700000000800 */
[----:B------:R4:W-:Y:S08]  /*39e0*/  MUFU.EX2 R170, R5 ;  /* 0x0000000500aa7308 */ /* 0x0009f00000000800 */
[----:B------:R2:W5:Y:S01]  /*39f0*/  MUFU.EX2 R176, R25 ;  /* 0x0000001900b07308 */ /* 0x0005620000000800 */
[----:B----4-:R-:W-:Y:S01]  /*3a00*/  FADD.FTZ R5, R179, R46 ;  /* 0x0000002eb3057221 */ /* 0x010fe20000010000 */
[----:B0-----:R-:W-:Y:S01]  /*3a10*/  FADD.FTZ R46, R21, R180 ;  /* 0x000000b4152e7221 */ /* 0x001fe20000010000 */
[----:B------:R-:W-:-:S02]  /*3a20*/  F2FP.BF16.F32.PACK_AB R179, R12, R179 ;  /* 0x000000b30cb3723e */ /* 0x000fc400000010ff */
[----:B------:R-:W-:Y:S01]  /*3a30*/  FADD.FTZ R48, R12, R5 ;  /* 0x000000050c307221 */ /* 0x000fe20000010000 */
[----:B-1----:R-:W-:Y:S01]  /*3a40*/  FADD.FTZ R5, R61, R46 ;  /* 0x0000002e3d057221 */ /* 0x002fe20000010000 */
[----:B------:R-:W-:Y:S01]  /*3a50*/  F2FP.BF16.F32.PACK_AB R180, R180, R21 ;  /* 0x00000015b4b4723e */ /* 0x000fe200000010ff */
[----:B------:R-:W0:Y:S01]  /*3a60*/  MUFU.EX2 R73, R73 ;  /* 0x0000004900497308 */ /* 0x000e220000000800 */
[----:B------:R-:W-:Y:S01]  /*3a70*/  FADD.FTZ R15, R173, R48 ;  /* 0x00000030ad0f7221 */ /* 0x000fe20000010000 */
[----:B---3--:R-:W-:Y:S01]  /*3a80*/  FADD.FTZ R0, R182, R5 ;  /* 0x00000005b6007221 */ /* 0x008fe20000010000 */
[----:B--2---:R-:W-:Y:S01]  /*3a90*/  IMAD.MOV.U32 R25, RZ, RZ, R2 ;  /* 0x000000ffff197224 */ /* 0x004fe200078e0002 */
[----:B------:R-:W-:Y:S01]  /*3aa0*/  @P2 SHF.R.U32.HI R25, RZ, R50, R27 ;  /* 0x00000032ff192219 */ /* 0x000fe2000001161b */
[C---:B------:R-:W-:Y:S01]  /*3ab0*/  FADD.FTZ R46, R6.reuse, R15 ;  /* 0x0000000f062e7221 */ /* 0x040fe20000010000 */
[----:B-----5:R-:W-:Y:S01]  /*3ac0*/  FADD.FTZ R5, R69, R0 ;  /* 0x0000000045057221 */ /* 0x020fe20000010000 */
[----:B------:R-:W-:Y:S01]  /*3ad0*/  F2FP.BF16.F32.PACK_AB R173, R6, R173 ;  /* 0x000000ad06ad723e */ /* 0x000fe200000010ff */
[----:B------:R-:W1:Y:S01]  /*3ae0*/  MUFU.EX2 R13, R13 ;  /* 0x0000000d000d7308 */ /* 0x000e620000000800 */
[----:B------:R-:W-:Y:S01]  /*3af0*/  FADD.FTZ R15, R175, R46 ;  /* 0x0000002eaf0f7221 */ /* 0x000fe20000010000 */
[----:B------:R-:W-:Y:S01]  /*3b00*/  FADD.FTZ R0, R176, R5 ;  /* 0x00000005b0007221 */ /* 0x000fe20000010000 */
[----:B------:R-:W-:-:S02]  /*3b10*/  F2FP.BF16.F32.PACK_AB R175, R4, R175 ;  /* 0x000000af04af723e */ /* 0x000fc400000010ff */
[----:B------:R-:W-:Y:S01]  /*3b20*/  FADD.FTZ R46, R4, R15 ;  /* 0x0000000f042e7221 */ /* 0x000fe20000010000 */
[----:B------:R-:W-:Y:S02]  /*3b30*/  IADD3 R25, R25, R16, -R17 ;  /* 0x0000001019197210 */ /* 0x000fe40007ffe811 */
[----:B------:R-:W2:Y:S01]  /*3b40*/  MUFU.EX2 R172, R75 ;  /* 0x0000004b00ac7308 */ /* 0x000ea20000000800 */
[----:B0-----:R-:W-:Y:S01]  /*3b50*/  FADD.FTZ R5, R73, R0 ;  /* 0x0000000049057221 */ /* 0x001fe20000010000 */
[----:B------:R-:W-:Y:S01]  /*3b60*/  FADD.FTZ R15, R169, R46 ;  /* 0x0000002ea90f7221 */ /* 0x000fe20000010000 */
[----:B------:R-:W-:Y:S02]  /*3b70*/  SHF.R.S32.HI R48, RZ, 0x1f, R25 ;  /* 0x0000001fff307819 */ /* 0x000fe40000011419 */
[----:B------:R-:W-:Y:S01]  /*3b80*/  FADD.FTZ R0, R178, R5 ;  /* 0x00000005b2007221 */ /* 0x000fe20000010000 */
[----:B------:R-:W-:Y:S01]  /*3b90*/  FADD.FTZ R46, R10, R15 ;  /* 0x0000000f0a2e7221 */ /* 0x000fe20000010000 */
[----:B------:R-:W-:Y:S01]  /*3ba0*/  LEA.HI R48, R48, R25, RZ, 0x7 ;  /* 0x0000001930307211 */ /* 0x000fe200078f38ff */
[----:B------:R-:W0:Y:S01]  /*3bb0*/  MUFU.EX2 R77, R77 ;  /* 0x0000004d004d7308 */ /* 0x000e220000000800 */
[----:B-1----:R-:W-:Y:S01]  /*3bc0*/  FADD.FTZ R5, R13, R0 ;  /* 0x000000000d057221 */ /* 0x002fe20000010000 */
[----:B------:R-:W-:Y:S01]  /*3bd0*/  FADD.FTZ R15, R171, R46 ;  /* 0x0000002eab0f7221 */ /* 0x000fe20000010000 */
[----:B------:R-:W-:-:S02]  /*3be0*/  F2FP.BF16.F32.PACK_AB R169, R10, R169 ;  /* 0x000000a90aa9723e */ /* 0x000fc400000010ff */
[C---:B------:R-:W-:Y:S01]  /*3bf0*/  F2FP.BF16.F32.PACK_AB R171, R14.reuse, R171 ;  /* 0x000000ab0eab723e */ /* 0x040fe200000010ff */
[----:B------:R-:W-:Y:S01]  /*3c00*/  FADD.FTZ R46, R14, R15 ;  /* 0x0000000f0e2e7221 */ /* 0x000fe20000010000 */
[----:B------:R-:W-:Y:S01]  /*3c10*/  F2FP.BF16.F32.PACK_AB R182, R182, R61 ;  /* 0x0000003db6b6723e */ /* 0x000fe200000010ff */
[----:B------:R-:W1:Y:S01]  /*3c20*/  MUFU.EX2 R153, R153 ;  /* 0x0000009900997308 */ /* 0x000e620000000800 */
[----:B--2---:R-:W-:Y:S01]  /*3c30*/  FADD.FTZ R0, R172, R5 ;  /* 0x00000005ac007221 */ /* 0x004fe20000010000 */
[----:B------:R-:W-:Y:S02]  /*3c40*/  F2FP.BF16.F32.PACK_AB R176, R176, R69 ;  /* 0x00000045b0b0723e */ /* 0x000fe400000010ff */
[----:B------:R-:W-:Y:S02]  /*3c50*/  F2FP.BF16.F32.PACK_AB R178, R178, R73 ;  /* 0x00000049b2b2723e */ /* 0x000fe400000010ff */
[----:B------:R-:W-:Y:S02]  /*3c60*/  F2FP.BF16.F32.PACK_AB R172, R172, R13 ;  /* 0x0000000dacac723e */ /* 0x000fe400000010ff */
        /* <DEDUP_REMOVED lines=17> */
[----:B------:R-:W-:-:S04]  /*3d80*/  SHF.R.S32.HI R7, RZ, 0x7, R48 ;  /* 0x00000007ff077819 */ /* 0x000fc80000011430 */
[----:B------:R-:W0:Y:S01]  /*3d90*/  MUFU.EX2 R157, R157 ;  /* 0x0000009d009d7308 */ /* 0x000e220000000800 */
[C---:B-1----:R-:W-:Y:S01]  /*3da0*/  FADD.FTZ R46, R30.reuse, R15 ;  /* 0x0000000f1e2e7221 */ /* 0x042fe20000010000 */
[----:B------:R-:W-:Y:S02]  /*3db0*/  VIMNMX R7, RZ, R7, !PT ;  /* 0x00000007ff077248 */ /* 0x000fe40007fe0100 */
[----:B------:R-:W-:-:S04]  /*3dc0*/  F2FP.BF16.F32.PACK_AB R155, R30, R155 ;  /* 0x0000009b1e9b723e */ /* 0x000fc800000010ff */
[----:B------:R-:W1:Y:S01]  /*3dd0*/  MUFU.EX2 R32, R32 ;  /* 0x0000002000207308 */ /* 0x000e620000000800 */
[----:B--2---:R-:W-:-:S04]  /*3de0*/  FADD.FTZ R5, R83, R0 ;  /* 0x0000000053057221 */ /* 0x004fc80000010000 */
[C---:B------:R-:W-:Y:S01]  /*3df0*/  FADD.FTZ R0, R170.reuse, R5 ;  /* 0x00000005aa007221 */ /* 0x040fe20000010000 */
[----:B------:R-:W-:Y:S02]  /*3e00*/  F2FP.BF16.F32.PACK_AB R170, R170, R83 ;  /* 0x00000053aaaa723e */ /* 0x000fe400000010ff */
        /* <DEDUP_REMOVED lines=70> */
[----:B------:R-:W-:Y:S01]  /*4270*/  VIADD R4, R88, 0xfffffffe ;  /* 0xfffffffe58047836 */ /* 0x000fe20000000000 */
[----:B------:R-:W-:-:S04]  /*4280*/  CS2R R88, SRZ ;  /* 0x0000000000587805 */ /* 0x000fc8000001ff00 */
[----:B------:R-:W-:Y:S02]  /*4290*/  ISETP.GE.AND P3, PT, R4, R7, PT ;  /* 0x000000070400720c */ /* 0x000fe40003f66270 */
[C---:B--2---:R-:W-:Y:S01]  /*42a0*/  F2FP.BF16.F32.PACK_AB R166, R42.reuse, R103 ;  /* 0x000000672aa6723e */ /* 0x044fe200000010ff */
[----:B------:R-:W-:Y:S01]  /*42b0*/  FADD.FTZ R3, R42, R3 ;  /* 0x000000032a037221 */ /* 0x000fe20000010000 */
[----:B------:R-:W-:Y:S01]  /*42c0*/  CS2R R102, SRZ ;  /* 0x0000000000667805 */ /* 0x000fe2000001ff00 */
[C---:B0-----:R-:W-:Y:S01]  /*42d0*/  FADD.FTZ R0, R44.reuse, R15 ;  /* 0x0000000f2c007221 */ /* 0x041fe20000010000 */
[----:B------:R-:W-:-:S07]  /*42e0*/  F2FP.BF16.F32.PACK_AB R167, R44, R167 ;  /* 0x000000a72ca7723e */ /* 0x000fce00000010ff */
[----:B------:R-:W-:Y:S05]  /*42f0*/  @!P3 BRA `(.L_x_2469) ;  /* 0x000000300054b947 */ /* 0x000fea0003800000 */
[----:B------:R-:W-:Y:S01]  /*4300*/  IMAD.MOV.U32 R6, RZ, RZ, R9 ;  /* 0x000000ffff067224 */ /* 0x000fe200078e0009 */
[----:B------:R-:W-:Y:S01]  /*4310*/  UMOV UR43, UR36 ;  /* 0x00000024002b7c82 */ /* 0x000fe20008000000 */
[----:B------:R-:W-:Y:S01]  /*4320*/  IMAD.MOV.U32 R5, RZ, RZ, R11 ;  /* 0x000000ffff057224 */ /* 0x000fe200078e000b */
[----:B------:R-:W-:Y:S01]  /*4330*/  UMOV UR44, UR37 ;  /* 0x00000025002c7c82 */ /* 0x000fe20008000000 */
[----:B------:R-:W-:Y:S01]  /*4340*/  IMAD.MOV.U32 R151, RZ, RZ, RZ ;  /* 0x000000ffff977224 */ /* 0x000fe200078e00ff */
[----:B------:R-:W-:-:S06]  /*4350*/  ULDC UR45, c[0x0][0x9d8] ;  /* 0x00027600002d7ab9 */ /* 0x000fcc0000000800 */
.L_x_2478:
        /* <DEDUP_REMOVED lines=9> */
.L_x_2471:
[----:B------:R-:W-:Y:S01]  /*43f0*/  ULEA UR6, UR37, UR38, 0x3 ;  /* 0x0000002625067291 */ /* 0x000fe2000f8e183f */
[----:B------:R-:W-:-:S05]  /*4400*/  IMAD.U32 R8, RZ, RZ, UR36 ;  /* 0x00000024ff087e24 */ /* 0x000fca000f8e00ff */
[----:B------:R-:W-:-:S04]  /*4410*/  SHF.L.U32 R8, R8, 0x1f, RZ ;  /* 0x0000001f08087819 */ /* 0x000fc800000006ff */
[----:B------:R0:W1:Y:S01]  /*4420*/  SYNCS.PHASECHK.TRANS64.TRYWAIT P3, [UR6+0x28830], R8 ;  /* 0x02883008ff0075a7 */ /* 0x0000620008060146 */
[----:B------:R-:W-:Y:S05]  /*4430*/  @!P0 BRA `(.L_x_2472) ;  /* 0x0000000000048947 */ /* 0x000fea0003800000 */
[----:B------:R-:W-:Y:S01]  /*4440*/  BPT.TRAP 0x1 ;  /* 0x000000040000795c */ /* 0x000fe20000300000 */
.L_x_2472:
[----:B-1----:R-:W-:Y:S05]  /*4450*/  @P3 BRA `(.L_x_2470) ;  /* 0x0000000000083947 */ /* 0x002fea0003800000 */
[----:B------:R-:W1:Y:S02]  /*4460*/  SYNCS.PHASECHK.TRANS64.TRYWAIT P3, [UR6+0x28830], R8 ;  /* 0x02883008ff0075a7 */ /* 0x000e640008060146 */
[----:B-1----:R-:W-:Y:S05]  /*4470*/  @!P3 BRA `(.L_x_2473) ;  /* 0x000000e40000b947 */ /* 0x002fea0003800000 */
.L_x_2470:
[----:B-1----:R-:W1:Y:S01]  /*4480*/  S2R R9, SR_TID.X ;  /* 0x0000000000097919 */ /* 0x002e620000002100 */
[----:B------:R-:W-:Y:S01]  /*4490*/  ULEA UR34, UR37, UR42, 0xb ;  /* 0x0000002a25227291 */ /* 0x000fe2000f8e583f */
[----:B------:R-:W-:Y:S01]  /*44a0*/  UMOV UR35, 0x40000040 ;  /* 0x4000004000237882 */ /* 0x000fe20000000000 */
[----:B------:R-:W-:Y:S02]  /*44b0*/  UMOV UR7, 0x40000040 ;  /* 0x4000004000077882 */ /* 0x000fe40000000000 */
[----:B------:R-:W-:Y:S02]  /*44c0*/  UIADD3 UR6, UR34, 0x2, URZ ;  /* 0x0000000222067890 */ /* 0x000fe4000fffe03f */
        /* <DEDUP_REMOVED lines=12> */
[----:B-1----:R-:W-:-:S05]  /*4590*/  SHF.R.U32.HI R9, RZ, 0x7, R9 ;  /* 0x00000007ff097819 */ /* 0x002fca0000011609 */
[----:B0-----:R-:W-:-:S05]  /*45a0*/  VIADD R8, R9, 0x8 ;  /* 0x0000000809087836 */ /* 0x001fca0000000000 */
[----:B------:R0:W-:Y:S06]  /*45b0*/  BAR.SYNC.DEFER_BLOCKING R8, 0x100 ;  /* 0x000400080000751d */ /* 0x0001ec0000010000 */
        /* <DEDUP_REMOVED lines=27> */
.L_x_2475:
[----:B------:R-:W-:Y:S01]  /*4770*/  ULEA UR6, UR44, UR38, 0x3 ;  /* 0x000000262c067291 */ /* 0x000fe2000f8e183f */
[----:B------:R-:W-:-:S05]  /*4780*/  IMAD.U32 R8, RZ, RZ, UR43 ;  /* 0x0000002bff087e24 */ /* 0x000fca000f8e00ff */
[----:B------:R-:W-:-:S04]  /*4790*/  SHF.L.U32 R8, R8, 0x1f, RZ ;  /* 0x0000001f08087819 */ /* 0x000fc800000006ff */
[----:B------:R0:W1:Y:S01]  /*47a0*/  SYNCS.PHASECHK.TRANS64.TRYWAIT P3, [UR6+0x28850], R8 ;  /* 0x02885008ff0075a7 */ /* 0x0000620008060146 */
[----:B------:R-:W-:Y:S05]  /*47b0*/  @!P0 BRA `(.L_x_2476) ;  /* 0x0000000000048947 */ /* 0x000fea0003800000 */
[----:B------:R-:W-:Y:S01]  /*47c0*/  BPT.TRAP 0x1 ;  /* 0x000000040000795c */ /* 0x000fe20000300000 */
.L_x_2476:
[----:B-1----:R-:W-:Y:S05]  /*47d0*/  @P3 BRA `(.L_x_2474) ;  /* 0x0000000000083947 */ /* 0x002fea0003800000 */
[----:B------:R-:W1:Y:S02]  /*47e0*/  SYNCS.PHASECHK.TRANS64.TRYWAIT P3, [UR6+0x28850], R8 ;  /* 0x02885008ff0075a7 */ /* 0x000e640008060146 */
[----:B-1----:R-:W-:Y:S05]  /*47f0*/  @!P3 BRA `(.L_x_2477) ;  /* 0x000000e00038b947 */ /* 0x002fea0003800000 */
.L_x_2474:
[----:B------:R-:W-:Y:S01]  /*4800*/  UIADD3 UR6, UR38, 0x400, URZ ;  /* 0x0000040026067890 */ /* 0x000fe2000fffe03f */
[----:B------:R-:W-:Y:S01]  /*4810*/  WARPGROUP.ARRIVE ;  /* 0x00000000000079c5 */ /* 0x000fe20000000000 */
[----:B------:R-:W-:Y:S01]  /*4820*/  UMOV UR7, 0x40000040 ;  /* 0x4000004000077882 */ /* 0x000fe20000000000 */
[----:B------:R-:W-:Y:S01]  /*4830*/  UMOV UR11, 0x40000040 ;  /* 0x40000040000b7882 */ /* 0x000fe20000000000 */
[----:B------:R-:W-:Y:S01]  /*4840*/  USHF.R.U32.HI UR6, URZ, 0x4, UR6 ;  /* 0x000000043f067899 */ /* 0x000fe20008011606 */
[----:B------:R-:W-:Y:S01]  /*4850*/  FMUL.FTZ R14, R33, UR45 ;  /* 0x0000002d210e7c20 */ /* 0x000fe20008410000 */
[----:B------:R-:W-:Y:S01]  /*4860*/  FMUL.FTZ R15, R32, UR45 ;  /* 0x0000002d200f7c20 */ /* 0x000fe20008410000 */
[----:B------:R-:W2:Y:S01]  /*4870*/  @P2 LDC R33, c[0x0][0x44c] ;  /* 0x00011300ff212b82 */ /* 0x000ea20000000800 */
[----:B------:R-:W-:Y:S01]  /*4880*/  ULOP3.LUT UR6, UR6, 0x3fff, URZ, 0xc0, !UPT ;  /* 0x00003fff06067892 */ /* 0x000fe2000f8ec03f */
[----:B------:R-:W-:Y:S01]  /*4890*/  FMUL.FTZ R10, R24, UR45 ;  /* 0x0000002d180a7c20 */ /* 0x000fe20008410000 */
[----:B------:R-:W-:Y:S01]  /*48a0*/  FMUL.FTZ R24, R41, UR45 ;  /* 0x0000002d29187c20 */ /* 0x000fe20008410000 */
[----:B------:R-:W-:Y:S01]  /*48b0*/  FMUL.FTZ R199, R39, UR45 ;  /* 0x0000002d27c77c20 */ /* 0x000fe20008410000 */
[----:B------:R-:W-:Y:S01]  /*48c0*/  ULOP3.LUT UR6, UR6, 0x4000000, URZ, 0xfc, !UPT ;  /* 0x0400000006067892 */ /* 0x000fe2000f8efc3f */
[----:B------:R-:W-:-:S02]  /*48d0*/  IMAD.MOV.U32 R39, RZ, RZ, -0x80 ;  /* 0xffffff80ff277424 */ /* 0x000fc400078e00ff */
[----:B01----:R-:W-:Y:S01]  /*48e0*/  FMUL.FTZ R8, R26, UR45 ;  /* 0x0000002d1a087c20 */ /* 0x003fe20008410000 */
[----:B------:R-:W0:Y:S01]  /*48f0*/  @P2 LDC R32, c[0x0][0x450] ;  /* 0x00011400ff202b82 */ /* 0x000e220000000800 */
[----:B------:R-:W-:Y:S01]  /*4900*/  ULEA UR6, UR44, UR6, 0xb ;  /* 0x000000062c067291 */ /* 0x000fe2000f8e583f */
[----:B------:R-:W-:Y:S02]  /*4910*/  IMAD R39, R4, R39, 0x1 ;  /* 0x0000000104277424 */ /* 0x000fe400078e0227 */
[----:B------:R-:W-:Y:S01]  /*4920*/  FMUL.FTZ R21, R36, UR45 ;  /* 0x0000002d24157c20 */ /* 0x000fe20008410000 */
[----:B------:R-:W-:Y:S01]  /*4930*/  FMUL.FTZ R9, R27, UR45 ;  /* 0x0000002d1b097c20 */ /* 0x000fe20008410000 */
[----:B------:R-:W-:Y:S01]  /*4940*/  UIADD3 UR10, UR6, 0x80, URZ ;  /* 0x00000080060a7890 */ /* 0x000fe2000fffe03f */
[----:B------:R-:W-:Y:S01]  /*4950*/  IMAD R36, R22, -0x2, R39 ;  /* 0xfffffffe16247824 */ /* 0x000fe200078e0227 */
[----:B------:R-:W1:Y:S01]  /*4960*/  MUFU.TANH R8, R8 ;  /* 0x0000000800087308 */ /* 0x000e620000002400 */
[----:B------:R-:W-:Y:S01]  /*4970*/  FMUL.FTZ R11, R25, UR45 ;  /* 0x0000002d190b7c20 */ /* 0x000fe20008410000 */
[----:B------:R-:W-:Y:S01]  /*4980*/  FMUL.FTZ R203, R31, UR45 ;  /* 0x0000002d1fcb7c20 */ /* 0x000fe20008410000 */
[----:B------:R-:W-:Y:S01]  /*4990*/  HGMMA.64x128x16.F32.BF16 R88, R180, gdesc[UR4].tnspB, R88, gsb0 ;  /* 0x41e00004b4587df0 */ /* 0x000fe20008001858 */
[----:B------:R-:W-:Y:S01]  /*49a0*/  IADD3 R36, -R17, R36, R16 ;  /* 0x0000002411247210 */ /* 0x000fe20007ffe110 */
        /* <DEDUP_REMOVED lines=39> */
[----:B------:R-:W-:Y:S01]  /*4c20*/  UMOV UR7, 0x40000040 ;  /* 0x4000004000077882 */ /* 0x000fe20000000000 */
[----:B------:R-:W1:Y:S01]  /*4c30*/  S2R R198, SR_TID.X ;  /* 0x0000000000c67919 */ /* 0x000e620000002100 */
[----:B------:R-:W-:-:S02]  /*4c40*/  UMOV UR43, UR36 ;  /* 0x00000024002b7c82 */ /* 0x000fc40008000000 */
[----:B------:R-:W-:Y:S08]  /*4c50*/  MUFU.TANH R35, R35 ;  /* 0x0000002300237308 */ /* 0x000ff00000002400 */
[----:B------:R-:W-:Y:S08]  /*4c60*/  MUFU.TANH R54, R54 ;  /* 0x0000003600367308 */ /* 0x000ff00000002400 */
[----:B------:R-:W-:Y:S08]  /*4c70*/  MUFU.TANH R55, R55 ;  /* 0x0000003700377308 */ /* 0x000ff00000002400 */
[----:B------:R3:W-:Y:S01]  /*4c80*/  MUFU.TANH R49, R58 ;  /* 0x0000003a00317308 */ /* 0x0007e20000002400 */
[----:B-1----:R-:W-:-:S07]  /*4c90*/  SHF.R.U32.HI R198, RZ, 0x7, R198 ;  /* 0x00000007ffc67819 */ /* 0x002fce00000116c6 */
[----:B------:R-:W-:Y:S01]  /*4ca0*/  MUFU.TANH R59, R59 ;  /* 0x0000003b003b7308 */ /* 0x000fe20000002400 */
[----:B---3--:R-:W-:-:S07]  /*4cb0*/  FMUL.FTZ R58, R80, UR45 ;  /* 0x0000002d503a7c20 */ /* 0x008fce0008410000 */
        /* <DEDUP_REMOVED lines=12> */
[----:B------:R-:W-:Y:S01]  /*4d80*/  UIADD3 UR10, UR6, 0x100, URZ ;  /* 0x00000100060a7890 */ /* 0x000fe2000fffe03f */
[----:B------:R-:W-:-:S05]  /*4d90*/  UMOV UR11, 0x40000040 ;  /* 0x40000040000b7882 */ /* 0x000fca0000000000 */
        /* <DEDUP_REMOVED lines=20> */
[----:B------:R-:W-:Y:S02]  /*4ee0*/  IMAD.IADD R34, R23, 0x1, R2 ;  /* 0x0000000117227824 */ /* 0x000fe400078e0202 */
[----:B------:R-:W-:Y:S01]  /*4ef0*/  FMUL.FTZ R179, R38, UR45 ;  /* 0x0000002d26b37c20 */ /* 0x000fe20008410000 */
[----:B------:R-:W-:Y:S01]  /*4f00*/  MUFU.TANH R52, R52 ;  /* 0x0000003400347308 */ /* 0x000fe20000002400 */
[----:B------:R-:W-:Y:S01]  /*4f10*/  HGMMA.64x128x16.F32.BF16 R88, R172, gdesc[UR8].tnspB, R88, gsb0 ;  /* 0x41e00008ac587df0 */ /* 0x000fe20008001858 */
[----:B------:R-:W-:Y:S01]  /*4f20*/  UIADD3 UR10, UR6, 0x180, URZ ;  /* 0x00000180060a7890 */ /* 0x000fe2000fffe03f */
[----:B--2---:R-:W-:Y:S01]  /*4f30*/  @P2 IMAD.HI.U32 R33, R34, R33, RZ ;  /* 0x0000002122212227 */ /* 0x004fe200078e00ff */
[----:B------:R-:W-:-:S04]  /*4f40*/  UMOV UR11, 0x40000040 ;  /* 0x40000040000b7882 */ /* 0x000fc80000000000 */
[----:B------:R-:W-:Y:S01]  /*4f50*/  MUFU.TANH R177, R177 ;  /* 0x000000b100b17308 */ /* 0x000fe20000002400 */
[----:B0-----:R-:W-:Y:S01]  /*4f60*/  @P2 SHF.R.U32.HI R34, RZ, R32, R33 ;  /* 0x00000020ff222219 */ /* 0x001fe20000011621 */
[----:B------:R-:W-:Y:S01]  /*4f70*/  FMUL.FTZ R33, R57, UR45 ;  /* 0x0000002d39217c20 */ /* 0x000fe20008410000 */
[----:B------:R-:W-:Y:S01]  /*4f80*/  FMUL.FTZ R32, R56, UR45 ;  /* 0x0000002d38207c20 */ /* 0x000fe20008410000 */
[----:B------:R-:W-:Y:S02]  /*4f90*/  FMUL.FTZ R56, R77, UR45 ;  /* 0x0000002d4d387c20 */ /* 0x000fe40008410000 */
[----:B------:R-:W0:Y:S02]  /*4fa0*/  SHFL.IDX PT, R41, R34, 0x1, 0x1c1f ;  /* 0x003c1f0022297f89 */ /* 0x000e2400000e0000 */
[----:B------:R-:W-:Y:S08]  /*4fb0*/  MUFU.TANH R179, R179 ;  /* 0x000000b300b37308 */ /* 0x000ff00000002400 */
[----:B------:R-:W-:Y:S08]  /*4fc0*/  MUFU.TANH R57, R82 ;  /* 0x0000005200397308 */ /* 0x000ff00000002400 */
[----:B------:R-:W-:Y:S01]  /*4fd0*/  MUFU.TANH R32, R32 ;  /* 0x0000002000207308 */ /* 0x000fe20000002400 */
[----:B0-----:R-:W-:-:S07]  /*4fe0*/  IMAD.IADD R40, R36, 0x1, R41 ;  /* 0x0000000124287824 */ /* 0x001fce00078e0229 */
[----:B------:R-:W-:Y:S01]  /*4ff0*/  MUFU.TANH R33, R33 ;  /* 0x0000002100217308 */ /* 0x000fe20000002400 */
[C---:B------:R-:W-:Y:S02]  /*5000*/  ISETP.GT.AND P3, PT, R40.reuse, RZ, PT ;  /* 0x000000ff2800720c */ /* 0x040fe40003f64270 */
[----:B------:R-:W-:Y:S02]  /*5010*/  ISETP.GT.AND P4, PT, R40, 0x1, PT ;  /* 0x000000012800780c */ /* 0x000fe40003f84270 */
[----:B------:R-:W-:-:S03]  /*5020*/  FSEL R181, R8, -INF , P3 ;  /* 0xff80000008b57808 */ /* 0x000fc60001800000 */
[----:B------:R-:W-:Y:S01]  /*5030*/  MUFU.TANH R50, R50 ;  /* 0x0000003200327308 */ /* 0x000fe20000002400 */
[C---:B------:R-:W-:Y:S02]  /*5040*/  ISETP.GT.AND P3, PT, R40.reuse, 0x8, PT ;  /* 0x000000082800780c */ /* 0x040fe40003f64270 */
[----:B------:R-:W-:Y:S02]  /*5050*/  FSEL R205, R9, -INF , P4 ;  /* 0xff80000009cd7808 */ /* 0x000fe40002000000 */
[----:B------:R-:W-:Y:S02]  /*5060*/  FMNMX.FTZ R8, R181, R6, !PT ;  /* 0x00000006b5087209 */ /* 0x000fe40007810000 */
[----:B------:R-:W-:Y:S01]  /*5070*/  ISETP.GT.AND P4, PT, R40, 0x9, PT ;  /* 0x000000092800780c */ /* 0x000fe20003f84270 */
[----:B------:R-:W-:Y:S01]  /*5080*/  MUFU.TANH R56, R56 ;  /* 0x0000003800387308 */ /* 0x000fe20000002400 */
[----:B------:R-:W-:Y:S02]  /*5090*/  FMNMX.FTZ R8, R205, R8, !PT ;  /* 0x00000008cd087209 */ /* 0x000fe40007810000 */
[----:B----4-:R-:W-:-:S02]  /*50a0*/  FSEL R203, R203, -INF , P4 ;  /* 0xff800000cbcb7808 */ /* 0x010fc40002000000 */
[----:B------:R-:W-:-:S03]  /*50b0*/  ISETP.GT.AND P4, PT, R40, 0x11, PT ;  /* 0x000000112800780c */ /* 0x000fc60003f84270 */
[----:B------:R-:W-:Y:S01]  /*50c0*/  MUFU.TANH R58, R58 ;  /* 0x0000003a003a7308 */ /* 0x000fe20000002400 */
[----:B-----5:R-:W-:Y:S02]  /*50d0*/  FSEL R201, R201, -INF , P4 ;  /* 0xff800000c9c97808 */ /* 0x020fe40002000000 */
[----:B------:R-:W-:-:S04]  /*50e0*/  ISETP.GT.AND P4, PT, R40, 0x19, PT ;  /* 0x000000192800780c */ /* 0x000fc80003f84270 */
[----:B------:R-:W-:Y:S01]  /*50f0*/  FSEL R199, R199, -INF , P4 ;  /* 0xff800000c7c77808 */ /* 0x000fe20002000000 */
[----:B------:R-:W-:Y:S01]  /*5100*/  MUFU.TANH R64, R64 ;  /* 0x0000004000407308 */ /* 0x000fe20000002400 */
[----:B------:R-:W-:Y:S01]  /*5110*/  ISETP.GT.AND P4, PT, R40, 0x21, PT ;  /* 0x000000212800780c */ /* 0x000fe20003f84270 */
[----:B------:R-:W-:Y:S02]  /*5120*/  WARPGROUP.DEPBAR.LE gsb0, 0x0 ;  /* 0x00008000000079c5 */ /* 0x000fe40000010000 */
[----:B------:R-:W-:Y:S01]  /*5130*/  WARPGROUP.ARRIVE ;  /* 0x00000000000079c5 */ /* 0x000fe20000000000 */
[----:B------:R-:W-:Y:S01]  /*5140*/  FMUL.FTZ R172, R30, UR45 ;  /* 0x0000002d1eac7c20 */ /* 0x000fe20008410000 */
[----:B------:R-:W-:Y:S01]  /*5150*/  FMUL.FTZ R173, R42, UR45 ;  /* 0x0000002d2aad7c20 */ /* 0x000fe20008410000 */
[----:B------:R-:W-:Y:S01]  /*5160*/  FMUL.FTZ R175, R43, UR45 ;  /* 0x0000002d2baf7c20 */ /* 0x000fe20008410000 */
[----:B------:R-:W-:Y:S01]  /*5170*/  FMUL.FTZ R30, R53, UR45 ;  /* 0x0000002d351e7c20 */ /* 0x000fe20008410000 */
[----:B------:R-:W-:Y:S01]  /*5180*/  MUFU.TANH R43, R70 ;  /* 0x00000046002b7308 */ /* 0x000fe20000002400 */
[----:B------:R-:W-:Y:S01]  /*5190*/  HGMMA.64x128x16.F32.BF16 R88, R168, gdesc[UR8].tnspB, R88, gsb0 ;  /* 0x41e00008a8587df0 */ /* 0x000fe20008001858 */
[----:B------:R-:W-:Y:S01]  /*51a0*/  UIADD3 UR10, UR6, 0x200, URZ ;  /* 0x00000200060a7890 */ /* 0x000fe2000fffe03f */
[----:B------:R-:W-:Y:S01]  /*51b0*/  FMUL.FTZ R42, R65, UR45 ;  /* 0x0000002d412a7c20 */ /* 0x000fe20008410000 */
[----:B------:R-:W-:Y:S01]  /*51c0*/  UMOV UR11, 0x40000040 ;  /* 0x40000040000b7882 */ /* 0x000fe20000000000 */
[----:B------:R-:W0:Y:S03]  /*51d0*/  SHFL.IDX PT, R65, R34, RZ, 0x1c1f ;  /* 0x001c1fff22417589 */ /* 0x000e2600000e0000 */
[----:B------:R-:W1:Y:S08]  /*51e0*/  MUFU.TANH R172, R172 ;  /* 0x000000ac00ac7308 */ /* 0x000e700000002400 */
[----:B------:R-:W2:Y:S08]  /*51f0*/  MUFU.TANH R173, R173 ;  /* 0x000000ad00ad7308 */ /* 0x000eb00000002400 */
[----:B------:R-:W3:Y:S01]  /*5200*/  MUFU.TANH R175, R175 ;  /* 0x000000af00af7308 */ /* 0x000ee20000002400 */
[----:B-1----:R-:W-:-:S02]  /*5210*/  FSEL R183, R172, -INF , P3 ;  /* 0xff800000acb77808 */ /* 0x002fc40001800000 */
[C---:B------:R-:W-:Y:S02]  /*5220*/  ISETP.GT.AND P3, PT, R40.reuse, 0x10, PT ;  /* 0x000000102800780c */ /* 0x040fe40003f64270 */
[----:B------:R-:W-:Y:S02]  /*5230*/  FMNMX.FTZ R8, R183, R8, !PT ;  /* 0x00000008b7087209 */ /* 0x000fe40007810000 */
[----:B------:R-:W-:Y:S01]  /*5240*/  FSEL R177, R177, -INF , P3 ;  /* 0xff800000b1b17808 */ /* 0x000fe20001800000 */
[----:B------:R-:W-:Y:S01]  /*5250*/  MUFU.TANH R53, R74 ;  /* 0x0000004a00357308 */ /* 0x000fe20000002400 */
[----:B------:R-:W-:Y:S02]  /*5260*/  FMNMX.FTZ R8, R203, R8, !PT ;  /* 0x00000008cb087209 */ /* 0x000fe40007810000 */
[----:B------:R-:W-:Y:S02]  /*5270*/  ISETP.GT.AND P3, PT, R40, 0x18, PT ;  /* 0x000000182800780c */ /* 0x000fe40003f64270 */
[----:B------:R-:W-:-:S02]  /*5280*/  FMNMX.FTZ R8, R177, R8, !PT ;  /* 0x00000008b1087209 */ /* 0x000fc40007810000 */
[----:B------:R-:W-:Y:S01]  /*5290*/  FSEL R179, R179, -INF , P3 ;  /* 0xff800000b3b37808 */ /* 0x000fe20001800000 */
[----:B------:R-:W-:Y:S01]  /*52a0*/  MUFU.TANH R30, R30 ;  /* 0x0000001e001e7308 */ /* 0x000fe20000002400 */
[----:B------:R-:W-:Y:S02]  /*52b0*/  FMNMX.FTZ R8, R201, R8, !PT ;  /* 0x00000008c9087209 */ /* 0x000fe40007810000 */
[----:B------:R-:W-:Y:S02]  /*52c0*/  ISETP.GT.AND P3, PT, R40, 0x20, PT ;  /* 0x000000202800780c */ /* 0x000fe40003f64270 */
[----:B------:R-:W-:Y:S02]  /*52d0*/  FMNMX.FTZ R8, R179, R8, !PT ;  /* 0x00000008b3087209 */ /* 0x000fe40007810000 */
[----:B--2---:R-:W-:Y:S01]  /*52e0*/  FSEL R173, R173, -INF , P3 ;  /* 0xff800000adad7808 */ /* 0x004fe20001800000 */
[----:B------:R-:W-:Y:S01]  /*52f0*/  MUFU.TANH R42, R42 ;  /* 0x0000002a002a7308 */ /* 0x000fe20000002400 */
[----:B------:R-:W-:-:S02]  /*5300*/  FMNMX.FTZ R8, R199, R8, !PT ;  /* 0x00000008c7087209 */ /* 0x000fc40007810000 */
[C---:B------:R-:W-:Y:S02]  /*5310*/  ISETP.GT.AND P3, PT, R40.reuse, 0x28, PT ;  /* 0x000000282800780c */ /* 0x040fe40003f64270 */
[----:B---3--:R-:W-:Y:S02]  /*5320*/  FSEL R175, R175, -INF , P4 ;  /* 0xff800000afaf7808 */ /* 0x008fe40002000000 */
[----:B------:R-:W-:Y:S02]  /*5330*/  FMNMX.FTZ R8, R173, R8, !PT ;  /* 0x00000008ad087209 */ /* 0x000fe40007810000 */
[----:B------:R-:W-:Y:S02]  /*5340*/  ISETP.GT.AND P4, PT, R40, 0x29, PT ;  /* 0x000000292800780c */ /* 0x000fe40003f84270 */
[----:B------:R-:W-:Y:S01]  /*5350*/  FMNMX.FTZ R8, R175, R8, !PT ;  /* 0x00000008af087209 */ /* 0x000fe20007810000 */
[----:B------:R-:W-:Y:S02]  /*5360*/  WARPGROUP.DEPBAR.LE gsb0, 0x0 ;  /* 0x00008000000079c5 */ /* 0x000fe40000010000 */
[----:B------:R-:W-:Y:S01]  /*5370*/  WARPGROUP.ARRIVE ;  /* 0x00000000000079c5 */ /* 0x000fe20000000000 */
[----:B------:R-:W-:Y:S01]  /*5380*/  FMUL.FTZ R171, R46, UR45 ;  /* 0x0000002d2eab7c20 */ /* 0x000fe20008410000 */
[----:B------:R-:W-:Y:S01]  /*5390*/  FMUL.FTZ R169, R47, UR45 ;  /* 0x0000002d2fa97c20 */ /* 0x000fe20008410000 */
[----:B------:R-:W-:Y:S01]  /*53a0*/  FMUL.FTZ R46, R68, UR45 ;  /* 0x0000002d442e7c20 */ /* 0x000fe20008410000 */
[----:B------:R0:W-:Y:S02]  /*53b0*/  MUFU.TANH R47, R66 ;  /* 0x00000042002f7308 */ /* 0x0001e40000002400 */
[----:B------:R-:W-:Y:S01]  /*53c0*/  HGMMA.64x128x16.F32.BF16 R88, R152, gdesc[UR8].tnspB, R88, gsb0 ;  /* 0x41e0000898587df0 */ /* 0x000fe20008001858 */
[----:B------:R-:W-:Y:S01]  /*53d0*/  UIADD3 UR10, UR6, 0x280, URZ ;  /* 0x00000280060a7890 */ /* 0x000fe2000fffe03f */
[----:B------:R-:W-:-:S04]  /*53e0*/  UMOV UR11, 0x40000040 ;  /* 0x40000040000b7882 */ /* 0x000fc80000000000 */
[----:B------:R-:W1:Y:S01]  /*53f0*/  MUFU.TANH R171, R171 ;  /* 0x000000ab00ab7308 */ /* 0x000e620000002400 */
[----:B0-----:R-:W-:-:S05]  /*5400*/  IMAD.IADD R66, R36, 0x1, R65 ;  /* 0x0000000124427824 */ /* 0x001fca00078e0241 */
[C---:B------:R-:W-:Y:S02]  /*5410*/  ISETP.GT.AND P5, PT, R66.reuse, 0x1, PT ;  /* 0x000000014200780c */ /* 0x040fe40003fa4270 */
[----:B------:R-:W0:Y:S02]  /*5420*/  MUFU.TANH R169, R169 ;  /* 0x000000a900a97308 */ /* 0x000e240000002400 */
[----:B------:R-:W-:Y:S02]  /*5430*/  FSEL R65, R11, -INF , P5 ;  /* 0xff8000000b417808 */ /* 0x000fe40002800000 */
[----:B------:R-:W-:-:S04]  /*5440*/  ISETP.GT.AND P5, PT, R66, 0x9, PT ;  /* 0x000000094200780c */ /* 0x000fc80003fa4270 */
[----:B------:R-:W-:Y:S01]  /*5450*/  FSEL R69, R12, -INF , P5 ;  /* 0xff8000000c457808 */ /* 0x000fe20002800000 */
[----:B------:R-:W-:Y:S01]  /*5460*/  MUFU.TANH R46, R46 ;  /* 0x0000002e002e7308 */ /* 0x000fe20000002400 */
[----:B-1----:R-:W-:Y:S02]  /*5470*/  FSEL R171, R171, -INF , P3 ;  /* 0xff800000abab7808 */ /* 0x002fe40001800000 */
[----:B------:R-:W-:Y:S02]  /*5480*/  ISETP.GT.AND P3, PT, R40, 0x30, PT ;  /* 0x000000302800780c */ /* 0x000fe40003f64270 */
[----:B------:R-:W-:Y:S02]  /*5490*/  FMNMX.FTZ R8, R171, R8, !PT ;  /* 0x00000008ab087209 */ /* 0x000fe40007810000 */
[----:B------:R-:W-:Y:S02]  /*54a0*/  ISETP.GT.AND P5, PT, R66, 0x11, PT ;  /* 0x000000114200780c */ /* 0x000fe40003fa4270 */
[----:B0-----:R-:W-:-:S02]  /*54b0*/  FSEL R169, R169, -INF , P4 ;  /* 0xff800000a9a97808 */ /* 0x001fc40002000000 */
[----:B------:R-:W-:Y:S02]  /*54c0*/  ISETP.GT.AND P4, PT, R40, 0x31, PT ;  /* 0x000000312800780c */ /* 0x000fe40003f84270 */
[----:B------:R-:W-:Y:S02]  /*54d0*/  FMNMX.FTZ R8, R169, R8, !PT ;  /* 0x00000008a9087209 */ /* 0x000fe40007810000 */
[----:B------:R-:W-:Y:S02]  /*54e0*/  FSEL R73, R14, -INF , P5 ;  /* 0xff8000000e497808 */ /* 0x000fe40002800000 */
[----:B------:R-:W-:-:S04]  /*54f0*/  ISETP.GT.AND P5, PT, R66, 0x19, PT ;  /* 0x000000194200780c */ /* 0x000fc80003fa4270 */
[----:B------:R-:W-:Y:S02]  /*5500*/  FSEL R77, R20, -INF , P5 ;  /* 0xff800000144d7808 */ /* 0x000fe40002800000 */
[----:B------:R-:W-:Y:S01]  /*5510*/  ISETP.GT.AND P5, PT, R66, 0x21, PT ;  /* 0x000000214200780c */ /* 0x000fe20003fa4270 */
[----:B------:R-:W-:Y:S02]  /*5520*/  WARPGROUP.DEPBAR.LE gsb0, 0x0 ;  /* 0x00008000000079c5 */ /* 0x000fe40000010000 */
[----:B------:R-:W-:Y:S01]  /*5530*/  FSEL R155, R37, -INF , P3 ;  /* 0xff800000259b7808 */ /* 0x000fe20001800000 */
[----:B------:R-:W-:Y:S01]  /*5540*/  WARPGROUP.ARRIVE ;  /* 0x00000000000079c5 */ /* 0x000fe20000000000 */
[C---:B------:R-:W-:Y:S02]  /*5550*/  ISETP.GT.AND P3, PT, R40.reuse, 0x38, PT ;  /* 0x000000382800780c */ /* 0x040fe40003f64270 */
        /* <DEDUP_REMOVED lines=11> */
[----:B------:R-:W-:Y:S01]  /*5610*/  FSEL R41, R55, -INF , P4 ;  /* 0xff80000037297808 */ /* 0x000fe20002000000 */
[----:B------:R-:W-:Y:S01]  /*5620*/  FMUL.FTZ R54, R76, UR45 ;  /* 0x0000002d4c367c20 */ /* 0x000fe20008410000 */
[----:B------:R-:W-:Y:S01]  /*5630*/  FMNMX.FTZ R38, R75, R38, !PT ;  /* 0x000000264b267209 */ /* 0x000fe20007810000 */
[----:B------:R-:W-:Y:S01]  /*5640*/  UIADD3 UR6, UR6, 0x380, URZ ;  /* 0x0000038006067890 */ /* 0x000fe2000fffe03f */
[----:B------:R-:W-:-:S02]  /*5650*/  ISETP.GT.AND P4, PT, R40, 0x41, PT ;  /* 0x000000412800780c */ /* 0x000fc40003f84270 */
[----:B------:R-:W-:Y:S01]  /*5660*/  FSEL R49, R49, -INF , P3 ;  /* 0xff80000031317808 */ /* 0x000fe20001800000 */
[----:B------:R-:W-:Y:S01]  /*5670*/  MUFU.TANH R54, R54 ;  /* 0x0000003600367308 */ /* 0x000fe20000002400 */
[----:B------:R-:W-:Y:S02]  /*5680*/  FMNMX.FTZ R38, R41, R38, !PT ;  /* 0x0000002629267209 */ /* 0x000fe40007810000 */
[C---:B------:R-:W-:Y:S02]  /*5690*/  ISETP.GT.AND P3, PT, R40.reuse, 0x48, PT ;  /* 0x000000482800780c */ /* 0x040fe40003f64270 */
[----:B------:R-:W-:Y:S02]  /*56a0*/  FSEL R35, R59, -INF , P4 ;  /* 0xff8000003b237808 */ /* 0x000fe40002000000 */
[----:B------:R-:W-:Y:S02]  /*56b0*/  FMNMX.FTZ R38, R49, R38, !PT ;  /* 0x0000002631267209 */ /* 0x000fe40007810000 */
[----:B------:R-:W-:-:S02]  /*56c0*/  ISETP.GT.AND P4, PT, R40, 0x49, PT ;  /* 0x000000492800780c */ /* 0x000fc40003f84270 */
[----:B------:R-:W-:Y:S02]  /*56d0*/  FSEL R45, R45, -INF , P3 ;  /* 0xff8000002d2d7808 */ /* 0x000fe40001800000 */
        /* <DEDUP_REMOVED lines=19> */
[----:B------:R-:W-:Y:S02]  /*5810*/  ISETP.GT.AND P3, PT, R40, 0x68, PT ;  /* 0x000000682800780c */ /* 0x000fe40003f64270 */
[----:B0-----:R-:W-:Y:S02]  /*5820*/  FSEL R55, R8, -INF , P4 ;  /* 0xff80000008377808 */ /* 0x001fe40002000000 */
[----:B------:R-:W-:Y:S02]  /*5830*/  FMNMX.FTZ R38, R53, R38, !PT ;  /* 0x0000002635267209 */ /* 0x000fe40007810000 */
[----:B------:R-:W-:-:S02]  /*5840*/  ISETP.GT.AND P4, PT, R40, 0x69, PT ;  /* 0x000000692800780c */ /* 0x000fc40003f84270 */
[----:B------:R-:W-:Y:S02]  /*5850*/  FSEL R59, R78, -INF , P3 ;  /* 0xff8000004e3b7808 */ /* 0x000fe40001800000 */
[----:B------:R-:W-:Y:S02]  /*5860*/  FMNMX.FTZ R38, R55, R38, !PT ;  /* 0x0000002637267209 */ /* 0x000fe40007810000 */
[----:B------:R-:W-:Y:S02]  /*5870*/  ISETP.GT.AND P3, PT, R40, 0x70, PT ;  /* 0x000000702800780c */ /* 0x000fe40003f64270 */
[----:B------:R-:W-:Y:S02]  /*5880*/  FSEL R67, R79, -INF , P4 ;  /* 0xff8000004f437808 */ /* 0x000fe40002000000 */
[----:B------:R-:W-:Y:S01]  /*5890*/  FMNMX.FTZ R8, R59, R38, !PT ;  /* 0x000000263b087209 */ /* 0x000fe20007810000 */
[----:B------:R-:W-:Y:S01]  /*58a0*/  FMUL.FTZ R38, R60, UR45 ;  /* 0x0000002d3c267c20 */ /* 0x000fe20008410000 */
[----:B------:R-:W-:Y:S01]  /*58b0*/  ISETP.GT.AND P4, PT, R40, 0x71, PT ;  /* 0x000000712800780c */ /* 0x000fe20003f84270 */
[----:B------:R-:W-:Y:S01]  /*58c0*/  FMUL.FTZ R60, R81, UR45 ;  /* 0x0000002d513c7c20 */ /* 0x000fe20008410000 */
[----:B------:R-:W-:-:S02]  /*58d0*/  FSEL R57, R57, -INF , P3 ;  /* 0xff80000039397808 */ /* 0x000fc40001800000 */
[----:B------:R-:W-:Y:S01]  /*58e0*/  FMNMX.FTZ R8, R67, R8, !PT ;  /* 0x0000000843087209 */ /* 0x000fe20007810000 */
[----:B------:R-:W0:Y:S01]  /*58f0*/  MUFU.TANH R38, R38 ;  /* 0x0000002600267308 */ /* 0x000e220000002400 */
[C---:B------:R-:W-:Y:S02]  /*5900*/  ISETP.GT.AND P3, PT, R40.reuse, 0x78, PT ;  /* 0x000000782800780c */ /* 0x040fe40003f64270 */
[----:B------:R-:W-:Y:S02]  /*5910*/  FSEL R63, R63, -INF , P4 ;  /* 0xff8000003f3f7808 */ /* 0x000fe40002000000 */
[----:B------:R-:W-:Y:S02]  /*5920*/  FMNMX.FTZ R8, R57, R8, !PT ;  /* 0x0000000839087209 */ /* 0x000fe40007810000 */
[----:B------:R-:W-:Y:S01]  /*5930*/  ISETP.GT.AND P4, PT, R40, 0x79, PT ;  /* 0x000000792800780c */ /* 0x000fe20003f84270 */
[----:B------:R-:W-:Y:S01]  /*5940*/  FMUL.FTZ R40, R61, UR45 ;  /* 0x0000002d3d287c20 */ /* 0x000fe20008410000 */
[----:B------:R-:W-:Y:S01]  /*5950*/  FSEL R61, R86, -INF , P3 ;  /* 0xff800000563d7808 */ /* 0x000fe20001800000 */
[----:B------:R-:W-:Y:S01]  /*5960*/  MUFU.TANH R60, R60 ;  /* 0x0000003c003c7308 */ /* 0x000fe20000002400 */
[----:B------:R-:W-:-:S02]  /*5970*/  FMNMX.FTZ R8, R63, R8, !PT ;  /* 0x000000083f087209 */ /* 0x000fc40007810000 */
[----:B------:R-:W-:Y:S02]  /*5980*/  FSEL R71, R71, -INF , P4 ;  /* 0xff80000047477808 */ /* 0x000fe40002000000 */
[----:B------:R-:W-:Y:S02]  /*5990*/  FMNMX.FTZ R8, R61, R8, !PT ;  /* 0x000000083d087209 */ /* 0x000fe40007810000 */
[----:B------:R-:W-:Y:S01]  /*59a0*/  ISETP.GT.AND P4, PT, R66, RZ, PT ;  /* 0x000000ff4200720c */ /* 0x000fe20003f84270 */
[----:B------:R-:W1:Y:S01]  /*59b0*/  MUFU.TANH R40, R40 ;  /* 0x0000002800287308 */ /* 0x000e620000002400 */
[----:B------:R-:W-:Y:S02]  /*59c0*/  FMNMX.FTZ R8, R71, R8, !PT ;  /* 0x0000000847087209 */ /* 0x000fe40007810000 */
[----:B------:R-:W-:Y:S02]  /*59d0*/  FSEL R36, R10, -INF , P4 ;  /* 0xff8000000a247808 */ /* 0x000fe40002000000 */
[----:B------:R-:W-:Y:S01]  /*59e0*/  ISETP.GT.AND P4, PT, R66, 0x8, PT ;  /* 0x000000084200780c */ /* 0x000fe20003f84270 */
[----:B------:R-:W2:Y:S01]  /*59f0*/  SHFL.BFLY PT, R9, R8, 0x2, 0x1f ;  /* 0x0c401f0008097f89 */ /* 0x000ea200000e0000 */
[----:B------:R-:W-:-:S02]  /*5a00*/  FSEL R79, R24, -INF , P5 ;  /* 0xff800000184f7808 */ /* 0x000fc40002800000 */
[----:B------:R-:W-:Y:S02]  /*5a10*/  FSEL R13, R13, -INF , P4 ;  /* 0xff8000000d0d7808 */ /* 0x000fe40002000000 */
[C---:B------:R-:W-:Y:S02]  /*5a20*/  ISETP.GT.AND P4, PT, R66.reuse, 0x10, PT ;  /* 0x000000104200780c */ /* 0x040fe40003f84270 */
[C---:B------:R-:W-:Y:S02]  /*5a30*/  ISETP.GT.AND P5, PT, R66.reuse, 0x29, PT ;  /* 0x000000294200780c */ /* 0x040fe40003fa4270 */
[----:B------:R-:W-:Y:S02]  /*5a40*/  FSEL R15, R15, -INF , P4 ;  /* 0xff8000000f0f7808 */ /* 0x000fe40002000000 */
[----:B------:R-:W-:Y:S02]  /*5a50*/  ISETP.GT.AND P4, PT, R66, 0x18, PT ;  /* 0x000000184200780c */ /* 0x000fe40003f84270 */
[----:B------:R-:W-:-:S02]  /*5a60*/  FSEL R27, R27, -INF , P5 ;  /* 0xff8000001b1b7808 */ /* 0x000fc40002800000 */
[----:B------:R-:W-:Y:S02]  /*5a70*/  FSEL R21, R21, -INF , P4 ;  /* 0xff80000015157808 */ /* 0x000fe40002000000 */
[C---:B------:R-:W-:Y:S02]  /*5a80*/  ISETP.GT.AND P4, PT, R66.reuse, 0x20, PT ;  /* 0x000000204200780c */ /* 0x040fe40003f84270 */
[C---:B------:R-:W-:Y:S02]  /*5a90*/  ISETP.GT.AND P5, PT, R66.reuse, 0x31, PT ;  /* 0x000000314200780c */ /* 0x040fe40003fa4270 */
[----:B------:R-:W-:Y:S02]  /*5aa0*/  FSEL R25, R25, -INF , P4 ;  /* 0xff80000019197808 */ /* 0x000fe40002000000 */
[----:B------:R-:W-:Y:S02]  /*5ab0*/  ISETP.GT.AND P4, PT, R66, 0x28, PT ;  /* 0x000000284200780c */ /* 0x000fe40003f84270 */
[----:B--2---:R-:W-:-:S02]  /*5ac0*/  FMNMX.FTZ R9, R8, R9, !PT ;  /* 0x0000000908097209 */ /* 0x004fc40007810000 */
[----:B------:R-:W2:Y:S01]  /*5ad0*/  LDC R8, c[0x0][0x988] ;  /* 0x00026200ff087b82 */ /* 0x000ea20000000800 */
[----:B------:R-:W-:Y:S02]  /*5ae0*/  FSEL R81, R26, -INF , P4 ;  /* 0xff8000001a517808 */ /* 0x000fe40002000000 */
[----:B------:R-:W3:Y:S01]  /*5af0*/  SHFL.BFLY PT, R62, R9, 0x1, 0x1f ;  /* 0x0c201f00093e7f89 */ /* 0x000ee200000e0000 */
[----:B------:R-:W-:Y:S02]  /*5b00*/  WARPGROUP.DEPBAR.LE gsb0, 0x0 ;  /* 0x00008000000079c5 */ /* 0x000fe40000010000 */
[----:B------:R-:W-:Y:S01]  /*5b10*/  WARPGROUP.ARRIVE ;  /* 0x00000000000079c5 */ /* 0x000fe20000000000 */
[----:B------:R-:W-:Y:S02]  /*5b20*/  ISETP.GT.AND P4, PT, R66, 0x30, PT ;  /* 0x000000304200780c */ /* 0x000fe40003f84270 */
[----:B------:R-:W-:Y:S02]  /*5b30*/  FSEL R83, R28, -INF , P5 ;  /* 0xff8000001c537808 */ /* 0x000fe40002800000 */
[----:B------:R-:W-:Y:S01]  /*5b40*/  FSEL R29, R29, -INF , P4 ;  /* 0xff8000001d1d7808 */ /* 0x000fe20002000000 */
[----:B------:R-:W-:Y:S01]  /*5b50*/  HGMMA.64x128x16.F32.BF16 R88, R160, gdesc[UR8].tnspB, R88, gsb0 ;  /* 0x41e00008a0587df0 */ /* 0x000fe20008001858 */
[----:B------:R-:W-:-:S02]  /*5b60*/  ISETP.GT.AND P4, PT, R66, 0x38, PT ;  /* 0x000000384200780c */ /* 0x000fc40003f84270 */
[C---:B------:R-:W-:Y:S02]  /*5b70*/  ISETP.GT.AND P5, PT, R66.reuse, 0x39, PT ;  /* 0x000000394200780c */ /* 0x040fe40003fa4270 */
[----:B------:R-:W-:Y:S02]  /*5b80*/  FSEL R31, R31, -INF , P4 ;  /* 0xff8000001f1f7808 */ /* 0x000fe40002000000 */
[----:B------:R-:W-:Y:S02]  /*5b90*/  ISETP.GT.AND P4, PT, R66, 0x40, PT ;  /* 0x000000404200780c */ /* 0x000fe40003f84270 */
[----:B------:R-:W-:Y:S02]  /*5ba0*/  FSEL R85, R30, -INF , P5 ;  /* 0xff8000001e557808 */ /* 0x000fe40002800000 */
[----:B------:R-:W-:Y:S02]  /*5bb0*/  ISETP.GT.AND P5, PT, R66, 0x41, PT ;  /* 0x000000414200780c */ /* 0x000fe40003fa4270 */
[----:B------:R-:W-:-:S02]  /*5bc0*/  FSEL R159, R32, -INF , P4 ;  /* 0xff800000209f7808 */ /* 0x000fc40002000000 */
[----:B---3--:R-:W-:Y:S01]  /*5bd0*/  FMNMX.FTZ R9, R9, R62, !PT ;  /* 0x0000003e09097209 */ /* 0x008fe20007810000 */
[----:B------:R-:W-:Y:S01]  /*5be0*/  FMUL.FTZ R62, R84, UR45 ;  /* 0x0000002d543e7c20 */ /* 0x000fe20008410000 */
[C---:B------:R-:W-:Y:S02]  /*5bf0*/  ISETP.GT.AND P4, PT, R66.reuse, 0x48, PT ;  /* 0x000000484200780c */ /* 0x040fe40003f84270 */
[C---:B------:R-:W-:Y:S01]  /*5c00*/  FSETP.NEU.FTZ.AND P3, PT, R9.reuse, -INF , PT ;  /* 0xff8000000900780b */ /* 0x040fe20003f7d000 */
[----:B--2---:R-:W-:Y:S01]  /*5c10*/  FMUL.FTZ R68, R9, R8 ;  /* 0x0000000809447220 */ /* 0x004fe20000410000 */
[----:B------:R-:W-:Y:S01]  /*5c20*/  FSEL R33, R33, -INF , P5 ;  /* 0xff80000021217808 */ /* 0x000fe20002800000 */
[----:B------:R-:W2:Y:S01]  /*5c30*/  MUFU.TANH R62, R62 ;  /* 0x0000003e003e7308 */ /* 0x000ea20000002400 */
[----:B------:R-:W-:Y:S02]  /*5c40*/  ISETP.GT.AND P5, PT, R66, 0x49, PT ;  /* 0x000000494200780c */ /* 0x000fe40003fa4270 */
[----:B------:R-:W-:-:S02]  /*5c50*/  FSEL R34, R68, RZ, P3 ;  /* 0x000000ff44227208 */ /* 0x000fc40001800000 */
[----:B------:R-:W-:Y:S02]  /*5c60*/  FMNMX.FTZ R68, R36, R5, !PT ;  /* 0x0000000524447209 */ /* 0x000fe40007810000 */
[----:B0-----:R-:W-:Y:S01]  /*5c70*/  FSEL R87, R38, -INF , P4 ;  /* 0xff80000026577808 */ /* 0x001fe20002000000 */
[--C-:B------:R-:W-:Y:S01]  /*5c80*/  FFMA.FTZ R24, R175, R8, -R34.reuse ;  /* 0x00000008af187223 */ /* 0x100fe20000010822 */
[----:B------:R-:W-:Y:S01]  /*5c90*/  FMNMX.FTZ R68, R65, R68, !PT ;  /* 0x0000004441447209 */ /* 0x000fe20007810000 */
[-CC-:B------:R-:W-:Y:S01]  /*5ca0*/  FFMA.FTZ R175, R171, R8.reuse, -R34.reuse ;  /* 0x00000008abaf7223 */ /* 0x180fe20000010822 */
[----:B------:R-:W-:Y:S01]  /*5cb0*/  ISETP.GT.AND P4, PT, R66, 0x50, PT ;  /* 0x000000504200780c */ /* 0x000fe20003f84270 */
[--C-:B------:R-:W-:Y:S01]  /*5cc0*/  FFMA.FTZ R20, R199, R8, -R34.reuse ;  /* 0x00000008c7147223 */ /* 0x100fe20000010822 */
[----:B------:R-:W-:Y:S01]  /*5cd0*/  FMNMX.FTZ R68, R13, R68, !PT ;  /* 0x000000440d447209 */ /* 0x000fe20007810000 */
[-CC-:B------:R-:W-:Y:S01]  /*5ce0*/  FFMA.FTZ R14, R201, R8.reuse, -R34.reuse ;  /* 0x00000008c90e7223 */ /* 0x180fe20000010822 */
[----:B-1----:R-:W-:Y:S01]  /*5cf0*/  FSEL R157, R40, -INF , P5 ;  /* 0xff800000289d7808 */ /* 0x002fe20002800000 */
[--C-:B------:R-:W-:Y:S01]  /*5d00*/  FFMA.FTZ R12, R203, R8, -R34.reuse ;  /* 0x00000008cb0c7223 */ /* 0x100fe20000010822 */
[----:B------:R-:W-:Y:S01]  /*5d10*/  FMNMX.FTZ R68, R69, R68, !PT ;  /* 0x0000004445447209 */ /* 0x000fe20007810000 */
[-CC-:B------:R-:W-:Y:S01]  /*5d20*/  FFMA.FTZ R26, R169, R8.reuse, -R34.reuse ;  /* 0x00000008a91a7223 */ /* 0x180fe20000010822 */
[----:B------:R-:W-:Y:S01]  /*5d30*/  ISETP.GT.AND P5, PT, R66, 0x51, PT ;  /* 0x000000514200780c */ /* 0x000fe20003fa4270 */
[--C-:B------:R-:W-:Y:S01]  /*5d40*/  FFMA.FTZ R169, R155, R8, -R34.reuse ;  /* 0x000000089ba97223 */ /* 0x100fe20000010822 */
        /* <DEDUP_REMOVED lines=35> */
[----:B------:R-:W-:Y:S01]  /*5f80*/  IMAD.U32 R52, RZ, RZ, UR37 ;  /* 0x00000025ff347e24 */ /* 0x000fe2000f8e00ff */
[----:B------:R-:W-:Y:S01]  /*5f90*/  FMNMX.FTZ R68, R83, R68, !PT ;  /* 0x0000004453447209 */ /* 0x000fe20007810000 */
[----:B------:R-:W-:Y:S01]  /*5fa0*/  MUFU.EX2 R183, R183 ;  /* 0x000000b700b77308 */ /* 0x000fe20000000800 */
[----:B------:R-:W-:Y:S01]  /*5fb0*/  ISETP.GT.AND P4, PT, R66, 0x68, PT ;  /* 0x000000684200780c */ /* 0x000fe20003f84270 */
[--C-:B------:R-:W-:Y:S01]  /*5fc0*/  FFMA.FTZ R153, R49, R8, -R34.reuse ;  /* 0x0000000831997223 */ /* 0x100fe20000010822 */
[----:B------:R-:W-:Y:S01]  /*5fd0*/  FMNMX.FTZ R68, R31, R68, !PT ;  /* 0x000000441f447209 */ /* 0x000fe20007810000 */
[-CC-:B------:R-:W-:Y:S01]  /*5fe0*/  FFMA.FTZ R38, R35, R8.reuse, -R34.reuse ;  /* 0x0000000823267223 */ /* 0x180fe20000010822 */
[----:B------:R-:W-:Y:S01]  /*5ff0*/  FSEL R205, R50, -INF , P5 ;  /* 0xff80000032cd7808 */ /* 0x000fe20002800000 */
[--C-:B------:R-:W-:Y:S01]  /*6000*/  FFMA.FTZ R35, R45, R8, -R34.reuse ;  /* 0x000000082d237223 */ /* 0x100fe20000010822 */
        /* <DEDUP_REMOVED lines=11> */
[----:B------:R-:W-:Y:S01]  /*60c0*/  FFMA.FTZ R49, R61, R8, -R34 ;  /* 0x000000083d317223 */ /* 0x000fe20000010822 */
[----:B------:R-:W-:Y:S01]  /*60d0*/  FMNMX.FTZ R68, R87, R68, !PT ;  /* 0x0000004457447209 */ /* 0x000fe20007810000 */
[----:B------:R-:W-:Y:S01]  /*60e0*/  IMAD.U32 R54, RZ, RZ, UR44 ;  /* 0x0000002cff367e24 */ /* 0x000fe2000f8e00ff */
[----:B------:R-:W-:Y:S01]  /*60f0*/  FSEL R209, R56, -INF , P5 ;  /* 0xff80000038d17808 */ /* 0x000fe20002800000 */
[----:B------:R-:W-:Y:S01]  /*6100*/  UMOV UR44, UR37 ;  /* 0x00000025002c7c82 */ /* 0x000fe20008000000 */
[----:B------:R-:W-:Y:S01]  /*6110*/  FMNMX.FTZ R68, R157, R68, !PT ;  /* 0x000000449d447209 */ /* 0x000fe20007810000 */
[----:B------:R-:W-:Y:S01]  /*6120*/  MUFU.EX2 R14, R14 ;  /* 0x0000000e000e7308 */ /* 0x000fe20000000800 */
[----:B------:R-:W-:-:S02]  /*6130*/  ISETP.GT.AND P5, PT, R66, 0x71, PT ;  /* 0x000000714200780c */ /* 0x000fc40003fa4270 */
[----:B------:R-:W-:Y:S02]  /*6140*/  FMNMX.FTZ R68, R171, R68, !PT ;  /* 0x00000044ab447209 */ /* 0x000fe40007810000 */
[----:B------:R-:W-:Y:S02]  /*6150*/  FSEL R75, R58, -INF , P4 ;  /* 0xff8000003a4b7808 */ /* 0x000fe40002000000 */
[----:B------:R-:W-:Y:S01]  /*6160*/  FMNMX.FTZ R68, R199, R68, !PT ;  /* 0x00000044c7447209 */ /* 0x000fe20007810000 */
[----:B------:R-:W-:Y:S01]  /*6170*/  MUFU.EX2 R179, R179 ;  /* 0x000000b300b37308 */ /* 0x000fe20000000800 */
[----:B------:R-:W-:Y:S02]  /*6180*/  ISETP.GT.AND P4, PT, R66, 0x78, PT ;  /* 0x000000784200780c */ /* 0x000fe40003f84270 */
[----:B------:R-:W-:Y:S02]  /*6190*/  FMNMX.FTZ R68, R201, R68, !PT ;  /* 0x00000044c9447209 */ /* 0x000fe40007810000 */
[----:B------:R-:W-:-:S02]  /*61a0*/  FSEL R211, R60, -INF , P5 ;  /* 0xff8000003cd37808 */ /* 0x000fc40002800000 */
[----:B------:R-:W-:Y:S01]  /*61b0*/  FMNMX.FTZ R68, R203, R68, !PT ;  /* 0x00000044cb447209 */ /* 0x000fe20007810000 */
[----:B------:R-:W-:Y:S01]  /*61c0*/  MUFU.EX2 R20, R20 ;  /* 0x0000001400147308 */ /* 0x000fe20000000800 */
[----:B------:R-:W-:Y:S02]  /*61d0*/  ISETP.GT.AND P5, PT, R66, 0x79, PT ;  /* 0x000000794200780c */ /* 0x000fe40003fa4270 */
[----:B------:R-:W-:Y:S02]  /*61e0*/  FMNMX.FTZ R68, R155, R68, !PT ;  /* 0x000000449b447209 */ /* 0x000fe40007810000 */
[----:B--2---:R-:W-:Y:S02]  /*61f0*/  FSEL R213, R62, -INF , P4 ;  /* 0xff8000003ed57808 */ /* 0x004fe40002000000 */
[----:B------:R-:W-:Y:S01]  /*6200*/  FMNMX.FTZ R68, R205, R68, !PT ;  /* 0x00000044cd447209 */ /* 0x000fe20007810000 */
[----:B------:R-:W-:Y:S01]  /*6210*/  MUFU.EX2 R173, R173 ;  /* 0x000000ad00ad7308 */ /* 0x000fe20000000800 */
[----:B------:R-:W-:-:S02]  /*6220*/  FSEL R215, R64, -INF , P5 ;  /* 0xff80000040d77808 */ /* 0x000fc40002800000 */
[----:B------:R-:W-:Y:S02]  /*6230*/  FMNMX.FTZ R68, R207, R68, !PT ;  /* 0x00000044cf447209 */ /* 0x000fe40007810000 */
[----:B------:R-:W-:Y:S02]  /*6240*/  FSEL R53, R9, RZ, P3 ;  /* 0x000000ff09357208 */ /* 0x000fe40001800000 */
[----:B------:R-:W-:Y:S01]  /*6250*/  FMNMX.FTZ R68, R209, R68, !PT ;  /* 0x00000044d1447209 */ /* 0x000fe20007810000 */
[----:B------:R-:W-:Y:S01]  /*6260*/  MUFU.EX2 R24, R24 ;  /* 0x0000001800187308 */ /* 0x000fe20000000800 */
[----:B------:R-:W-:Y:S01]  /*6270*/  @!P1 LEA R52, R52, UR38, 0x3 ;  /* 0x0000002634349c11 */ /* 0x000fe2000f8e18ff */
[----:B------:R-:W-:Y:S01]  /*6280*/  FADD.FTZ R53, -R53, R6 ;  /* 0x0000000635357221 */ /* 0x000fe20000010100 */
[----:B------:R-:W-:Y:S02]  /*6290*/  FMNMX.FTZ R68, R75, R68, !PT ;  /* 0x000000444b447209 */ /* 0x000fe40007810000 */
[----:B------:R-:W-:Y:S01]  /*62a0*/  @!P1 LEA R54, R54, UR38, 0x3 ;  /* 0x0000002636369c11 */ /* 0x000fe2000f8e18ff */
[----:B------:R-:W-:-:S02]  /*62b0*/  WARPGROUP.DEPBAR.LE gsb0, 0x0 ;  /* 0x00008000000079c5 */ /* 0x000fc40000010000 */
[----:B------:R-:W-:Y:S01]  /*62c0*/  WARPGROUP.ARRIVE ;  /* 0x00000000000079c5 */ /* 0x000fe20000000000 */
[----:B------:R-:W-:Y:S01]  /*62d0*/  FMNMX.FTZ R68, R211, R68, !PT ;  /* 0x00000044d3447209 */ /* 0x000fe20007810000 */
[----:B------:R-:W-:Y:S01]  /*62e0*/  FMUL.FTZ R53, R53, R8 ;  /* 0x0000000835357220 */ /* 0x000fe20000410000 */
[----:B------:R-:W-:Y:S01]  /*62f0*/  @!P1 VIADD R52, R52, 0x28840 ;  /* 0x0002884034349836 */ /* 0x000fe20000000000 */
[----:B------:R-:W-:Y:S01]  /*6300*/  MUFU.EX2 R175, R175 ;  /* 0x000000af00af7308 */ /* 0x000fe20000000800 */
[----:B------:R-:W-:Y:S01]  /*6310*/  FMNMX.FTZ R68, R213, R68, !PT ;  /* 0x00000044d5447209 */ /* 0x000fe20007810000 */
[----:B------:R-:W-:Y:S01]  /*6320*/  HGMMA.64x128x16.F32.BF16 R88, R164, gdesc[UR4].tnspB, R88, gsb0 ;  /* 0x41e00004a4587df0 */ /* 0x000fe20008001858 */
[C---:B------:R-:W-:Y:S01]  /*6330*/  ISETP.GT.AND P3, PT, R4.reuse, R7, PT ;  /* 0x000000070400720c */ /* 0x040fe20003f64270 */
[----:B------:R-:W-:Y:S01]  /*6340*/  VIADD R4, R4, 0xffffffff ;  /* 0xffffffff04047836 */ /* 0x000fe20000000000 */
[----:B------:R-:W-:Y:S02]  /*6350*/  FMNMX.FTZ R68, R215, R68, !PT ;  /* 0x00000044d7447209 */ /* 0x000fe40007810000 */
[----:B------:R-:W-:Y:S01]  /*6360*/  @!P1 PRMT R52, RZ, 0x654, R52 ;  /* 0x00000654ff349816 */ /* 0x000fe20000000034 */
        /* <DEDUP_REMOVED lines=10> */
[----:B0-----:R-:W-:Y:S01]  /*6410*/  FMNMX.FTZ R11, R47, R48, !PT ;  /* 0x000000302f0b7209 */ /* 0x001fe20007810000 */
[----:B------:R-:W-:-:S06]  /*6420*/  FFMA.FTZ R47, R57, R8, -R34 ;  /* 0x00000008392f7223 */ /* 0x000fcc0000010822 */
[----:B------:R-:W-:Y:S01]  /*6430*/  MUFU.EX2 R35, R35 ;  /* 0x0000002300237308 */ /* 0x000fe20000000800 */
[-CC-:B------:R-:W-:Y:S01]  /*6440*/  FFMA.FTZ R48, R63, R8.reuse, -R34.reuse ;  /* 0x000000083f307223 */ /* 0x180fe20000010822 */
[C---:B------:R-:W-:Y:S01]  /*6450*/  FSETP.NEU.FTZ.AND P4, PT, R11.reuse, -INF , PT ;  /* 0xff8000000b00780b */ /* 0x040fe20003f9d000 */
[-C--:B------:R-:W-:Y:S01]  /*6460*/  FMUL.FTZ R50, R11, R8.reuse ;  /* 0x000000080b327220 */ /* 0x080fe20000410000 */
[----:B------:R-:W-:Y:S02]  /*6470*/  FFMA.FTZ R34, R71, R8, -R34 ;  /* 0x0000000847227223 */ /* 0x000fe40000010822 */
[----:B------:R-:W-:Y:S02]  /*6480*/  FSEL R6, R11, RZ, P4 ;  /* 0x000000ff0b067208 */ /* 0x000fe40002000000 */
[----:B------:R-:W-:Y:S01]  /*6490*/  FSEL R50, R50, RZ, P4 ;  /* 0x000000ff32327208 */ /* 0x000fe20002000000 */
[----:B------:R-:W-:Y:S02]  /*64a0*/  MUFU.EX2 R40, R40 ;  /* 0x0000002800287308 */ /* 0x000fe40000000800 */
[----:B------:R-:W-:-:S02]  /*64b0*/  FADD.FTZ R5, -R6, R5 ;  /* 0x0000000506057221 */ /* 0x000fc40000010100 */
[-CC-:B------:R-:W-:Y:S01]  /*64c0*/  FFMA.FTZ R180, R36, R8.reuse, -R50.reuse ;  /* 0x0000000824b47223 */ /* 0x180fe20000010832 */
[-CC-:B------:R-:W-:Y:S01]  /*64d0*/  FFMA.FTZ R51, R65, R8.reuse, -R50.reuse ;  /* 0x0000000841337223 */ /* 0x180fe20000010832 */
[-C--:B------:R-:W-:Y:S01]  /*64e0*/  FMUL.FTZ R5, R5, R8.reuse ;  /* 0x0000000805057220 */ /* 0x080fe20000410000 */
[-CC-:B------:R-:W-:Y:S01]  /*64f0*/  FFMA.FTZ R182, R13, R8.reuse, -R50.reuse ;  /* 0x000000080db67223 */ /* 0x180fe20000010832 */
[----:B------:R-:W0:Y:S01]  /*6500*/  MUFU.EX2 R6, R53 ;  /* 0x0000003500067308 */ /* 0x000e220000000800 */
[-CC-:B------:R-:W-:Y:S01]  /*6510*/  FFMA.FTZ R13, R69, R8.reuse, -R50.reuse ;  /* 0x00000008450d7223 */ /* 0x180fe20000010832 */
[-CC-:B------:R-:W-:Y:S01]  /*6520*/  FFMA.FTZ R176, R15, R8.reuse, -R50.reuse ;  /* 0x000000080fb07223 */ /* 0x180fe20000010832 */
[----:B------:R-:W-:Y:S01]  /*6530*/  IADD3 R36, -R198, 0xb, RZ ;  /* 0x0000000bc6247810 */ /* 0x000fe20007ffe1ff */
        /* <DEDUP_REMOVED lines=11> */
[--C-:B------:R-:W-:Y:S01]  /*65f0*/  FFMA.FTZ R31, R85, R8, -R50.reuse ;  /* 0x00000008551f7223 */ /* 0x100fe20000010832 */
[----:B------:R-:W1:Y:S01]  /*6600*/  MUFU.EX2 R5, R5 ;  /* 0x0000000500057308 */ /* 0x000e620000000800 */
[----:B0-----:R-:W-:Y:S01]  /*6610*/  FFMA.FTZ R53, R6, R0, R181 ;  /* 0x0000000006357223 */ /* 0x001fe200000100b5 */
[-CC-:B------:R-:W-:Y:S01]  /*6620*/  FFMA.FTZ R152, R159, R8.reuse, -R50.reuse ;  /* 0x000000089f987223 */ /* 0x180fe20000010832 */
[-CC-:B------:R-:W-:Y:S01]  /*6630*/  FFMA.FTZ R33, R33, R8.reuse, -R50.reuse ;  /* 0x0000000821217223 */ /* 0x180fe20000010832 */
[-CC-:B------:R-:W-:Y:S01]  /*6640*/  FFMA.FTZ R154, R87, R8.reuse, -R50.reuse ;  /* 0x00000008579a7223 */ /* 0x180fe20000010832 */
[C---:B------:R-:W-:Y:S01]  /*6650*/  FADD.FTZ R0, R10.reuse, R53 ;  /* 0x000000350a007221 */ /* 0x040fe20000010000 */
[----:B------:R-:W-:Y:S01]  /*6660*/  F2FP.BF16.F32.PACK_AB R181, R10, R181 ;  /* 0x000000b50ab5723e */ /* 0x000fe200000010ff */
[-C--:B------:R-:W-:Y:S01]  /*6670*/  FFMA.FTZ R156, R171, R8.reuse, -R50 ;  /* 0x00000008ab9c7223 */ /* 0x080fe20000010832 */
[----:B------:R-:W0:Y:S01]  /*6680*/  MUFU.EX2 R51, R51 ;  /* 0x0000003300337308 */ /* 0x000e220000000800 */
[----:B------:R-:W-:Y:S01]  /*6690*/  FADD.FTZ R53, R183, R0 ;  /* 0x00000000b7357221 */ /* 0x000fe20000010000 */
[-CC-:B------:R-:W-:Y:S01]  /*66a0*/  FFMA.FTZ R158, R201, R8.reuse, -R50.reuse ;  /* 0x00000008c99e7223 */ /* 0x180fe20000010832 */
[-CC-:B------:R-:W-:Y:S01]  /*66b0*/  FFMA.FTZ R203, R203, R8.reuse, -R50.reuse ;  /* 0x00000008cbcb7223 */ /* 0x180fe20000010832 */
[-CC-:B------:R-:W-:Y:S01]  /*66c0*/  FFMA.FTZ R155, R155, R8.reuse, -R50.reuse ;  /* 0x000000089b9b7223 */ /* 0x180fe20000010832 */
[C---:B------:R-:W-:Y:S01]  /*66d0*/  FADD.FTZ R0, R12.reuse, R53 ;  /* 0x000000350c007221 */ /* 0x040fe20000010000 */
[-CC-:B------:R-:W-:Y:S01]  /*66e0*/  FFMA.FTZ R53, R199, R8.reuse, -R50.reuse ;  /* 0x00000008c7357223 */ /* 0x180fe20000010832 */
[-CC-:B------:R-:W-:Y:S01]  /*66f0*/  FFMA.FTZ R205, R205, R8.reuse, -R50.reuse ;  /* 0x00000008cdcd7223 */ /* 0x180fe20000010832 */
[----:B------:R-:W2:Y:S01]  /*6700*/  MUFU.EX2 R182, R182 ;  /* 0x000000b600b67308 */ /* 0x000ea20000000800 */
[-CC-:B------:R-:W-:Y:S01]  /*6710*/  FFMA.FTZ R207, R207, R8.reuse, -R50.reuse ;  /* 0x00000008cfcf7223 */ /* 0x180fe20000010832 */
[-CC-:B------:R-:W-:Y:S01]  /*6720*/  FFMA.FTZ R209, R209, R8.reuse, -R50.reuse ;  /* 0x00000008d1d17223 */ /* 0x180fe20000010832 */
[-CC-:B------:R-:W-:Y:S01]  /*6730*/  FFMA.FTZ R75, R75, R8.reuse, -R50.reuse ;  /* 0x000000084b4b7223 */ /* 0x180fe20000010832 */
[-CC-:B------:R-:W-:Y:S01]  /*6740*/  FFMA.FTZ R211, R211, R8.reuse, -R50.reuse ;  /* 0x00000008d3d37223 */ /* 0x180fe20000010832 */
[----:B------:R-:W-:Y:S01]  /*6750*/  FFMA.FTZ R213, R213, R8, -R50 ;  /* 0x00000008d5d57223 */ /* 0x000fe20000010832 */
[----:B------:R-:W-:-:S02]  /*6760*/  F2FP.BF16.F32.PACK_AB R183, R12, R183 ;  /* 0x000000b70cb7723e */ /* 0x000fc400000010ff */
[----:B------:R-:W3:Y:S01]  /*6770*/  MUFU.EX2 R13, R13 ;  /* 0x0000000d000d7308 */ /* 0x000ee20000000800 */
[----:B------:R-:W-:-:S07]  /*6780*/  F2FP.BF16.F32.PACK_AB R171, R41, R30 ;  /* 0x0000001e29ab723e */ /* 0x000fce00000010ff */
[----:B------:R-:W4:Y:S08]  /*6790*/  MUFU.EX2 R176, R176 ;  /* 0x000000b000b07308 */ /* 0x000f300000000800 */
[----:B------:R-:W5:Y:S01]  /*67a0*/  MUFU.EX2 R15, R15 ;  /* 0x0000000f000f7308 */ /* 0x000f620000000800 */
[----:B------:R-:W-:Y:S02]  /*67b0*/  WARPGROUP.DEPBAR.LE gsb0, 0x0 ;  /* 0x00008000000079c5 */ /* 0x000fe40000010000 */
[----:B------:R2:W-:Y:S06]  /*67c0*/  BAR.ARV R36, 0x100 ;  /* 0x000400240000751d */ /* 0x0005ec0000002000 */
[----:B------:R0:W-:Y:S01]  /*67d0*/  @!P1 SYNCS.ARRIVE.TRANS64.RED.A1T0 RZ, [R52+URZ], RZ ;  /* 0x000000ff34ff99a7 */ /* 0x0001e2000810043f */
[----:B------:R-:W5:Y:S01]  /*67e0*/  MUFU.EX2 R178, R178 ;  /* 0x000000b200b27308 */ /* 0x000f620000000800 */
[-C--:B-1----:R-:W-:Y:S01]  /*67f0*/  FMUL.FTZ R88, R88, R5.reuse ;  /* 0x0000000558587220 */ /* 0x082fe20000410000 */
[-C--:B------:R-:W-:Y:S01]  /*6800*/  FMUL.FTZ R89, R89, R5.reuse ;  /* 0x0000000559597220 */ /* 0x080fe20000410000 */
[-C--:B------:R-:W-:Y:S01]  /*6810*/  FMUL.FTZ R92, R92, R5.reuse ;  /* 0x000000055c5c7220 */ /* 0x080fe20000410000 */
[-C--:B------:R-:W-:Y:S01]  /*6820*/  FMUL.FTZ R93, R93, R5.reuse ;  /* 0x000000055d5d7220 */ /* 0x080fe20000410000 */
[-C--:B------:R-:W-:Y:S01]  /*6830*/  FMUL.FTZ R96, R96, R5.reuse ;  /* 0x0000000560607220 */ /* 0x080fe20000410000 */
[----:B------:R-:W-:Y:S01]  /*6840*/  FMUL.FTZ R97, R97, R5 ;  /* 0x0000000561617220 */ /* 0x000fe20000410000 */
[----:B0-----:R-:W-:Y:S01]  /*6850*/  FFMA.FTZ R52, R5, R3, R180 ;  /* 0x0000000305347223 */ /* 0x001fe200000100b4 */
[----:B------:R-:W0:Y:S01]  /*6860*/  MUFU.EX2 R21, R21 ;  /* 0x0000001500157308 */ /* 0x000e220000000800 */
[-CC-:B------:R-:W-:Y:S01]  /*6870*/  FFMA.FTZ R3, R157, R8.reuse, -R50.reuse ;  /* 0x000000089d037223 */ /* 0x180fe20000010832 */
[----:B------:R-:W-:Y:S01]  /*6880*/  FFMA.FTZ R50, R215, R8, -R50 ;  /* 0x00000008d7327223 */ /* 0x000fe20000010832 */
[----:B------:R-:W-:Y:S01]  /*6890*/  FADD.FTZ R55, R51, R52 ;  /* 0x0000003433377221 */ /* 0x000fe20000010000 */
[----:B------:R-:W-:-:S02]  /*68a0*/  @!P1 VIADD R52, R54, 0x28860 ;  /* 0x0002886036349836 */ /* 0x000fc40000000000 */
[-C--:B------:R-:W-:Y:S01]  /*68b0*/  FMUL.FTZ R100, R100, R5.reuse ;  /* 0x0000000564647220 */ /* 0x080fe20000410000 */
[-C--:B------:R-:W-:Y:S01]  /*68c0*/  FMUL.FTZ R101, R101, R5.reuse ;  /* 0x0000000565657220 */ /* 0x080fe20000410000 */
[----:B--2---:R-:W-:Y:S01]  /*68d0*/  FADD.FTZ R36, R182, R55 ;  /* 0x00000037b6247221 */ /* 0x004fe20000010000 */
[----:B------:R-:W1:Y:S01]  /*68e0*/  MUFU.EX2 R172, R172 ;  /* 0x000000ac00ac7308 */ /* 0x000e620000000800 */
[C---:B---3--:R-:W-:Y:S01]  /*68f0*/  F2FP.BF16.F32.PACK_AB R182, R13.reuse, R182 ;  /* 0x000000b60db6723e */ /* 0x048fe200000010ff */
[-C--:B------:R-:W-:Y:S01]  /*6900*/  FMUL.FTZ R104, R104, R5.reuse ;  /* 0x0000000568687220 */ /* 0x080fe20000410000 */
[----:B------:R-:W-:Y:S01]  /*6910*/  FADD.FTZ R55, R13, R36 ;  /* 0x000000240d377221 */ /* 0x000fe20000010000 */
[----:B------:R-:W-:Y:S01]  /*6920*/  @!P1 PRMT R52, RZ, 0x654, R52 ;  /* 0x00000654ff349816 */ /* 0x000fe20000000034 */
[-C--:B------:R-:W-:Y:S01]  /*6930*/  FMUL.FTZ R105, R105, R5.reuse ;  /* 0x0000000569697220 */ /* 0x080fe20000410000 */
[-C--:B------:R-:W-:Y:S01]  /*6940*/  FMUL.FTZ R108, R108, R5.reuse ;  /* 0x000000056c6c7220 */ /* 0x080fe20000410000 */
[----:B----4-:R-:W-:Y:S01]  /*6950*/  FADD.FTZ R36, R176, R55 ;  /* 0x00000037b0247221 */ /* 0x010fe20000010000 */
[----:B------:R-:W-:Y:S01]  /*6960*/  FADD.FTZ R55, R177, R0 ;  /* 0x00000000b1377221 */ /* 0x000fe20000010000 */
[----:B------:R-:W2:Y:S01]  /*6970*/  MUFU.EX2 R25, R25 ;  /* 0x0000001900197308 */ /* 0x000ea20000000800 */
[C---:B-----5:R-:W-:Y:S01]  /*6980*/  F2FP.BF16.F32.PACK_AB R176, R15.reuse, R176 ;  /* 0x000000b00fb0723e */ /* 0x060fe200000010ff */
[----:B------:R-:W-:Y:S01]  /*6990*/  FADD.FTZ R57, R15, R36 ;  /* 0x000000240f397221 */ /* 0x000fe20000010000 */
[----:B------:R-:W-:Y:S01]  /*69a0*/  FADD.FTZ R0, R14, R55 ;  /* 0x000000370e007221 */ /* 0x000fe20000010000 */
[----:B------:R3:W-:Y:S01]  /*69b0*/  @!P1 SYNCS.ARRIVE.TRANS64.RED.A1T0 RZ, [R52+URZ], RZ ;  /* 0x000000ff34ff99a7 */ /* 0x0007e2000810043f */
[-C--:B------:R-:W-:Y:S01]  /*69c0*/  FMUL.FTZ R109, R109, R5.reuse ;  /* 0x000000056d6d7220 */ /* 0x080fe20000410000 */
[----:B------:R-:W-:Y:S01]  /*69d0*/  FADD.FTZ R36, R178, R57 ;  /* 0x00000039b2247221 */ /* 0x000fe20000010000 */
[----:B------:R-:W-:Y:S01]  /*69e0*/  FADD.FTZ R55, R179, R0 ;  /* 0x00000000b3377221 */ /* 0x000fe20000010000 */
[----:B------:R-:W4:Y:S01]  /*69f0*/  MUFU.EX2 R174, R174 ;  /* 0x000000ae00ae7308 */ /* 0x000f220000000800 */
[-C--:B------:R-:W-:Y:S01]  /*6a00*/  FMUL.FTZ R112, R112, R5.reuse ;  /* 0x0000000570707220 */ /* 0x080fe20000410000 */
[----:B0-----:R-:W-:Y:S01]  /*6a10*/  FADD.FTZ R57, R21, R36 ;  /* 0x0000002415397221 */ /* 0x001fe20000010000 */
[----:B------:R-:W-:Y:S01]  /*6a20*/  FADD.FTZ R0, R20, R55 ;  /* 0x0000003714007221 */ /* 0x000fe20000010000 */
[-C--:B------:R-:W-:Y:S01]  /*6a30*/  FMUL.FTZ R113, R113, R5.reuse ;  /* 0x0000000571717220 */ /* 0x080fe20000410000 */
[-C--:B------:R-:W-:Y:S01]  /*6a40*/  FMUL.FTZ R116, R116, R5.reuse ;  /* 0x0000000574747220 */ /* 0x080fe20000410000 */
[----:B-1----:R-:W-:Y:S01]  /*6a50*/  FADD.FTZ R36, R172, R57 ;  /* 0x00000039ac247221 */ /* 0x002fe20000010000 */
[----:B------:R-:W-:Y:S01]  /*6a60*/  FADD.FTZ R55, R173, R0 ;  /* 0x00000000ad377221 */ /* 0x000fe20000010000 */
[----:B------:R-:W0:Y:S01]  /*6a70*/  MUFU.EX2 R27, R27 ;  /* 0x0000001b001b7308 */ /* 0x000e220000000800 */
[-C--:B------:R-:W-:Y:S01]  /*6a80*/  FMUL.FTZ R117, R117, R5.reuse ;  /* 0x0000000575757220 */ /* 0x080fe20000410000 */
[----:B--2---:R-:W-:Y:S01]  /*6a90*/  FADD.FTZ R57, R25, R36 ;  /* 0x0000002419397221 */ /* 0x004fe20000010000 */
[----:B------:R-:W-:Y:S01]  /*6aa0*/  FADD.FTZ R0, R24, R55 ;  /* 0x0000003718007221 */ /* 0x000fe20000010000 */
[-C--:B------:R-:W-:Y:S01]  /*6ab0*/  FMUL.FTZ R120, R120, R5.reuse ;  /* 0x0000000578787220 */ /* 0x080fe20000410000 */
[-C--:B------:R-:W-:Y:S01]  /*6ac0*/  FMUL.FTZ R121, R121, R5.reuse ;  /* 0x0000000579797220 */ /* 0x080fe20000410000 */
[-C--:B------:R-:W-:Y:S01]  /*6ad0*/  FMUL.FTZ R124, R124, R5.reuse ;  /* 0x000000057c7c7220 */ /* 0x080fe20000410000 */
[----:B------:R-:W-:Y:S01]  /*6ae0*/  FADD.FTZ R55, R175, R0 ;  /* 0x00000000af377221 */ /* 0x000fe20000010000 */
[----:B------:R-:W1:Y:S01]  /*6af0*/  MUFU.EX2 R168, R168 ;  /* 0x000000a800a87308 */ /* 0x000e620000000800 */
[----:B----4-:R-:W-:Y:S01]  /*6b00*/  FADD.FTZ R36, R174, R57 ;  /* 0x00000039ae247221 */ /* 0x010fe20000010000 */
[-C--:B------:R-:W-:Y:S01]  /*6b10*/  FMUL.FTZ R125, R125, R5.reuse ;  /* 0x000000057d7d7220 */ /* 0x080fe20000410000 */
[----:B------:R-:W-:Y:S01]  /*6b20*/  FADD.FTZ R0, R26, R55 ;  /* 0x000000371a007221 */ /* 0x000fe20000010000 */
[-C--:B------:R-:W-:Y:S01]  /*6b30*/  FMUL.FTZ R128, R128, R5.reuse ;  /* 0x0000000580807220 */ /* 0x080fe20000410000 */
[-C--:B------:R-:W-:Y:S01]  /*6b40*/  FMUL.FTZ R129, R129, R5.reuse ;  /* 0x0000000581817220 */ /* 0x080fe20000410000 */
[-C--:B------:R-:W-:Y:S01]  /*6b50*/  FMUL.FTZ R132, R132, R5.reuse ;  /* 0x0000000584847220 */ /* 0x080fe20000410000 */
[----:B------:R-:W-:Y:S01]  /*6b60*/  FADD.FTZ R55, R169, R0 ;  /* 0x00000000a9377221 */ /* 0x000fe20000010000 */
[----:B------:R-:W2:Y:S01]  /*6b70*/  MUFU.EX2 R29, R29 ;  /* 0x0000001d001d7308 */ /* 0x000ea20000000800 */
[----:B0-----:R-:W-:Y:S01]  /*6b80*/  FADD.FTZ R57, R27, R36 ;  /* 0x000000241b397221 */ /* 0x001fe20000010000 */
[-C--:B------:R-:W-:Y:S01]  /*6b90*/  FMUL.FTZ R133, R133, R5.reuse ;  /* 0x0000000585857220 */ /* 0x080fe20000410000 */
[----:B------:R-:W-:Y:S01]  /*6ba0*/  FADD.FTZ R55, R28, R55 ;  /* 0x000000371c377221 */ /* 0x000fe20000010000 */
[-C--:B------:R-:W-:Y:S01]  /*6bb0*/  FMUL.FTZ R136, R136, R5.reuse ;  /* 0x0000000588887220 */ /* 0x080fe20000410000 */
[-C--:B------:R-:W-:Y:S01]  /*6bc0*/  FMUL.FTZ R137, R137, R5.reuse ;  /* 0x0000000589897220 */ /* 0x080fe20000410000 */
[-C--:B------:R-:W-:Y:S01]  /*6bd0*/  FMUL.FTZ R140, R140, R5.reuse ;  /* 0x000000058c8c7220 */ /* 0x080fe20000410000 */
[----:B------:R-:W-:Y:S01]  /*6be0*/  FADD.FTZ R10, R30, R55 ;  /* 0x000000371e0a7221 */ /* 0x000fe20000010000 */
[----:B------:R-:W0:Y:S01]  /*6bf0*/  MUFU.EX2 R170, R170 ;  /* 0x000000aa00aa7308 */ /* 0x000e220000000800 */
[----:B-1----:R-:W-:Y:S01]  /*6c00*/  FADD.FTZ R36, R168, R57 ;  /* 0x00000039a8247221 */ /* 0x002fe20000010000 */
[-C--:B------:R-:W-:Y:S01]  /*6c10*/  FMUL.FTZ R141, R141, R5.reuse ;  /* 0x000000058d8d7220 */ /* 0x080fe20000410000 */
[----:B------:R-:W-:Y:S01]  /*6c20*/  FADD.FTZ R10, R41, R10 ;  /* 0x0000000a290a7221 */ /* 0x000fe20000010000 */
[-C--:B------:R-:W-:Y:S01]  /*6c30*/  FMUL.FTZ R144, R144, R5.reuse ;  /* 0x0000000590907220 */ /* 0x080fe20000410000 */
[-C--:B------:R-:W-:Y:S01]  /*6c40*/  FMUL.FTZ R145, R145, R5.reuse ;  /* 0x0000000591917220 */ /* 0x080fe20000410000 */
[-C--:B------:R-:W-:Y:S01]  /*6c50*/  FMUL.FTZ R148, R148, R5.reuse ;  /* 0x0000000594947220 */ /* 0x080fe20000410000 */
[----:B------:R-:W-:Y:S01]  /*6c60*/  FMUL.FTZ R149, R149, R5 ;  /* 0x0000000595957220 */ /* 0x000fe20000410000 */
        /* <DEDUP_REMOVED lines=25> */
[----:B--2---:R-:W-:Y:S01]  /*6e00*/  FADD.FTZ R0, R152, R13 ;  /* 0x0000000d98007221 */ /* 0x004fe20000010000 */
[----:B------:R-:W-:Y:S01]  /*6e10*/  FADD.FTZ R13, R153, R10 ;  /* 0x0000000a990d7221 */ /* 0x000fe20000010000 */
[-C--:B------:R-:W-:Y:S01]  /*6e20*/  FMUL.FTZ R126, R126, R6.reuse ;  /* 0x000000067e7e7220 */ /* 0x080fe20000410000 */
[-C--:B------:R-:W-:Y:S01]  /*6e30*/  FMUL.FTZ R127, R127, R6.reuse ;  /* 0x000000067f7f7220 */ /* 0x080fe20000410000 */
[-C--:B------:R-:W-:Y:S01]  /*6e40*/  FMUL.FTZ R130, R130, R6.reuse ;  /* 0x0000000682827220 */ /* 0x080fe20000410000 */
[-C--:B------:R-:W-:Y:S01]  /*6e50*/  FMUL.FTZ R131, R131, R6.reuse ;  /* 0x0000000683837220 */ /* 0x080fe20000410000 */
[-C--:B------:R-:W-:Y:S01]  /*6e60*/  FMUL.FTZ R134, R134, R6.reuse ;  /* 0x0000000686867220 */ /* 0x080fe20000410000 */
[----:B------:R-:W2:Y:S01]  /*6e70*/  MUFU.EX2 R3, R3 ;  /* 0x0000000300037308 */ /* 0x000ea20000000800 */
        /* <DEDUP_REMOVED lines=8> */
[----:B-1----:R-:W-:Y:S01]  /*6f00*/  FADD.FTZ R10, R154, R15 ;  /* 0x0000000f9a0a7221 */ /* 0x002fe20000010000 */
[----:B------:R-:W-:Y:S01]  /*6f10*/  FADD.FTZ R13, R40, R13 ;  /* 0x0000000d280d7221 */ /* 0x000fe20000010000 */
        /* <DEDUP_REMOVED lines=8> */
[----:B------:R-:W-:Y:S01]  /*6fa0*/  IMAD.MOV.U32 R6, RZ, RZ, R9 ;  /* 0x000000ffff067224 */ /* 0x000fe200078e0009 */
[----:B------:R-:W-:Y:S01]  /*6fb0*/  F2FP.BF16.F32.PACK_AB R177, R14, R177 ;  /* 0x000000b10eb1723e */ /* 0x000fe200000010ff */
[----:B------:R-:W-:Y:S01]  /*6fc0*/  IMAD.MOV.U32 R5, RZ, RZ, R11 ;  /* 0x000000ffff057224 */ /* 0x000fe200078e000b */
[----:B------:R-:W-:-:S02]  /*6fd0*/  F2FP.BF16.F32.PACK_AB R180, R51, R180 ;  /* 0x000000b433b4723e */ /* 0x000fc400000010ff */
[----:B------:R-:W2:Y:S01]  /*6fe0*/  MUFU.EX2 R37, R37 ;  /* 0x0000002500257308 */ /* 0x000ea20000000800 */
[----:B0-----:R-:W-:Y:S01]  /*6ff0*/  FADD.FTZ R10, R32, R13 ;  /* 0x0000000d200a7221 */ /* 0x001fe20000010000 */
[----:B------:R-:W-:Y:S02]  /*7000*/  F2FP.BF16.F32.PACK_AB R178, R21, R178 ;  /* 0x000000b215b2723e */ /* 0x000fe400000010ff */
[----:B------:R-:W-:Y:S02]  /*7010*/  F2FP.BF16.F32.PACK_AB R179, R20, R179 ;  /* 0x000000b314b3723e */ /* 0x000fe400000010ff */
[----:B------:R-:W-:Y:S02]  /*7020*/  F2FP.BF16.F32.PACK_AB R172, R25, R172 ;  /* 0x000000ac19ac723e */ /* 0x000fe400000010ff */
[----:B------:R-:W0:Y:S01]  /*7030*/  MUFU.EX2 R53, R53 ;  /* 0x0000003500357308 */ /* 0x000e220000000800 */
[----:B-1----:R-:W-:Y:S01]  /*7040*/  FADD.FTZ R0, R156, R15 ;  /* 0x0000000f9c007221 */ /* 0x002fe20000010000 */
[----:B------:R-:W-:-:S02]  /*7050*/  F2FP.BF16.F32.PACK_AB R173, R24, R173 ;  /* 0x000000ad18ad723e */ /* 0x000fc400000010ff */
[----:B------:R-:W-:Y:S02]  /*7060*/  F2FP.BF16.F32.PACK_AB R174, R27, R174 ;  /* 0x000000ae1bae723e */ /* 0x000fe400000010ff */
[----:B------:R-:W-:Y:S02]  /*7070*/  F2FP.BF16.F32.PACK_AB R175, R26, R175 ;  /* 0x000000af1aaf723e */ /* 0x000fe400000010ff */
[----:B------:R-:W1:Y:S01]  /*7080*/  MUFU.EX2 R39, R39 ;  /* 0x0000002700277308 */ /* 0x000e620000000800 */
[----:B--2---:R-:W-:Y:S01]  /*7090*/  FADD.FTZ R10, R37, R10 ;  /* 0x0000000a250a7221 */ /* 0x004fe20000010000 */
[----:B------:R-:W-:Y:S02]  /*70a0*/  F2FP.BF16.F32.PACK_AB R168, R29, R168 ;  /* 0x000000a81da8723e */ /* 0x000fe400000010ff */
[----:B------:R-:W-:Y:S02]  /*70b0*/  F2FP.BF16.F32.PACK_AB R169, R28, R169 ;  /* 0x000000a91ca9723e */ /* 0x000fe400000010ff */
        /* <DEDUP_REMOVED lines=8> */
[----:B------:R-:W-:-:S06]  /*7140*/  F2FP.BF16.F32.PACK_AB R157, R37, R32 ;  /* 0x00000020259d723e */ /* 0x000fcc00000010ff */
[----:B------:R-:W1:Y:S01]  /*7150*/  MUFU.EX2 R203, R203 ;  /* 0x000000cb00cb7308 */ /* 0x000e620000000800 */
[----:B--2---:R-:W-:-:S07]  /*7160*/  FADD.FTZ R13, R158, R13 ;  /* 0x0000000d9e0d7221 */ /* 0x004fce0000010000 */
[----:B------:R-:W2:Y:S01]  /*7170*/  MUFU.EX2 R43, R43 ;  /* 0x0000002b002b7308 */ /* 0x000ea20000000800 */
[C---:B0-----:R-:W-:Y:S01]  /*7180*/  FADD.FTZ R0, R42.reuse, R15 ;  /* 0x0000000f2a007221 */ /* 0x041fe20000010000 */
[----:B------:R-:W-:-:S06]  /*7190*/  F2FP.BF16.F32.PACK_AB R159, R42, R39 ;  /* 0x000000272a9f723e */ /* 0x000fcc00000010ff */
[----:B------:R0:W4:Y:S01]  /*71a0*/  MUFU.EX2 R160, R155 ;  /* 0x0000009b00a07308 */ /* 0x0001220000000800 */
[C---:B-1----:R-:W-:Y:S01]  /*71b0*/  FADD.FTZ R13, R203.reuse, R13 ;  /* 0x0000000dcb0d7221 */ /* 0x042fe20000010000 */
[----:B------:R-:W-:-:S06]  /*71c0*/  F2FP.BF16.F32.PACK_AB R158, R203, R158 ;  /* 0x0000009ecb9e723e */ /* 0x000fcc00000010ff */
[----:B------:R-:W1:Y:S01]  /*71d0*/  MUFU.EX2 R44, R44 ;  /* 0x0000002c002c7308 */ /* 0x000e620000000800 */
[----:B--2---:R-:W-:Y:S01]  /*71e0*/  FADD.FTZ R3, R43, R0 ;  /* 0x000000002b037221 */ /* 0x004fe20000010000 */
[----:B0-----:R-:W-:-:S06]  /*71f0*/  F2FP.BF16.F32.PACK_AB R155, R40, R35 ;  /* 0x00000023289b723e */ /* 0x001fcc00000010ff */
[----:B------:R-:W0:Y:S01]  /*7200*/  MUFU.EX2 R205, R205 ;  /* 0x000000cd00cd7308 */ /* 0x000e220000000800 */
[----:B----4-:R-:W-:-:S07]  /*7210*/  FADD.FTZ R13, R160, R13 ;  /* 0x0000000da00d7221 */ /* 0x010fce0000010000 */
        /* <DEDUP_REMOVED lines=12> */
[----:B------:R-:W-:-:S06]  /*72e0*/  F2FP.BF16.F32.PACK_AB R163, R46, R45 ;  /* 0x0000002d2ea3723e */ /* 0x000fcc00000010ff */
        /* <DEDUP_REMOVED lines=12> */
[----:B------:R-:W-:-:S06]  /*73b0*/  F2FP.BF16.F32.PACK_AB R164, R211, R164 ;  /* 0x000000a4d3a4723e */ /* 0x000fcc00000010ff */
[----:B------:R-:W1:Y:S01]  /*73c0*/  MUFU.EX2 R50, R50 ;  /* 0x0000003200327308 */ /* 0x000e620000000800 */
[----:B0-----:R-:W-:-:S07]  /*73d0*/  FADD.FTZ R0, R49, R0 ;  /* 0x0000000031007221 */ /* 0x001fce0000010000 */
[----:B------:R-:W0:Y:S01]  /*73e0*/  MUFU.EX2 R34, R34 ;  /* 0x0000002200227308 */ /* 0x000e220000000800 */
[----:B--2---:R-:W-:-:S04]  /*73f0*/  FADD.FTZ R13, R166, R13 ;  /* 0x0000000da60d7221 */ /* 0x004fc80000010000 */
[C---:B-1----:R-:W-:Y:S01]  /*7400*/  FADD.FTZ R3, R50.reuse, R13 ;  /* 0x0000000d32037221 */ /* 0x042fe20000010000 */
[----:B------:R-:W-:Y:S01]  /*7410*/  F2FP.BF16.F32.PACK_AB R166, R50, R166 ;  /* 0x000000a632a6723e */ /* 0x000fe200000010ff */
[C---:B0-----:R-:W-:Y:S01]  /*7420*/  FADD.FTZ R0, R34.reuse, R0 ;  /* 0x0000000022007221 */ /* 0x041fe20000010000 */
[----:B------:R-:W-:Y:S01]  /*7430*/  F2FP.BF16.F32.PACK_AB R167, R34, R49 ;  /* 0x0000003122a7723e */ /* 0x000fe200000010ff */
[----:B---3--:R-:W-:Y:S06]  /*7440*/  @P3 BRA `(.L_x_2478) ;  /* 0xffffffcc00c43947 */ /* 0x008fec000383ffff */
.L_x_2469:
[----:B------:R-:W-:-:S13]  /*7450*/  ISETP.GE.AND P2, PT, R4, RZ, PT ;  /* 0x000000ff0400720c */ /* 0x000fda0003f46270 */
[----:B------:R-:W-:Y:S05]  /*7460*/  @!P2 BRA `(.L_x_2479) ;  /* 0x000000280004a947 */ /* 0x000fea0003800000 */
[----:B------:R-:W-:Y:S01]  /*7470*/  IMAD.MOV.U32 R6, RZ, RZ, R9 ;  /* 0x000000ffff067224 */ /* 0x000fe200078e0009 */
[----:B------:R-:W-:Y:S01]  /*7480*/  UMOV UR43, UR36 ;  /* 0x00000024002b7c82 */ /* 0x000fe20008000000 */
[----:B------:R-:W-:Y:S01]  /*7490*/  IMAD.MOV.U32 R10, RZ, RZ, R11 ;  /* 0x000000ffff0a7224 */ /* 0x000fe200078e000b */
[----:B------:R-:W-:Y:S01]  /*74a0*/  UMOV UR44, UR37 ;  /* 0x00000025002c7c82 */ /* 0x000fe20008000000 */
[----:B------:R-:W-:-:S05]  /*74b0*/  ULDC UR45, c[0x0][0x9d8] ;  /* 0x00027600002d7ab9 */ /* 0x000fca0000000800 */
.L_x_2488:
        /* <DEDUP_REMOVED lines=9> */
.L_x_2481:
[----:B------:R-:W-:Y:S01]  /*7550*/  ULEA UR6, UR37, UR38, 0x3 ;  /* 0x0000002625067291 */ /* 0x000fe2000f8e183f */
[----:B------:R-:W-:-:S05]  /*7560*/  IMAD.U32 R5, RZ, RZ, UR36 ;  /* 0x00000024ff057e24 */ /* 0x000fca000f8e00ff */
[----:B------:R-:W-:-:S04]  /*7570*/  SHF.L.U32 R5, R5, 0x1f, RZ ;  /* 0x0000001f05057819 */ /* 0x000fc800000006ff */
[----:B------:R0:W1:Y:S01]  /*7580*/  SYNCS.PHASECHK.TRANS64.TRYWAIT P2, [UR6+0x28830], R5 ;  /* 0x02883005ff0075a7 */ /* 0x0000620008040146 */
[----:B------:R-:W-:Y:S05]  /*7590*/  @!P0 BRA `(.L_x_2482) ;  /* 0x0000000000048947 */ /* 0x000fea0003800000 */
[----:B------:R-:W-:Y:S01]  /*75a0*/  BPT.TRAP 0x1 ;  /* 0x000000040000795c */ /* 0x000fe20000300000 */
.L_x_2482:
[----:B-1----:R-:W-:Y:S05]  /*75b0*/  @P2 BRA `(.L_x_2480) ;  /* 0x0000000000082947 */ /* 0x002fea0003800000 */
[----:B------:R-:W1:Y:S02]  /*75c0*/  SYNCS.PHASECHK.TRANS64.TRYWAIT P2, [UR6+0x28830], R5 ;  /* 0x02883005ff0075a7 */ /* 0x000e640008040146 */
[----:B-1----:R-:W-:Y:S05]  /*75d0*/  @!P2 BRA `(.L_x_2483) ;  /* 0x000000b000d8a947 */ /* 0x002fea0003800000 */
.L_x_2480:
[----:B------:R-:W2:Y:S01]  /*75e0*/  S2R R7, SR_TID.X ;  /* 0x0000000000077919 */ /* 0x000ea20000002100 */
        /* <DEDUP_REMOVED lines=16> */
[----:B--2---:R-:W-:-:S05]  /*76f0*/  SHF.R.U32.HI R7, RZ, 0x7, R7 ;  /* 0x00000007ff077819 */ /* 0x004fca0000011607 */
[----:B01----:R-:W-:-:S05]  /*7700*/  VIADD R5, R7, 0x8 ;  /* 0x0000000807057836 */ /* 0x003fca0000000000 */
        /* <DEDUP_REMOVED lines=28> */
.L_x_2485:
[----:B------:R-:W-:Y:S01]  /*78d0*/  ULEA UR6, UR44, UR38, 0x3 ;  /* 0x000000262c067291 */ /* 0x000fe2000f8e183f */
[----:B------:R-:W-:-:S05]  /*78e0*/  IMAD.U32 R5, RZ, RZ, UR43 ;  /* 0x0000002bff057e24 */ /* 0x000fca000f8e00ff */
[----:B------:R-:W-:-:S04]  /*78f0*/  SHF.L.U32 R5, R5, 0x1f, RZ ;  /* 0x0000001f05057819 */ /* 0x000fc800000006ff */
[----:B------:R0:W1:Y:S01]  /*7900*/  SYNCS.PHASECHK.TRANS64.TRYWAIT P2, [UR6+0x28850], R5 ;  /* 0x02885005ff0075a7 */ /* 0x0000620008040146 */
[----:B------:R-:W-:Y:S05]  /*7910*/  @!P0 BRA `(.L_x_2486) ;  /* 0x0000000000048947 */ /* 0x000fea0003800000 */
[----:B------:R-:W-:Y:S01]  /*7920*/  BPT.TRAP 0x1 ;  /* 0x000000040000795c */ /* 0x000fe20000300000 */
.L_x_2486:
[----:B-1----:R-:W-:Y:S05]  /*7930*/  @P2 BRA `(.L_x_2484) ;  /* 0x0000000000082947 */ /* 0x002fea0003800000 */
[----:B------:R-:W1:Y:S02]  /*7940*/  SYNCS.PHASECHK.TRANS64.TRYWAIT P2, [UR6+0x28850], R5 ;  /* 0x02885005ff0075a7 */ /* 0x000e640008040146 */
[----:B-1----:R-:W-:Y:S05]  /*7950*/  @!P2 BRA `(.L_x_2487) ;  /* 0x000000b00010a947 */ /* 0x002fea0003800000 */
.L_x_2484:
[----:B------:R-:W-:Y:S01]  /*7960*/  UIADD3 UR6, UR38, 0x400, URZ ;  /* 0x0000040026067890 */ /* 0x000fe2000fffe03f */
[----:B------:R-:W-:Y:S01]  /*7970*/  WARPGROUP.ARRIVE ;  /* 0x00000000000079c5 */ /* 0x000fe20000000000 */
[----:B------:R-:W-:Y:S01]  /*7980*/  UMOV UR7, 0x40000040 ;  /* 0x4000004000077882 */ /* 0x000fe20000000000 */
[----:B------:R-:W-:Y:S01]  /*7990*/  UMOV UR11, 0x40000040 ;  /* 0x40000040000b7882 */ /* 0x000fe20000000000 */
[----:B------:R-:W-:Y:S01]  /*79a0*/  USHF.R.U32.HI UR6, URZ, 0x4, UR6 ;  /* 0x000000043f067899 */ /* 0x000fe20008011606 */
[----:B01----:R-:W-:Y:S01]  /*79b0*/  FMUL.FTZ R5, R24, UR45 ;  /* 0x0000002d18057c20 */ /* 0x003fe20008410000 */
[----:B------:R-:W-:Y:S01]  /*79c0*/  FMUL.FTZ R7, R25, UR45 ;  /* 0x0000002d19077c20 */ /* 0x000fe20008410000 */
[----:B------:R-:W-:Y:S01]  /*79d0*/  FMUL.FTZ R9, R28, UR45 ;  /* 0x0000002d1c097c20 */ /* 0x000fe20008410000 */
[----:B------:R-:W-:Y:S01]  /*79e0*/  ULOP3.LUT UR6, UR6, 0x3fff, URZ, 0xc0, !UPT ;  /* 0x00003fff06067892 */ /* 0x000fe2000f8ec03f */
[----:B------:R-:W-:Y:S01]  /*79f0*/  FMUL.FTZ R21, R29, UR45 ;  /* 0x0000002d1d157c20 */ /* 0x000fe20008410000 */
[----:B------:R-:W-:Y:S01]  /*7a00*/  FMUL.FTZ R15, R27, UR45 ;  /* 0x0000002d1b0f7c20 */ /* 0x000fe20008410000 */
[----:B------:R-:W0:Y:S01]  /*7a10*/  MUFU.TANH R5, R5 ;  /* 0x0000000500057308 */ /* 0x000e220000002400 */
[----:B------:R-:W-:Y:S01]  /*7a20*/  ULOP3.LUT UR6, UR6, 0x4000000, URZ, 0xfc, !UPT ;  /* 0x0400000006067892 */ /* 0x000fe2000f8efc3f */
[----:B------:R-:W-:Y:S01]  /*7a30*/  FMUL.FTZ R27, R32, UR45 ;  /* 0x0000002d201b7c20 */ /* 0x000fe20008410000 */
[----:B------:R-:W-:Y:S01]  /*7a40*/  FMUL.FTZ R29, R33, UR45 ;  /* 0x0000002d211d7c20 */ /* 0x000fe20008410000 */
[----:B------:R-:W-:Y:S01]  /*7a50*/  FMUL.FTZ R33, R35, UR45 ;  /* 0x0000002d23217c20 */ /* 0x000fe20008410000 */
[----:B------:R-:W-:Y:S01]  /*7a60*/  ULEA UR6, UR44, UR6, 0xb ;  /* 0x000000062c067291 */ /* 0x000fe2000f8e583f */
[----:B------:R-:W-:Y:S01]  /*7a70*/  FMUL.FTZ R35, R36, UR45 ;  /* 0x0000002d24237c20 */ /* 0x000fe20008410000 */
[----:B------:R-:W-:Y:S01]  /*7a80*/  FMUL.FTZ R37, R37, UR45 ;  /* 0x0000002d25257c20 */ /* 0x000fe20008410000 */
[----:B------:R-:W1:Y:S01]  /*7a90*/  MUFU.TANH R7, R7 ;  /* 0x0000000700077308 */ /* 0x000e620000002400 */
[----:B------:R-:W-:Y:S01]  /*7aa0*/  UIADD3 UR10, UR6, 0x80, URZ ;  /* 0x00000080060a7890 */ /* 0x000fe2000fffe03f */
[----:B------:R-:W-:Y:S01]  /*7ab0*/  FMUL.FTZ R41, R41, UR45 ;  /* 0x0000002d29297c20 */ /* 0x000fe20008410000 */
[----:B------:R-:W-:Y:S01]  /*7ac0*/  FMUL.FTZ R201, R44, UR45 ;  /* 0x0000002d2cc97c20 */ /* 0x000fe20008410000 */
[----:B------:R-:W-:Y:S01]  /*7ad0*/  FMUL.FTZ R203, R49, UR45 ;  /* 0x0000002d31cb7c20 */ /* 0x000fe20008410000 */
[----:B------:R-:W-:Y:S01]  /*7ae0*/  FMUL.FTZ R205, R52, UR45 ;  /* 0x0000002d34cd7c20 */ /* 0x000fe20008410000 */
[----:B------:R-:W-:Y:S01]  /*7af0*/  HGMMA.64x128x16.F32.BF16 R88, R180, gdesc[UR4].tnspB, R88, gsb0 ;  /* 0x41e00004b4587df0 */ /* 0x000fe20008001858 */
        /* <DEDUP_REMOVED lines=55> */
[----:B------:R-:W-:Y:S01]  /*7e70*/  UMOV UR7, 0x40000040 ;  /* 0x4000004000077882 */ /* 0x000fe20000000000 */
[----:B------:R-:W0:Y:S01]  /*7e80*/  S2R R198, SR_TID.X ;  /* 0x0000000000c67919 */ /* 0x000e220000002100 */
[----:B------:R-:W-:Y:S01]  /*7e90*/  MUFU.TANH R201, R201 ;  /* 0x000000c900c97308 */ /* 0x000fe20000002400 */
[----:B-1----:R-:W-:Y:S01]  /*7ea0*/  FMNMX.FTZ R8, R37, R8, !PT ;  /* 0x0000000825087209 */ /* 0x002fe20007810000 */
[----:B------:R-:W-:Y:S01]  /*7eb0*/  UMOV UR43, UR36 ;  /* 0x00000024002b7c82 */ /* 0x000fe20008000000 */
[C---:B------:R-:W-:Y:S01]  /*7ec0*/  ISETP.GT.AND P2, PT, R4.reuse, RZ, PT ;  /* 0x000000ff0400720c */ /* 0x040fe20003f44270 */
[----:B------:R-:W-:-:S04]  /*7ed0*/  VIADD R4, R4, 0xffffffff ;  /* 0xffffffff04047836 */ /* 0x000fc80000000000 */
[----:B------:R-:W-:Y:S08]  /*7ee0*/  MUFU.TANH R203, R203 ;  /* 0x000000cb00cb7308 */ /* 0x000ff00000002400 */
[----:B------:R-:W-:Y:S08]  /*7ef0*/  MUFU.TANH R205, R205 ;  /* 0x000000cd00cd7308 */ /* 0x000ff00000002400 */
[----:B------:R-:W-:Y:S01]  /*7f00*/  MUFU.TANH R207, R207 ;  /* 0x000000cf00cf7308 */ /* 0x000fe20000002400 */
[----:B0-----:R-:W-:-:S07]  /*7f10*/  SHF.R.U32.HI R198, RZ, 0x7, R198 ;  /* 0x00000007ffc67819 */ /* 0x001fce00000116c6 */
        /* <DEDUP_REMOVED lines=8> */
[----:B------:R-:W-:Y:S01]  /*7fa0*/  MUFU.TANH R215, R215 ;  /* 0x000000d700d77308 */ /* 0x000fe20000002400 */
[----:B------:R-:W-:Y:S02]  /*7fb0*/  WARPGROUP.DEPBAR.LE gsb0, 0x0 ;  /* 0x00008000000079c5 */ /* 0x000fe40000010000 */
[----:B------:R-:W-:Y:S01]  /*7fc0*/  WARPGROUP.ARRIVE ;  /* 0x00000000000079c5 */ /* 0x000fe20000000000 */
[----:B------:R-:W-:-:S04]  /*7fd0*/  FMUL.FTZ R183, R40, UR45 ;  /* 0x0000002d28b77c20 */ /* 0x000fc80008410000 */
[----:B------:R-:W1:Y:S01]  /*7fe0*/  MUFU.TANH R25, R25 ;  /* 0x0000001900197308 */ /* 0x000e620000002400 */
[----:B------:R-:W-:Y:S01]  /*7ff0*/  FMUL.FTZ R181, R38, UR45 ;  /* 0x0000002d26b57c20 */ /* 0x000fe20008410000 */
[----:B0-----:R-:W-:Y:S01]  /*8000*/  FMNMX.FTZ R14, R17, R14, !PT ;  /* 0x0000000e110e7209 */ /* 0x001fe20007810000 */
[----:B------:R-:W-:Y:S01]  /*8010*/  HGMMA.64x128x16.F32.BF16 R88, R176, gdesc[UR8].tnspB, R88, gsb0 ;  /* 0x41e00008b0587df0 */ /* 0x000fe20008001858 */
[----:B------:R-:W-:Y:S01]  /*8020*/  UIADD3 UR10, UR6, 0x100, URZ ;  /* 0x00000100060a7890 */ /* 0x000fe2000fffe03f */
[----:B------:R-:W-:-:S03]  /*8030*/  UMOV UR11, 0x40000040 ;  /* 0x40000040000b7882 */ /* 0x000fc60000000000 */
[----:B------:R-:W0:Y:S08]  /*8040*/  MUFU.TANH R183, R183 ;  /* 0x000000b700b77308 */ /* 0x000e300000002400 */
[----:B------:R-:W2:Y:S01]  /*8050*/  MUFU.TANH R31, R31 ;  /* 0x0000001f001f7308 */ /* 0x000ea20000002400 */
[----:B-1----:R-:W-:-:S07]  /*8060*/  FMNMX.FTZ R14, R25, R14, !PT ;  /* 0x0000000e190e7209 */ /* 0x002fce0007810000 */
[----:B------:R-:W1:Y:S01]  /*8070*/  MUFU.TANH R33, R33 ;  /* 0x0000002100217308 */ /* 0x000e620000002400 */
[----:B0-----:R-:W-:-:S04]  /*8080*/  FMNMX.FTZ R8, R183, R8, !PT ;  /* 0x00000008b7087209 */ /* 0x001fc80007810000 */
[----:B------:R-:W-:-:S03]  /*8090*/  FMNMX.FTZ R8, R41, R8, !PT ;  /* 0x0000000829087209 */ /* 0x000fc60007810000 */
[----:B------:R-:W-:Y:S01]  /*80a0*/  MUFU.TANH R217, R217 ;  /* 0x000000d900d97308 */ /* 0x000fe20000002400 */
[----:B------:R-:W-:Y:S02]  /*80b0*/  FMNMX.FTZ R8, R201, R8, !PT ;  /* 0x00000008c9087209 */ /* 0x000fe40007810000 */
[----:B--2---:R-:W-:-:S05]  /*80c0*/  FMNMX.FTZ R14, R31, R14, !PT ;  /* 0x0000000e1f0e7209 */ /* 0x004fca0007810000 */
        /* <DEDUP_REMOVED lines=42> */
[----:B------:R-:W-:-:S02]  /*8370*/  FMNMX.FTZ R14, R49, R14, !PT ;  /* 0x0000000e310e7209 */ /* 0x000fc40007810000 */
[----:B------:R-:W-:Y:S02]  /*8380*/  FMNMX.FTZ R8, R211, R8, !PT ;  /* 0x00000008d3087209 */ /* 0x000fe40007810000 */
[----:B------:R-:W-:Y:S01]  /*8390*/  FMNMX.FTZ R14, R51, R14, !PT ;  /* 0x0000000e330e7209 */ /* 0x000fe20007810000 */
[----:B------:R-:W2:Y:S01]  /*83a0*/  MUFU.TANH R57, R57 ;  /* 0x0000003900397308 */ /* 0x000ea20000002400 */
[----:B------:R-:W-:Y:S02]  /*83b0*/  FMNMX.FTZ R8, R213, R8, !PT ;  /* 0x00000008d5087209 */ /* 0x000fe40007810000 */
[----:B0-----:R-:W-:Y:S02]  /*83c0*/  FMNMX.FTZ R14, R53, R14, !PT ;  /* 0x0000000e350e7209 */ /* 0x001fe40007810000 */
[----:B------:R-:W-:-:S03]  /*83d0*/  FMNMX.FTZ R8, R215, R8, !PT ;  /* 0x00000008d7087209 */ /* 0x000fc60007810000 */
[----:B------:R-:W0:Y:S01]  /*83e0*/  MUFU.TANH R59, R59 ;  /* 0x0000003b003b7308 */ /* 0x000e220000002400 */
[----:B-1----:R-:W-:-:S07]  /*83f0*/  FMNMX.FTZ R14, R55, R14, !PT ;  /* 0x0000000e370e7209 */ /* 0x002fce0007810000 */
[----:B------:R-:W1:Y:S01]  /*8400*/  MUFU.TANH R61, R61 ;  /* 0x0000003d003d7308 */ /* 0x000e620000002400 */
[----:B--2---:R-:W-:-:S07]  /*8410*/  FMNMX.FTZ R14, R57, R14, !PT ;  /* 0x0000000e390e7209 */ /* 0x004fce0007810000 */
[----:B------:R-:W2:Y:S01]  /*8420*/  MUFU.TANH R63, R63 ;  /* 0x0000003f003f7308 */ /* 0x000ea20000002400 */
[----:B0-----:R-:W-:-:S07]  /*8430*/  FMNMX.FTZ R14, R59, R14, !PT ;  /* 0x0000000e3b0e7209 */ /* 0x001fce0007810000 */
[----:B------:R-:W-:Y:S01]  /*8440*/  MUFU.TANH R67, R67 ;  /* 0x0000004300437308 */ /* 0x000fe20000002400 */
[----:B-1----:R-:W-:-:S07]  /*8450*/  FMNMX.FTZ R14, R61, R14, !PT ;  /* 0x0000000e3d0e7209 */ /* 0x002fce0007810000 */
[----:B------:R-:W-:Y:S01]  /*8460*/  MUFU.TANH R69, R69 ;  /* 0x0000004500457308 */ /* 0x000fe20000002400 */
[----:B--2---:R-:W-:-:S07]  /*8470*/  FMNMX.FTZ R14, R63, R14, !PT ;  /* 0x0000000e3f0e7209 */ /* 0x004fce0007810000 */
        /* <DEDUP_REMOVED lines=39> */
[----:B------:R-:W-:-:S03]  /*86f0*/  FMNMX.FTZ R14, R85, R14, !PT ;  /* 0x0000000e550e7209 */ /* 0x000fc60007810000 */
[----:B------:R-:W1:Y:S01]  /*8700*/  SHFL.BFLY PT, R11, R8, 0x2, 0x1f ;  /* 0x0c401f00080b7f89 */ /* 0x000e6200000e0000 */
[----:B0-----:R-:W-:Y:S02]  /*8710*/  FMNMX.FTZ R14, R83, R14, !PT ;  /* 0x0000000e530e7209 */ /* 0x001fe40007810000 */
[----:B-1----:R-:W-:Y:S02]  /*8720*/  FMNMX.FTZ R11, R8, R11, !PT ;  /* 0x0000000b080b7209 */ /* 0x002fe40007810000 */
[----:B------:R-:W0:Y:S03]  /*8730*/  LDC R8, c[0x0][0x988] ;  /* 0x00026200ff087b82 */ /* 0x000e260000000800 */
[----:B------:R-:W1:Y:S02]  /*8740*/  SHFL.BFLY PT, R12, R11, 0x1, 0x1f ;  /* 0x0c201f000b0c7f89 */ /* 0x000e6400000e0000 */
[----:B-1----:R-:W-:-:S05]  /*8750*/  FMNMX.FTZ R11, R11, R12, !PT ;  /* 0x0000000c0b0b7209 */ /* 0x002fca0007810000 */
[----:B0-----:R-:W-:-:S04]  /*8760*/  FMUL.FTZ R12, R11, R8 ;  /* 0x000000080b0c7220 */ /* 0x001fc80000410000 */
[-CC-:B------:R-:W-:Y:S01]  /*8770*/  FFMA.FTZ R182, R9, R8.reuse, -R12.reuse ;  /* 0x0000000809b67223 */ /* 0x180fe2000001080c */
[-CC-:B------:R-:W-:Y:S01]  /*8780*/  FFMA.FTZ R180, R7, R8.reuse, -R12.reuse ;  /* 0x0000000807b47223 */ /* 0x180fe2000001080c */
[-CC-:B------:R-:W-:Y:S01]  /*8790*/  FFMA.FTZ R7, R21, R8.reuse, -R12.reuse ;  /* 0x0000000815077223 */ /* 0x180fe2000001080c */
[-CC-:B------:R-:W-:Y:S01]  /*87a0*/  FFMA.FTZ R176, R27, R8.reuse, -R12.reuse ;  /* 0x000000081bb07223 */ /* 0x180fe2000001080c */
[----:B------:R-:W-:Y:S02]  /*87b0*/  WARPGROUP.DEPBAR.LE gsb0, 0x0 ;  /* 0x00008000000079c5 */ /* 0x000fe40000010000 */
[----:B------:R-:W-:Y:S01]  /*87c0*/  WARPGROUP.ARRIVE ;  /* 0x00000000000079c5 */ /* 0x000fe20000000000 */
[----:B------:R-:W-:Y:S01]  /*87d0*/  FMUL.FTZ R169, R86, UR45 ;  /* 0x0000002d56a97c20 */ /* 0x000fe20008410000 */
[-CC-:B------:R-:W-:Y:S01]  /*87e0*/  FFMA.FTZ R21, R29, R8.reuse, -R12.reuse ;  /* 0x000000081d157223 */ /* 0x180fe2000001080c */
        /* <DEDUP_REMOVED lines=21> */
[----:B------:R-:W-:Y:S01]  /*8940*/  FADD.FTZ R171, -R11, R10 ;  /* 0x0000000a0bab7221 */ /* 0x000fe20000010100 */
[----:B0-----:R-:W-:Y:S01]  /*8950*/  FMNMX.FTZ R14, R169, R14, !PT ;  /* 0x0000000ea90e7209 */ /* 0x001fe20007810000 */
[----:B------:R-:W-:Y:S02]  /*8960*/  MUFU.EX2 R5, R5 ;  /* 0x0000000500057308 */ /* 0x000fe40000000800 */
[----:B------:R-:W-:Y:S01]  /*8970*/  FMUL.FTZ R10, R171, R8 ;  /* 0x00000008ab0a7220 */ /* 0x000fe20000410000 */
[----:B------:R-:W-:Y:S01]  /*8980*/  FMNMX.FTZ R9, R87, R14, !PT ;  /* 0x0000000e57097209 */ /* 0x000fe20007810000 */
[----:B------:R-:W-:-:S04]  /*8990*/  FFMA.FTZ R14, R221, R8, -R12 ;  /* 0x00000008dd0e7223 */ /* 0x000fc8000001080c */
[----:B------:R-:W0:Y:S01]  /*89a0*/  SHFL.BFLY PT, R16, R9, 0x2, 0x1f ;  /* 0x0c401f0009107f89 */ /* 0x000e2200000e0000 */
[----:B------:R-:W1:Y:S08]  /*89b0*/  MUFU.EX2 R10, R10 ;  /* 0x0000000a000a7308 */ /* 0x000e700000000800 */
[----:B------:R-:W2:Y:S08]  /*89c0*/  MUFU.EX2 R180, R180 ;  /* 0x000000b400b47308 */ /* 0x000eb00000000800 */
[----:B------:R-:W3:Y:S01]  /*89d0*/  MUFU.EX2 R182, R182 ;  /* 0x000000b600b67308 */ /* 0x000ee20000000800 */
[----:B-1----:R-:W-:Y:S01]  /*89e0*/  FFMA.FTZ R3, R10, R3, R5 ;  /* 0x000000030a037223 */ /* 0x002fe20000010005 */
[----:B0-----:R-:W-:Y:S01]  /*89f0*/  FMNMX.FTZ R24, R9, R16, !PT ;  /* 0x0000001009187209 */ /* 0x001fe20007810000 */
[----:B------:R-:W-:-:S05]  /*8a00*/  FFMA.FTZ R16, R225, R8, -R12 ;  /* 0x00000008e1107223 */ /* 0x000fca000001080c */
[----:B------:R-:W0:Y:S01]  /*8a10*/  MUFU.EX2 R7, R7 ;  /* 0x0000000700077308 */ /* 0x000e220000000800 */
[C---:B--2---:R-:W-:Y:S01]  /*8a20*/  FADD.FTZ R3, R180.reuse, R3 ;  /* 0x00000003b4037221 */ /* 0x044fe20000010000 */
[----:B------:R-:W-:Y:S01]  /*8a30*/  F2FP.BF16.F32.PACK_AB R180, R180, R5 ;  /* 0x00000005b4b4723e */ /* 0x000fe200000010ff */
[----:B------:R-:W1:Y:S05]  /*8a40*/  SHFL.BFLY PT, R9, R24, 0x1, 0x1f ;  /* 0x0c201f0018097f89 */ /* 0x000e6a00000e0000 */
[----:B------:R-:W-:Y:S01]  /*8a50*/  MUFU.EX2 R176, R176 ;  /* 0x000000b000b07308 */ /* 0x000fe20000000800 */
[----:B---3--:R-:W-:-:S07]  /*8a60*/  FADD.FTZ R44, R182, R3 ;  /* 0x00000003b62c7221 */ /* 0x008fce0000010000 */
[----:B------:R-:W-:Y:S01]  /*8a70*/  MUFU.EX2 R21, R21 ;  /* 0x0000001500157308 */ /* 0x000fe20000000800 */
[----:B0-----:R-:W-:-:S07]  /*8a80*/  F2FP.BF16.F32.PACK_AB R182, R7, R182 ;  /* 0x000000b607b6723e */ /* 0x001fce00000010ff */
[----:B------:R-:W-:Y:S01]  /*8a90*/  MUFU.EX2 R178, R178 ;  /* 0x000000b200b27308 */ /* 0x000fe20000000800 */
[----:B-1----:R-:W-:-:S07]  /*8aa0*/  FMNMX.FTZ R9, R24, R9, !PT ;  /* 0x0000000918097209 */ /* 0x002fce0007810000 */
        /* <DEDUP_REMOVED lines=12> */
[----:B------:R-:W-:Y:S01]  /*8b70*/  FFMA.FTZ R155, R215, R8, -R12 ;  /* 0x00000008d79b7223 */ /* 0x000fe2000001080c */
[----:B------:R-:W-:Y:S01]  /*8b80*/  MUFU.EX2 R170, R170 ;  /* 0x000000aa00aa7308 */ /* 0x000fe20000000800 */
[----:B------:R-:W-:Y:S01]  /*8b90*/  HGMMA.64x128x16.F32.BF16 R88, R156, gdesc[UR8].tnspB, R88, gsb0 ;  /* 0x41e000089c587df0 */ /* 0x000fe20008001858 */
[----:B------:R-:W-:Y:S01]  /*8ba0*/  UIADD3 UR10, UR6, 0x300, URZ ;  /* 0x00000300060a7890 */ /* 0x000fe2000fffe03f */
[----:B------:R-:W-:Y:S01]  /*8bb0*/  UMOV UR11, 0x40000040 ;  /* 0x40000040000b7882 */ /* 0x000fe20000000000 */
[----:B------:R-:W-:-:S04]  /*8bc0*/  UIADD3 UR6, UR6, 0x380, URZ ;  /* 0x0000038006067890 */ /* 0x000fc8000fffe03f */
        /* <DEDUP_REMOVED lines=8> */
[----:B------:R-:W1:Y:S08]  /*8c50*/  MUFU.EX2 R203, R203 ;  /* 0x000000cb00cb7308 */ /* 0x000e700000000800 */
        /* <DEDUP_REMOVED lines=10> */
[-C--:B------:R-:W-:Y:S01]  /*8d00*/  FMUL.FTZ R12, R9, R8.reuse ;  /* 0x00000008090c7220 */ /* 0x080fe20000410000 */
[----:B------:R-:W-:Y:S01]  /*8d10*/  HGMMA.64x128x16.F32.BF16 R88, R160, gdesc[UR8].tnspB, R88, gsb0 ;  /* 0x41e00008a0587df0 */ /* 0x000fe20008001858 */
[----:B------:R-:W-:Y:S02]  /*8d20*/  MUFU.EX2 R156, R156 ;  /* 0x0000009c009c7308 */ /* 0x000fe40000000800 */
[----:B------:R-:W-:Y:S01]  /*8d30*/  FFMA.FTZ R183, R17, R8, -R12 ;  /* 0x0000000811b77223 */ /* 0x000fe2000001080c */
[----:B------:R-:W-:-:S02]  /*8d40*/  IMAD.U32 R17, RZ, RZ, UR37 ;  /* 0x00000025ff117e24 */ /* 0x000fc4000f8e00ff */
[-CC-:B------:R-:W-:Y:S01]  /*8d50*/  FFMA.FTZ R177, R31, R8.reuse, -R12.reuse ;  /* 0x000000081fb17223 */ /* 0x180fe2000001080c */
[-CC-:B------:R-:W-:Y:S01]  /*8d60*/  FFMA.FTZ R26, R25, R8.reuse, -R12.reuse ;  /* 0x00000008191a7223 */ /* 0x180fe2000001080c */
[----:B------:R-:W-:Y:S01]  /*8d70*/  IADD3 R25, -R198, 0xb, RZ ;  /* 0x0000000bc6197810 */ /* 0x000fe20007ffe1ff */
[-CC-:B------:R-:W-:Y:S01]  /*8d80*/  FFMA.FTZ R28, R33, R8.reuse, -R12.reuse ;  /* 0x00000008211c7223 */ /* 0x180fe2000001080c */
[----:B------:R-:W-:Y:S01]  /*8d90*/  @!P1 LEA R17, R17, UR38, 0x3 ;  /* 0x0000002611119c11 */ /* 0x000fe2000f8e18ff */
[----:B------:R-:W-:Y:S01]  /*8da0*/  MUFU.EX2 R183, R183 ;  /* 0x000000b700b77308 */ /* 0x000fe20000000800 */
[-CC-:B------:R-:W-:Y:S01]  /*8db0*/  FFMA.FTZ R179, R181, R8.reuse, -R12.reuse ;  /* 0x00000008b5b37223 */ /* 0x180fe2000001080c */
[-CC-:B------:R-:W-:Y:S01]  /*8dc0*/  FFMA.FTZ R30, R39, R8.reuse, -R12.reuse ;  /* 0x00000008271e7223 */ /* 0x180fe2000001080c */
[-CC-:B------:R-:W-:Y:S01]  /*8dd0*/  FFMA.FTZ R173, R199, R8.reuse, -R12.reuse ;  /* 0x00000008c7ad7223 */ /* 0x180fe2000001080c */
[----:B------:R-:W-:Y:S02]  /*8de0*/  @!P1 VIADD R31, R17, 0x28840 ;  /* 0x00028840111f9836 */ /* 0x000fe40000000000 */
[-CC-:B------:R-:W-:Y:S01]  /*8df0*/  FFMA.FTZ R32, R43, R8.reuse, -R12.reuse ;  /* 0x000000082b207223 */ /* 0x180fe2000001080c */
[-CC-:B------:R-:W-:Y:S01]  /*8e00*/  FFMA.FTZ R175, R45, R8.reuse, -R12.reuse ;  /* 0x000000082daf7223 */ /* 0x180fe2000001080c */
[-CC-:B------:R-:W-:Y:S01]  /*8e10*/  FFMA.FTZ R34, R47, R8.reuse, -R12.reuse ;  /* 0x000000082f227223 */ /* 0x180fe2000001080c */
[----:B------:R-:W-:Y:S01]  /*8e20*/  MUFU.EX2 R26, R26 ;  /* 0x0000001a001a7308 */ /* 0x000fe20000000800 */
[----:B------:R-:W-:Y:S01]  /*8e30*/  @!P1 PRMT R31, RZ, 0x654, R31 ;  /* 0x00000654ff1f9816 */ /* 0x000fe2000000001f */
        /* <DEDUP_REMOVED lines=33> */
[----:B------:R-:W-:Y:S01]  /*9050*/  FADD.FTZ R161, -R9, R6 ;  /* 0x0000000609a17221 */ /* 0x000fe20000010100 */
[-CC-:B------:R-:W-:Y:S01]  /*9060*/  FFMA.FTZ R6, R13, R8.reuse, -R12.reuse ;  /* 0x000000080d067223 */ /* 0x180fe2000001080c */
[-CC-:B------:R-:W-:Y:S01]  /*9070*/  FFMA.FTZ R13, R15, R8.reuse, -R12.reuse ;  /* 0x000000080f0d7223 */ /* 0x180fe2000001080c */
[-C--:B------:R-:W-:Y:S01]  /*9080*/  FFMA.FTZ R15, R49, R8.reuse, -R12 ;  /* 0x00000008310f7223 */ /* 0x080fe2000001080c */
[----:B------:R-:W-:Y:S01]  /*9090*/  FMUL.FTZ R161, R161, R8 ;  /* 0x00000008a1a17220 */ /* 0x000fe20000410000 */
[----:B------:R-:W-:Y:S01]  /*90a0*/  HGMMA.64x128x16.F32.BF16 R88, R164, gdesc[UR4].tnspB, R88, gsb0 ;  /* 0x41e00004a4587df0 */ /* 0x000fe20008001858 */
[----:B------:R-:W-:Y:S01]  /*90b0*/  MUFU.EX2 R67, R67 ;  /* 0x0000004300437308 */ /* 0x000fe20000000800 */
[----:B0-----:R-:W-:Y:S02]  /*90c0*/  F2FP.BF16.F32.PACK_AB R160, R201, R14 ;  /* 0x0000000ec9a0723e */ /* 0x001fe400000010ff */
[----:B-1----:R-:W-:-:S05]  /*90d0*/  F2FP.BF16.F32.PACK_AB R162, R203, R16 ;  /* 0x00000010cba2723e */ /* 0x002fca00000010ff */
        /* <DEDUP_REMOVED lines=23> */
[-C--:B------:R-:W-:Y:S01]  /*9250*/  FMUL.FTZ R88, R88, R10.reuse ;  /* 0x0000000a58587220 */ /* 0x080fe20000410000 */
[----:B0-----:R-:W-:Y:S01]  /*9260*/  FADD.FTZ R25, R183, R42 ;  /* 0x0000002ab7197221 */ /* 0x001fe20000010000 */
[----:B------:R-:W-:Y:S01]  /*9270*/  F2FP.BF16.F32.PACK_AB R183, R26, R183 ;  /* 0x000000b71ab7723e */ /* 0x000fe200000010ff */
[-C--:B------:R-:W-:Y:S01]  /*9280*/  FMUL.FTZ R89, R89, R10.reuse ;  /* 0x0000000a59597220 */ /* 0x080fe20000410000 */
[----:B------:R-:W-:Y:S01]  /*9290*/  FMUL.FTZ R92, R92, R10 ;  /* 0x0000000a5c5c7220 */ /* 0x000fe20000410000 */
[----:B------:R-:W-:Y:S01]  /*92a0*/  FADD.FTZ R42, R26, R25 ;  /* 0x000000191a2a7221 */ /* 0x000fe20000010000 */
[----:B------:R-:W-:Y:S01]  /*92b0*/  FFMA.FTZ R25, R65, R8, -R12 ;  /* 0x0000000841197223 */ /* 0x000fe2000001080c */
[----:B-1----:R-:W-:Y:S01]  /*92c0*/  IMAD.U32 R31, RZ, RZ, UR44 ;  /* 0x0000002cff1f7e24 */ /* 0x002fe2000f8e00ff */
[----:B------:R-:W-:Y:S01]  /*92d0*/  UMOV UR44, UR37 ;  /* 0x00000025002c7c82 */ /* 0x000fe20008000000 */
[-C--:B------:R-:W-:Y:S01]  /*92e0*/  FMUL.FTZ R93, R93, R10.reuse ;  /* 0x0000000a5d5d7220 */ /* 0x080fe20000410000 */
[-C--:B------:R-:W-:Y:S01]  /*92f0*/  FMUL.FTZ R96, R96, R10.reuse ;  /* 0x0000000a60607220 */ /* 0x080fe20000410000 */
[-C--:B------:R-:W-:Y:S01]  /*9300*/  FMUL.FTZ R97, R97, R10.reuse ;  /* 0x0000000a61617220 */ /* 0x080fe20000410000 */
[----:B------:R-:W-:Y:S01]  /*9310*/  @!P1 LEA R31, R31, UR38, 0x3 ;  /* 0x000000261f1f9c11 */ /* 0x000fe2000f8e18ff */
[----:B------:R-:W0:Y:S01]  /*9320*/  MUFU.EX2 R25, R25 ;  /* 0x0000001900197308 */ /* 0x000e220000000800 */
[-C--:B------:R-:W-:Y:S01]  /*9330*/  FMUL.FTZ R100, R100, R10.reuse ;  /* 0x0000000a64647220 */ /* 0x080fe20000410000 */
[-C--:B------:R-:W-:Y:S01]  /*9340*/  FMUL.FTZ R101, R101, R10.reuse ;  /* 0x0000000a65657220 */ /* 0x080fe20000410000 */
[----:B------:R-:W-:Y:S01]  /*9350*/  FMUL.FTZ R104, R104, R10 ;  /* 0x0000000a68687220 */ /* 0x000fe20000410000 */
[----:B------:R-:W-:-:S02]  /*9360*/  @!P1 VIADD R31, R31, 0x28860 ;  /* 0x000288601f1f9836 */ /* 0x000fc40000000000 */
        /* <DEDUP_REMOVED lines=10> */
[----:B------:R-:W-:Y:S01]  /*9410*/  FADD.FTZ R31, R177, R42 ;  /* 0x0000002ab11f7221 */ /* 0x000fe20000010000 */
[-C--:B------:R-:W-:Y:S01]  /*9420*/  FMUL.FTZ R117, R117, R10.reuse ;  /* 0x0000000a75757220 */ /* 0x080fe20000410000 */
[-C--:B------:R-:W-:Y:S01]  /*9430*/  FMUL.FTZ R120, R120, R10.reuse ;  /* 0x0000000a78787220 */ /* 0x080fe20000410000 */
        /* <DEDUP_REMOVED lines=16> */
[----:B------:R-:W-:Y:S01]  /*9540*/  FMUL.FTZ R137, R137, R10 ;  /* 0x0000000a89897220 */ /* 0x000fe20000410000 */
[----:B------:R-:W-:Y:S01]  /*9550*/  FADD.FTZ R42, R32, R31 ;  /* 0x0000001f202a7221 */ /* 0x000fe20000010000 */
[-C--:B------:R-:W-:Y:S01]  /*9560*/  FFMA.FTZ R31, R169, R8.reuse, -R12 ;  /* 0x00000008a91f7223 */ /* 0x080fe2000001080c */
[----:B------:R-:W-:Y:S01]  /*9570*/  FADD.FTZ R33, R29, R44 ;  /* 0x0000002c1d217221 */ /* 0x000fe20000010000 */
[----:B------:R-:W-:Y:S01]  /*9580*/  FFMA.FTZ R12, R87, R8, -R12 ;  /* 0x00000008570c7223 */ /* 0x000fe2000001080c */
        /* <DEDUP_REMOVED lines=12> */
[----:B------:R-:W2:Y:S01]  /*9650*/  MUFU.EX2 R12, R12 ;  /* 0x0000000c000c7308 */ /* 0x000ea20000000800 */
        /* <DEDUP_REMOVED lines=30> */
[----:B0-----:R-:W-:Y:S01]  /*9840*/  FADD.FTZ R26, R25, R26 ;  /* 0x0000001a191a7221 */ /* 0x001fe20000010000 */
        /* <DEDUP_REMOVED lines=39> */
[----:B-1----:R-:W-:Y:S01]  /*9ac0*/  FADD.FTZ R26, R31, R26 ;  /* 0x0000001a1f1a7221 */ /* 0x002fe20000010000 */
[----:B------:R-:W-:Y:S01]  /*9ad0*/  F2FP.BF16.F32.PACK_AB R153, R40, R17 ;  /* 0x000000112899723e */ /* 0x000fe200000010ff */
[----:B------:R-:W-:Y:S01]  /*9ae0*/  FMUL.FTZ R123, R123, R207 ;  /* 0x000000cf7b7b7220 */ /* 0x000fe20000410000 */
[----:B------:R-:W-:Y:S01]  /*9af0*/  FADD.FTZ R3, R205, R0 ;  /* 0x00000000cd037221 */ /* 0x000fe20000010000 */
[----:B------:R-:W-:Y:S01]  /*9b00*/  F2FP.BF16.F32.PACK_AB R157, R67, R25 ;  /* 0x00000019439d723e */ /* 0x000fe200000010ff */
[----:B--2---:R-:W-:Y:S01]  /*9b10*/  FADD.FTZ R0, R12, R26 ;  /* 0x0000001a0c007221 */ /* 0x004fe20000010000 */
        /* <DEDUP_REMOVED lines=22> */
.L_x_2479:
[----:B------:R-:W-:Y:S06]  /*9c80*/  BAR.ARV 0x8, 0x180 ;  /* 0x0206000000007b1d */ /* 0x000fec0000002000 */
[----:B------:R-:W-:Y:S05]  /*9c90*/  @!P0 BRA `(.L_x_2489) ;  /* 0x0000000000048947 */ /* 0x000fea0003800000 */
[----:B------:R-:W-:Y:S01]  /*9ca0*/  BPT.TRAP 0x1 ;  /* 0x000000040000795c */ /* 0x000fe20000300000 */
.L_x_2489:
[----:B------:R-:W-:Y:S01]  /*9cb0*/  ULEA UR5, UR37, UR38, 0x3 ;  /* 0x0000002625057291 */ /* 0x000fe2000f8e183f */
[----:B------:R-:W-:-:S05]  /*9cc0*/  IMAD.U32 R4, RZ, RZ, UR36 ;  /* 0x00000024ff047e24 */ /* 0x000fca000f8e00ff */
[----:B------:R-:W-:-:S04]  /*9cd0*/  SHF.L.U32 R4, R4, 0x1f, RZ ;  /* 0x0000001f04047819 */ /* 0x000fc800000006ff */
[----:B------:R0:W1:Y:S01]  /*9ce0*/  SYNCS.PHASECHK.TRANS64.TRYWAIT P2, [UR5+0x28850], R4 ;  /* 0x02885004ff0075a7 */ /* 0x0000620008040145 */
[----:B------:R-:W-:Y:S05]  /*9cf0*/  @!P0 BRA `(.L_x_2490) ;  /* 0x0000000000048947 */ /* 0x000fea0003800000 */
[----:B------:R-:W-:Y:S01]  /*9d00*/  BPT.TRAP 0x1 ;  /* 0x000000040000795c */ /* 0x000fe20000300000 */
.L_x_2490:
[----:B-1----:R-:W-:Y:S05]  /*9d10*/  @P2 BRA `(.L_x_2491) ;  /* 0x0000000000082947 */ /* 0x002fea0003800000 */
[----:B------:R-:W1:Y:S02]  /*9d20*/  SYNCS.PHASECHK.TRANS64.TRYWAIT P0, [UR5+0x28850], R4 ;  /* 0x02885004ff0075a7 */ /* 0x000e640008000145 */
[----:B-1----:R-:W-:Y:S05]  /*9d30*/  @!P0 BRA `(.L_x_2492) ;  /* 0x0000008c00308947 */ /* 0x002fea0003800000 */
.L_x_2491:
[----:B------:R-:W-:Y:S01]  /*9d40*/  UIADD3 UR38, UR38, 0x400, URZ ;  /* 0x0000040026267890 */ /* 0x000fe2000fffe03f */
[----:B------:R-:W-:Y:S01]  /*9d50*/  WARPGROUP.ARRIVE ;  /* 0x00000000000079c5 */ /* 0x000fe20000000000 */
[----:B------:R-:W-:Y:S01]  /*9d60*/  UMOV UR7, 0x40000040 ;  /* 0x4000004000077882 */ /* 0x000fe20000000000 */
[----:B01----:R-:W0:Y:S01]  /*9d70*/  SHFL.BFLY PT, R4, R3, 0x2, 0x1f ;  /* 0x0c401f0003047f89 */ /* 0x003e2200000e0000 */
[----:B------:R-:W-:Y:S01]  /*9d80*/  USHF.R.U32.HI UR38, URZ, 0x4, UR38 ;  /* 0x000000043f267899 */ /* 0x000fe20008011626 */
[----:B------:R-:W-:Y:S02]  /*9d90*/  IMAD.MOV.U32 R10, RZ, RZ, RZ ;  /* 0x000000ffff0a7224 */ /* 0x000fe400078e00ff */
[----:B------:R-:W1:Y:S01]  /*9da0*/  SHFL.BFLY PT, R5, R0, 0x2, 0x1f ;  /* 0x0c401f0000057f89 */ /* 0x000e6200000e0000 */
[----:B------:R-:W-:Y:S01]  /*9db0*/  ULOP3.LUT UR38, UR38, 0x3fff, URZ, 0xc0, !UPT ;  /* 0x00003fff26267892 */ /* 0x000fe2000f8ec03f */
[----:B------:R-:W-:-:S03]  /*9dc0*/  VIADD R190, R190, 0x1 ;  /* 0x00000001bebe7836 */ /* 0x000fc60000000000 */
        /* <DEDUP_REMOVED lines=16> */
[----:B------:R-:W-:Y:S02]  /*9ed0*/  IMAD.MOV.U32 R5, RZ, RZ, RZ ;  /* 0x000000ffff057224 */ /* 0x000fe400078e00ff */
[----:B-1----:R-:W-:Y:S02]  /*9ee0*/  FADD.FTZ R14, R6, R7 ;  /* 0x00000007060e7221 */ /* 0x002fe40000010000 */
[----:B------:R-:W-:Y:S01]  /*9ef0*/  FSETP.NE.FTZ.AND P0, PT, R13, RZ, PT ;  /* 0x000000ff0d00720b */ /* 0x000fe20003f15000 */
[----:B------:R-:W-:Y:S02]  /*9f00*/  IMAD.U32 R6, RZ, RZ, UR5 ;  /* 0x00000005ff067e24 */ /* 0x000fe4000f8e00ff */
[----:B------:R-:W-:Y:S02]  /*9f10*/  FSETP.NE.FTZ.AND P2, PT, R14, RZ, PT ;  /* 0x000000ff0e00720b */ /* 0x000fe40003f55000 */
[----:B------:R-:W-:-:S08]  /*9f20*/  @!P1 VIADD R6, R6, 0x28860 ;  /* 0x0002886006069836 */ /* 0x000fd00000000000 */
[----:B------:R-:W0:Y:S01]  /*9f30*/  @P0 MUFU.LG2 R7, R13 ;  /* 0x0000000d00070308 */ /* 0x000e220000000c00 */
[C---:B------:R-:W-:Y:S02]  /*9f40*/  @P0 FMUL.FTZ R4, R8.reuse, 0.69314718246459960938 ;  /* 0x3f31721808040820 */ /* 0x040fe40000410000 */
[----:B------:R-:W-:-:S05]  /*9f50*/  @P2 FMUL.FTZ R15, R8, 0.69314718246459960938 ;  /* 0x3f317218080f2820 */ /* 0x000fca0000410000 */
        /* <DEDUP_REMOVED lines=111> */
.L_x_2462:
        /* <DEDUP_REMOVED lines=12> */
[----:B------:R-:W-:Y:S01]  /*a710*/  IMAD.MOV.U32 R48, RZ, RZ, RZ ;  /* 0x000000ffff307224 */ /* 0x000fe200078e00ff */
[----:B------:R-:W-:Y:S01]  /*a720*/  F2FP.BF16.F32.PACK_AB R128, R129, R128 ;  /* 0x000000808180723e */ /* 0x000fe200000010ff */
[----:B-1----:R-:W1:Y:S01]  /*a730*/  LDC R44, c[0x0][0xbe8] ;  /* 0x0002fa00ff2c7b82 */ /* 0x002e620000000800 */
        /* <DEDUP_REMOVED lines=12> */
[----:B--2---:R-:W-:-:S03]  /*a800*/  MOV R17, R5 ;  /* 0x0000000500117202 */ /* 0x004fc60000000f00 */
[----:B------:R-:W-:-:S03]  /*a810*/  IMAD.WIDE R4, R194, 0x2, R16 ;  /* 0x00000002c2047825 */ /* 0x000fc600078e0210 */
[C---:B------:R-:W-:Y:S02]  /*a820*/  IADD3 R35, P4, R4.reuse, 0x60, RZ ;  /* 0x0000006004237810 */ /* 0x040fe40007f9e0ff */
[C---:B------:R-:W-:Y:S02]  /*a830*/  LOP3.LUT R9, R4.reuse, 0x380, RZ, 0xc0, !PT ;  /* 0x0000038004097812 */ /* 0x040fe400078ec0ff */
[C---:B------:R-:W-:Y:S01]  /*a840*/  IADD3 R31, P6, R4.reuse, 0x20, RZ ;  /* 0x00000020041f7810 */ /* 0x040fe20007fde0ff */
[--C-:B------:R-:W-:Y:S01]  /*a850*/  IMAD.X R15, RZ, RZ, R5.reuse, P4 ;  /* 0x000000ffff0f7224 */ /* 0x100fe200020e0605 */
[----:B------:R-:W-:Y:S02]  /*a860*/  LOP3.LUT R14, R35, 0x380, RZ, 0xc0, !PT ;  /* 0x00000380230e7812 */ /* 0x000fe400078ec0ff */
[----:B------:R-:W-:Y:S01]  /*a870*/  SHF.R.U64 R9, R9, 0x3, RZ ;  /* 0x0000000309097819 */ /* 0x000fe200000012ff */
[----:B------:R-:W-:Y:S01]  /*a880*/  IMAD.X R27, RZ, RZ, R5, P6 ;  /* 0x000000ffff1b7224 */ /* 0x000fe200030e0605 */
[----:B------:R-:W-:Y:S01]  /*a890*/  LOP3.LUT R10, R31, 0x380, RZ, 0xc0, !PT ;  /* 0x000003801f0a7812 */ /* 0x000fe200078ec0ff */
[----:B------:R-:W-:Y:S01]  /*a8a0*/  BAR.SYNC.DEFER_BLOCKING 0x1, 0x100 ;  /* 0x0044000000007b1d */ /* 0x000fe20000010000 */
[----:B------:R-:W-:-:S02]  /*a8b0*/  IADD3 R33, P5, R4, 0x40, RZ ;  /* 0x0000004004217810 */ /* 0x000fc40007fbe0ff */
[C---:B------:R-:W-:Y:S02]  /*a8c0*/  IADD3 R37, P3, R4.reuse, 0x4000, RZ ;  /* 0x0000400004257810 */ /* 0x040fe40007f7e0ff */
[C---:B------:R-:W-:Y:S01]  /*a8d0*/  IADD3 R39, P2, R4.reuse, 0x4020, RZ ;  /* 0x0000402004277810 */ /* 0x040fe20007f5e0ff */
[--C-:B------:R-:W-:Y:S01]  /*a8e0*/  IMAD.X R25, RZ, RZ, R5.reuse, P5 ;  /* 0x000000ffff197224 */ /* 0x100fe200028e0605 */
[C---:B------:R-:W-:Y:S01]  /*a8f0*/  IADD3 R30, P1, R4.reuse, 0x4040, RZ ;  /* 0x00004040041e7810 */ /* 0x040fe20007f3e0ff */
[--C-:B------:R-:W-:Y:S01]  /*a900*/  IMAD.X R13, RZ, RZ, R5.reuse, P3 ;  /* 0x000000ffff0d7224 */ /* 0x100fe200018e0605 */
[----:B------:R-:W-:Y:S01]  /*a910*/  IADD3 R41, P0, R4, 0x4060, RZ ;  /* 0x0000406004297810 */ /* 0x000fe20007f1e0ff */
[--C-:B------:R-:W-:Y:S01]  /*a920*/  IMAD.X R11, RZ, RZ, R5.reuse, P2 ;  /* 0x000000ffff0b7224 */ /* 0x100fe200010e0605 */
[----:B------:R-:W-:Y:S02]  /*a930*/  SHF.R.U64 R14, R14, 0x3, RZ ;  /* 0x000000030e0e7819 */ /* 0x000fe400000012ff */
[----:B------:R-:W-:Y:S01]  /*a940*/  LOP3.LUT R4, R9, R4, RZ, 0x3c, !PT ;  /* 0x0000000409047212 */ /* 0x000fe200078e3cff */
[--C-:B------:R-:W-:Y:S01]  /*a950*/  IMAD.X R9, RZ, RZ, R5.reuse, P1 ;  /* 0x000000ffff097224 */ /* 0x100fe200008e0605 */
[----:B------:R-:W-:Y:S01]  /*a960*/  SHF.R.U64 R10, R10, 0x3, RZ ;  /* 0x000000030a0a7819 */ /* 0x000fe200000012ff */
[----:B------:R-:W-:Y:S01]  /*a970*/  IMAD.X R29, RZ, RZ, R5, P0 ;  /* 0x000000ffff1d7224 */ /* 0x000fe200000e0605 */
[----:B------:R-:W-:-:S02]  /*a980*/  LOP3.LUT R14, R14, R35, RZ, 0x3c, !PT ;  /* 0x000000230e0e7212 */ /* 0x000fc400078e3cff */
[----:B------:R-:W-:Y:S02]  /*a990*/  LOP3.LUT R12, R33, 0x380, RZ, 0xc0, !PT ;  /* 0x00000380210c7812 */ /* 0x000fe400078ec0ff */
[----:B------:R-:W-:Y:S02]  /*a9a0*/  MOV R35, R4 ;  /* 0x0000000400237202 */ /* 0x000fe40000000f00 */
[----:B------:R-:W-:Y:S02]  /*a9b0*/  LOP3.LUT R28, R37, 0x380, RZ, 0xc0, !PT ;  /* 0x00000380251c7812 */ /* 0x000fe400078ec0ff */
[----:B------:R-:W-:Y:S02]  /*a9c0*/  F2FP.BF16.F32.PACK_AB R4, R89, R8 ;  /* 0x000000085904723e */ /* 0x000fe400000010ff */
[----:B------:R-:W-:Y:S02]  /*a9d0*/  LOP3.LUT R26, R10, R31, RZ, 0x3c, !PT ;  /* 0x0000001f0a1a7212 */ /* 0x000fe400078e3cff */
[----:B------:R-:W-:-:S02]  /*a9e0*/  LOP3.LUT R8, R39, 0x380, RZ, 0xc0, !PT ;  /* 0x0000038027087812 */ /* 0x000fc400078ec0ff */
[----:B------:R-:W-:Y:S02]  /*a9f0*/  LOP3.LUT R10, R30, 0x380, RZ, 0xc0, !PT ;  /* 0x000003801e0a7812 */ /* 0x000fe400078ec0ff */
[----:B------:R-:W-:Y:S02]  /*aa00*/  SHF.R.U64 R12, R12, 0x3, RZ ;  /* 0x000000030c0c7819 */ /* 0x000fe400000012ff */
[----:B------:R-:W-:Y:S02]  /*aa10*/  SHF.R.U64 R28, R28, 0x3, RZ ;  /* 0x000000031c1c7819 */ /* 0x000fe400000012ff */
[----:B------:R-:W-:Y:S02]  /*aa20*/  SHF.R.U64 R8, R8, 0x3, RZ ;  /* 0x0000000308087819 */ /* 0x000fe400000012ff */
[----:B------:R-:W-:Y:S02]  /*aa30*/  SHF.R.U64 R21, R10, 0x3, RZ ;  /* 0x000000030a157819 */ /* 0x000fe400000012ff */
[----:B------:R-:W-:-:S02]  /*aa40*/  LOP3.LUT R24, R12, R33, RZ, 0x3c, !PT ;  /* 0x000000210c187212 */ /* 0x000fc400078e3cff */
[----:B------:R-:W-:Y:S02]  /*aa50*/  LOP3.LUT R12, R28, R37, RZ, 0x3c, !PT ;  /* 0x000000251c0c7212 */ /* 0x000fe400078e3cff */
[----:B------:R-:W-:Y:S01]  /*aa60*/  LOP3.LUT R28, R41, 0x380, RZ, 0xc0, !PT ;  /* 0x00000380291c7812 */ /* 0x000fe200078ec0ff */
[----:B------:R-:W2:Y:S01]  /*aa70*/  LDC.64 R36, c[0x0][0xc00] ;  /* 0x00030000ff247b82 */ /* 0x000ea20000000a00 */
[----:B------:R-:W-:Y:S02]  /*aa80*/  LOP3.LUT R10, R8, R39, RZ, 0x3c, !PT ;  /* 0x00000027080a7212 */ /* 0x000fe400078e3cff */
[----:B------:R-:W-:Y:S02]  /*aa90*/  F2FP.BF16.F32.PACK_AB R5, R91, R90 ;  /* 0x0000005a5b05723e */ /* 0x000fe400000010ff */
[----:B------:R-:W-:Y:S02]  /*aaa0*/  LOP3.LUT R8, R21, R30, RZ, 0x3c, !PT ;  /* 0x0000001e15087212 */ /* 0x000fe400078e3cff */
[----:B------:R-:W-:Y:S01]  /*aab0*/  SHF.R.U64 R28, R28, 0x3, RZ ;  /* 0x000000031c1c7819 */ /* 0x000fe200000012ff */
[----:B------:R3:W-:Y:S01]  /*aac0*/  STSM.16.M88.4 [R35], R4 ;  /* 0x0000000423007844 */ /* 0x0007e20000000200 */
        /* <DEDUP_REMOVED lines=8> */
[----:B------:R-:W-:Y:S01]  /*ab50*/  MOV R32, R14 ;  /* 0x0000000e00207202 */ /* 0x000fe20000000f00 */
[----:B------:R-:W-:Y:S01]  /*ab60*/  STSM.16.M88.4 [R34], R8 ;  /* 0x0000000822007844 */ /* 0x000fe20000000200 */
[----:B------:R-:W-:Y:S02]  /*ab70*/  MOV R31, R12 ;  /* 0x0000000c001f7202 */ /* 0x000fe40000000f00 */
[----:B---3--:R-:W-:Y:S02]  /*ab80*/  F2FP.BF16.F32.PACK_AB R4, R105, R104 ;  /* 0x000000686904723e */ /* 0x008fe400000010ff */
[----:B------:R-:W-:Y:S02]  /*ab90*/  F2FP.BF16.F32.PACK_AB R5, R107, R106 ;  /* 0x0000006a6b05723e */ /* 0x000fe400000010ff */
[----:B------:R-:W-:-:S02]  /*aba0*/  F2FP.BF16.F32.PACK_AB R6, R109, R108 ;  /* 0x0000006c6d06723e */ /* 0x000fc400000010ff */
[----:B------:R-:W-:Y:S02]  /*abb0*/  F2FP.BF16.F32.PACK_AB R7, R111, R110 ;  /* 0x0000006e6f07723e */ /* 0x000fe400000010ff */
[----:B------:R-:W-:Y:S02]  /*abc0*/  LOP3.LUT R28, R28, R41, RZ, 0x3c, !PT ;  /* 0x000000291c1c7212 */ /* 0x000fe400078e3cff */
[----:B------:R-:W-:Y:S01]  /*abd0*/  F2FP.BF16.F32.PACK_AB R12, R113, R112 ;  /* 0x00000070710c723e */ /* 0x000fe200000010ff */
[----:B------:R3:W-:Y:S01]  /*abe0*/  STSM.16.M88.4 [R33], R4 ;  /* 0x0000000421007844 */ /* 0x0007e20000000200 */
[----:B------:R-:W-:Y:S02]  /*abf0*/  F2FP.BF16.F32.PACK_AB R13, R115, R114 ;  /* 0x00000072730d723e */ /* 0x000fe400000010ff */
[----:B------:R-:W-:Y:S02]  /*ac00*/  F2FP.BF16.F32.PACK_AB R14, R117, R116 ;  /* 0x00000074750e723e */ /* 0x000fe400000010ff */
[----:B------:R-:W-:-:S02]  /*ac10*/  F2FP.BF16.F32.PACK_AB R15, R119, R118 ;  /* 0x00000076770f723e */ /* 0x000fc400000010ff */
[----:B------:R-:W-:Y:S02]  /*ac20*/  F2FP.BF16.F32.PACK_AB R24, R121, R120 ;  /* 0x000000787918723e */ /* 0x000fe400000010ff */
[----:B------:R-:W-:Y:S01]  /*ac30*/  F2FP.BF16.F32.PACK_AB R25, R123, R122 ;  /* 0x0000007a7b19723e */ /* 0x000fe200000010ff */
[----:B------:R4:W-:Y:S01]  /*ac40*/  STSM.16.M88.4 [R32], R12 ;  /* 0x0000000c20007844 */ /* 0x0009e20000000200 */
[----:B------:R-:W-:Y:S02]  /*ac50*/  F2FP.BF16.F32.PACK_AB R26, R125, R124 ;  /* 0x0000007c7d1a723e */ /* 0x000fe400000010ff */
[----:B------:R-:W-:Y:S02]  /*ac60*/  F2FP.BF16.F32.PACK_AB R27, R127, R126 ;  /* 0x0000007e7f1b723e */ /* 0x000fe400000010ff */
[----:B------:R-:W-:Y:S01]  /*ac70*/  MOV R28, R28 ;  /* 0x0000001c001c7202 */ /* 0x000fe20000000f00 */
[----:B---3--:R-:W-:Y:S01]  /*ac80*/  IMAD.SHL.U32 R5, R184, 0x4, RZ ;  /* 0x00000004b8057824 */ /* 0x008fe200078e00ff */
[----:B------:R-:W-:Y:S01]  /*ac90*/  ISETP.NE.U32.AND P2, PT, RZ, UR4, PT ;  /* 0x00000004ff007c0c */ /* 0x000fe2000bf45070 */
[----:B------:R4:W-:Y:S01]  /*aca0*/  STSM.16.M88.4 [R31], R24 ;  /* 0x000000181f007844 */ /* 0x0009e20000000200 */
[----:B--2---:R-:W-:-:S02]  /*acb0*/  ISETP.NE.U32.AND P0, PT, R36, RZ, PT ;  /* 0x000000ff2400720c */ /* 0x004fc40003f05070 */
[----:B------:R-:W-:Y:S01]  /*acc0*/  SHF.L.U64.HI R10, R184, 0x2, R188 ;  /* 0x00000002b80a7819 */ /* 0x000fe200000102bc */
[----:B------:R4:W-:Y:S01]  /*acd0*/  STSM.16.M88.4 [R30], R128 ;  /* 0x000000801e007844 */ /* 0x0009e20000000200 */
[----:B------:R-:W-:Y:S02]  /*ace0*/  ISETP.NE.AND.EX P2, PT, RZ, UR5, PT, P2 ;  /* 0x00000005ff007c0c */ /* 0x000fe4000bf45320 */
[----:B------:R-:W-:Y:S01]  /*acf0*/  ISETP.NE.AND.EX P0, PT, R37, RZ, PT, P0 ;  /* 0x000000ff2500720c */ /* 0x000fe20003f05300 */
[----:B------:R4:W-:Y:S01]  /*ad00*/  STSM.16.M88.4 [R21], R136 ;  /* 0x0000008815007844 */ /* 0x0009e20000000200 */
[----:B------:R-:W-:-:S03]  /*ad10*/  IADD3 R6, P1, R5, R36, RZ ;  /* 0x0000002405067210 */ /* 0x000fc60007f3e0ff */
[----:B------:R4:W-:Y:S02]  /*ad20*/  STSM.16.M88.4 [R28], R144 ;  /* 0x000000901c007844 */ /* 0x0009e40000000200 */
[----:B------:R-:W-:Y:S01]  /*ad30*/  IMAD.X R7, R10, 0x1, R37, P1 ;  /* 0x000000010a077824 */ /* 0x000fe200008e0625 */
[----:B------:R-:W-:Y:S03]  /*ad40*/  BAR.SYNC.DEFER_BLOCKING 0x1, 0x100 ;  /* 0x0044000000007b1d */ /* 0x000fe60000010000 */
[----:B------:R-:W-:-:S03]  /*ad50*/  @P2 IADD3 R4, P3, R5, UR4, RZ ;  /* 0x0000000405042c10 */ /* 0x000fc6000ff7e0ff */
[----:B------:R-:W-:Y:S01]  /*ad60*/  ULDC UR4, c[0x0][0xa88] ;  /* 0x0002a20000047ab9 */ /* 0x000fe20000000800 */
[----:B------:R-:W-:Y:S01]  /*ad70*/  @P2 IADD3.X R5, R10, UR5, RZ, P3, !PT ;  /* 0x000000050a052c10 */ /* 0x000fe20009ffe4ff */
[----:B------:R-:W-:Y:S01]  /*ad80*/  IMAD.U32 R9, RZ, RZ, UR4 ;  /* 0x00000004ff097e24 */ /* 0x000fe2000f8e00ff */
[----:B------:R4:W5:Y:S01]  /*ad90*/  @P0 LDG.E R48, desc[UR40][R6.64] ;  /* 0x0000002806300981 */ /* 0x000962000c1e1900 */
[----:B-1----:R-:W-:-:S04]  /*ada0*/  ISETP.NE.AND P1, PT, R44, 0x1, PT ;  /* 0x000000012c00780c */ /* 0x002fc80003f25270 */
[----:B------:R4:W5:Y:S09]  /*adb0*/  @P2 LDG.E R9, desc[UR40][R4.64] ;  /* 0x0000002804092981 */ /* 0x000972000c1e1900 */
[----:B------:R-:W1:Y:S08]  /*adc0*/  @P1 LDC R8, c[0x0][0xbec] ;  /* 0x0002fb00ff081b82 */ /* 0x000e700000000800 */
[----:B------:R-:W2:Y:S01]  /*add0*/  @P1 LDC R11, c[0x0][0xbf0] ;  /* 0x0002fc00ff0b1b82 */ /* 0x000ea20000000800 */
[----:B----4-:R-:W-:Y:S05]  /*ade0*/  @P2 BRA `(.L_x_2495) ;  /* 0x0000000000102947 */ /* 0x010fea0003800000 */
[----:B------:R-:W-:Y:S05]  /*adf0*/  @!P0 BRA `(.L_x_2495) ;  /* 0x00000000000c8947 */ /* 0x000fea0003800000 */
[----:B------:R-:W3:Y:S04]  /*ae00*/  LDG.E R4, desc[UR40][R6.64] ;  /* 0x0000002806047981 */ /* 0x000ee8000c1e1900 */
[----:B-----5:R-:W3:Y:S02]  /*ae10*/  LDG.E R9, desc[UR40][R6.64+0x4] ;  /* 0x0000042806097981 */ /* 0x020ee4000c1e1900 */
[----:B---3--:R-:W-:-:S07]  /*ae20*/  IMAD.IADD R9, R9, 0x1, -R4 ;  /* 0x0000000109097824 */ /* 0x008fce00078e0a04 */
.L_x_2495:
[----:B------:R-:W-:Y:S01]  /*ae30*/  SHF.R.S32.HI R54, RZ, 0x1f, R187 ;  /* 0x0000001fff367819 */ /* 0x000fe200000114bb */
[----:B------:R-:W-:Y:S01]  /*ae40*/  IMAD.IADD R15, R23, 0x1, R2 ;  /* 0x00000001170f7824 */ /* 0x000fe200078e0202 */
[----:B------:R-:W-:Y:S01]  /*ae50*/  ULDC.64 UR4, c[0x0][0xb90] ;  /* 0x0002e40000047ab9 */ /* 0x000fe20000000a00 */
[----:B-----5:R-:W-:Y:S01]  /*ae60*/  SHF.R.S32.HI R49, RZ, 0x1f, R48 ;  /* 0x0000001fff317819 */ /* 0x020fe20000011430 */
[----:B------:R-:W-:Y:S01]  /*ae70*/  IMAD.IADD R24, R193, 0x1, R2 ;  /* 0x00000001c1187824 */ /* 0x000fe200078e0202 */
[----:B------:R-:W-:Y:S01]  /*ae80*/  SEL R188, R188, RZ, !P0 ;  /* 0x000000ffbcbc7207 */ /* 0x000fe20004000000 */
[----:B------:R-:W-:Y:S01]  /*ae90*/  IMAD R4, R54, UR4, RZ ;  /* 0x0000000436047c24 */ /* 0x000fe2000f8e02ff */
[----:B------:R-:W-:Y:S01]  /*aea0*/  SEL R55, R184, RZ, !P0 ;  /* 0x000000ffb8377207 */ /* 0x000fe20004000000 */
[----:B-1----:R-:W-:-:S04]  /*aeb0*/  @P1 IMAD.HI.U32 R6, R15, R8, RZ ;  /* 0x000000080f061227 */ /* 0x002fc800078e00ff */
[----:B------:R-:W-:Y:S01]  /*aec0*/  IMAD.MOV.U32 R7, RZ, RZ, R15 ;  /* 0x000000ffff077224 */ /* 0x000fe200078e000f */
[----:B--2---:R-:W-:Y:S01]  /*aed0*/  @P1 SHF.R.U32.HI R7, RZ, R11, R6 ;  /* 0x0000000bff071219 */ /* 0x004fe20000011606 */
        /* <DEDUP_REMOVED lines=9> */
[----:B------:R-:W-:Y:S01]  /*af70*/  IMAD.WIDE.U32 R4, R55, UR4, R4 ;  /* 0x0000000437047c25 */ /* 0x000fe2000f8e0004 */
[----:B------:R-:W-:Y:S02]  /*af80*/  IADD3 R41, P6, R16, 0x4000, RZ ;  /* 0x0000400010297810 */ /* 0x000fe40007fde0ff */
[----:B------:R-:W-:Y:S01]  /*af90*/  LOP3.LUT R12, R21, 0x380, RZ, 0xc0, !PT ;  /* 0x00000380150c7812 */ /* 0x000fe200078ec0ff */
[----:B------:R-:W-:Y:S01]  /*afa0*/  IMAD R11, R44, R13, R15 ;  /* 0x0000000d2c0b7224 */ /* 0x000fe200078e020f */
[----:B------:R-:W-:Y:S01]  /*afb0*/  SHF.R.S32.HI R13, RZ, 0x1f, R7 ;  /* 0x0000001fff0d7819 */ /* 0x000fe20000011407 */
[----:B------:R-:W-:Y:S01]  /*afc0*/  IMAD R8, R55, UR5, R6 ;  /* 0x0000000537087c24 */ /* 0x000fe2000f8e0206 */
[----:B------:R-:W-:Y:S01]  /*afd0*/  IADD3 R4, P2, R7, R4, RZ ;  /* 0x0000000407047210 */ /* 0x000fe20007f5e0ff */
[----:B------:R-:W-:Y:S01]  /*afe0*/  ULDC.64 UR4, c[0x0][0xb88] ;  /* 0x0002e20000047ab9 */ /* 0x000fe20000000a00 */
[----:B------:R-:W-:Y:S01]  /*aff0*/  SHF.R.S32.HI R6, RZ, 0x1f, R11 ;  /* 0x0000001fff067819 */ /* 0x000fe2000001140b */
[----:B------:R-:W-:Y:S01]  /*b000*/  IMAD R57, R9, R44, RZ ;  /* 0x0000002c09397224 */ /* 0x000fe200078e02ff */
[----:B------:R-:W-:-:S02]  /*b010*/  IADD3.X R5, R13, R5, R8, P2, !PT ;  /* 0x000000050d057210 */ /* 0x000fc400017fe408 */
[----:B------:R-:W-:Y:S01]  /*b020*/  IADD3 R15, P3, R16, 0x2000, RZ ;  /* 0x00002000100f7810 */ /* 0x000fe20007f7e0ff */
[----:B------:R-:W-:Y:S01]  /*b030*/  IMAD R8, R6, UR4, RZ ;  /* 0x0000000406087c24 */ /* 0x000fe2000f8e02ff */
[----:B------:R-:W-:Y:S01]  /*b040*/  SHF.R.U64 R12, R12, 0x3, RZ ;  /* 0x000000030c0c7819 */ /* 0x000fe200000012ff */
[----:B------:R-:W-:Y:S01]  /*b050*/  IMAD.WIDE.U32 R4, R11, UR4, R4 ;  /* 0x000000040b047c25 */ /* 0x000fe2000f8e0004 */
[----:B------:R-:W-:Y:S02]  /*b060*/  LOP3.LUT R7, R15, 0x380, RZ, 0xc0, !PT ;  /* 0x000003800f077812 */ /* 0x000fe400078ec0ff */
[----:B------:R-:W-:Y:S01]  /*b070*/  IADD3 R37, P5, R16, 0x5000, RZ ;  /* 0x0000500010257810 */ /* 0x000fe20007fbe0ff */
[----:B------:R-:W-:Y:S01]  /*b080*/  IMAD R13, R11, UR5, R8 ;  /* 0x000000050b0d7c24 */ /* 0x000fe2000f8e0208 */
[----:B------:R-:W-:Y:S01]  /*b090*/  ULDC.64 UR4, c[0x0][0xb50] ;  /* 0x0002d40000047ab9 */ /* 0x000fe20000000a00 */
[----:B------:R-:W-:Y:S02]  /*b0a0*/  SHF.R.U64 R6, R7, 0x3, RZ ;  /* 0x0000000307067819 */ /* 0x000fe400000012ff */
[----:B------:R-:W-:Y:S01]  /*b0b0*/  IMAD.IADD R5, R5, 0x1, R13 ;  /* 0x0000000105057824 */ /* 0x000fe200078e020d */
[----:B------:R-:W-:Y:S01]  /*b0c0*/  LEA R10, P4, R4, UR4, 0x2 ;  /* 0x00000004040a7c11 */ /* 0x000fe2000f8810ff */
[----:B------:R-:W-:Y:S01]  /*b0d0*/  IMAD.X R13, RZ, RZ, R17, P0 ;  /* 0x000000ffff0d7224 */ /* 0x000fe200000e0611 */
[----:B------:R-:W-:-:S02]  /*b0e0*/  IADD3 R7, P2, R16, 0x3000, RZ ;  /* 0x0000300010077810 */ /* 0x000fc40007f5e0ff */
[----:B------:R-:W-:Y:S01]  /*b0f0*/  LEA.HI.X R14, R4, UR5, R5, 0x2, P4 ;  /* 0x00000005040e7c11 */ /* 0x000fe2000a0f1405 */
[----:B------:R-:W-:Y:S01]  /*b100*/  SHFL.IDX PT, R50, R10, RZ, 0x1c1f ;  /* 0x001c1fff0a327589 */ /* 0x000fe200000e0000 */
[----:B------:R-:W-:Y:S01]  /*b110*/  LOP3.LUT P0, RZ, R191, 0x3, RZ, 0xc0, !PT ;  /* 0x00000003bfff7812 */ /* 0x000fe2000780c0ff */
[----:B------:R-:W-:Y:S01]  /*b120*/  IMAD.X R9, RZ, RZ, R17, P2 ;  /* 0x000000ffff097224 */ /* 0x000fe200010e0611 */
[----:B------:R-:W-:Y:S01]  /*b130*/  LOP3.LUT R8, R7, 0x380, RZ, 0xc0, !PT ;  /* 0x0000038007087812 */ /* 0x000fe200078ec0ff */
[----:B------:R-:W1:Y:S01]  /*b140*/  SHFL.IDX PT, R51, R14, RZ, 0x1c1f ;  /* 0x001c1fff0e337589 */ /* 0x000e6200000e0000 */
[CC--:B------:R-:W-:Y:S01]  /*b150*/  ISETP.GE.OR P2, PT, R24.reuse, R57.reuse, P0 ;  /* 0x000000391800720c */ /* 0x0c0fe20000746670 */
[----:B------:R-:W-:Y:S01]  /*b160*/  VIADD R4, R24, 0x8 ;  /* 0x0000000818047836 */ /* 0x000fe20000000000 */
[C---:B------:R-:W-:Y:S01]  /*b170*/  IADD3 R33, P4, R16.reuse, 0x6000, RZ ;  /* 0x0000600010217810 */ /* 0x040fe20007f9e0ff */
[----:B------:R-:W-:Y:S01]  /*b180*/  SHFL.IDX PT, R52, R10, 0x1, 0x1c1f ;  /* 0x003c1f000a347f89 */ /* 0x000fe200000e0000 */
[----:B------:R-:W-:Y:S01]  /*b190*/  LOP3.LUT R11, R16, 0x380, RZ, 0xc0, !PT ;  /* 0x00000380100b7812 */ /* 0x000fe200078ec0ff */
[----:B------:R-:W-:Y:S01]  /*b1a0*/  ULDC.64 UR4, c[0x0][0xaa0] ;  /* 0x0002a80000047ab9 */ /* 0x000fe20000000a00 */
[----:B------:R-:W-:Y:S01]  /*b1b0*/  ISETP.GE.OR P0, PT, R4, R57, P0 ;  /* 0x000000390400720c */ /* 0x000fe20000706670 */
[----:B------:R-:W2:Y:S01]  /*b1c0*/  SHFL.IDX PT, R53, R14, 0x1, 0x1c1f ;  /* 0x003c1f000e357f89 */ /* 0x000ea200000e0000 */
[----:B------:R-:W-:-:S02]  /*b1d0*/  SHF.R.U64 R8, R8, 0x3, RZ ;  /* 0x0000000308087819 */ /* 0x000fc400000012ff */
[----:B------:R-:W-:Y:S02]  /*b1e0*/  LOP3.LUT R12, R12, R21, RZ, 0x3c, !PT ;  /* 0x000000150c0c7212 */ /* 0x000fe400078e3cff */
[----:B------:R-:W3:Y:S01]  /*b1f0*/  @P1 LDC R21, c[0x0][0xbec] ;  /* 0x0002fb00ff151b82 */ /* 0x000ee20000000800 */
[----:B------:R-:W-:Y:S02]  /*b200*/  LOP3.LUT R40, R41, 0x380, RZ, 0xc0, !PT ;  /* 0x0000038029287812 */ /* 0x000fe400078ec0ff */
[----:B------:R-:W-:Y:S02]  /*b210*/  LOP3.LUT R36, R37, 0x380, RZ, 0xc0, !PT ;  /* 0x0000038025247812 */ /* 0x000fe400078ec0ff */
[----:B------:R-:W-:Y:S02]  /*b220*/  LOP3.LUT R32, R33, 0x380, RZ, 0xc0, !PT ;  /* 0x0000038021207812 */ /* 0x000fe400078ec0ff */
[----:B------:R-:W-:Y:S02]  /*b230*/  SHF.R.U64 R11, R11, 0x3, RZ ;  /* 0x000000030b0b7819 */ /* 0x000fe400000012ff */
[----:B------:R-:W-:Y:S01]  /*b240*/  LOP3.LUT R8, R8, R7, RZ, 0x3c, !PT ;  /* 0x0000000708087212 */ /* 0x000fe200078e3cff */
[----:B------:R-:W-:Y:S01]  /*b250*/  IMAD.X R7, RZ, RZ, R17, P3 ;  /* 0x000000ffff077224 */ /* 0x000fe200018e0611 */
[----:B-1----:R1:W-:Y:S01]  /*b260*/  @!P2 ST.E desc[UR40][R50.64], R3 ;  /* 0x000000033200a985 */ /* 0x0023e2000c101928 */
[----:B------:R-:W-:-:S02]  /*b270*/  IADD3 R5, P3, R16, 0x7000, RZ ;  /* 0x0000700010057810 */ /* 0x000fc40007f7e0ff */
[----:B------:R-:W-:Y:S02]  /*b280*/  SHF.R.U64 R40, R40, 0x3, RZ ;  /* 0x0000000328287819 */ /* 0x000fe400000012ff */
[----:B------:R-:W-:Y:S01]  /*b290*/  SHF.R.U64 R36, R36, 0x3, RZ ;  /* 0x0000000324247819 */ /* 0x000fe200000012ff */
[--C-:B------:R-:W-:Y:S01]  /*b2a0*/  IMAD.X R29, RZ, RZ, R17.reuse, P3 ;  /* 0x000000ffff1d7224 */ /* 0x100fe200018e0611 */
[----:B------:R-:W-:Y:S01]  /*b2b0*/  SHF.R.U64 R32, R32, 0x3, RZ ;  /* 0x0000000320207819 */ /* 0x000fe200000012ff */
[----:B--2---:R2:W-:Y:S01]  /*b2c0*/  @!P0 ST.E desc[UR40][R52.64], R0 ;  /* 0x0000000034008985 */ /* 0x0045e2000c101928 */
[----:B------:R-:W-:Y:S02]  /*b2d0*/  LOP3.LUT R16, R11, R16, RZ, 0x3c, !PT ;  /* 0x000000100b107212 */ /* 0x000fe400078e3cff */
[----:B------:R-:W-:Y:S01]  /*b2e0*/  LOP3.LUT R40, R40, R41, RZ, 0x3c, !PT ;  /* 0x0000002928287212 */ /* 0x000fe200078e3cff */
[----:B-1----:R-:W-:Y:S01]  /*b2f0*/  IMAD R3, R49, UR4, RZ ;  /* 0x0000000431037c24 */ /* 0x002fe2000f8e02ff */
[----:B------:R-:W-:Y:S01]  /*b300*/  LOP3.LUT R36, R36, R37, RZ, 0x3c, !PT ;  /* 0x0000002524247212 */ /* 0x000fe200078e3cff */
[----:B------:R-:W1:Y:S01]  /*b310*/  @P1 LDC R49, c[0x0][0xbf0] ;  /* 0x0002fc00ff311b82 */ /* 0x000e620000000800 */
[----:B------:R-:W-:Y:S01]  /*b320*/  LOP3.LUT R32, R32, R33, RZ, 0x3c, !PT ;  /* 0x0000002120207212 */ /* 0x000fe200078e3cff */
[--C-:B------:R-:W-:Y:S01]  /*b330*/  IMAD.X R41, RZ, RZ, R17.reuse, P6 ;  /* 0x000000ffff297224 */ /* 0x100fe200030e0611 */
[----:B------:R4:W5:Y:S01]  /*b340*/  LD.E.128 R24, desc[UR40][R16.64] ;  /* 0x0000002810187980 */ /* 0x000962000c101d00 */
[--C-:B------:R-:W-:Y:S01]  /*b350*/  IMAD.X R37, RZ, RZ, R17.reuse, P5 ;  /* 0x000000ffff257224 */ /* 0x100fe200028e0611 */
[----:B------:R-:W-:Y:S01]  /*b360*/  LOP3.LUT R4, R5, 0x380, RZ, 0xc0, !PT ;  /* 0x0000038005047812 */ /* 0x000fe200078ec0ff */
[----:B------:R-:W-:Y:S01]  /*b370*/  IMAD.X R33, RZ, RZ, R17, P4 ;  /* 0x000000ffff217224 */ /* 0x000fe200020e0611 */
[----:B------:R-:W-:Y:S01]  /*b380*/  LOP3.LUT R6, R6, R15, RZ, 0x3c, !PT ;  /* 0x0000000f06067212 */ /* 0x000fe200078e3cff */
[----:B------:R-:W-:Y:S01]  /*b390*/  IMAD R3, R48, UR5, R3 ;  /* 0x0000000530037c24 */ /* 0x000fe2000f8e0203 */
[----:B------:R-:W-:Y:S01]  /*b3a0*/  SHF.R.U64 R4, R4, 0x3, RZ ;  /* 0x0000000304047819 */ /* 0x000fe200000012ff */
[----:B------:R-:W5:Y:S01]  /*b3b0*/  LD.E.128 R12, desc[UR40][R12.64] ;  /* 0x000000280c0c7980 */ /* 0x000f62000c101d00 */
[----:B----4-:R-:W-:Y:S01]  /*b3c0*/  IMAD.WIDE.U32 R16, R48, UR4, RZ ;  /* 0x0000000430107c25 */ /* 0x010fe2000f8e00ff */
[----:B------:R-:W-:Y:S01]  /*b3d0*/  ULDC.64 UR4, c[0x0][0xae8] ;  /* 0x0002ba0000047ab9 */ /* 0x000fe20000000a00 */
[----:B------:R-:W-:Y:S01]  /*b3e0*/  LOP3.LUT R28, R4, R5, RZ, 0x3c, !PT ;  /* 0x00000005041c7212 */ /* 0x000fe200078e3cff */
[----:B------:R-:W5:Y:S01]  /*b3f0*/  LD.E.128 R8, desc[UR40][R8.64] ;  /* 0x0000002808087980 */ /* 0x000f62000c101d00 */
[----:B------:R-:W-:-:S02]  /*b400*/  IMAD.IADD R17, R17, 0x1, R3 ;  /* 0x0000000111117824 */ /* 0x000fc400078e0203 */
[----:B------:R-:W-:Y:S01]  /*b410*/  IMAD R3, R186, 0x20, R189 ;  /* 0x00000020ba037824 */ /* 0x000fe200078e02bd */
[----:B------:R-:W5:Y:S01]  /*b420*/  LD.E.128 R4, desc[UR40][R6.64] ;  /* 0x0000002806047980 */ /* 0x000f62000c101d00 */
[----:B--2---:R-:W-:Y:S02]  /*b430*/  IMAD R0, R54, UR4, RZ ;  /* 0x0000000436007c24 */ /* 0x004fe4000f8e02ff */
[----:B------:R-:W-:Y:S01]  /*b440*/  IMAD.IADD R48, R2, 0x1, R3 ;  /* 0x0000000102307824 */ /* 0x000fe200078e0203 */
[----:B------:R-:W5:Y:S01]  /*b450*/  LD.E.128 R40, desc[UR40][R40.64] ;  /* 0x0000002828287980 */ /* 0x000f62000c101d00 */
[C---:B------:R-:W-:Y:S02]  /*b460*/  IMAD R3, R187.reuse, UR5, R0 ;  /* 0x00000005bb037c24 */ /* 0x040fe4000f8e0200 */
[----:B------:R-:W-:Y:S01]  /*b470*/  IMAD.WIDE.U32 R16, R187, UR4, R16 ;  /* 0x00000004bb107c25 */ /* 0x000fe2000f8e0010 */
[----:B------:R-:W-:Y:S01]  /*b480*/  ULDC.64 UR4, c[0x0][0xaf0] ;  /* 0x0002bc0000047ab9 */ /* 0x000fe20000000a00 */
[----:B------:R-:W5:Y:S02]  /*b490*/  LD.E.128 R36, desc[UR40][R36.64] ;  /* 0x0000002824247980 */ /* 0x000f64000c101d00 */
[----:B---3--:R-:W-:-:S02]  /*b4a0*/  @P1 IMAD.HI.U32 R0, R48, R21, RZ ;  /* 0x0000001530001227 */ /* 0x008fc400078e00ff */
[----:B------:R-:W5:Y:S02]  /*b4b0*/  LD.E.128 R32, desc[UR40][R32.64] ;  /* 0x0000002820207980 */ /* 0x000f64000c101d00 */
[----:B------:R-:W-:Y:S02]  /*b4c0*/  IMAD.IADD R17, R17, 0x1, R3 ;  /* 0x0000000111117824 */ /* 0x000fe400078e0203 */
[----:B------:R-:W-:Y:S01]  /*b4d0*/  IMAD.MOV.U32 R3, RZ, RZ, R48 ;  /* 0x000000ffff037224 */ /* 0x000fe200078e0030 */
[----:B-1----:R-:W-:Y:S01]  /*b4e0*/  @P1 SHF.R.U32.HI R3, RZ, R49, R0 ;  /* 0x00000031ff031219 */ /* 0x002fe20000011600 */
[----:B------:R-:W-:Y:S01]  /*b4f0*/  IMAD R21, R188, UR4, RZ ;  /* 0x00000004bc157c24 */ /* 0x000fe2000f8e02ff */
[----:B------:R-:W5:Y:S01]  /*b500*/  LD.E.128 R28, desc[UR40][R28.64] ;  /* 0x000000281c1c7980 */ /* 0x000f62000c101d00 */
[C---:B------:R-:W-:Y:S01]  /*b510*/  IMAD.WIDE.U32 R16, R55.reuse, UR4, R16 ;  /* 0x0000000437107c25 */ /* 0x040fe2000f8e0010 */
[----:B------:R-:W-:Y:S01]  /*b520*/  SHF.R.S32.HI R0, RZ, 0x1f, R3 ;  /* 0x0000001fff007819 */ /* 0x000fe20000011403 */
        /* <DEDUP_REMOVED lines=12> */
[----:B------:R-:W-:-:S03]  /*b5f0*/  IMAD R49, R3, UR5, R0 ;  /* 0x0000000503317c24 */ /* 0x000fc6000f8e0200 */
[----:B------:R-:W-:Y:S01]  /*b600*/  SHF.R.S32.HI R0, RZ, 0x1f, R21 ;  /* 0x0000001fff007819 */ /* 0x000fe20000011415 */
[----:B------:R-:W-:Y:S01]  /*b610*/  IMAD.WIDE.U32 R16, R3, UR4, R16 ;  /* 0x0000000403107c25 */ /* 0x000fe2000f8e0010 */
[----:B------:R-:W-:-:S03]  /*b620*/  ULDC.64 UR4, c[0x0][0xad8] ;  /* 0x0002b60000047ab9 */ /* 0x000fc60000000a00 */
[----:B------:R-:W-:Y:S02]  /*b630*/  IMAD.IADD R48, R189, 0x1, R2 ;  /* 0x00000001bd307824 */ /* 0x000fe400078e0202 */
[----:B------:R-:W-:Y:S02]  /*b640*/  IMAD R2, R0, UR4, RZ ;  /* 0x0000000400027c24 */ /* 0x000fe4000f8e02ff */
[----:B------:R-:W-:Y:S02]  /*b650*/  IMAD.IADD R17, R17, 0x1, R49 ;  /* 0x0000000111117824 */ /* 0x000fe400078e0231 */
[C---:B------:R-:W-:Y:S02]  /*b660*/  IMAD R49, R21.reuse, UR5, R2 ;  /* 0x0000000515317c24 */ /* 0x040fe4000f8e0202 */
[----:B------:R-:W-:Y:S01]  /*b670*/  IMAD.WIDE.U32 R2, R21, UR4, R16 ;  /* 0x0000000415027c25 */ /* 0x000fe2000f8e0010 */
[----:B------:R-:W-:Y:S01]  /*b680*/  ISETP.GE.AND P2, PT, R48, R57, PT ;  /* 0x000000393000720c */ /* 0x000fe20003f46270 */
[----:B------:R-:W-:-:S02]  /*b690*/  ULDC.64 UR4, c[0x0][0xa80] ;  /* 0x0002a00000047ab9 */ /* 0x000fc40000000a00 */
[----:B------:R-:W-:Y:S01]  /*b6a0*/  VIADD R0, R48, 0x20 ;  /* 0x0000002030007836 */ /* 0x000fe20000000000 */
[----:B------:R-:W-:Y:S01]  /*b6b0*/  LEA R21, P3, R2, UR4, 0x1 ;  /* 0x0000000402157c11 */ /* 0x000fe2000f8608ff */
[----:B------:R-:W-:Y:S02]  /*b6c0*/  IMAD.IADD R3, R3, 0x1, R49 ;  /* 0x0000000103037824 */ /* 0x000fe400078e0231 */
[----:B0-----:R-:W-:Y:S01]  /*b6d0*/  VIADD R20, R20, 0x28820 ;  /* 0x0002882014147836 */ /* 0x001fe20000000000 */
        /* <DEDUP_REMOVED lines=19> */
.L_x_2497:
[----:B------:R-:W-:Y:S05]  /*b810*/  BSYNC B1 ;  /* 0x0000000000017941 */ /* 0x000fea0003800000 */
.L_x_2496:
        /* <DEDUP_REMOVED lines=13> */
.L_x_2499:
[----:B------:R-:W-:Y:S05]  /*b8f0*/  BSYNC B1 ;  /* 0x0000000000017941 */ /* 0x000fea0003800000 */
.L_x_2498:
[----:B----4-:R4:W0:Y:S01]  /*b900*/  SHFL.IDX PT, R0, R44, 0x2, 0x181f ;  /* 0x00581f002c007f89 */ /* 0x01082200000e0000 */
[----:B------:R-:W-:Y:S03]  /*b910*/  BSSY B1, `(.L_x_2500) ;  /* 0x000000c000017945 */ /* 0x000fe60003800000 */
[----:B---3-5:R4:W3:Y:S01]  /*b920*/  SHFL.IDX PT, R12, R21, 0x2, 0x181f ;  /* 0x00581f00150c7f89 */ /* 0x0288e200000e0000 */
[----:B------:R-:W-:Y:S05]  /*b930*/  @P1 BRA `(.L_x_2501) ;  /* 0x0000000000241947 */ /* 0x000fea0003800000 */
[----:B------:R-:W-:Y:S02]  /*b940*/  ULDC UR4, c[0x0][0xac8] ;  /* 0x0002b20000047ab9 */ /* 0x000fe40000000800 */
        /* <DEDUP_REMOVED lines=8> */
.L_x_2501:
[----:B------:R-:W-:Y:S05]  /*b9d0*/  BSYNC B1 ;  /* 0x0000000000017941 */ /* 0x000fea0003800000 */
.L_x_2500:
[----:B0-----:R-:W-:Y:S01]  /*b9e0*/  VIADD R0, R48, 0x60 ;  /* 0x0000006030007836 */ /* 0x001fe20000000000 */
[----:B--2-4-:R-:W0:Y:S04]  /*b9f0*/  SHFL.IDX PT, R44, R44, 0x3, 0x181f ;  /* 0x00781f002c2c7f89 */ /* 0x014e2800000e0000 */
[----:B------:R-:W-:Y:S01]  /*ba00*/  ISETP.GE.AND P0, PT, R0, R57, PT ;  /* 0x000000390000720c */ /* 0x000fe20003f06270 */
[----:B------:R2:W4:-:S12]  /*ba10*/  SHFL.IDX PT, R4, R21, 0x3, 0x181f ;  /* 0x00781f0015047f89 */ /* 0x00051800000e0000 */
[----:B--2---:R-:W-:Y:S05]  /*ba20*/  @P0 BRA `(.L_x_2502) ;  /* 0x0000000800d80947 */ /* 0x004fea0003800000 */
[----:B------:R-:W-:Y:S02]  /*ba30*/  ULDC UR4, c[0x0][0xac8] ;  /* 0x0002b20000047ab9 */ /* 0x000fe40000000800 */
[----:B------:R-:W-:-:S13]  /*ba40*/  ISETP.GE.AND P1, PT, R19, UR4, PT ;  /* 0x0000000413007c0c */ /* 0x000fda000bf26270 */
[----:B----4-:R-:W-:-:S04]  /*ba50*/  @!P1 LEA R2, P0, R19, R4, 0x1 ;  /* 0x0000000413029211 */ /* 0x010fc800078008ff */
[----:B0-----:R-:W-:Y:S02]  /*ba60*/  @!P1 LEA.HI.X R3, R19, R44, R196, 0x1, P0 ;  /* 0x0000002c13039211 */ /* 0x001fe400000f0cc4 */
[----:B------:R-:W-:-:S03]  /*ba70*/  ISETP.GE.AND P0, PT, R185, UR4, PT ;  /* 0x00000004b9007c0c */ /* 0x000fc6000bf06270 */
[----:B------:R2:W-:Y:S10]  /*ba80*/  @!P1 ST.E.128 desc[UR40][R2.64], R8 ;  /* 0x0000000802009985 */ /* 0x0005f4000c101d28 */
[----:B------:R-:W-:Y:S05]  /*ba90*/  @P0 BRA `(.L_x_2502) ;  /* 0x0000000800bc0947 */ /* 0x000fea0003800000 */
[----:B--2---:R-:W-:-:S04]  /*baa0*/  LEA R2, P0, R185, R4, 0x1 ;  /* 0x00000004b9027211 */ /* 0x004fc800078008ff */
[----:B------:R-:W-:-:S05]  /*bab0*/  LEA.HI.X R3, R185, R44, R195, 0x1, P0 ;  /* 0x0000002cb9037211 */ /* 0x000fca00000f0cc3 */
[----:B------:R0:W-:Y:S01]  /*bac0*/  ST.E.128 desc[UR40][R2.64], R28 ;  /* 0x0000001c02007985 */ /* 0x0001e2000c101d28 */
[----:B------:R-:W-:Y:S05]  /*bad0*/  BRA `(.L_x_2502) ;  /* 0x0000000800ac7947 */ /* 0x000fea0003800000 */
.L_x_2494:
[----:B------:R-:W2:Y:S01]  /*bae0*/  LDC.64 R6, c[0x0][0xc00] ;  /* 0x00030000ff067b82 */ /* 0x000ea20000000a00 */
[----:B------:R-:W-:Y:S01]  /*baf0*/  ULDC.64 UR4, c[0x0][0xc08] ;  /* 0x0003020000047ab9 */ /* 0x000fe20000000a00 */
[----:B------:R-:W-:-:S06]  /*bb00*/  IMAD.MOV.U32 R3, RZ, RZ, RZ ;  /* 0x000000ffff037224 */ /* 0x000fcc00078e00ff */
[----:B------:R-:W3:Y:S01]  /*bb10*/  LDC.64 R4, c[0x0][0xc00] ;  /* 0x00030000ff047b82 */ /* 0x000ee20000000a00 */
[----:B------:R-:W-:-:S04]  /*bb20*/  ISETP.NE.U32.AND P1, PT, RZ, UR4, PT ;  /* 0x00000004ff007c0c */ /* 0x000fc8000bf25070 */
[----:B------:R-:W-:-:S03]  /*bb30*/  ISETP.NE.AND.EX P1, PT, RZ, UR5, PT, P1 ;  /* 0x00000005ff007c0c */ /* 0x000fc6000bf25310 */
[----:B------:R-:W4:Y:S01]  /*bb40*/  LDC R17, c[0x0][0xbe8] ;  /* 0x0002fa00ff117b82 */ /* 0x000f220000000800 */
[----:B--2---:R-:W-:-:S04]  /*bb50*/  ISETP.NE.U32.AND P0, PT, R6, RZ, PT ;  /* 0x000000ff0600720c */ /* 0x004fc80003f05070 */
[----:B------:R-:W-:Y:S01]  /*bb60*/  ISETP.NE.AND.EX P0, PT, R7, RZ, PT, P0 ;  /* 0x000000ff0700720c */ /* 0x000fe20003f05300 */
[----:B---3--:R-:W-:-:S04]  /*bb70*/  IMAD.WIDE R6, R184, 0x4, R4 ;  /* 0x00000004b8067825 */ /* 0x008fc800078e0204 */
[----:B------:R-:W2:Y:S01]  /*bb80*/  @P1 LDC.64 R4, c[0x0][0xc08] ;  /* 0x00030200ff041b82 */ /* 0x000ea20000000a00 */
[----:B------:R-:W-:Y:S02]  /*bb90*/  ULDC UR4, c[0x0][0xa88] ;  /* 0x0002a20000047ab9 */ /* 0x000fe40000000800 */
[----:B------:R-:W-:-:S05]  /*bba0*/  IMAD.U32 R0, RZ, RZ, UR4 ;  /* 0x00000004ff007e24 */ /* 0x000fca000f8e00ff */
[----:B------:R3:W5:Y:S01]  /*bbb0*/  @P0 LDG.E R3, desc[UR40][R6.64] ;  /* 0x0000002806030981 */ /* 0x000762000c1e1900 */
[----:B--2---:R-:W-:-:S05]  /*bbc0*/  @P1 IMAD.WIDE R4, R184, 0x4, R4 ;  /* 0x00000004b8041825 */ /* 0x004fca00078e0204 */
[----:B------:R3:W5:Y:S01]  /*bbd0*/  @P1 LDG.E R0, desc[UR40][R4.64] ;  /* 0x0000002804001981 */ /* 0x000762000c1e1900 */
[----:B----4-:R-:W-:Y:S02]  /*bbe0*/  ISETP.NE.AND P2, PT, R17, 0x1, PT ;  /* 0x000000011100780c */ /* 0x010fe40003f45270 */
[----:B------:R-:W-:-:S11]  /*bbf0*/  ISETP.GE.AND P3, PT, R197, 0x80, PT ;  /* 0x00000080c500780c */ /* 0x000fd60003f66270 */
[----:B------:R-:W2:Y:S08]  /*bc00*/  @P2 LDC R16, c[0x0][0xbec] ;  /* 0x0002fb00ff102b82 */ /* 0x000eb00000000800 */
[----:B------:R-:W4:Y:S01]  /*bc10*/  @P2 LDC R21, c[0x0][0xbf0] ;  /* 0x0002fc00ff152b82 */ /* 0x000f220000000800 */
[----:B---3--:R-:W-:Y:S05]  /*bc20*/  @P1 BRA `(.L_x_2503) ;  /* 0x0000000000101947 */ /* 0x008fea0003800000 */
[----:B------:R-:W-:Y:S05]  /*bc30*/  @!P0 BRA `(.L_x_2503) ;  /* 0x00000000000c8947 */ /* 0x000fea0003800000 */
[----:B------:R-:W3:Y:S04]  /*bc40*/  LDG.E R5, desc[UR40][R6.64] ;  /* 0x0000002806057981 */ /* 0x000ee8000c1e1900 */
[----:B-----5:R-:W3:Y:S02]  /*bc50*/  LDG.E R0, desc[UR40][R6.64+0x4] ;  /* 0x0000042806007981 */ /* 0x020ee4000c1e1900 */
[----:B---3--:R-:W-:-:S07]  /*bc60*/  IMAD.IADD R0, R0, 0x1, -R5 ;  /* 0x0000000100007824 */ /* 0x008fce00078e0a05 */
.L_x_2503:
[----:B------:R-:W-:Y:S01]  /*bc70*/  BSSY B1, `(.L_x_2504) ;  /* 0x000002d000017945 */ /* 0x000fe20003800000 */
[----:B------:R-:W-:Y:S02]  /*bc80*/  SHF.R.S32.HI R12, RZ, 0x1f, R187 ;  /* 0x0000001fff0c7819 */ /* 0x000fe400000114bb */
[----:B------:R-:W-:Y:S02]  /*bc90*/  SEL R13, R184, RZ, !P0 ;  /* 0x000000ffb80d7207 */ /* 0x000fe40004000000 */
[----:B------:R-:W-:Y:S02]  /*bca0*/  SEL R188, R188, RZ, !P0 ;  /* 0x000000ffbcbc7207 */ /* 0x000fe40004000000 */
[----:B-----5:R-:W-:Y:S01]  /*bcb0*/  SHF.R.S32.HI R10, RZ, 0x1f, R3 ;  /* 0x0000001fff0a7819 */ /* 0x020fe20000011403 */
[----:B------:R-:W-:Y:S06]  /*bcc0*/  @P3 BRA `(.L_x_2505) ;  /* 0x00000000009c3947 */ /* 0x000fec0003800000 */
[----:B------:R-:W3:Y:S01]  /*bcd0*/  S2R R5, SR_TID.X ;  /* 0x0000000000057919 */ /* 0x000ee20000002100 */
[----:B------:R-:W5:Y:S02]  /*bce0*/  LDC R14, c[0x0][0xbe8] ;  /* 0x0002fa00ff0e7b82 */ /* 0x000f640000000800 */
[----:B-----5:R-:W-:Y:S01]  /*bcf0*/  IMAD R4, R0, R14, RZ ;  /* 0x0000000e00047224 */ /* 0x020fe200078e02ff */
        /* <DEDUP_REMOVED lines=36> */
.L_x_2505:
[----:B------:R-:W-:Y:S05]  /*bf40*/  BSYNC B1 ;  /* 0x0000000000017941 */ /* 0x000fea0003800000 */
.L_x_2504:
[----:B------:R-:W-:Y:S01]  /*bf50*/  ULDC.64 UR4, c[0x0][0xaa0] ;  /* 0x0002a80000047ab9 */ /* 0x000fe20000000a00 */
[----:B------:R-:W-:Y:S01]  /*bf60*/  BSSY B1, `(.L_x_2506) ;  /* 0x0000038000017945 */ /* 0x000fe20003800000 */
[----:B------:R-:W-:-:S04]  /*bf70*/  IMAD R4, R10, UR4, RZ ;  /* 0x000000040a047c24 */ /* 0x000fc8000f8e02ff */
[C---:B---3--:R-:W-:Y:S02]  /*bf80*/  IMAD R7, R3.reuse, UR5, R4 ;  /* 0x0000000503077c24 */ /* 0x048fe4000f8e0204 */
[----:B------:R-:W-:Y:S01]  /*bf90*/  IMAD.WIDE.U32 R4, R3, UR4, RZ ;  /* 0x0000000403047c25 */ /* 0x000fe2000f8e00ff */
[----:B------:R-:W-:-:S03]  /*bfa0*/  ULDC.64 UR4, c[0x0][0xae8] ;  /* 0x0002ba0000047ab9 */ /* 0x000fc60000000a00 */
        /* <DEDUP_REMOVED lines=26> */
[----:B------:R-:W-:Y:S02]  /*c150*/  IMAD.IADD R5, R5, 0x1, R9 ;  /* 0x0000000105057824 */ /* 0x000fe400078e0209 */
        /* <DEDUP_REMOVED lines=11> */
[----:B------:R2:W3:Y:S02]  /*c210*/  SHFL.IDX PT, R2, R4, RZ, 0x181f ;  /* 0x00181fff04027589 */ /* 0x0004e400000e0000 */
[----:B------:R-:W-:Y:S02]  /*c220*/  ISETP.GE.AND P0, PT, R0, R17, PT ;  /* 0x000000110000720c */ /* 0x000fe40003f06270 */
[----:B------:R2:W4:Y:S01]  /*c230*/  SHFL.IDX PT, R0, R5, RZ, 0x181f ;  /* 0x00181fff05007589 */ /* 0x00052200000e0000 */
[----:B------:R-:W-:Y:S10]  /*c240*/  @P2 BRA `(.L_x_2507) ;  /* 0x0000000000242947 */ /* 0x000ff40003800000 */
[----:B------:R-:W-:Y:S02]  /*c250*/  ULDC UR4, c[0x0][0xac8] ;  /* 0x0002b20000047ab9 */ /* 0x000fe40000000800 */
        /* <DEDUP_REMOVED lines=8> */
.L_x_2507:
[----:B------:R-:W-:Y:S05]  /*c2e0*/  BSYNC B1 ;  /* 0x0000000000017941 */ /* 0x000fea0003800000 */
.L_x_2506:
[----:B----4-:R4:W0:Y:S01]  /*c2f0*/  SHFL.IDX PT, R0, R5, 0x1, 0x181f ;  /* 0x00381f0005007f89 */ /* 0x01082200000e0000 */
[----:B------:R-:W-:Y:S03]  /*c300*/  BSSY B1, `(.L_x_2508) ;  /* 0x000000c000017945 */ /* 0x000fe60003800000 */
[----:B---3--:R4:W3:Y:S01]  /*c310*/  SHFL.IDX PT, R2, R4, 0x1, 0x181f ;  /* 0x00381f0004027f89 */ /* 0x0088e200000e0000 */
        /* <DEDUP_REMOVED lines=10> */
.L_x_2509:
[----:B------:R-:W-:Y:S05]  /*c3c0*/  BSYNC B1 ;  /* 0x0000000000017941 */ /* 0x000fea0003800000 */
.L_x_2508:
[----:B0-----:R0:W0:Y:S01]  /*c3d0*/  SHFL.IDX PT, R0, R5, 0x2, 0x181f ;  /* 0x00581f0005007f89 */ /* 0x00102200000e0000 */
[----:B------:R-:W-:Y:S03]  /*c3e0*/  BSSY B1, `(.L_x_2510) ;  /* 0x000000c000017945 */ /* 0x000fe60003800000 */
[----:B---3--:R3:W0:Y:S01]  /*c3f0*/  SHFL.IDX PT, R2, R4, 0x2, 0x181f ;  /* 0x00581f0004027f89 */ /* 0x00862200000e0000 */
        /* <DEDUP_REMOVED lines=10> */
.L_x_2511:
[----:B------:R-:W-:Y:S05]  /*c4a0*/  BSYNC B1 ;  /* 0x0000000000017941 */ /* 0x000fea0003800000 */
.L_x_2510:
[----:B0-----:R-:W-:Y:S01]  /*c4b0*/  VIADD R0, R8, 0x60 ;  /* 0x0000006008007836 */ /* 0x001fe20000000000 */
[----:B------:R0:W0:Y:S04]  /*c4c0*/  SHFL.IDX PT, R6, R5, 0x3, 0x181f ;  /* 0x00781f0005067f89 */ /* 0x00002800000e0000 */
[----:B------:R-:W-:Y:S01]  /*c4d0*/  ISETP.GE.AND P0, PT, R0, R17, PT ;  /* 0x000000110000720c */ /* 0x000fe20003f06270 */
[----:B------:R0:W0:-:S12]  /*c4e0*/  SHFL.IDX PT, R2, R4, 0x3, 0x181f ;  /* 0x00781f0004027f89 */ /* 0x00001800000e0000 */
[----:B------:R-:W-:Y:S05]  /*c4f0*/  @P0 BRA `(.L_x_2502) ;  /* 0x0000000000240947 */ /* 0x000fea0003800000 */
[----:B------:R-:W-:Y:S02]  /*c500*/  ULDC UR4, c[0x0][0xac8] ;  /* 0x0002b20000047ab9 */ /* 0x000fe40000000800 */
        /* <DEDUP_REMOVED lines=8> */
.L_x_2502:
[----:B------:R-:W-:Y:S05]  /*c590*/  BSYNC B0 ;  /* 0x0000000000007941 */ /* 0x000fea0003800000 */
.L_x_2493:
[----:B------:R-:W-:Y:S02]  /*c5a0*/  ULDC UR4, c[0x0][0xc3c] ;  /* 0x00030f0000047ab9 */ /* 0x000fe40000000800 */
[----:B-1----:R-:W-:-:S13]  /*c5b0*/  ISETP.GE.AND P0, PT, R47, UR4, PT ;  /* 0x000000042f007c0c */ /* 0x002fda000bf06270 */
[----:B------:R-:W-:Y:S05]  /*c5c0*/  @!P0 BRA `(.L_x_2512) ;  /* 0xffffff4800048947 */ /* 0x000fea000383ffff */
[----:B------:R-:W-:Y:S05]  /*c5d0*/  EXIT ;  /* 0x000000000000794d */ /* 0x000fea0003800000 */
.L_x_2457:
[----:B------:R-:W-:-:S08]  /*c5e0*/  NOP ;  /* 0x0000000000007918 */ /* 0x000fd00000000000 */
[----:B--2---:R-:W0:-:S00]  /*c5f0*/  USETMAXREG.DEALLOC.CTAPOOL 0x18 ;  /* 0x00000018000079c8 */ /* 0x004e0000080e0500 */
[----:B0-----:R-:W-:Y:S01]  /*c600*/  LOP3.LUT R0, R0, 0x3, RZ, 0xc0, !PT ;  /* 0x0000000300007812 */ /* 0x001fe200078ec0ff */
[----:B------:R-:W-:-:S05]  /*c610*/  IMAD.MOV.U32 R5, RZ, RZ, RZ ;  /* 0x000000ffff057224 */ /* 0x000fca00078e00ff */
[----:B------:R-:W0:Y:S02]  /*c620*/  SHFL.IDX PT, R0, R0, RZ, 0x1f ;  /* 0x00001fff00007589 */ /* 0x000e2400000e0000 */
[----:B0-----:R-:W-:-:S04]  /*c630*/  ISETP.NE.AND P0, PT, R0, RZ, PT ;  /* 0x000000ff0000720c */ /* 0x001fc80003f05270 */
        /* <DEDUP_REMOVED lines=10> */
.L_x_2513:
[----:B0-----:R-:W0:Y:S01]  /*c6e0*/  S2R R0, SR_TID.X ;  /* 0x0000000000007919 */ /* 0x001e220000002100 */
[----:B------:R-:W-:Y:S01]  /*c6f0*/  ULDC UR4, c[0x0][0xc3c] ;  /* 0x00030f0000047ab9 */ /* 0x000fe20000000800 */
[----:B------:R-:W1:Y:S01]  /*c700*/  S2UR UR6, SR_CTAID.X ;  /* 0x00000000000679c3 */ /* 0x000e620000002500 */
        /* <DEDUP_REMOVED lines=39> */
.L_x_2519:
        /* <DEDUP_REMOVED lines=12> */
.L_x_2518:
[----:B------:R-:W-:Y:S05]  /*ca40*/  BSYNC B0 ;  /* 0x0000000000007941 */ /* 0x000fea0003800000 */
.L_x_2517:
        /* <DEDUP_REMOVED lines=21> */
.L_x_2515:
        /* <DEDUP_REMOVED lines=18> */
[----:B------:R-:W-:-:S05]  /*ccc0*/  VIADD R11, R6, 0xffffffff ;  /* 0xffffffff060b7836 */ /* 0x000fca0000000000 */
[----:B------:R2:W3:Y:S02]  /*ccd0*/  SHFL.IDX PT, R16, R4, R11, 0x1f ;  /* 0x00001f0b04107589 */ /* 0x0004e400000e0000 */
.L_x_2520:
[----:B-1----:R-:W-:Y:S01]  /*cce0*/  IMAD.MOV R2, RZ, RZ, -R3 ;  /* 0x000000ffff027224 */ /* 0x002fe200078e0a03 */
[----:B--2---:R-:W-:Y:S01]  /*ccf0*/  IABS R4, R8 ;  /* 0x0000000800047213 */ /* 0x004fe20000000000 */
        /* <DEDUP_REMOVED lines=8> */
[----:B------:R-:W-:Y:S01]  /*cd80*/  IMAD R4, R2, R4, R3 ;  /* 0x0000000402047224 */ /* 0x000fe200078e0203 */
[----:B------:R-:W-:-:S04]  /*cd90*/  LOP3.LUT R3, R7, R8, RZ, 0x3c, !PT ;  /* 0x0000000807037212 */ /* 0x000fc800078e3cff */
[----:B------:R-:W-:Y:S02]  /*cda0*/  ISETP.GT.U32.AND P1, PT, R9, R4, PT ;  /* 0x000000040900720c */ /* 0x000fe40003f24070 */
[----:B------:R-:W-:-:S11]  /*cdb0*/  ISETP.GE.AND P2, PT, R3, RZ, PT ;  /* 0x000000ff0300720c */ /* 0x000fd60003f46270 */
[----:B------:R-:W-:Y:S02]  /*cdc0*/  @!P1 IMAD.IADD R4, R4, 0x1, -R9 ;  /* 0x0000000104049824 */ /* 0x000fe400078e0a09 */
[----:B------:R-:W-:Y:S01]  /*cdd0*/  @!P1 VIADD R2, R2, 0x1 ;  /* 0x0000000102029836 */ /* 0x000fe20000000000 */
[----:B------:R-:W-:Y:S02]  /*cde0*/  ISETP.NE.AND P1, PT, R8, RZ, PT ;  /* 0x000000ff0800720c */ /* 0x000fe40003f25270 */
[----:B------:R-:W-:-:S13]  /*cdf0*/  ISETP.GE.U32.AND P0, PT, R4, R9, PT ;  /* 0x000000090400720c */ /* 0x000fda0003f06070 */
[----:B------:R-:W-:-:S04]  /*ce00*/  @P0 VIADD R2, R2, 0x1 ;  /* 0x0000000102020836 */ /* 0x000fc80000000000 */
[----:B------:R-:W-:-:S04]  /*ce10*/  IMAD.MOV.U32 R9, RZ, RZ, R2 ;  /* 0x000000ffff097224 */ /* 0x000fc800078e0002 */
[----:B------:R-:W-:Y:S01]  /*ce20*/  @!P2 IMAD.MOV R9, RZ, RZ, -R9 ;  /* 0x000000ffff09a224 */ /* 0x000fe200078e0a09 */
[----:B------:R-:W-:-:S05]  /*ce30*/  @!P1 LOP3.LUT R9, RZ, R8, RZ, 0x33, !PT ;  /* 0x00000008ff099212 */ /* 0x000fca00078e33ff */
[----:B------:R-:W-:Y:S02]  /*ce40*/  IMAD R4, R10, R9, RZ ;  /* 0x000000090a047224 */ /* 0x000fe400078e02ff */
[----:B------:R-:W-:Y:S02]  /*ce50*/  IMAD.MOV R9, RZ, RZ, -R9 ;  /* 0x000000ffff097224 */ /* 0x000fe400078e0a09 */
[----:B------:R-:W-:Y:S02]  /*ce60*/  IMAD.MOV R3, RZ, RZ, -R4 ;  /* 0x000000ffff037224 */ /* 0x000fe400078e0a04 */
[----:B------:R-:W-:-:S03]  /*ce70*/  IMAD R7, R8, R9, R7 ;  /* 0x0000000908077224 */ /* 0x000fc600078e0207 */
[----:B------:R-:W-:Y:S01]  /*ce80*/  VIADDMNMX R10, R3, UR5, R10, PT ;  /* 0x00000005030a7c46 */ /* 0x000fe2000b80010a */
[----:B------:R-:W-:Y:S01]  /*ce90*/  IMAD.IADD R4, R7, 0x1, R4 ;  /* 0x0000000107047824 */ /* 0x000fe200078e0204 */
[----:B------:R-:W-:Y:S02]  /*cea0*/  IABS R8, R7 ;  /* 0x0000000700087213 */ /* 0x000fe40000000000 */
[----:B------:R-:W-:-:S04]  /*ceb0*/  IABS R6, R10 ;  /* 0x0000000a00067213 */ /* 0x000fc80000000000 */
[----:B------:R-:W1:Y:S08]  /*cec0*/  I2F.RP R11, R6 ;  /* 0x00000006000b7306 */ /* 0x000e700000209400 */
[----:B-1----:R-:W1:Y:S02]  /*ced0*/  MUFU.RCP R11, R11 ;  /* 0x0000000b000b7308 */ /* 0x002e640000001000 */
[----:B-1----:R-:W-:-:S06]  /*cee0*/  VIADD R2, R11, 0xffffffe ;  /* 0x0ffffffe0b027836 */ /* 0x002fcc0000000000 */
[----:B------:R1:W2:Y:S02]  /*cef0*/  F2I.FTZ.U32.TRUNC.NTZ R3, R2 ;  /* 0x0000000200037305 */ /* 0x0002a4000021f000 */
[----:B-1----:R-:W-:Y:S02]  /*cf00*/  IMAD.MOV.U32 R2, RZ, RZ, RZ ;  /* 0x000000ffff027224 */ /* 0x002fe400078e00ff */
[----:B--2---:R-:W-:-:S04]  /*cf10*/  IMAD.MOV R9, RZ, RZ, -R3 ;  /* 0x000000ffff097224 */ /* 0x004fc800078e0a03 */
[----:B------:R-:W-:-:S04]  /*cf20*/  IMAD R9, R9, R6, RZ ;  /* 0x0000000609097224 */ /* 0x000fc800078e02ff */
[----:B------:R-:W-:Y:S01]  /*cf30*/  IMAD.HI.U32 R3, R3, R9, R2 ;  /* 0x0000000903037227 */ /* 0x000fe200078e0002 */
[-C--:B------:R-:W-:Y:S02]  /*cf40*/  IABS R9, R10.reuse ;  /* 0x0000000a00097213 */ /* 0x080fe40000000000 */
[----:B------:R-:W-:-:S03]  /*cf50*/  LOP3.LUT R2, R7, R10, RZ, 0x3c, !PT ;  /* 0x0000000a07027212 */ /* 0x000fc600078e3cff */
[----:B------:R-:W-:Y:S01]  /*cf60*/  IMAD.MOV R9, RZ, RZ, -R9 ;  /* 0x000000ffff097224 */ /* 0x000fe200078e0a09 */
[----:B------:R-:W-:Y:S01]  /*cf70*/  ISETP.GE.AND P2, PT, R2, RZ, PT ;  /* 0x000000ff0200720c */ /* 0x000fe20003f46270 */
[----:B------:R-:W-:-:S04]  /*cf80*/  IMAD.HI.U32 R3, R3, R8, RZ ;  /* 0x0000000803037227 */ /* 0x000fc800078e00ff */
        /* <DEDUP_REMOVED lines=14> */
.L_x_2516:
[----:B------:R-:W-:Y:S02]  /*d070*/  IMAD.MOV.U32 R17, RZ, RZ, RZ ;  /* 0x000000ffff117224 */ /* 0x000fe400078e00ff */
[----:B------:R-:W-:Y:S02]  /*d080*/  IMAD.U32 R16, RZ, RZ, UR6 ;  /* 0x00000006ff107e24 */ /* 0x000fe4000f8e00ff */
[----:B------:R-:W-:-:S07]  /*d090*/  IMAD.MOV.U32 R18, RZ, RZ, RZ ;  /* 0x000000ffff127224 */ /* 0x000fce00078e00ff */
.L_x_2521:
[----:B------:R-:W-:-:S13]  /*d0a0*/  ISETP.NE.AND P0, PT, R0, RZ, PT ;  /* 0x000000ff0000720c */ /* 0x000fda0003f05270 */
[----:B------:R-:W1:Y:S01]  /*d0b0*/  @!P0 S2R R3, SR_CgaCtaId ;  /* 0x0000000000038919 */ /* 0x000e620000008800 */
[----:B------:R-:W-:-:S04]  /*d0c0*/  @!P0 MOV R0, 0x400 ;  /* 0x0000040000008802 */ /* 0x000fc80000000f00 */
[----:B-1----:R-:W-:-:S05]  /*d0d0*/  @!P0 LEA R0, R3, R0, 0x18 ;  /* 0x0000000003008211 */ /* 0x002fca00078ec0ff */
[----:B------:R2:W-:Y:S01]  /*d0e0*/  @!P0 STS.128 [R0+0x288d0], R16 ;  /* 0x0288d01000008388 */ /* 0x0005e20000000c00 */
[----:B------:R-:W-:Y:S06]  /*d0f0*/  BAR.ARV 0x5, 0x180 ;  /* 0x0146000000007b1d */ /* 0x000fec0000002000 */
.L_x_2514:
[----:B0-2---:R-:W-:Y:S01]  /*d100*/  IMAD.MOV.U32 R0, RZ, RZ, 0x1 ;  /* 0x00000001ff007424 */ /* 0x005fe200078e00ff */
        /* <DEDUP_REMOVED lines=26> */
[----:B------:R0:W-:Y:S01]  /*d2b0*/  STL [R1+0x4], R4 ;  /* 0x0000040401007387 */ /* 0x0001e20000100800 */
[----:B------:R-:W-:-:S03]  /*d2c0*/  IMAD.MOV.U32 R2, RZ, RZ, 0x1 ;  /* 0x00000001ff027424 */ /* 0x000fc600078e00ff */
[----:B------:R0:W-:Y:S04]  /*d2d0*/  STL [R1+0x24], R3 ;  /* 0x0000240301007387 */ /* 0x0001e80000100800 */
[----:B------:R0:W-:Y:S04]  /*d2e0*/  STL [R1+0x8], RZ ;  /* 0x000008ff01007387 */ /* 0x0001e80000100800 */
[----:B------:R0:W-:Y:S04]  /*d2f0*/  STL [R1+0x14], R2 ;  /* 0x0000140201007387 */ /* 0x0001e80000100800 */
[----:B------:R0:W-:Y:S02]  /*d300*/  STL [R1+0x48], RZ ;  /* 0x000048ff01007387 */ /* 0x0001e40000100800 */
.L_x_2621:
[----:B0---4-:R-:W0:Y:S02]  /*d310*/  LDC.64 R2, c[0x0][0xc88] ;  /* 0x00032200ff027b82 */ /* 0x011e240000000a00 */
[----:B0-----:R-:W-:-:S05]  /*d320*/  IMAD.WIDE R2, R19, 0x4, R2 ;  /* 0x0000000413027825 */ /* 0x001fca00078e0202 */
[----:B--2---:R-:W2:Y:S01]  /*d330*/  LDG.E R12, desc[UR40][R2.64] ;  /* 0x00000028020c7981 */ /* 0x004ea2000c1e1900 */
[----:B------:R-:W-:Y:S05]  /*d340*/  YIELD ;  /* 0x0000000000007946 */ /* 0x000fea0003800000 */
[----:B------:R-:W-:Y:S01]  /*d350*/  ULDC.64 UR4, c[0x0][0xa28] ;  /* 0x00028a0000047ab9 */ /* 0x000fe20000000a00 */
[----:B------:R-:W-:Y:S01]  /*d360*/  IMAD.MOV.U32 R0, RZ, RZ, RZ ;  /* 0x000000ffff007224 */ /* 0x000fe200078e00ff */
[----:B------:R-:W-:Y:S01]  /*d370*/  ISETP.NE.U32.AND P0, PT, RZ, UR4, PT ;  /* 0x00000004ff007c0c */ /* 0x000fe2000bf05070 */
[----:B------:R-:W-:Y:S01]  /*d380*/  IMAD.MOV.U32 R6, RZ, RZ, RZ ;  /* 0x000000ffff067224 */ /* 0x000fe200078e00ff */
[----:B------:R-:W-:Y:S01]  /*d390*/  ULDC.64 UR8, c[0x0][0xa18] ;  /* 0x0002860000087ab9 */ /* 0x000fe20000000a00 */
[----:B------:R-:W-:Y:S01]  /*d3a0*/  ULDC.64 UR6, c[0x0][0xa08] ;  /* 0x0002820000067ab9 */ /* 0x000fe20000000a00 */
[----:B------:R-:W-:-:S02]  /*d3b0*/  ISETP.NE.AND.EX P0, PT, RZ, UR5, PT, P0 ;  /* 0x00000005ff007c0c */ /* 0x000fc4000bf05300 */
        /* <DEDUP_REMOVED lines=11> */
[----:B---3--:R-:W-:Y:S01]  /*d470*/  IMAD.MOV.U32 R8, RZ, RZ, RZ ;  /* 0x000000ffff087224 */ /* 0x008fe200078e00ff */
        /* <DEDUP_REMOVED lines=33> */
.L_x_2523:
[----:B------:R-:W-:Y:S01]  /*d690*/  IMAD.MOV.U32 R2, RZ, RZ, R12 ;  /* 0x000000ffff027224 */ /* 0x000fe200078e000c */
[----:B------:R-:W-:Y:S01]  /*d6a0*/  ULDC.64 UR4, c[0x0][0xa20] ;  /* 0x0002880000047ab9 */ /* 0x000fe20000000a00 */
[----:B-----5:R-:W-:Y:S01]  /*d6b0*/  IMAD.IADD R3, R8, 0x1, R0 ;  /* 0x0000000108037824 */ /* 0x020fe200078e0200 */
[----:B------:R-:W-:Y:S02]  /*d6c0*/  ISETP.NE.U32.AND P1, PT, RZ, UR4, PT ;  /* 0x00000004ff007c0c */ /* 0x000fe4000bf25070 */
[----:B------:R2:W-:Y:S02]  /*d6d0*/  STL [R1+0x10], R2 ;  /* 0x0000100201007387 */ /* 0x0005e40000100800 */
[----:B------:R-:W-:Y:S02]  /*d6e0*/  ISETP.NE.AND.EX P1, PT, RZ, UR5, PT, P1 ;  /* 0x00000005ff007c0c */ /* 0x000fe4000bf25310 */
[----:B------:R2:W-:Y:S11]  /*d6f0*/  STL [R1+0x18], R3 ;  /* 0x0000180301007387 */ /* 0x0005f60000100800 */
[----:B--2---:R-:W-:Y:S05]  /*d700*/  @!P1 BRA `(.L_x_2524) ;  /* 0x0000000000109947 */ /* 0x004fea0003800000 */
[----:B------:R-:W-:-:S04]  /*d710*/  IADD3 R6, P0, R11, UR4, RZ ;  /* 0x000000040b067c10 */ /* 0x000fc8000ff1e0ff */
[----:B------:R-:W-:-:S05]  /*d720*/  IADD3.X R7, R10, UR5, RZ, P0, !PT ;  /* 0x000000050a077c10 */ /* 0x000fca00087fe4ff */
[----:B------:R2:W5:Y:S01]  /*d730*/  LDG.E R6, desc[UR40][R6.64] ;  /* 0x0000002806067981 */ /* 0x000562000c1e1900 */
[----:B------:R-:W-:Y:S05]  /*d740*/  BRA `(.L_x_2525) ;  /* 0x0000000000107947 */ /* 0x000fea0003800000 */
.L_x_2524:
[----:B------:R-:W-:Y:S05]  /*d750*/  @!P0 BRA `(.L_x_2525) ;  /* 0x00000000000c8947 */ /* 0x000fea0003800000 */
[----:B------:R-:W2:Y:S04]  /*d760*/  LDG.E R6, desc[UR40][R4.64] ;  /* 0x0000002804067981 */ /* 0x000ea8000c1e1900 */
[----:B------:R-:W2:Y:S02]  /*d770*/  LDG.E R4, desc[UR40][R4.64+0x4] ;  /* 0x0000042804047981 */ /* 0x000ea4000c1e1900 */
[----:B--2---:R-:W-:-:S07]  /*d780*/  IMAD.IADD R6, R4, 0x1, -R6 ;  /* 0x0000000104067824 */ /* 0x004fce00078e0a06 */
.L_x_2525:
[----:B-----5:R-:W-:Y:S01]  /*d790*/  IMAD.IADD R6, R6, 0x1, -R0 ;  /* 0x0000000106067824 */ /* 0x020fe200078e0a00 */
[----:B------:R-:W-:Y:S01]  /*d7a0*/  BSSY B7, `(.L_x_2526) ;  /* 0x00003ff000077945 */ /* 0x000fe20003800000 */
[----:B------:R-:W3:Y:S02]  /*d7b0*/  LDC R0, c[0x0][0x448] ;  /* 0x00011200ff007b82 */ /* 0x000ee40000000800 */
[----:B---3--:R-:W-:Y:S01]  /*d7c0*/  ISETP.NE.AND P0, PT, R0, 0x1, PT ;  /* 0x000000010000780c */ /* 0x008fe20003f05270 */
[----:B------:R-:W-:-:S04]  /*d7d0*/  IMAD.SHL.U32 R0, R17, 0x80, RZ ;  /* 0x0000008011007824 */ /* 0x000fc800078e00ff */
[----:B------:R-:W-:-:S08]  /*d7e0*/  VIADD R0, R0, 0x7f ;  /* 0x0000007f00007836 */ /* 0x000fd00000000000 */
[----:B------:R-:W3:Y:S08]  /*d7f0*/  @P0 LDC R2, c[0x0][0x44c] ;  /* 0x00011300ff020b82 */ /* 0x000ef00000000800 */
[----:B------:R-:W4:Y:S01]  /*d800*/  @P0 LDC R3, c[0x0][0x450] ;  /* 0x00011400ff030b82 */ /* 0x000f220000000800 */
[----:B---3--:R-:W-:-:S05]  /*d810*/  @P0 IMAD.HI.U32 R2, R0, R2, RZ ;  /* 0x0000000200020227 */ /* 0x008fca00078e00ff */
[----:B----4-:R-:W-:Y:S02]  /*d820*/  @P0 SHF.R.U32.HI R0, RZ, R3, R2 ;  /* 0x00000003ff000219 */ /* 0x010fe40000011602 */
[C---:B------:R-:W-:Y:S01]  /*d830*/  IADD3 R2, R6.reuse, 0x80, -R9 ;  /* 0x0000008006027810 */ /* 0x040fe20007ffe809 */
[----:B------:R-:W-:-:S04]  /*d840*/  VIADD R6, R6, 0x7f ;  /* 0x0000007f06067836 */ /* 0x000fc80000000000 */
[----:B------:R-:W-:Y:S01]  /*d850*/  IMAD.IADD R0, R2, 0x1, R0 ;  /* 0x0000000102007824 */ /* 0x000fe200078e0200 */
[----:B------:R-:W-:-:S04]  /*d860*/  SHF.R.S32.HI R2, RZ, 0x1f, R6 ;  /* 0x0000001fff027819 */ /* 0x000fc80000011406 */
[----:B------:R-:W-:Y:S02]  /*d870*/  SHF.R.S32.HI R3, RZ, 0x1f, R0 ;  /* 0x0000001fff037819 */ /* 0x000fe40000011400 */
[----:B------:R-:W-:Y:S02]  /*d880*/  LEA.HI R2, R2, R6, RZ, 0x7 ;  /* 0x0000000602027211 */ /* 0x000fe400078f38ff */
[----:B------:R-:W-:Y:S02]  /*d890*/  LEA.HI R3, R3, R0, RZ, 0x7 ;  /* 0x0000000003037211 */ /* 0x000fe400078f38ff */
[----:B------:R-:W-:Y:S02]  /*d8a0*/  SHF.R.S32.HI R2, RZ, 0x7, R2 ;  /* 0x00000007ff027819 */ /* 0x000fe40000011402 */
[----:B------:R-:W-:-:S04]  /*d8b0*/  SHF.R.S32.HI R3, RZ, 0x7, R3 ;  /* 0x00000007ff037819 */ /* 0x000fc80000011403 */
[----:B------:R-:W-:-:S04]  /*d8c0*/  VIMNMX R4, R2, R3, PT ;  /* 0x0000000302047248 */ /* 0x000fc80003fe0100 */
[----:B------:R-:W-:Y:S01]  /*d8d0*/  ISETP.GT.AND P0, PT, R4, RZ, PT ;  /* 0x000000ff0400720c */ /* 0x000fe20003f04270 */
        /* <DEDUP_REMOVED lines=19> */
.L_x_2527:
[----:B------:R-:W3:Y:S01]  /*da10*/  LDL R0, [R1+0x4] ;  /* 0x0000040001007983 */ /* 0x000ee20000100800 */
        /* <DEDUP_REMOVED lines=20> */
.L_x_2530:
[----:B------:R-:W-:Y:S05]  /*db60*/  BSYNC B6 ;  /* 0x0000000000067941 */ /* 0x000fea0003800000 */
.L_x_2529:
        /* <DEDUP_REMOVED lines=21> */
.L_x_2533:
        /* <DEDUP_REMOVED lines=16> */
.L_x_2532:
[----:B------:R-:W-:Y:S05]  /*ddc0*/  BSYNC B6 ;  /* 0x0000000000067941 */ /* 0x000fea0003800000 */
.L_x_2531:
[----:B------:R-:W3:Y:S01]  /*ddd0*/  LDL.LU R2, [R1] ;  /* 0x0000000001027983 */ /* 0x000ee20000300800 */
[----:B------:R-:W-:-:S03]  /*dde0*/  ULDC.64 UR4, c[0x0][0x9f8] ;  /* 0x00027e0000047ab9 */ /* 0x000fc60000000a00 */
[----:B------:R-:W4:Y:S04]  /*ddf0*/  LDL.LU R4, [R1+0xc] ;  /* 0x00000c0001047983 */ /* 0x000f280000300800 */
[----:B--2---:R-:W2:Y:S01]  /*de00*/  LDL R7, [R1+0x10] ;  /* 0x0000100001077983 */ /* 0x004ea20000100800 */
[----:B------:R-:W-:-:S03]  /*de10*/  ISETP.NE.U32.AND P0, PT, RZ, UR4, PT ;  /* 0x00000004ff007c0c */ /* 0x000fc6000bf05070 */
[----:B------:R-:W5:Y:S01]  /*de20*/  LDL R0, [R1+0x2c] ;  /* 0x00002c0001007983 */ /* 0x000f620000100800 */
[----:B------:R-:W-:-:S13]  /*de30*/  ISETP.NE.AND.EX P0, PT, RZ, UR5, PT, P0 ;  /* 0x00000005ff007c0c */ /* 0x000fda000bf05300 */
[----:B---3--:R-:W-:-:S04]  /*de40*/  @P0 IADD3 R2, P1, R2, UR4, RZ ;  /* 0x0000000402020c10 */ /* 0x008fc8000ff3e0ff */
[----:B----4-:R-:W-:Y:S01]  /*de50*/  @P0 IADD3.X R3, R4, UR5, RZ, P1, !PT ;  /* 0x0000000504030c10 */ /* 0x010fe20008ffe4ff */
[----:B------:R-:W-:-:S04]  /*de60*/  ULDC.64 UR4, c[0x0][0xa08] ;  /* 0x0002820000047ab9 */ /* 0x000fc80000000a00 */
[----:B--2---:R2:W3:Y:S02]  /*de70*/  @P0 LDG.E R7, desc[UR40][R2.64] ;  /* 0x0000002802070981 */ /* 0x0044e4000c1e1900 */
[----:B--2---:R-:W2:Y:S01]  /*de80*/  LDC.64 R2, c[0x0][0x418] ;  /* 0x00010600ff027b82 */ /* 0x004ea20000000a00 */
[----:B-----5:R-:W-:Y:S01]  /*de90*/  VIADD R4, R0, 0xffffffff ;  /* 0xffffffff00047836 */ /* 0x020fe20000000000 */
[----:B---3--:R-:W-:Y:S01]  /*dea0*/  SHF.R.S32.HI R8, RZ, 0x1f, R7 ;  /* 0x0000001fff087819 */ /* 0x008fe20000011407 */
[----:B------:R3:W-:Y:S04]  /*deb0*/  @P0 STL [R1+0x10], R7 ;  /* 0x0000100701000387 */ /* 0x0007e80000100800 */
[----:B------:R3:W-:Y:S01]  /*dec0*/  STL [R1+0x1c], R8 ;  /* 0x00001c0801007387 */ /* 0x0007e20000100800 */
[----:B--2---:R-:W-:Y:S01]  /*ded0*/  LOP3.LUT P0, RZ, R2, UR4, RZ, 0xfc, !PT ;  /* 0x0000000402ff7c12 */ /* 0x004fe2000f80fcff */
[----:B------:R-:W-:-:S03]  /*dee0*/  UMOV UR4, 0xffffffff ;  /* 0xffffffff00047882 */ /* 0x000fc60000000000 */
[----:B------:R-:W-:-:S04]  /*def0*/  LOP3.LUT P0, RZ, R3, UR5, RZ, 0xfc, P0 ;  /* 0x0000000503ff7c12 */ /* 0x000fc8000800fcff */
[----:B------:R-:W-:Y:S01]  /*df00*/  SEL R0, R7, RZ, !P0 ;  /* 0x000000ff07007207 */ /* 0x000fe20004000000 */
[----:B---3--:R-:W-:Y:S08]  /*df10*/  BRA.DIV UR4, `(.L_x_2534) ;  /* 0x0000004a04d07947 */ /* 0x008ff0000b800000 */
[----:B------:R-:W2:Y:S02]  /*df20*/  S2R R5, SR_TID.X ;  /* 0x0000000000057919 */ /* 0x000ea40000002100 */
[----:B--2---:R-:W-:-:S04]  /*df30*/  SHF.R.U32.HI R5, RZ, 0x5, R5 ;  /* 0x00000005ff057819 */ /* 0x004fc80000011605 */
[----:B------:R-:W-:-:S05]  /*df40*/  LOP3.LUT R5, R5, 0x3, RZ, 0xc0, !PT ;  /* 0x0000000305057812 */ /* 0x000fca00078ec0ff */
[----:B------:R2:W3:Y:S02]  /*df50*/  SHFL.IDX PT, R14, R5, RZ, 0x1f ;  /* 0x00001fff050e7589 */ /* 0x0004e400000e0000 */
.L_x_2637:
[----:B------:R-:W-:Y:S01]  /*df60*/  PLOP3.LUT P1, PT, PT, PT, PT, 0x8, 0x0 ;  /* 0x000000000000781c */ /* 0x000fe20003f2e170 */
[----:B------:R4:W-:Y:S01]  /*df70*/  STL [R1], R0 ;  /* 0x0000000001007387 */ /* 0x0009e20000100800 */
[----:B---3--:R-:W-:-:S03]  /*df80*/  ISETP.NE.AND P0, PT, R14, RZ, PT ;  /* 0x000000ff0e00720c */ /* 0x008fc60003f05270 */
[----:B------:R3:W-:Y:S01]  /*df90*/  STL [R1+0xc], R4 ;  /* 0x00000c0401007387 */ /* 0x0007e20000100800 */
[----:B----4-:R-:W-:-:S05]  /*dfa0*/  P2R R0, PR, RZ, 0x2 ;  /* 0x00000002ff007803 */ /* 0x010fca0000000000 */
[----:B------:R3:W-:Y:S04]  /*dfb0*/  STL [R1+0x20], R0 ;  /* 0x0000200001007387 */ /* 0x0007e80000100800 */
[----:B------:R-:W-:Y:S05]  /*dfc0*/  @P0 BRA `(.L_x_2535) ;  /* 0x0000000400300947 */ /* 0x000fea0003800000 */
[----:B------:R-:W-:-:S03]  /*dfd0*/  UMOV UR4, 0xffffffff ;  /* 0xffffffff00047882 */ /* 0x000fc60000000000 */
[----:B------:R-:W-:Y:S05]  /*dfe0*/  BRA.DIV UR4, `(.L_x_2536) ;  /* 0x0000004a04d07947 */ /* 0x000fea000b800000 */
[----:B------:R-:W-:-:S13]  /*dff0*/  ELECT P6, URZ, PT ;  /* 0x00000000003f782f */ /* 0x000fda00038c0000 */
.L_x_2640:
[----:B------:R-:W-:Y:S05]  /*e000*/  @!P6 BRA `(.L_x_2535) ;  /* 0x000000040020e947 */ /* 0x000fea0003800000 */
[----:B------:R-:W-:-:S04]  /*e010*/  ISETP.NE.U32.AND P0, PT, R2, RZ, PT ;  /* 0x000000ff0200720c */ /* 0x000fc80003f05070 */
[----:B------:R-:W-:-:S13]  /*e020*/  ISETP.NE.AND.EX P0, PT, R3, RZ, PT, P0 ;  /* 0x000000ff0300720c */ /* 0x000fda0003f05300 */
[----:B------:R-:W-:Y:S05]  /*e030*/  @!P0 BRA `(.L_x_2537) ;  /* 0x0000000000548947 */ /* 0x000fea0003800000 */
[----:B------:R-:W4:Y:S01]  /*e040*/  LDC R6, c[0x0][0x43c] ;  /* 0x00010f00ff067b82 */ /* 0x000f220000000800 */
[----:B01----:R-:W-:Y:S01]  /*e050*/  IMAD.MOV.U32 R9, RZ, RZ, R4 ;  /* 0x000000ffff097224 */ /* 0x003fe200078e0004 */
[----:B------:R-:W-:-:S03]  /*e060*/  ULDC.64 UR4, c[0x0][0x428] ;  /* 0x00010a0000047ab9 */ /* 0x000fc60000000a00 */
[----:B---3--:R-:W-:Y:S01]  /*e070*/  IMAD.MOV.U32 R0, RZ, RZ, R9 ;  /* 0x000000ffff007224 */ /* 0x008fe200078e0009 */
[----:B----4-:R-:W-:-:S13]  /*e080*/  ISETP.NE.AND P0, PT, R6, 0x1, PT ;  /* 0x000000010600780c */ /* 0x010fda0003f05270 */
[----:B--2---:R-:W0:Y:S02]  /*e090*/  @P0 LDC.64 R4, c[0x0][0x440] ;  /* 0x00011000ff040b82 */ /* 0x004e240000000a00 */
        /* <DEDUP_REMOVED lines=13> */
[----:B------:R-:W2:Y:S04]  /*e170*/  LDG.E R0, desc[UR40][R2.64] ;  /* 0x0000002802007981 */ /* 0x000ea8000c1e1900 */
[----:B--2---:R4:W-:Y:S02]  /*e180*/  STL [R1], R0 ;  /* 0x0000000001007387 */ /* 0x0049e40000100800 */
.L_x_2537:
[----:B------:R-:W5:Y:S04]  /*e190*/  LDL R7, [R1+0x4] ;  /* 0x0000040001077983 */ /* 0x000f680000100800 */
[----:B---34-:R-:W5:Y:S04]  /*e1a0*/  LDL R0, [R1+0x8] ;  /* 0x0000080001007983 */ /* 0x018f680000100800 */
[----:B------:R-:W3:Y:S01]  /*e1b0*/  LDL R2, [R1+0x14] ;  /* 0x0000140001027983 */ /* 0x000ee20000100800 */
[----:B-----5:R-:W-:Y:S01]  /*e1c0*/  IMAD R0, R0, 0x8, R7 ;  /* 0x0000000800007824 */ /* 0x020fe200078e0207 */
[----:B---3--:R-:W-:-:S04]  /*e1d0*/  SHF.L.U32 R2, R2, 0x1f, RZ ;  /* 0x0000001f02027819 */ /* 0x008fc800000006ff */
[----:B------:R-:W3:Y:S02]  /*e1e0*/  SYNCS.PHASECHK.TRANS64.TRYWAIT P0, [R0+URZ+0x28840], R2 ;  /* 0x02884002000075a7 */ /* 0x000ee4000800017f */
[----:B---3--:R-:W-:Y:S05]  /*e1f0*/  @!P0 BRA `(.L_x_2538) ;  /* 0x00000048006c8947 */ /* 0x008fea0003800000 */
.L_x_2641:
[----:B------:R-:W4:Y:S02]  /*e200*/  S2R R3, SR_TID.X ;  /* 0x0000000000037919 */ /* 0x000f240000002100 */
        /* <DEDUP_REMOVED lines=10> */
.L_x_2539:
[----:B--2---:R-:W2:Y:S04]  /*e2b0*/  LDL R5, [R1+0x4] ;  /* 0x0000040001057983 */ /* 0x004ea80000100800 */
[----:B------:R-:W2:Y:S04]  /*e2c0*/  LDL R4, [R1+0x8] ;  /* 0x0000080001047983 */ /* 0x000ea80000100800 */
[----:B------:R-:W4:Y:S04]  /*e2d0*/  LDL R6, [R1+0xc] ;  /* 0x00000c0001067983 */ /* 0x000f280000100800 */
[----:B------:R-:W5:Y:S04]  /*e2e0*/  LDL R3, [R1+0x18] ;  /* 0x0000180001037983 */ /* 0x000f680000100800 */
[----:B---3--:R-:W3:Y:S01]  /*e2f0*/  LDL R2, [R1] ;  /* 0x0000000001027983 */ /* 0x008ee20000100800 */
[----:B------:R-:W-:Y:S01]  /*e300*/  R2UR UR9, R0 ;  /* 0x00000000000972ca */ /* 0x000fe200000e0000 */
[----:B------:R-:W-:Y:S01]  /*e310*/  UIADD3 UR4, UP0, UR38, 0x370, URZ ;  /* 0x0000037026047890 */ /* 0x000fe2000ff1e03f */
[----:B------:R-:W-:-:S02]  /*e320*/  R2UR UR12, R18 ;  /* 0x00000000120c72ca */ /* 0x000fc400000e0000 */
[----:B------:R-:W-:Y:S01]  /*e330*/  PLOP3.LUT P0, PT, PT, PT, PT, 0x80, 0x0 ;  /* 0x000000000000781c */ /* 0x000fe20003f0f070 */
[----:B------:R-:W-:Y:S01]  /*e340*/  UMOV UR10, URZ ;  /* 0x0000003f000a7c82 */ /* 0x000fe20008000000 */
[----:B------:R-:W-:-:S07]  /*e350*/  UMOV UR7, 0x14f00000 ;  /* 0x14f0000000077882 */ /* 0x000fce0000000000 */
[----:B------:R-:W-:Y:S01]  /*e360*/  UIADD3 UR9, UR9, 0x28830, URZ ;  /* 0x0002883009097890 */ /* 0x000fe2000fffe03f */
[----:B------:R-:W-:Y:S01]  /*e370*/  UMOV UR15, 0x40 ;  /* 0x00000040000f7882 */ /* 0x000fe20000000000 */
[----:B--2---:R-:W-:Y:S01]  /*e380*/  IMAD R0, R4, 0x8000, R5 ;  /* 0x0000800004007824 */ /* 0x004fe200078e0205 */
[----:B----4-:R-:W-:-:S04]  /*e390*/  R2UR UR11, R6 ;  /* 0x00000000060b72ca */ /* 0x010fc800000e0000 */
[----:B------:R-:W-:Y:S02]  /*e3a0*/  R2UR UR6, R0 ;  /* 0x00000000000672ca */ /* 0x000fe400000e0000 */
[----:B-----5:R-:W-:Y:S02]  /*e3b0*/  R2UR UR5, R3 ;  /* 0x00000000030572ca */ /* 0x020fe400000e0000 */
[----:B---3--:R-:W-:-:S09]  /*e3c0*/  R2UR UR13, R2 ;  /* 0x00000000020d72ca */ /* 0x008fd200000e0000 */
[----:B------:R-:W-:Y:S02]  /*e3d0*/  UIADD3 UR8, UR6, 0x18400, URZ ;  /* 0x0001840006087890 */ /* 0x000fe4000fffe03f */
[----:B------:R-:W-:Y:S02]  /*e3e0*/  ULEA UR11, UR11, UR5, 0x7 ;  /* 0x000000050b0b7291 */ /* 0x000fe4000f8e383f */
[----:B------:R-:W-:Y:S02]  /*e3f0*/  UIADD3.X UR5, URZ, UR39, URZ, UP0, !UPT ;  /* 0x000000273f057290 */ /* 0x000fe400087fe43f */
[----:B------:R-:W-:Y:S01]  /*e400*/  UIADD3 UR14, UR6, 0x1c400, URZ ;  /* 0x0001c400060e7890 */ /* 0x000fe2000fffe03f */
[----:B------:R-:W-:Y:S02]  /*e410*/  P2R R0, PR, RZ, 0x1 ;  /* 0x00000001ff007803 */ /* 0x000fe40000000000 */
[----:B------:R-:W-:-:S04]  /*e420*/  UMOV UR6, 0x0 ;  /* 0x0000000000067882 */ /* 0x000fc80000000000 */
[----:B------:R2:W-:Y:S01]  /*e430*/  UTMALDG.4D [UR8], [UR4], desc[UR6] ;  /* 0x00000608040075b4 */ /* 0x0005e20008019000 */
[----:B------:R4:W-:Y:S01]  /*e440*/  STL [R1+0x20], R0 ;  /* 0x0000200001007387 */ /* 0x0009e20000100800 */
[----:B--2---:R-:W-:Y:S01]  /*e450*/  UMOV UR8, UR14 ;  /* 0x0000000e00087c82 */ /* 0x004fe20008000000 */
[----:B------:R-:W-:Y:S02]  /*e460*/  UMOV UR10, UR15 ;  /* 0x0000000f000a7c82 */ /* 0x000fe40008000000 */
[----:B------:R4:W-:Y:S01]  /*e470*/  UTMALDG.4D [UR8], [UR4], desc[UR6] ;  /* 0x00000608040075b4 */ /* 0x0009e20008019000 */
[----:B------:R-:W-:Y:S02]  /*e480*/  NOP ;  /* 0x0000000000007918 */ /* 0x000fe40000000000 */
.L_x_2535:
[----:B------:R-:W5:Y:S04]  /*e490*/  LDL R2, [R1+0x4] ;  /* 0x0000040001027983 */ /* 0x000f680000100800 */
[----:B------:R-:W5:Y:S04]  /*e4a0*/  LDL.LU R3, [R1+0x30] ;  /* 0x0000300001037983 */ /* 0x000f680000300800 */
[----:B--2---:R-:W2:Y:S04]  /*e4b0*/  LDL.LU R5, [R1+0x28] ;  /* 0x0000280001057983 */ /* 0x004ea80000300800 */
[----:B---3--:R-:W3:Y:S01]  /*e4c0*/  LDL.LU R4, [R1+0x38] ;  /* 0x0000380001047983 */ /* 0x008ee20000300800 */
[----:B------:R-:W-:Y:S05]  /*e4d0*/  WARPSYNC.ALL ;  /* 0x0000000000007948 */ /* 0x000fea0003800000 */
[----:B----4-:R-:W-:Y:S01]  /*e4e0*/  ULDC.64 UR4, c[0x0][0x298] ;  /* 0x0000a60000047ab9 */ /* 0x010fe20000000a00 */
[----:B------:R-:W-:Y:S01]  /*e4f0*/  ULDC.64 UR6, c[0x0][0xa00] ;  /* 0x0002800000067ab9 */ /* 0x000fe20000000a00 */
[----:B------:R-:W-:Y:S01]  /*e500*/  BSSY B6, `(.L_x_2540) ;  /* 0x0000024000067945 */ /* 0x000fe20003800000 */
[----:B------:R-:W-:Y:S01]  /*e510*/  BAR.SYNC.DEFER_BLOCKING 0x8, 0x180 ;  /* 0x0206000000007b1d */ /* 0x000fe20000010000 */
[----:B------:R-:W-:-:S04]  /*e520*/  ISETP.NE.U32.AND P0, PT, RZ, UR6, PT ;  /* 0x00000006ff007c0c */ /* 0x000fc8000bf05070 */
[----:B------:R-:W-:Y:S01]  /*e530*/  ISETP.NE.AND.EX P0, PT, RZ, UR7, PT, P0 ;  /* 0x00000007ff007c0c */ /* 0x000fe2000bf05300 */
[----:B-----5:R-:W-:Y:S01]  /*e540*/  VIADD R2, R2, 0x10400 ;  /* 0x0001040002027836 */ /* 0x020fe20000000000 */
[----:B------:R-:W-:-:S04]  /*e550*/  SHF.R.S32.HI R0, RZ, 0x1f, R3 ;  /* 0x0000001fff007819 */ /* 0x000fc80000011403 */
[----:B------:R-:W-:Y:S02]  /*e560*/  LOP3.LUT P1, RZ, R2, 0x3ff, RZ, 0xc0, !PT ;  /* 0x000003ff02ff7812 */ /* 0x000fe4000782c0ff */
[----:B--2---:R-:W-:Y:S01]  /*e570*/  SEL R5, R5, RZ, !P0 ;  /* 0x000000ff05057207 */ /* 0x004fe20004000000 */
[----:B------:R-:W-:Y:S01]  /*e580*/  IMAD R0, R0, UR4, RZ ;  /* 0x0000000400007c24 */ /* 0x000fe2000f8e02ff */
[----:B---3--:R-:W-:-:S03]  /*e590*/  SEL R4, R4, RZ, !P0 ;  /* 0x000000ff04047207 */ /* 0x008fc60004000000 */
[C---:B------:R-:W-:Y:S02]  /*e5a0*/  IMAD R0, R3.reuse, UR5, R0 ;  /* 0x0000000503007c24 */ /* 0x040fe4000f8e0200 */
[----:B------:R-:W-:-:S05]  /*e5b0*/  IMAD.WIDE.U32 R2, R3, UR4, RZ ;  /* 0x0000000403027c25 */ /* 0x000fca000f8e00ff */
[----:B------:R2:W-:Y:S04]  /*e5c0*/  STL.64 [R1+0x40], R2 ;  /* 0x0000400201007387 */ /* 0x0005e80000100a00 */
[----:B------:R3:W-:Y:S04]  /*e5d0*/  STL [R1+0x28], R5 ;  /* 0x0000280501007387 */ /* 0x0007e80000100800 */
[----:B------:R3:W-:Y:S01]  /*e5e0*/  STL [R1+0x4c], R4 ;  /* 0x00004c0401007387 */ /* 0x0007e20000100800 */
[----:B--2---:R-:W-:Y:S01]  /*e5f0*/  IMAD.IADD R2, R3, 0x1, R0 ;  /* 0x0000000103027824 */ /* 0x004fe200078e0200 */
[----:B------:R-:W-:-:S05]  /*e600*/  SHF.R.S32.HI R0, RZ, 0x1f, R18 ;  /* 0x0000001fff007819 */ /* 0x000fca0000011412 */
[----:B------:R3:W-:Y:S04]  /*e610*/  STL [R1+0x38], R0 ;  /* 0x0000380001007387 */ /* 0x0007e80000100800 */
[----:B------:R3:W-:Y:S01]  /*e620*/  STL [R1+0x30], R2 ;  /* 0x0000300201007387 */ /* 0x0007e20000100800 */
[----:B------:R-:W-:Y:S05]  /*e630*/  @!P1 BRA `(.L_x_2541) ;  /* 0x0000000000409947 */ /* 0x000fea0003800000 */
[----:B---3--:R-:W-:Y:S01]  /*e640*/  MOV R2, 0x0 ;  /* 0x0000000000027802 */ /* 0x008fe20000000f00 */
[----:B------:R-:W-:Y:S01]  /*e650*/  ULDC.64 UR4, c[0x4][0xa0] ;  /* 0x0100280000047ab9 */ /* 0x000fe20000000a00 */
[----:B------:R-:W-:Y:S01]  /*e660*/  ULDC.64 UR6, c[0x4][0xa8] ;  /* 0x01002a0000067ab9 */ /* 0x000fe20000000a00 */
[----:B------:R-:W-:Y:S01]  /*e670*/  ULDC.64 UR8, c[0x4][0x20] ;  /* 0x0100080000087ab9 */ /* 0x000fe20000000a00 */
[----:B------:R-:W-:Y:S02]  /*e680*/  IMAD.U32 R4, RZ, RZ, UR4 ;  /* 0x00000004ff047e24 */ /* 0x000fe4000f8e00ff */
[----:B------:R-:W2:Y:S01]  /*e690*/  LDC.64 R2, c[0x4][R2] ;  /* 0x0100000002027b82 */ /* 0x000ea20000000a00 */
        /* <DEDUP_REMOVED lines=9> */
[----:B012---:R-:W-:Y:S05]  /*e730*/  CALL.ABS.NOINC R2 ;  /* 0x0000000002007343 */ /* 0x007fea0003c00000 */
.L_x_2541:
[----:B------:R-:W-:Y:S05]  /*e740*/  BSYNC B6 ;  /* 0x0000000000067941 */ /* 0x000fea0003800000 */
.L_x_2540:
[----:B---3--:R-:W2:Y:S01]  /*e750*/  LDL.LU R5, [R1+0x30] ;  /* 0x0000300001057983 */ /* 0x008ea20000300800 */
[----:B------:R-:W-:Y:S01]  /*e760*/  ULDC.64 UR4, c[0x0][0x2d8] ;  /* 0x0000b60000047ab9 */ /* 0x000fe20000000a00 */
[----:B------:R-:W3:Y:S01]  /*e770*/  LDC R7, c[0x0][0x448] ;  /* 0x00011200ff077b82 */ /* 0x000ee20000000800 */
[----:B------:R-:W-:Y:S01]  /*e780*/  ULDC.64 UR6, c[0x0][0x280] ;  /* 0x0000a00000067ab9 */ /* 0x000fe20000000a00 */
[----:B------:R-:W2:Y:S04]  /*e790*/  LDL.LU.64 R2, [R1+0x40] ;  /* 0x0000400001027983 */ /* 0x000ea80000300a00 */
[----:B------:R-:W4:Y:S04]  /*e7a0*/  LDL.LU R0, [R1+0x38] ;  /* 0x0000380001007983 */ /* 0x000f280000300800 */
[----:B------:R-:W4:Y:S04]  /*e7b0*/  LDL.LU R6, [R1+0x4c] ;  /* 0x00004c0001067983 */ /* 0x000f280000300800 */
[----:B------:R-:W4:Y:S01]  /*e7c0*/  LDL.LU R4, [R1+0x28] ;  /* 0x0000280001047983 */ /* 0x000f220000300800 */
[----:B01----:R-:W0:Y:S03]  /*e7d0*/  S2R R9, SR_TID.X ;  /* 0x0000000000097919 */ /* 0x003e260000002100 */
[----:B------:R1:W5:Y:S01]  /*e7e0*/  LDL R10, [R1+0x34] ;  /* 0x00003400010a7983 */ /* 0x0003620000100800 */
[----:B---3--:R-:W-:Y:S01]  /*e7f0*/  ISETP.NE.AND P0, PT, R7, 0x1, PT ;  /* 0x000000010700780c */ /* 0x008fe20003f05270 */
[----:B0-----:R-:W-:-:S05]  /*e800*/  IMAD.SHL.U32 R8, R9, 0x8, RZ ;  /* 0x0000000809087824 */ /* 0x001fca00078e00ff */
[----:B------:R-:W-:-:S04]  /*e810*/  LOP3.LUT R8, R8, 0x38, RZ, 0xc0, !PT ;  /* 0x0000003808087812 */ /* 0x000fc800078ec0ff */
[----:B------:R-:W-:Y:S01]  /*e820*/  LOP3.LUT R8, R8, 0x40, RZ, 0xfc, !PT ;  /* 0x0000004008087812 */ /* 0x000fe200078efcff */
[----:B--2---:R-:W-:Y:S02]  /*e830*/  IMAD.MOV.U32 R3, RZ, RZ, R5 ;  /* 0x000000ffff037224 */ /* 0x004fe400078e0005 */
[----:B------:R-:W0:Y:S01]  /*e840*/  S2R R5, SR_TID.X ;  /* 0x0000000000057919 */ /* 0x000e220000002100 */
[----:B----4-:R-:W-:Y:S02]  /*e850*/  IMAD R0, R0, UR4, RZ ;  /* 0x0000000400007c24 */ /* 0x010fe4000f8e02ff */
[----:B------:R-:W-:-:S04]  /*e860*/  IMAD.WIDE.U32 R2, R18, UR4, R2 ;  /* 0x0000000412027c25 */ /* 0x000fc8000f8e0002 */
[----:B------:R-:W-:Y:S01]  /*e870*/  IMAD R0, R18, UR5, R0 ;  /* 0x0000000512007c24 */ /* 0x000fe2000f8e0200 */
[----:B------:R-:W-:-:S03]  /*e880*/  ULDC.64 UR4, c[0x0][0x2e0] ;  /* 0x0000b80000047ab9 */ /* 0x000fc60000000a00 */
[----:B------:R-:W-:Y:S02]  /*e890*/  IMAD.IADD R3, R3, 0x1, R0 ;  /* 0x0000000103037824 */ /* 0x000fe400078e0200 */
[----:B------:R-:W-:Y:S02]  /*e8a0*/  IMAD R0, R6, UR4, RZ ;  /* 0x0000000406007c24 */ /* 0x000fe4000f8e02ff */
[C---:B------:R-:W-:Y:S01]  /*e8b0*/  IMAD.WIDE.U32 R2, R4.reuse, UR4, R2 ;  /* 0x0000000404027c25 */ /* 0x040fe2000f8e0002 */
[----:B------:R-:W2:Y:S03]  /*e8c0*/  @P0 LDC R6, c[0x0][0x450] ;  /* 0x00011400ff060b82 */ /* 0x000ea60000000800 */
[----:B------:R-:W-:Y:S01]  /*e8d0*/  IMAD R0, R4, UR5, R0 ;  /* 0x0000000504007c24 */ /* 0x000fe2000f8e0200 */
[----:B------:R-:W-:Y:S01]  /*e8e0*/  ULDC.64 UR4, c[0x0][0x2d0] ;  /* 0x0000b40000047ab9 */ /* 0x000fe20000000a00 */
[----:B------:R-:W3:Y:S02]  /*e8f0*/  S2R R4, SR_TID.X ;  /* 0x0000000000047919 */ /* 0x000ee40000002100 */
[----:B------:R-:W-:Y:S01]  /*e900*/  IMAD.IADD R3, R3, 0x1, R0 ;  /* 0x0000000103037824 */ /* 0x000fe200078e0200 */
[----:B0-----:R-:W-:-:S04]  /*e910*/  LOP3.LUT R5, R5, 0x7f, RZ, 0xc0, !PT ;  /* 0x0000007f05057812 */ /* 0x001fc800078ec0ff */
[----:B------:R-:W-:Y:S01]  /*e920*/  SHF.R.U32.HI R5, RZ, 0x3, R5 ;  /* 0x00000003ff057819 */ /* 0x000fe20000011605 */
[----:B---3--:R-:W-:-:S05]  /*e930*/  IMAD.SHL.U32 R4, R4, 0x10, RZ ;  /* 0x0000001004047824 */ /* 0x008fca00078e00ff */
[----:B------:R-:W-:Y:S02]  /*e940*/  LOP3.LUT R4, R5, 0x70, R4, 0xf8, !PT ;  /* 0x0000007005047812 */ /* 0x000fe400078ef804 */
[----:B------:R-:W0:Y:S03]  /*e950*/  @P0 LDC R5, c[0x0][0x44c] ;  /* 0x00011300ff050b82 */ /* 0x000e260000000800 */
[----:B------:R-:W-:-:S04]  /*e960*/  IMAD R0, R17, 0x80, R4 ;  /* 0x0000008011007824 */ /* 0x000fc800078e0204 */
[----:B------:R-:W-:Y:S02]  /*e970*/  IMAD.MOV.U32 R4, RZ, RZ, R0 ;  /* 0x000000ffff047224 */ /* 0x000fe400078e0000 */
[----:B0-----:R-:W-:-:S05]  /*e980*/  @P0 IMAD.HI.U32 R5, R0, R5, RZ ;  /* 0x0000000500050227 */ /* 0x001fca00078e00ff */
[----:B--2---:R-:W-:-:S05]  /*e990*/  @P0 SHF.R.U32.HI R4, RZ, R6, R5 ;  /* 0x00000006ff040219 */ /* 0x004fca0000011605 */
[----:B------:R-:W-:-:S04]  /*e9a0*/  IMAD.MOV R5, RZ, RZ, -R4 ;  /* 0x000000ffff057224 */ /* 0x000fc800078e0a04 */
[----:B------:R-:W-:Y:S01]  /*e9b0*/  IMAD R0, R7, R5, R0 ;  /* 0x0000000507007224 */ /* 0x000fe200078e0200 */
[----:B------:R-:W-:Y:S01]  /*e9c0*/  SHF.R.S32.HI R5, RZ, 0x1f, R4 ;  /* 0x0000001fff057819 */ /* 0x000fe20000011404 */
[----:B------:R-:W-:-:S04]  /*e9d0*/  IMAD.WIDE.U32 R2, R4, UR4, R2 ;  /* 0x0000000404027c25 */ /* 0x000fc8000f8e0002 */
[----:B------:R-:W-:-:S04]  /*e9e0*/  IMAD R5, R5, UR4, RZ ;  /* 0x0000000405057c24 */ /* 0x000fc8000f8e02ff */
[----:B------:R-:W-:Y:S01]  /*e9f0*/  IMAD R4, R4, UR5, R5 ;  /* 0x0000000504047c24 */ /* 0x000fe2000f8e0205 */
[----:B------:R-:W-:-:S03]  /*ea00*/  ULDC.64 UR4, c[0x0][0x2c8] ;  /* 0x0000b20000047ab9 */ /* 0x000fc60000000a00 */
[----:B------:R-:W-:Y:S01]  /*ea10*/  IMAD.IADD R3, R3, 0x1, R4 ;  /* 0x0000000103037824 */ /* 0x000fe200078e0204 */
[----:B------:R-:W-:-:S05]  /*ea20*/  SHF.R.S32.HI R4, RZ, 0x1f, R0 ;  /* 0x0000001fff047819 */ /* 0x000fca0000011400 */
[----:B------:R-:W-:Y:S02]  /*ea30*/  IMAD R6, R4, UR4, RZ ;  /* 0x0000000404067c24 */ /* 0x000fe4000f8e02ff */
[----:B------:R-:W-:Y:S01]  /*ea40*/  IMAD.WIDE.U32 R4, R0, UR4, R2 ;  /* 0x0000000400047c25 */ /* 0x000fe2000f8e0002 */
[----:B------:R-:W-:Y:S02]  /*ea50*/  ULDC UR4, c[0x0][0x2b8] ;  /* 0x0000ae0000047ab9 */ /* 0x000fe40000000800 */
[----:B------:R-:W-:Y:S02]  /*ea60*/  ISETP.GE.AND P1, PT, R8, UR4, PT ;  /* 0x0000000408007c0c */ /* 0x000fe4000bf26270 */
[----:B------:R1:W5:Y:S01]  /*ea70*/  LDL R8, [R1+0x24] ;  /* 0x0000240001087983 */ /* 0x0003620000100800 */
[----:B------:R-:W-:Y:S02]  /*ea80*/  IMAD.SHL.U32 R9, R9, 0x8, RZ ;  /* 0x0000000809097824 */ /* 0x000fe400078e00ff */
[----:B------:R-:W-:-:S03]  /*ea90*/  IMAD R0, R0, UR5, R6 ;  /* 0x0000000500007c24 */ /* 0x000fc6000f8e0206 */
[----:B------:R-:W-:Y:S01]  /*eaa0*/  LOP3.LUT R9, R9, 0x38, RZ, 0xc0, !PT ;  /* 0x0000003809097812 */ /* 0x000fe200078ec0ff */
[----:B------:R-:W-:Y:S01]  /*eab0*/  IMAD.IADD R0, R5, 0x1, R0 ;  /* 0x0000000105007824 */ /* 0x000fe200078e0200 */
[C---:B------:R-:W-:Y:S02]  /*eac0*/  LEA R3, P2, R4.reuse, UR6, 0x1 ;  /* 0x0000000604037c11 */ /* 0x040fe4000f8408ff */
[----:B------:R-:W-:Y:S01]  /*ead0*/  ISETP.GE.AND P0, PT, R9, UR4, PT ;  /* 0x0000000409007c0c */ /* 0x000fe2000bf06270 */
[----:B------:R-:W-:Y:S01]  /*eae0*/  UMOV UR4, 0xffffffff ;  /* 0xffffffff00047882 */ /* 0x000fe20000000000 */
[----:B------:R-:W-:Y:S02]  /*eaf0*/  LEA.HI.X R0, R4, UR7, R0, 0x1, P2 ;  /* 0x0000000704007c11 */ /* 0x000fe400090f0c00 */
[----:B-1----:R-:W-:Y:S09]  /*eb00*/  BRA.DIV UR4, `(.L_x_2542) ;  /* 0x00000042043c7947 */ /* 0x002ff2000b800000 */
[----:B------:R-:W0:Y:S01]  /*eb10*/  S2R R4, SR_TID.X ;  /* 0x0000000000047919 */ /* 0x000e220000002100 */
[----:B-----5:R-:W-:Y:S01]  /*eb20*/  IMAD R2, R10, R7, RZ ;  /* 0x000000070a027224 */ /* 0x020fe200078e02ff */
[----:B------:R-:W1:Y:S04]  /*eb30*/  SHFL.IDX PT, R5, R3, RZ, 0x181f ;  /* 0x00181fff03057589 */ /* 0x000e6800000e0000 */
[----:B------:R-:W-:Y:S04]  /*eb40*/  SHFL.IDX PT, R6, R3, 0x1, 0x181f ;  /* 0x00381f0003067f89 */ /* 0x000fe800000e0000 */
        /* <DEDUP_REMOVED lines=9> */
[----:B0-----:R-:W-:-:S05]  /*ebe0*/  @!P4 IMAD.X R4, RZ, RZ, R4, P3 ;  /* 0x000000ffff04c224 */ /* 0x001fca00018e0604 */
[----:B------:R-:W-:-:S04]  /*ebf0*/  @!P4 LOP3.LUT R5, R5, R4, RZ, 0x3c, !PT ;  /* 0x000000040505c212 */ /* 0x000fc800078e3cff */
[----:B------:R-:W-:-:S04]  /*ec00*/  @!P4 LOP3.LUT R4, R5, R4, RZ, 0x3c, !PT ;  /* 0x000000040504c212 */ /* 0x000fc800078e3cff */
[----:B------:R-:W-:-:S05]  /*ec10*/  @!P4 LOP3.LUT R5, R5, R4, RZ, 0x3c, !PT ;  /* 0x000000040505c212 */ /* 0x000fca00078e3cff */
[----:B------:R-:W-:Y:S04]  /*ec20*/  @!P4 LDGSTS.E.BYPASS.LTC128B.128 [R8+0x10400], desc[UR40][R4.64], !P0 ;  /* 0x104000000408cfae */ /* 0x000fe8000c101d68 */
[----:B------:R0:W-:Y:S02]  /*ec30*/  @!P4 LDGSTS.E.BYPASS.LTC128B.128 [R8+0x14400], desc[UR40][R4.64+0x80], !P1 ;  /* 0x144000800408cfae */ /* 0x0001e4000c901d68 */
[----:B0-----:R-:W-:-:S05]  /*ec40*/  @!P2 LEA R5, P3, R9, R6, 0x1 ;  /* 0x000000060905a211 */ /* 0x001fca00078608ff */
[----:B------:R-:W-:-:S05]  /*ec50*/  @!P2 IMAD.X R4, RZ, RZ, R7, P3 ;  /* 0x000000ffff04a224 */ /* 0x000fca00018e0607 */
[----:B------:R-:W-:-:S04]  /*ec60*/  @!P2 LOP3.LUT R5, R5, R4, RZ, 0x3c, !PT ;  /* 0x000000040505a212 */ /* 0x000fc800078e3cff */
[----:B------:R-:W-:-:S04]  /*ec70*/  @!P2 LOP3.LUT R4, R5, R4, RZ, 0x3c, !PT ;  /* 0x000000040504a212 */ /* 0x000fc800078e3cff */
[----:B------:R-:W-:-:S05]  /*ec80*/  @!P2 LOP3.LUT R5, R5, R4, RZ, 0x3c, !PT ;  /* 0x000000040505a212 */ /* 0x000fca00078e3cff */
[----:B------:R-:W-:Y:S04]  /*ec90*/  @!P2 LDGSTS.E.BYPASS.LTC128B.128 [R8+0x10c00], desc[UR40][R4.64], !P0 ;  /* 0x10c000000408afae */ /* 0x000fe8000c101d68 */
[----:B------:R0:W-:Y:S02]  /*eca0*/  @!P2 LDGSTS.E.BYPASS.LTC128B.128 [R8+0x14c00], desc[UR40][R4.64+0x80], !P1 ;  /* 0x14c000800408afae */ /* 0x0001e4000c901d68 */
[----:B0-----:R-:W-:Y:S02]  /*ecb0*/  VIADD R4, R17, 0x20 ;  /* 0x0000002011047836 */ /* 0x001fe40000000000 */
[----:B------:R-:W0:Y:S03]  /*ecc0*/  SHFL.IDX PT, R5, R3, 0x2, 0x181f ;  /* 0x00581f0003057f89 */ /* 0x000e2600000e0000 */
[----:B------:R-:W-:-:S02]  /*ecd0*/  ISETP.GE.AND P2, PT, R4, R2, PT ;  /* 0x000000020400720c */ /* 0x000fc40003f46270 */
[----:B------:R-:W1:Y:S11]  /*ece0*/  SHFL.IDX PT, R4, R0, 0x2, 0x181f ;  /* 0x00581f0000047f89 */ /* 0x000e7600000e0000 */
[----:B0-----:R-:W-:-:S05]  /*ecf0*/  @!P2 LEA R5, P3, R9, R5, 0x1 ;  /* 0x000000050905a211 */ /* 0x001fca00078608ff */
[----:B-1----:R-:W-:-:S05]  /*ed00*/  @!P2 IMAD.X R4, RZ, RZ, R4, P3 ;  /* 0x000000ffff04a224 */ /* 0x002fca00018e0604 */
        /* <DEDUP_REMOVED lines=40> */
[----:B------:R-:W-:Y:S01]  /*ef90*/  ISETP.GE.AND P2, PT, R4, R2, PT ;  /* 0x000000020400720c */ /* 0x000fe20003f46270 */
[----:B------:R-:W-:Y:S04]  /*efa0*/  SHFL.IDX PT, R3, R3, 0x7, 0x181f ;  /* 0x00f81f0003037f89 */ /* 0x000fe800000e0000 */
[----:B------:R-:W1:Y:S04]  /*efb0*/  SHFL.IDX PT, R4, R0, 0x6, 0x181f ;  /* 0x00d81f0000047f89 */ /* 0x000e6800000e0000 */
[----:B------:R-:W2:Y:S04]  /*efc0*/  SHFL.IDX PT, R0, R0, 0x7, 0x181f ;  /* 0x00f81f0000007f89 */ /* 0x000ea800000e0000 */
[----:B0-----:R-:W-:-:S05]  /*efd0*/  @!P2 LEA R5, P3, R9, R5, 0x1 ;  /* 0x000000050905a211 */ /* 0x001fca00078608ff */
[----:B-1----:R-:W-:-:S05]  /*efe0*/  @!P2 IMAD.X R4, RZ, RZ, R4, P3 ;  /* 0x000000ffff04a224 */ /* 0x002fca00018e0604 */
[----:B------:R-:W-:-:S04]  /*eff0*/  @!P2 LOP3.LUT R5, R5, R4, RZ, 0x3c, !PT ;  /* 0x000000040505a212 */ /* 0x000fc800078e3cff */
[----:B------:R-:W-:-:S04]  /*f000*/  @!P2 LOP3.LUT R4, R5, R4, RZ, 0x3c, !PT ;  /* 0x000000040504a212 */ /* 0x000fc800078e3cff */
[----:B------:R-:W-:-:S05]  /*f010*/  @!P2 LOP3.LUT R5, R5, R4, RZ, 0x3c, !PT ;  /* 0x000000040505a212 */ /* 0x000fca00078e3cff */
[----:B------:R1:W-:Y:S04]  /*f020*/  @!P2 LDGSTS.E.BYPASS.LTC128B.128 [R8+0x13400], desc[UR40][R4.64], !P0 ;  /* 0x134000000408afae */ /* 0x0003e8000c101d68 */
[----:B--2---:R1:W-:Y:S02]  /*f030*/  @!P2 LDGSTS.E.BYPASS.LTC128B.128 [R8+0x17400], desc[UR40][R4.64+0x80], !P1 ;  /* 0x174000800408afae */ /* 0x0043e4000c901d68 */
.L_x_2658:
        /* <DEDUP_REMOVED lines=11> */
.L_x_2544:
[----:B------:R-:W-:Y:S05]  /*f0f0*/  BSYNC B0 ;  /* 0x0000000000007941 */ /* 0x000fea0003800000 */
.L_x_2543:
[----:B012---:R-:W2:Y:S01]  /*f100*/  LDL R8, [R1+0x4] ;  /* 0x0000040001087983 */ /* 0x007ea20000100800 */
[----:B------:R-:W-:Y:S01]  /*f110*/  PLOP3.LUT P0, PT, PT, PT, PT, 0x80, 0x0 ;  /* 0x000000000000781c */ /* 0x000fe20003f0f070 */
[----:B------:R-:W-:Y:S01]  /*f120*/  NOP ;  /* 0x0000000000007918 */ /* 0x000fe20000000000 */
[----:B--2---:R-:W-:-:S11]  /*f130*/  VIADD R6, R8, 0x28800 ;  /* 0x0002880008067836 */ /* 0x004fd60000000000 */
.L_x_2545:
        /* <DEDUP_REMOVED lines=19> */
.L_x_2659:
[----:B------:R-:W-:Y:S05]  /*f270*/  BSYNC B0 ;  /* 0x0000000000007941 */ /* 0x000fea0003800000 */
.L_x_2546:
[----:B0-----:R-:W2:Y:S01]  /*f280*/  LDL R2, [R1+0x2c] ;  /* 0x00002c0001027983 */ /* 0x001ea20000100800 */
[----:B------:R-:W-:Y:S01]  /*f290*/  BSSY B0, `(.L_x_2548) ;  /* 0x00001f2000007945 */ /* 0x000fe20003800000 */
[----:B--2---:R-:W-:-:S13]  /*f2a0*/  ISETP.GE.AND P0, PT, R2, 0x2, PT ;  /* 0x000000020200780c */ /* 0x004fda0003f06270 */
[----:B------:R-:W-:Y:S05]  /*f2b0*/  @!P0 BRA `(.L_x_2549) ;  /* 0x0000001c00bc8947 */ /* 0x000fea0003800000 */
[C---:B------:R-:W-:Y:S01]  /*f2c0*/  LOP3.LUT R0, R2.reuse, 0x1, RZ, 0xc0, !PT ;  /* 0x0000000102007812 */ /* 0x040fe200078ec0ff */
[----:B------:R-:W-:Y:S01]  /*f2d0*/  VIADD R4, R2, 0xfffffffe ;  /* 0xfffffffe02047836 */ /* 0x000fe20000000000 */
[----:B------:R-:W-:Y:S02]  /*f2e0*/  BSSY B2, `(.L_x_2550) ;  /* 0x00000aa000027945 */ /* 0x000fe40003800000 */
[----:B------:R-:W-:Y:S01]  /*f2f0*/  ISETP.NE.U32.AND P0, PT, R0, 0x1, PT ;  /* 0x000000010000780c */ /* 0x000fe20003f05070 */
[----:B------:R-:W-:-:S12]  /*f300*/  IMAD.MOV.U32 R0, RZ, RZ, R4 ;  /* 0x000000ffff007224 */ /* 0x000fd800078e0004 */
[----:B------:R-:W-:Y:S05]  /*f310*/  @!P0 BRA `(.L_x_2551) ;  /* 0x0000000800988947 */ /* 0x000fea0003800000 */
        /* <DEDUP_REMOVED lines=14> */
[----:B------:R-:W-:Y:S01]  /*f400*/  ISETP.NE.AND.EX P0, PT, RZ, UR5, PT, P0 ;  /* 0x00000005ff007c0c */ /* 0x000fe2000bf05300 */
[----:B------:R-:W-:-:S12]  /*f410*/  IMAD.MOV.U32 R7, RZ, RZ, R4 ;  /* 0x000000ffff077224 */ /* 0x000fd800078e0004 */
[----:B0-----:R-:W-:Y:S05]  /*f420*/  @!P0 BRA `(.L_x_2554) ;  /* 0x0000000000508947 */ /* 0x001fea0003800000 */
[----:B------:R-:W2:Y:S01]  /*f430*/  LDL R10, [R1+0x1c] ;  /* 0x00001c00010a7983 */ /* 0x000ea20000100800 */
[----:B------:R-:W0:Y:S03]  /*f440*/  LDC R5, c[0x0][0x43c] ;  /* 0x00010f00ff057b82 */ /* 0x000e260000000800 */
[----:B------:R-:W3:Y:S01]  /*f450*/  LDL R9, [R1+0x10] ;  /* 0x0000100001097983 */ /* 0x000ee20000100800 */
[----:B------:R-:W-:Y:S01]  /*f460*/  IMAD.MOV.U32 R0, RZ, RZ, R4 ;  /* 0x000000ffff007224 */ /* 0x000fe200078e0004 */
[----:B------:R-:W-:Y:S01]  /*f470*/  ULDC.64 UR6, c[0x0][0x428] ;  /* 0x00010a0000067ab9 */ /* 0x000fe20000000a00 */
[----:B0-----:R-:W-:-:S13]  /*f480*/  ISETP.NE.AND P0, PT, R5, 0x1, PT ;  /* 0x000000010500780c */ /* 0x001fda0003f05270 */
[----:B-----5:R-:W0:Y:S02]  /*f490*/  @P0 LDC.64 R2, c[0x0][0x440] ;  /* 0x00011000ff020b82 */ /* 0x020e240000000a00 */
[----:B0-----:R-:W-:-:S05]  /*f4a0*/  @P0 IMAD.HI.U32 R2, R4, R2, RZ ;  /* 0x0000000204020227 */ /* 0x001fca00078e00ff */
[----:B------:R-:W-:-:S04]  /*f4b0*/  @P0 SHF.R.U32.HI R0, RZ, R3, R2 ;  /* 0x00000003ff000219 */ /* 0x000fc80000011602 */
[--C-:B------:R-:W-:Y:S01]  /*f4c0*/  SHF.R.S32.HI R3, RZ, 0x1f, R0.reuse ;  /* 0x0000001fff037819 */ /* 0x100fe20000011400 */
[----:B------:R-:W-:-:S04]  /*f4d0*/  IMAD.MOV R7, RZ, RZ, -R0 ;  /* 0x000000ffff077224 */ /* 0x000fc800078e0a00 */
[----:B------:R-:W-:Y:S02]  /*f4e0*/  IMAD R7, R5, R7, R4 ;  /* 0x0000000705077224 */ /* 0x000fe400078e0204 */
[----:B--2---:R-:W-:-:S04]  /*f4f0*/  IMAD R2, R10, UR6, RZ ;  /* 0x000000060a027c24 */ /* 0x004fc8000f8e02ff */
[----:B---3--:R-:W-:Y:S02]  /*f500*/  IMAD R5, R9, UR7, R2 ;  /* 0x0000000709057c24 */ /* 0x008fe4000f8e0202 */
[----:B------:R-:W-:-:S04]  /*f510*/  IMAD.MOV.U32 R2, RZ, RZ, R0 ;  /* 0x000000ffff027224 */ /* 0x000fc800078e0000 */
[----:B------:R-:W-:-:S04]  /*f520*/  IMAD.WIDE.U32 R2, R9, UR6, R2 ;  /* 0x0000000609027c25 */ /* 0x000fc8000f8e0002 */
[----:B------:R-:W-:Y:S01]  /*f530*/  IMAD.IADD R0, R5, 0x1, R3 ;  /* 0x0000000105007824 */ /* 0x000fe200078e0203 */
[----:B------:R-:W-:-:S04]  /*f540*/  LEA R10, P0, R2, UR4, 0x2 ;  /* 0x00000004020a7c11 */ /* 0x000fc8000f8010ff */
[----:B------:R-:W-:-:S05]  /*f550*/  LEA.HI.X R11, R2, UR5, R0, 0x2, P0 ;  /* 0x00000005020b7c11 */ /* 0x000fca00080f1400 */
[----:B------:R0:W5:Y:S04]  /*f560*/  LDG.E R3, desc[UR40][R10.64] ;  /* 0x000000280a037981 */ /* 0x000168000c1e1900 */
.L_x_2554:
[----:B------:R-:W2:Y:S01]  /*f570*/  LDL R0, [R1+0x4] ;  /* 0x0000040001007983 */ /* 0x000ea20000100800 */
[----:B------:R-:W-:Y:S01]  /*f580*/  BSSY B3, `(.L_x_2555) ;  /* 0x0000005000037945 */ /* 0x000fe20003800000 */
[----:B--2---:R-:W-:Y:S01]  /*f590*/  IMAD R2, R8, 0x8, R0 ;  /* 0x0000000808027824 */ /* 0x004fe200078e0200 */
[----:B------:R-:W-:-:S04]  /*f5a0*/  SHF.L.U32 R0, R12, 0x1f, RZ ;  /* 0x0000001f0c007819 */ /* 0x000fc800000006ff */
[----:B------:R-:W1:Y:S02]  /*f5b0*/  SYNCS.PHASECHK.TRANS64.TRYWAIT P0, [R2+URZ+0x28840], R0 ;  /* 0x02884000020075a7 */ /* 0x000e64000800017f */
[----:B-1----:R-:W-:Y:S05]  /*f5c0*/  @!P0 BRA `(.L_x_2556) ;  /* 0x0000004000708947 */ /* 0x002fea0003800000 */
.L_x_2660:
[----:B------:R-:W-:Y:S05]  /*f5d0*/  BSYNC B3 ;  /* 0x0000000000037941 */ /* 0x000fea0003800000 */
.L_x_2555:
[----:B------:R-:W2:Y:S01]  /*f5e0*/  S2R R5, SR_TID.X ;  /* 0x0000000000057919 */ /* 0x000ea20000002100 */
[----:B------:R-:W-:Y:S01]  /*f5f0*/  BSSY B3, `(.L_x_2557) ;  /* 0x000000b000037945 */ /* 0x000fe20003800000 */
        /* <DEDUP_REMOVED lines=10> */
.L_x_2558:
[----:B------:R-:W-:Y:S05]  /*f6a0*/  BSYNC B3 ;  /* 0x0000000000037941 */ /* 0x000fea0003800000 */
.L_x_2557:
        /* <DEDUP_REMOVED lines=13> */
.L_x_2559:
        /* <DEDUP_REMOVED lines=16> */
.L_x_2560:
        /* <DEDUP_REMOVED lines=10> */
[----:B0-----:R-:W2:Y:S04]  /*f920*/  LDL.LU R10, [R1+0x14] ;  /* 0x00001400010a7983 */ /* 0x001ea80000300800 */
[----:B------:R-:W3:Y:S01]  /*f930*/  LDL R9, [R1+0x8] ;  /* 0x0000080001097983 */ /* 0x000ee20000100800 */
[----:B------:R-:W-:Y:S01]  /*f940*/  BSSY B3, `(.L_x_2561) ;  /* 0x0000005000037945 */ /* 0x000fe20003800000 */
[----:B--2---:R-:W-:Y:S01]  /*f950*/  SHF.L.U32 R0, R10, 0x1f, RZ ;  /* 0x0000001f0a007819 */ /* 0x004fe200000006ff */
[----:B---3--:R-:W-:-:S04]  /*f960*/  IMAD R2, R9, 0x8, R6 ;  /* 0x0000000809027824 */ /* 0x008fc800078e0206 */
[----:B------:R-:W0:Y:S02]  /*f970*/  SYNCS.PHASECHK.TRANS64.TRYWAIT P0, [R2+URZ+0x60], R0 ;  /* 0x00006000020075a7 */ /* 0x000e24000800017f */
[----:B0-----:R-:W-:Y:S05]  /*f980*/  @!P0 BRA `(.L_x_2562) ;  /* 0x0000003c00948947 */ /* 0x001fea0003800000 */
.L_x_2661:
[----:B------:R-:W-:Y:S05]  /*f990*/  BSYNC B3 ;  /* 0x0000000000037941 */ /* 0x000fea0003800000 */
.L_x_2561:
        /* <DEDUP_REMOVED lines=14> */
.L_x_2564:
[----:B------:R-:W-:Y:S05]  /*fa80*/  BSYNC B3 ;  /* 0x0000000000037941 */ /* 0x000fea0003800000 */
.L_x_2563:
        /* <DEDUP_REMOVED lines=13> */
.L_x_2565:
        /* <DEDUP_REMOVED lines=16> */
.L_x_2566:
        /* <DEDUP_REMOVED lines=13> */
.L_x_2553:
[----:B------:R-:W-:Y:S05]  /*fd30*/  BSYNC B1 ;  /* 0x0000000000017941 */ /* 0x000fea0003800000 */
.L_x_2552:
[----:B------:R-:W2:Y:S04]  /*fd40*/  LDL.LU R0, [R1+0x2c] ;  /* 0x00002c0001007983 */ /* 0x000ea80000300800 */
[----:B------:R3:W-:Y:S04]  /*fd50*/  STL [R1+0x8], R8 ;  /* 0x0000080801007387 */ /* 0x0007e80000100800 */
[----:B------:R3:W-:Y:S02]  /*fd60*/  STL [R1+0x14], R12 ;  /* 0x0000140c01007387 */ /* 0x0007e40000100800 */
[----:B--23--:R-:W-:-:S07]  /*fd70*/  VIADD R0, R0, 0xfffffffd ;  /* 0xfffffffd00007836 */ /* 0x00cfce0000000000 */
.L_x_2551:
[----:B------:R-:W-:Y:S05]  /*fd80*/  BSYNC B2 ;  /* 0x0000000000027941 */ /* 0x000fea0003800000 */
.L_x_2550:
[----:B------:R-:W-:-:S13]  /*fd90*/  ISETP.NE.AND P0, PT, R4, RZ, PT ;  /* 0x000000ff0400720c */ /* 0x000fda0003f05270 */
[----:B------:R-:W-:Y:S05]  /*fda0*/  @!P0 BRA `(.L_x_2549) ;  /* 0x0000001400008947 */ /* 0x000fea0003800000 */
[----:B------:R2:W5:Y:S02]  /*fdb0*/  LDL R8, [R1] ;  /* 0x0000000001087983 */ /* 0x0005640000100800 */
.L_x_2597:
[----:B---3--:R-:W3:Y:S04]  /*fdc0*/  LDL R4, [R1+0x20] ;  /* 0x0000200001047983 */ /* 0x008ee80000100800 */
[----:B0-----:R-:W4:Y:S04]  /*fdd0*/  LDL R3, [R1+0x8] ;  /* 0x0000080001037983 */ /* 0x001f280000100800 */
[----:B--2---:R-:W2:Y:S01]  /*fde0*/  LDL R2, [R1+0x14] ;  /* 0x0000140001027983 */ /* 0x004ea20000100800 */
[----:B------:R-:W-:Y:S05]  /*fdf0*/  YIELD ;  /* 0x0000000000007946 */ /* 0x000fea0003800000 */
[----:B------:R-:W-:Y:S01]  /*fe00*/  BSSY B1, `(.L_x_2567) ;  /* 0x000009a000017945 */ /* 0x000fe20003800000 */
[----:B---3--:R-:W-:Y:S01]  /*fe10*/  ISETP.NE.AND P1, PT, R4, RZ, PT ;  /* 0x000000ff0400720c */ /* 0x008fe20003f25270 */
[----:B----4-:R-:W-:-:S05]  /*fe20*/  VIADD R4, R3, 0x1 ;  /* 0x0000000103047836 */ /* 0x010fca0000000000 */
[----:B------:R-:W-:-:S04]  /*fe30*/  ISETP.NE.AND P0, PT, R4, 0x2, PT ;  /* 0x000000020400780c */ /* 0x000fc80003f05270 */
[----:B------:R-:W-:Y:S02]  /*fe40*/  SEL R5, RZ, 0x1, P0 ;  /* 0x00000001ff057807 */ /* 0x000fe40000000000 */
[----:B------:R-:W-:Y:S02]  /*fe50*/  SEL R4, R4, RZ, P0 ;  /* 0x000000ff04047207 */ /* 0x000fe40000000000 */
[----:B--2---:R-:W-:Y:S01]  /*fe60*/  LOP3.LUT R5, R2, R5, RZ, 0x3c, !PT ;  /* 0x0000000502057212 */ /* 0x004fe200078e3cff */
[----:B------:R-:W-:Y:S06]  /*fe70*/  @!P1 BRA `(.L_x_2568) ;  /* 0x0000000800489947 */ /* 0x000fec0003800000 */
[----:B------:R-:W-:Y:S01]  /*fe80*/  ULDC.64 UR4, c[0x0][0x418] ;  /* 0x0001060000047ab9 */ /* 0x000fe20000000a00 */
[----:B------:R-:W-:Y:S01]  /*fe90*/  IMAD.MOV.U32 R7, RZ, RZ, R0 ;  /* 0x000000ffff077224 */ /* 0x000fe200078e0000 */
[----:B------:R-:W-:-:S04]  /*fea0*/  ISETP.NE.U32.AND P0, PT, RZ, UR4, PT ;  /* 0x00000004ff007c0c */ /* 0x000fc8000bf05070 */
[----:B------:R-:W-:-:S13]  /*feb0*/  ISETP.NE.AND.EX P0, PT, RZ, UR5, PT, P0 ;  /* 0x00000005ff007c0c */ /* 0x000fda000bf05300 */
[----:B------:R-:W-:Y:S05]  /*fec0*/  @!P0 BRA `(.L_x_2569) ;  /* 0x00000000004c8947 */ /* 0x000fea0003800000 */
[----:B------:R-:W2:Y:S01]  /*fed0*/  LDL R10, [R1+0x1c] ;  /* 0x00001c00010a7983 */ /* 0x000ea20000100800 */
[----:B-----5:R-:W0:Y:S01]  /*fee0*/  LDC R8, c[0x0][0x43c] ;  /* 0x00010f00ff087b82 */ /* 0x020e220000000800 */
        /* <DEDUP_REMOVED lines=17> */
.L_x_2569:
[----:B------:R-:W2:Y:S01]  /*10000*/  LDL R2, [R1+0x4] ;  /* 0x0000040001027983 */ /* 0x000ea20000100800 */
[----:B------:R-:W-:Y:S01]  /*10010*/  BSSY B2, `(.L_x_2570) ;  /* 0x0000005000027945 */ /* 0x000fe20003800000 */
[----:B--2---:R-:W-:Y:S01]  /*10020*/  IMAD R3, R4, 0x8, R2 ;  /* 0x0000000804037824 */ /* 0x004fe200078e0202 */
[----:B------:R-:W-:-:S04]  /*10030*/  SHF.L.U32 R2, R5, 0x1f, RZ ;  /* 0x0000001f05027819 */ /* 0x000fc800000006ff */
[----:B------:R-:W2:Y:S02]  /*10040*/  SYNCS.PHASECHK.TRANS64.TRYWAIT P0, [R3+URZ+0x28840], R2 ;  /* 0x02884002030075a7 */ /* 0x000ea4000800017f */
[----:B--2---:R-:W-:Y:S05]  /*10050*/  @!P0 BRA `(.L_x_2571) ;  /* 0x0000003400f48947 */ /* 0x004fea0003800000 */
.L_x_2662:
[----:B------:R-:W-:Y:S05]  /*10060*/  BSYNC B2 ;  /* 0x0000000000027941 */ /* 0x000fea0003800000 */
.L_x_2570:
        /* <DEDUP_REMOVED lines=12> */
.L_x_2573:
[----:B------:R-:W-:Y:S05]  /*10130*/  BSYNC B2 ;  /* 0x0000000000027941 */ /* 0x000fea0003800000 */
.L_x_2572:
        /* <DEDUP_REMOVED lines=13> */
.L_x_2574:
        /* <DEDUP_REMOVED lines=16> */
.L_x_2575:
        /* <DEDUP_REMOVED lines=17> */
.L_x_2663:
[----:B------:R-:W-:Y:S05]  /*10420*/  BSYNC B2 ;  /* 0x0000000000027941 */ /* 0x000fea0003800000 */
.L_x_2576:
        /* <DEDUP_REMOVED lines=11> */
.L_x_2579:
[----:B------:R-:W-:Y:S05]  /*104e0*/  BSYNC B2 ;  /* 0x0000000000027941 */ /* 0x000fea0003800000 */
.L_x_2578:
[----:B------:R-:W2:Y:S04]  /*104f0*/  LDL R15, [R1+0x4] ;  /* 0x00000400010f7983 */ /* 0x000ea80000100800 */
        /* <DEDUP_REMOVED lines=13> */
.L_x_2580:
        /* <DEDUP_REMOVED lines=16> */
.L_x_2581:
        /* <DEDUP_REMOVED lines=11> */
[----:B------:R0:W-:Y:S04]  /*10780*/  STL [R1+0xc], R7 ;  /* 0x00000c0701007387 */ /* 0x0001e80000100800 */
[----:B------:R0:W-:Y:S02]  /*10790*/  STL [R1], R8 ;  /* 0x0000000801007387 */ /* 0x0001e40000100800 */
.L_x_2568:
[----:B------:R-:W-:Y:S05]  /*107a0*/  BSYNC B1 ;  /* 0x0000000000017941 */ /* 0x000fea0003800000 */
.L_x_2567:
        /* <DEDUP_REMOVED lines=8> */
[----:B------:R2:W-:Y:S04]  /*10830*/  STL [R1+0x14], R10 ;  /* 0x0000140a01007387 */ /* 0x0005e80000100800 */
[----:B------:R2:W-:Y:S01]  /*10840*/  STL [R1+0x8], R11 ;  /* 0x0000080b01007387 */ /* 0x0005e20000100800 */
[----:B------:R-:W-:Y:S05]  /*10850*/  @!P1 BRA `(.L_x_2583) ;  /* 0x0000000800449947 */ /* 0x000fea0003800000 */
[----:B------:R-:W-:Y:S01]  /*10860*/  ULDC.64 UR4, c[0x0][0x418] ;  /* 0x0001060000047ab9 */ /* 0x000fe20000000a00 */
[----:B0-----:R-:W-:Y:S01]  /*10870*/  VIADD R7, R0, 0xffffffff ;  /* 0xffffffff00077836 */ /* 0x001fe20000000000 */
[----:B------:R-:W-:-:S04]  /*10880*/  ISETP.NE.U32.AND P0, PT, RZ, UR4, PT ;  /* 0x00000004ff007c0c */ /* 0x000fc8000bf05070 */
[----:B------:R-:W-:-:S13]  /*10890*/  ISETP.NE.AND.EX P0, PT, RZ, UR5, PT, P0 ;  /* 0x00000005ff007c0c */ /* 0x000fda000bf05300 */
[----:B------:R-:W-:Y:S05]  /*108a0*/  @!P0 BRA `(.L_x_2584) ;  /* 0x00000000004c8947 */ /* 0x000fea0003800000 */
[----:B------:R-:W3:Y:S01]  /*108b0*/  LDL R13, [R1+0x1c] ;  /* 0x00001c00010d7983 */ /* 0x000ee20000100800 */
[----:B------:R-:W0:Y:S01]  /*108c0*/  LDC R9, c[0x0][0x43c] ;  /* 0x00010f00ff097b82 */ /* 0x000e220000000800 */
[----:B------:R-:W-:Y:S02]  /*108d0*/  ULDC.64 UR6, c[0x0][0x428] ;  /* 0x00010a0000067ab9 */ /* 0x000fe40000000a00 */
[----:B------:R-:W4:Y:S01]  /*108e0*/  LDL R12, [R1+0x10] ;  /* 0x00001000010c7983 */ /* 0x000f220000100800 */
        /* <DEDUP_REMOVED lines=15> */
.L_x_2584:
[----:B------:R-:W3:Y:S01]  /*109e0*/  LDL R2, [R1+0x4] ;  /* 0x0000040001027983 */ /* 0x000ee20000100800 */
[----:B------:R-:W-:Y:S01]  /*109f0*/  SHF.L.U32 R3, R10, 0x1f, RZ ;  /* 0x0000001f0a037819 */ /* 0x000fe200000006ff */
[----:B------:R-:W-:Y:S01]  /*10a00*/  BSSY B2, `(.L_x_2585) ;  /* 0x0000004000027945 */ /* 0x000fe20003800000 */
[----:B---3--:R-:W-:-:S04]  /*10a10*/  IMAD R2, R11, 0x8, R2 ;  /* 0x000000080b027824 */ /* 0x008fc800078e0202 */
[----:B------:R-:W3:Y:S02]  /*10a20*/  SYNCS.PHASECHK.TRANS64.TRYWAIT P0, [R2+URZ+0x28840], R3 ;  /* 0x02884003020075a7 */ /* 0x000ee4000800017f */
[----:B---3--:R-:W-:Y:S05]  /*10a30*/  @!P0 BRA `(.L_x_2586) ;  /* 0x0000002c00a48947 */ /* 0x008fea0003800000 */
.L_x_2664:
[----:B------:R-:W-:Y:S05]  /*10a40*/  BSYNC B2 ;  /* 0x0000000000027941 */ /* 0x000fea0003800000 */
.L_x_2585:
[----:B0-----:R-:W0:Y:S01]  /*10a50*/  S2R R9, SR_TID.X ;  /* 0x0000000000097919 */ /* 0x001e220000002100 */
        /* <DEDUP_REMOVED lines=9> */
[----:B----4-:R-:W-:Y:S05]  /*10af0*/  @!P0 BRA `(.L_x_2588) ;  /* 0x0000000000048947 */ /* 0x010fea0003800000 */
[----:B------:R-:W-:Y:S01]  /*10b00*/  BPT.TRAP 0x1 ;  /* 0x000000040000795c */ /* 0x000fe20000300000 */
.L_x_2588:
[----:B------:R-:W-:Y:S05]  /*10b10*/  BSYNC B2 ;  /* 0x0000000000027941 */ /* 0x000fea0003800000 */
.L_x_2587:
[----:B---3--:R-:W3:Y:S04]  /*10b20*/  LDL R2, [R1+0x8] ;  /* 0x0000080001027983 */ /* 0x008ee80000100800 */
[----:B--2---:R-:W2:Y:S04]  /*10b30*/  LDL R10, [R1+0x4] ;  /* 0x00000400010a7983 */ /* 0x004ea80000100800 */
        /* <DEDUP_REMOVED lines=13> */
.L_x_2589:
        /* <DEDUP_REMOVED lines=16> */
.L_x_2590:
        /* <DEDUP_REMOVED lines=15> */
.L_x_2665:
[----:B------:R-:W-:Y:S05]  /*10e00*/  BSYNC B2 ;  /* 0x0000000000027941 */ /* 0x000fea0003800000 */
.L_x_2591:
        /* <DEDUP_REMOVED lines=11> */
.L_x_2594:
[----:B------:R-:W-:Y:S05]  /*10ec0*/  BSYNC B2 ;  /* 0x0000000000027941 */ /* 0x000fea0003800000 */
.L_x_2593:
[----:B------:R-:W2:Y:S04]  /*10ed0*/  LDL R9, [R1+0x4] ;  /* 0x0000040001097983 */ /* 0x000ea80000100800 */
        /* <DEDUP_REMOVED lines=12> */
.L_x_2595:
        /* <DEDUP_REMOVED lines=16> */
.L_x_2596:
        /* <DEDUP_REMOVED lines=13> */
.L_x_2583:
[----:B------:R-:W-:Y:S05]  /*11170*/  BSYNC B1 ;  /* 0x0000000000017941 */ /* 0x000fea0003800000 */
.L_x_2582:
[C---:B------:R-:W-:Y:S01]  /*11180*/  ISETP.GT.AND P0, PT, R0.reuse, 0x1, PT ;  /* 0x000000010000780c */ /* 0x040fe20003f04270 */
[----:B------:R-:W-:-:S12]  /*11190*/  VIADD R0, R0, 0xfffffffe ;  /* 0xfffffffe00007836 */ /* 0x000fd80000000000 */
[----:B------:R-:W-:Y:S05]  /*111a0*/  @P0 BRA `(.L_x_2597) ;  /* 0xffffffec00040947 */ /* 0x000fea000383ffff */
.L_x_2549:
[----:B------:R-:W-:Y:S05]  /*111b0*/  BSYNC B0 ;  /* 0x0000000000007941 */ /* 0x000fea0003800000 */
.L_x_2548:
[----:B------:R-:W0:Y:S01]  /*111c0*/  S2R R2, SR_TID.X ;  /* 0x0000000000027919 */ /* 0x000e220000002100 */
[----:B------:R-:W-:Y:S01]  /*111d0*/  BSSY B0, `(.L_x_2598) ;  /* 0x0000010000007945 */ /* 0x000fe20003800000 */
[----:B0-----:R-:W-:-:S04]  /*111e0*/  LOP3.LUT R3, R2, 0x7f, RZ, 0xc0, !PT ;  /* 0x0000007f02037812 */ /* 0x001fc800078ec0ff */
[----:B------:R-:W-:-:S13]  /*111f0*/  ISETP.NE.AND P0, PT, R3, RZ, PT ;  /* 0x000000ff0300720c */ /* 0x000fda0003f05270 */
[----:B------:R-:W-:Y:S05]  /*11200*/  @P0 BRA `(.L_x_2599) ;  /* 0x0000000000300947 */ /* 0x000fea0003800000 */
[----:B------:R-:W0:Y:S01]  /*11210*/  S2R R2, SR_LANEID ;  /* 0x0000000000027919 */ /* 0x000e220000000000 */
[----:B------:R-:W-:Y:S01]  /*11220*/  VOTEU.ANY UR4, UPT, PT ;  /* 0x0000000000047886 */ /* 0x000fe200038e0100 */
[----:B------:R-:W4:Y:S01]  /*11230*/  LDC.64 R4, c[0x0][0xc60] ;  /* 0x00031800ff047b82 */ /* 0x000f220000000a00 */
[----:B------:R-:W0:Y:S02]  /*11240*/  FLO.U32 R0, UR4 ;  /* 0x0000000400007d00 */ /* 0x000e2400080e0000 */
[----:B0-----:R-:W-:-:S06]  /*11250*/  ISETP.EQ.U32.AND P0, PT, R0, R2, PT ;  /* 0x000000020000720c */ /* 0x001fcc0003f02070 */
[----:B------:R-:W4:Y:S07]  /*11260*/  POPC R2, UR4 ;  /* 0x0000000400027d09 */ /* 0x000f2e0008000000 */
[----:B----4-:R-:W4:Y:S04]  /*11270*/  @P0 ATOMG.E.ADD.STRONG.GPU PT, R2, desc[UR40][R4.64], R2 ;  /* 0x00000002040209a8 */ /* 0x010f2800081ee1e8 */
[----:B----4-:R0:W4:Y:S02]  /*11280*/  SHFL.IDX PT, R2, R2, R0, 0x1f ;  /* 0x00001f0002027589 */ /* 0x01012400000e0000 */
[----:B0-----:R-:W0:Y:S02]  /*11290*/  S2R R0, SR_LTMASK ;  /* 0x0000000000007919 */ /* 0x001e240000003900 */
[----:B0-----:R-:W-:-:S06]  /*112a0*/  LOP3.LUT R0, R0, UR4, RZ, 0xc0, !PT ;  /* 0x0000000400007c12 */ /* 0x001fcc000f8ec0ff */
[----:B------:R-:W4:Y:S02]  /*112b0*/  POPC R0, R0 ;  /* 0x0000000000007309 */ /* 0x000f240000000000 */
[----:B----4-:R-:W-:-:S07]  /*112c0*/  IADD3 R16, R2, UR36, R0 ;  /* 0x0000002402107c10 */ /* 0x010fce000fffe000 */
.L_x_2599:
[----:B------:R-:W-:Y:S05]  /*112d0*/  BSYNC B0 ;  /* 0x0000000000007941 */ /* 0x000fea0003800000 */
.L_x_2598:
[----:B------:R-:W4:Y:S01]  /*112e0*/  LDL.LU R0, [R1+0x20] ;  /* 0x0000200001007983 */ /* 0x000f220000300800 */
[----:B------:R-:W-:Y:S01]  /*112f0*/  BSSY B0, `(.L_x_2600) ;  /* 0x0000040000007945 */ /* 0x000fe20003800000 */
[----:B----4-:R-:W-:-:S13]  /*11300*/  ISETP.NE.AND P0, PT, R0, RZ, PT ;  /* 0x000000ff0000720c */ /* 0x010fda0003f05270 */
        /* <DEDUP_REMOVED lines=8> */
[----:B------:R-:W0:Y:S02]  /*11390*/  SYNCS.PHASECHK.TRANS64.TRYWAIT P0, [R0+URZ+0x28860], R2 ;  /* 0x02886002000075a7 */ /* 0x000e24000800017f */
[----:B0-----:R-:W-:Y:S05]  /*113a0*/  @!P0 BRA `(.L_x_2603) ;  /* 0x0000002400708947 */ /* 0x001fea0003800000 */
.L_x_2666:
[----:B------:R-:W-:Y:S05]  /*113b0*/  BSYNC B1 ;  /* 0x0000000000017941 */ /* 0x000fea0003800000 */
.L_x_2602:
[----:B------:R-:W-:Y:S04]  /*113c0*/  BSSY B1, `(.L_x_2604) ;  /* 0x0000009000017945 */ /* 0x000fe80003800000 */
[----:B------:R-:W-:Y:S05]  /*113d0*/  @P1 BRA `(.L_x_2605) ;  /* 0x00000000001c1947 */ /* 0x000fea0003800000 */
[----:B------:R-:W2:Y:S01]  /*113e0*/  S2R R3, SR_TID.X ;  /* 0x0000000000037919 */ /* 0x000ea20000002100 */
[----:B0-----:R-:W-:-:S04]  /*113f0*/  IMAD.MOV.U32 R2, RZ, RZ, 0x8000 ;  /* 0x00008000ff027424 */ /* 0x001fc800078e00ff */
[----:B------:R4:W-:Y:S01]  /*11400*/  SYNCS.ARRIVE.TRANS64 RZ, [R0+URZ+0x28850], R2 ;  /* 0x0288500200ff79a7 */ /* 0x0009e2000800003f */
[----:B--2---:R-:W-:-:S04]  /*11410*/  LOP3.LUT R3, R3, 0x1f, RZ, 0xc0, !PT ;  /* 0x0000001f03037812 */ /* 0x004fc800078ec0ff */
[----:B------:R-:W-:-:S13]  /*11420*/  ISETP.NE.AND P0, PT, R3, RZ, PT ;  /* 0x000000ff0300720c */ /* 0x000fda0003f05270 */
[----:B----4-:R-:W-:Y:S05]  /*11430*/  @!P0 BRA `(.L_x_2605) ;  /* 0x0000000000048947 */ /* 0x010fea0003800000 */
[----:B------:R-:W-:Y:S01]  /*11440*/  BPT.TRAP 0x1 ;  /* 0x000000040000795c */ /* 0x000fe20000300000 */
.L_x_2605:
[----:B------:R-:W-:Y:S05]  /*11450*/  BSYNC B1 ;  /* 0x0000000000017941 */ /* 0x000fea0003800000 */
.L_x_2604:
[----:B------:R-:W2:Y:S04]  /*11460*/  LDL.LU R5, [R1+0x18] ;  /* 0x0000180001057983 */ /* 0x000ea80000300800 */
[----:B------:R-:W2:Y:S04]  /*11470*/  LDL.LU R3, [R1+0xc] ;  /* 0x00000c0001037983 */ /* 0x000ea80000300800 */
[----:B------:R-:W4:Y:S04]  /*11480*/  LDL R4, [R1+0x4] ;  /* 0x0000040001047983 */ /* 0x000f280000100800 */
[----:B0-----:R-:W4:Y:S01]  /*11490*/  LDL R2, [R1+0x8] ;  /* 0x0000080001027983 */ /* 0x001f220000100800 */
        /* <DEDUP_REMOVED lines=8> */
[----:B----4-:R-:W-:-:S04]  /*11520*/  IMAD R2, R2, 0x8000, R4 ;  /* 0x0000800002027824 */ /* 0x010fc800078e0204 */
[----:B------:R-:W-:-:S07]  /*11530*/  VIADD R4, R2, 0x400 ;  /* 0x0000040002047836 */ /* 0x000fce0000000000 */
.L_x_2606:
        /* <DEDUP_REMOVED lines=16> */
.L_x_2607:
        /* <DEDUP_REMOVED lines=11> */
.L_x_2601:
[----:B------:R-:W-:Y:S05]  /*116f0*/  BSYNC B0 ;  /* 0x0000000000007941 */ /* 0x000fea0003800000 */
.L_x_2600:
[----:B------:R-:W4:Y:S04]  /*11700*/  LDL.LU R5, [R1+0x8] ;  /* 0x0000080001057983 */ /* 0x000f280000300800 */
        /* <DEDUP_REMOVED lines=8> */
.L_x_2528:
[----:B------:R-:W-:Y:S05]  /*11790*/  BSYNC B7 ;  /* 0x0000000000077941 */ /* 0x000fea0003800000 */
.L_x_2526:
[----:B----4-:R-:W4:Y:S02]  /*117a0*/  LDL R0, [R1+0x50] ;  /* 0x0000500001007983 */ /* 0x010f240000100800 */
[----:B----4-:R-:W-:-:S13]  /*117b0*/  ISETP.NE.AND P0, PT, R0, RZ, PT ;  /* 0x000000ff0000720c */ /* 0x010fda0003f05270 */
[----:B------:R-:W-:Y:S05]  /*117c0*/  @!P0 BRA `(.L_x_2608) ;  /* 0x0000000000288947 */ /* 0x000fea0003800000 */
[----:B------:R-:W-:Y:S05]  /*117d0*/  WARPSYNC.ALL ;  /* 0x0000000000007948 */ /* 0x000fea0003800000 */
[----:B------:R-:W4:Y:S08]  /*117e0*/  S2UR UR5, SR_CgaCtaId ;  /* 0x00000000000579c3 */ /* 0x000f300000008800 */
[----:B------:R-:W-:Y:S06]  /*117f0*/  BAR.SYNC.DEFER_BLOCKING 0x5, 0x180 ;  /* 0x0146000000007b1d */ /* 0x000fec0000010000 */
[----:B------:R-:W-:-:S02]  /*11800*/  UMOV UR4, 0x400 ;  /* 0x0000040000047882 */ /* 0x000fc40000000000 */
[----:B----4-:R-:W-:-:S06]  /*11810*/  ULEA UR4, UR5, UR4, 0x18 ;  /* 0x0000000405047291 */ /* 0x010fcc000f8ec03f */
[----:B------:R-:W-:-:S05]  /*11820*/  IMAD.U32 R0, RZ, RZ, UR4 ;  /* 0x00000004ff007e24 */ /* 0x000fca000f8e00ff */
[----:B------:R4:W0:Y:S04]  /*11830*/  LDS.128 R16, [R0+0x288d0] ;  /* 0x0288d00000107984 */ /* 0x0008280000000c00 */
[----:B------:R4:W-:Y:S01]  /*11840*/  STL [R1+0x4], R0 ;  /* 0x0000040001007387 */ /* 0x0009e20000100800 */
[----:B------:R-:W-:Y:S06]  /*11850*/  BAR.ARV 0x4, 0x180 ;  /* 0x0106000000007b1d */ /* 0x000fec0000002000 */
[----:B------:R-:W-:Y:S05]  /*11860*/  BRA `(.L_x_2609) ;  /* 0x0000000800d47947 */ /* 0x000fea0003800000 */
.L_x_2608:
[----:B------:R-:W4:Y:S01]  /*11870*/  S2R R0, SR_TID.X ;  /* 0x0000000000007919 */ /* 0x000f220000002100 */
[----:B------:R-:W-:Y:S01]  /*11880*/  UMOV UR4, 0xffffffff ;  /* 0xffffffff00047882 */ /* 0x000fe20000000000 */
[----:B----4-:R-:W-:-:S04]  /*11890*/  LOP3.LUT R4, R0, 0x1f, RZ, 0xc0, !PT ;  /* 0x0000001f00047812 */ /* 0x010fc800078ec0ff */
[----:B------:R-:W-:Y:S01]  /*118a0*/  ISETP.NE.AND P0, PT, R4, 0x1f, PT ;  /* 0x0000001f0400780c */ /* 0x000fe20003f05270 */
[----:B------:R-:W-:-:S12]  /*118b0*/  BRA.DIV UR4, `(.L_x_2610) ;  /* 0x0000002204407947 */ /* 0x000fd8000b800000 */
[----:B------:R-:W-:Y:S01]  /*118c0*/  IMAD.IADD R5, R19, 0x1, R4 ;  /* 0x0000000113057824 */ /* 0x000fe200078e0204 */
[----:B------:R-:W-:-:S04]  /*118d0*/  ULDC UR4, c[0x0][0xc3c] ;  /* 0x00030f0000047ab9 */ /* 0x000fc80000000800 */
[----:B------:R-:W-:-:S13]  /*118e0*/  ISETP.GE.OR P1, PT, R5, UR4, !P0 ;  /* 0x0000000405007c0c */ /* 0x000fda000c726670 */
[----:B------:R-:W4:Y:S02]  /*118f0*/  @!P1 LDC.64 R2, c[0x0][0xc80] ;  /* 0x00032000ff029b82 */ /* 0x000f240000000a00 */
[----:B----4-:R-:W-:-:S06]  /*11900*/  @!P1 IMAD.WIDE R2, R5, 0x4, R2 ;  /* 0x0000000405029825 */ /* 0x010fcc00078e0202 */
[----:B------:R4:W2:Y:S01]  /*11910*/  @!P1 LDG.E R3, desc[UR40][R2.64] ;  /* 0x0000002802039981 */ /* 0x0008a2000c1e1900 */
[C---:B------:R-:W-:Y:S02]  /*11920*/  ISETP.GE.U32.AND P2, PT, R4.reuse, 0x2, PT ;  /* 0x000000020400780c */ /* 0x040fe40003f46070 */
[C---:B------:R-:W-:Y:S01]  /*11930*/  ISETP.GE.U32.AND P3, PT, R4.reuse, 0x4, PT ;  /* 0x000000040400780c */ /* 0x040fe20003f66070 */
[----:B------:R-:W-:Y:S01]  /*11940*/  SHFL.IDX PT, R0, R16, RZ, 0x1f ;  /* 0x00001fff10007589 */ /* 0x000fe200000e0000 */
[C---:B------:R-:W-:Y:S02]  /*11950*/  ISETP.GE.U32.AND P4, PT, R4.reuse, 0x8, PT ;  /* 0x000000080400780c */ /* 0x040fe40003f86070 */
[C---:B------:R-:W-:Y:S01]  /*11960*/  ISETP.GE.U32.AND P5, PT, R4.reuse, 0x10, PT ;  /* 0x000000100400780c */ /* 0x040fe20003fa6070 */
[----:B----4-:R-:W-:Y:S02]  /*11970*/  IMAD.MOV.U32 R2, RZ, RZ, RZ ;  /* 0x000000ffff027224 */ /* 0x010fe400078e00ff */
[----:B--2---:R-:W-:Y:S01]  /*11980*/  @!P1 IMAD.MOV.U32 R2, RZ, RZ, R3 ;  /* 0x000000ffff029224 */ /* 0x004fe200078e0003 */
        /* <DEDUP_REMOVED lines=18> */
.L_x_2676:
[----:B------:R-:W-:Y:S02]  /*11ab0*/  ULDC UR4, c[0x0][0xc38] ;  /* 0x00030e0000047ab9 */ /* 0x000fe40000000800 */
[----:B------:R-:W-:-:S04]  /*11ac0*/  IMAD.U32 R4, RZ, RZ, UR4 ;  /* 0x00000004ff047e24 */ /* 0x000fc8000f8e00ff */
[----:B----4-:R-:W-:-:S04]  /*11ad0*/  IMAD R16, R14, R4, RZ ;  /* 0x000000040e107224 */ /* 0x010fc800078e02ff */
[----:B------:R-:W-:-:S05]  /*11ae0*/  IMAD.IADD R5, R5, 0x1, R16 ;  /* 0x0000000105057824 */ /* 0x000fca00078e0210 */
[----:B------:R-:W-:-:S13]  /*11af0*/  ISETP.GT.AND P6, PT, R5, R0, PT ;  /* 0x000000000500720c */ /* 0x000fda0003fc4270 */
[----:B------:R-:W-:Y:S05]  /*11b00*/  @P6 BRA `(.L_x_2611) ;  /* 0x00000000009c6947 */ /* 0x000fea0003800000 */
.L_x_2616:
[----:B------:R-:W4:Y:S01]  /*11b10*/  LDC R2, c[0x0][0xc3c] ;  /* 0x00030f00ff027b82 */ /* 0x000f220000000800 */
[----:B------:R-:W-:-:S05]  /*11b20*/  VIADD R19, R19, 0x1f ;  /* 0x0000001f13137836 */ /* 0x000fca0000000000 */
[----:B----4-:R-:W-:-:S13]  /*11b30*/  ISETP.GE.AND P6, PT, R19, R2, PT ;  /* 0x000000021300720c */ /* 0x010fda0003fc6270 */
[----:B------:R-:W-:Y:S05]  /*11b40*/  @P6 BRA `(.L_x_2612) ;  /* 0x0000000400d06947 */ /* 0x000fea0003800000 */
[----:B--2---:R-:W2:Y:S01]  /*11b50*/  S2R R3, SR_TID.X ;  /* 0x0000000000037919 */ /* 0x004ea20000002100 */
[----:B------:R-:W-:Y:S01]  /*11b60*/  BSSY B0, `(.L_x_2613) ;  /* 0x0000009000007945 */ /* 0x000fe20003800000 */
[----:B--2---:R-:W-:-:S05]  /*11b70*/  LOP3.LUT R3, R3, 0x1f, RZ, 0xc0, !PT ;  /* 0x0000001f03037812 */ /* 0x004fca00078ec0ff */
[----:B---3--:R-:W-:-:S05]  /*11b80*/  IMAD.IADD R7, R19, 0x1, R3 ;  /* 0x0000000113077824 */ /* 0x008fca00078e0203 */
[----:B------:R-:W-:Y:S01]  /*11b90*/  ISETP.GE.OR P6, PT, R7, R2, !P0 ;  /* 0x000000020700720c */ /* 0x000fe200047c6670 */
[----:B------:R-:W-:-:S12]  /*11ba0*/  IMAD.MOV.U32 R2, RZ, RZ, RZ ;  /* 0x000000ffff027224 */ /* 0x000fd800078e00ff */
[----:B------:R-:W-:Y:S05]  /*11bb0*/  @P6 BRA `(.L_x_2614) ;  /* 0x00000000000c6947 */ /* 0x000fea0003800000 */
[----:B------:R-:W2:Y:S02]  /*11bc0*/  LDC.64 R2, c[0x0][0xc80] ;  /* 0x00032000ff027b82 */ /* 0x000ea40000000a00 */
[----:B--2---:R-:W-:-:S06]  /*11bd0*/  IMAD.WIDE R2, R7, 0x4, R2 ;  /* 0x0000000407027825 */ /* 0x004fcc00078e0202 */
[----:B------:R2:W5:Y:S02]  /*11be0*/  LDG.E R2, desc[UR40][R2.64] ;  /* 0x0000002802027981 */ /* 0x000564000c1e1900 */
.L_x_2614:
[----:B------:R-:W-:Y:S05]  /*11bf0*/  BSYNC B0 ;  /* 0x0000000000007941 */ /* 0x000fea0003800000 */
.L_x_2613:
[----:B------:R-:W-:-:S03]  /*11c00*/  UMOV UR4, 0xffffffff ;  /* 0xffffffff00047882 */ /* 0x000fc60000000000 */
[----:B------:R-:W-:Y:S05]  /*11c10*/  BRA.DIV UR4, `(.L_x_2615) ;  /* 0x00000022048c7947 */ /* 0x000fea000b800000 */
[----:B-----5:R-:W2:Y:S02]  /*11c20*/  SHFL.UP PT, R14, R2, 0x1, RZ ;  /* 0x04200000020e7989 */ /* 0x020ea400000e00ff */
        /* <DEDUP_REMOVED lines=15> */
.L_x_2684:
[----:B------:R-:W-:Y:S02]  /*11d20*/  ULDC UR4, c[0x0][0xc38] ;  /* 0x00030e0000047ab9 */ /* 0x000fe40000000800 */
[----:B------:R-:W-:-:S04]  /*11d30*/  IMAD.U32 R4, RZ, RZ, UR4 ;  /* 0x00000004ff047e24 */ /* 0x000fc8000f8e00ff */
[----:B---3--:R-:W-:-:S04]  /*11d40*/  IMAD R16, R14, R4, RZ ;  /* 0x000000040e107224 */ /* 0x008fc800078e02ff */
[----:B------:R-:W-:-:S05]  /*11d50*/  IMAD.IADD R5, R16, 0x1, R5 ;  /* 0x0000000110057824 */ /* 0x000fca00078e0205 */
[----:B------:R-:W-:-:S13]  /*11d60*/  ISETP.GT.AND P6, PT, R5, R0, PT ;  /* 0x000000000500720c */ /* 0x000fda0003fc4270 */
[----:B------:R-:W-:Y:S05]  /*11d70*/  @!P6 BRA `(.L_x_2616) ;  /* 0xfffffffc0064e947 */ /* 0x000fea000383ffff */
.L_x_2611:
        /* <DEDUP_REMOVED lines=8> */
.L_x_2688:
[----:B------:R-:W-:Y:S01]  /*11e00*/  ISETP.NE.AND P0, PT, R5, RZ, PT ;  /* 0x000000ff0500720c */ /* 0x000fe20003f05270 */
[----:B------:R-:W-:-:S12]  /*11e10*/  IMAD.MOV.U32 R5, RZ, RZ, RZ ;  /* 0x000000ffff057224 */ /* 0x000fd800078e00ff */
[----:B------:R-:W-:Y:S05]  /*11e20*/  @!P0 BRA `(.L_x_2618) ;  /* 0x0000000000108947 */ /* 0x000fea0003800000 */
[----:B------:R-:W-:Y:S01]  /*11e30*/  UMOV UR4, 0xffffffff ;  /* 0xffffffff00047882 */ /* 0x000fe20000000000 */
[----:B------:R-:W-:Y:S02]  /*11e40*/  VIADD R12, R6, 0xffffffff ;  /* 0xffffffff060c7836 */ /* 0x000fe40000000000 */
[----:B------:R-:W-:Y:S05]  /*11e50*/  BRA.DIV UR4, `(.L_x_2619) ;  /* 0x0000002604047947 */ /* 0x000fea000b800000 */
[----:B------:R0:W0:Y:S02]  /*11e60*/  SHFL.IDX PT, R5, R3, R12, 0x1f ;  /* 0x00001f0c03057589 */ /* 0x00002400000e0000 */
.L_x_2618:
[----:B0-2-4-:R-:W0:Y:S01]  /*11e70*/  LDC.64 R2, c[0x0][0xc90] ;  /* 0x00032400ff027b82 */ /* 0x015e220000000a00 */
[----:B------:R-:W-:-:S04]  /*11e80*/  IMAD.IADD R19, R6, 0x1, R19 ;  /* 0x0000000106137824 */ /* 0x000fc800078e0213 */
[----:B0-----:R-:W-:-:S05]  /*11e90*/  IMAD.WIDE R2, R19, 0x4, R2 ;  /* 0x0000000413027825 */ /* 0x001fca00078e0202 */
[----:B---3--:R-:W2:Y:S01]  /*11ea0*/  LDG.E R7, desc[UR40][R2.64] ;  /* 0x0000002802077981 */ /* 0x008ea2000c1e1900 */
[----:B------:R-:W-:-:S04]  /*11eb0*/  IMAD R16, R5, R4, R16 ;  /* 0x0000000405107224 */ /* 0x000fc800078e0210 */
[----:B------:R-:W-:Y:S02]  /*11ec0*/  IMAD.IADD R0, R0, 0x1, -R16 ;  /* 0x0000000100007824 */ /* 0x000fe400078e0a10 */
[----:B--2---:R-:W-:-:S05]  /*11ed0*/  IMAD R6, R17, R7, RZ ;  /* 0x0000000711067224 */ /* 0x004fca00078e02ff */
[----:B-----5:R-:W-:-:S04]  /*11ee0*/  IABS R8, R6 ;  /* 0x0000000600087213 */ /* 0x020fc80000000000 */
        /* <DEDUP_REMOVED lines=58> */
.L_x_2612:
[----:B------:R-:W-:Y:S01]  /*12290*/  UMOV UR4, URZ ;  /* 0x0000003f00047c82 */ /* 0x000fe20008000000 */
[----:B------:R-:W-:Y:S01]  /*122a0*/  UMOV UR5, URZ ;  /* 0x0000003f00057c82 */ /* 0x000fe20008000000 */
[----:B------:R-:W-:Y:S01]  /*122b0*/  ULDC UR6, c[0x0][0xc3c] ;  /* 0x00030f0000067ab9 */ /* 0x000fe20000000800 */
[----:B------:R-:W-:Y:S02]  /*122c0*/  IMAD.MOV.U32 R16, RZ, RZ, R0 ;  /* 0x000000ffff107224 */ /* 0x000fe400078e0000 */
[----:B------:R-:W-:Y:S02]  /*122d0*/  IMAD.U32 R17, RZ, RZ, UR4 ;  /* 0x00000004ff117e24 */ /* 0x000fe4000f8e00ff */
[----:B------:R-:W-:Y:S02]  /*122e0*/  IMAD.U32 R18, RZ, RZ, UR5 ;  /* 0x00000005ff127e24 */ /* 0x000fe4000f8e00ff */
[----:B------:R-:W-:-:S07]  /*122f0*/  IMAD.U32 R19, RZ, RZ, UR6 ;  /* 0x00000006ff137e24 */ /* 0x000fce000f8e00ff */
.L_x_2620:
[----:B------:R4:W3:Y:S01]  /*12300*/  LDL R2, [R1+0x4] ;  /* 0x0000040001027983 */ /* 0x0008e20000100800 */
[----:B------:R-:W0:Y:S01]  /*12310*/  S2R R0, SR_TID.X ;  /* 0x0000000000007919 */ /* 0x000e220000002100 */
[----:B------:R-:W-:Y:S05]  /*12320*/  WARPSYNC.ALL ;  /* 0x0000000000007948 */ /* 0x000fea0003800000 */
[----:B0-----:R-:W-:Y:S01]  /*12330*/  LOP3.LUT R0, R0, 0x1f, RZ, 0xc0, !PT ;  /* 0x0000001f00007812 */ /* 0x001fe200078ec0ff */
[----:B------:R-:W-:Y:S03]  /*12340*/  BAR.SYNC.DEFER_BLOCKING 0x4, 0x180 ;  /* 0x0106000000007b1d */ /* 0x000fe60000010000 */
[----:B------:R-:W-:-:S13]  /*12350*/  ISETP.NE.AND P0, PT, R0, RZ, PT ;  /* 0x000000ff0000720c */ /* 0x000fda0003f05270 */
[----:B--2---:R-:W3:Y:S01]  /*12360*/  @!P0 S2R R3, SR_CgaCtaId ;  /* 0x0000000000038919 */ /* 0x004ee20000008800 */
[----:B------:R-:W-:-:S04]  /*12370*/  @!P0 MOV R0, 0x400 ;  /* 0x0000040000008802 */ /* 0x000fc80000000f00 */
[----:B---3--:R-:W-:-:S05]  /*12380*/  @!P0 LEA R2, R3, R0, 0x18 ;  /* 0x0000000003028211 */ /* 0x008fca00078ec0ff */
[----:B------:R4:W-:Y:S04]  /*12390*/  @!P0 STS.128 [R2+0x288d0], R16 ;  /* 0x0288d01002008388 */ /* 0x0009e80000000c00 */
[----:B------:R4:W-:Y:S01]  /*123a0*/  @!P0 STL [R1+0x4], R2 ;  /* 0x0000040201008387 */ /* 0x0009e20000100800 */
[----:B------:R-:W-:Y:S06]  /*123b0*/  BAR.ARV 0x5, 0x180 ;  /* 0x0146000000007b1d */ /* 0x000fec0000002000 */
.L_x_2609:
[----:B------:R-:W-:Y:S02]  /*123c0*/  ULDC UR4, c[0x0][0xc3c] ;  /* 0x00030f0000047ab9 */ /* 0x000fe40000000800 */
[----:B0-----:R-:W-:-:S13]  /*123d0*/  ISETP.GE.AND P0, PT, R19, UR4, PT ;  /* 0x0000000413007c0c */ /* 0x001fda000bf06270 */
[----:B------:R-:W-:Y:S05]  /*123e0*/  @!P0 BRA `(.L_x_2621) ;  /* 0xffffffac00c88947 */ /* 0x000fea000383ffff */
[----:B------:R-:W-:Y:S05]  /*123f0*/  BSYNC B8 ;  /* 0x0000000000087941 */ /* 0x000fea0003800000 */
.L_x_2522:
[----:B----4-:R-:W4:Y:S01]  /*12400*/  LDL.LU R0, [R1+0x48] ;  /* 0x0000480001007983 */ /* 0x010f220000300800 */
[----:B------:R-:W-:Y:S01]  /*12410*/  BSSY B0, `(.L_x_2622) ;  /* 0x000000b000007945 */ /* 0x000fe20003800000 */
[----:B------:R-:W0:Y:S01]  /*12420*/  S2R R5, SR_CgaCtaId ;  /* 0x0000000000057919 */ /* 0x000e220000008800 */
[----:B----4-:R-:W-:-:S05]  /*12430*/  VIADD R0, R0, 0x1 ;  /* 0x0000000100007836 */ /* 0x010fca0000000000 */
[----:B------:R-:W-:-:S04]  /*12440*/  LEA.HI R2, R0, R0, RZ, 0x1 ;  /* 0x0000000000027211 */ /* 0x000fc800078f08ff */
[----:B------:R-:W-:-:S05]  /*12450*/  LOP3.LUT R3, R2, 0xfffffffe, RZ, 0xc0, !PT ;  /* 0xfffffffe02037812 */ /* 0x000fca00078ec0ff */
[----:B------:R-:W-:Y:S01]  /*12460*/  IMAD.IADD R3, R0, 0x1, -R3 ;  /* 0x0000000100037824 */ /* 0x000fe200078e0a03 */
[----:B------:R-:W-:-:S04]  /*12470*/  MOV R0, 0x400 ;  /* 0x0000040000007802 */ /* 0x000fc80000000f00 */
[----:B0-----:R-:W-:Y:S02]  /*12480*/  LEA R0, R5, R0, 0x18 ;  /* 0x0000000005007211 */ /* 0x001fe400078ec0ff */
[----:B------:R-:W-:-:S04]  /*12490*/  SHF.L.U32 R3, R3, 0x1f, RZ ;  /* 0x0000001f03037819 */ /* 0x000fc800000006ff */
[----:B------:R-:W0:Y:S02]  /*124a0*/  SYNCS.PHASECHK.TRANS64.TRYWAIT P0, [R0+URZ+0x28820], R3 ;  /* 0x02882003000075a7 */ /* 0x000e24000800017f */
[----:B0-----:R-:W-:Y:S05]  /*124b0*/  @!P0 BRA `(.L_x_2623) ;  /* 0x0000001c00948947 */ /* 0x001fea0003800000 */
.L_x_2691:
[----:B------:R-:W-:Y:S05]  /*124c0*/  BSYNC B0 ;  /* 0x0000000000007941 */ /* 0x000fea0003800000 */
.L_x_2622:
[----:B------:R-:W-:-:S03]  /*124d0*/  UMOV UR4, 0xffffffff ;  /* 0xffffffff00047882 */ /* 0x000fc60000000000 */
[----:B------:R-:W-:Y:S05]  /*124e0*/  BRA.DIV UR4, `(.L_x_2624) ;  /* 0x0000001e049c7947 */ /* 0x000fea000b800000 */
[----:B------:R-:W4:Y:S02]  /*124f0*/  S2R R2, SR_TID.X ;  /* 0x0000000000027919 */ /* 0x000f240000002100 */
[----:B----4-:R-:W-:-:S04]  /*12500*/  SHF.R.U32.HI R2, RZ, 0x5, R2 ;  /* 0x00000005ff027819 */ /* 0x010fc80000011602 */
[----:B------:R-:W-:-:S05]  /*12510*/  LOP3.LUT R2, R2, 0x3, RZ, 0xc0, !PT ;  /* 0x0000000302027812 */ /* 0x000fca00078ec0ff */
[----:B------:R4:W0:Y:S02]  /*12520*/  SHFL.IDX PT, R14, R2, RZ, 0x1f ;  /* 0x00001fff020e7589 */ /* 0x00082400000e0000 */
.L_x_2694:
[----:B0-----:R-:W-:Y:S01]  /*12530*/  ISETP.NE.AND P0, PT, R14, RZ, PT ;  /* 0x000000ff0e00720c */ /* 0x001fe20003f05270 */
[----:B------:R-:W-:-:S12]  /*12540*/  BSSY B0, `(.L_x_2625) ;  /* 0x0000027000007945 */ /* 0x000fd80003800000 */
[----:B------:R-:W-:Y:S05]  /*12550*/  @P0 BRA `(.L_x_2626) ;  /* 0x0000000000940947 */ /* 0x000fea0003800000 */
[----:B------:R-:W-:-:S03]  /*12560*/  UMOV UR4, 0xffffffff ;  /* 0xffffffff00047882 */ /* 0x000fc60000000000 */
[----:B------:R-:W-:Y:S05]  /*12570*/  BRA.DIV UR4, `(.L_x_2627) ;  /* 0x0000001e04ac7947 */ /* 0x000fea000b800000 */
[----:B------:R-:W-:-:S13]  /*12580*/  ELECT P6, URZ, PT ;  /* 0x00000000003f782f */ /* 0x000fda00038c0000 */
.L_x_2697:
[----:B------:R-:W-:Y:S05]  /*12590*/  @!P6 BRA `(.L_x_2626) ;  /* 0x000000000084e947 */ /* 0x000fea0003800000 */
[----:B----4-:R-:W4:Y:S02]  /*125a0*/  LDL.LU R2, [R1+0x54] ;  /* 0x0000540001027983 */ /* 0x010f240000300800 */
[----:B----4-:R-:W-:-:S04]  /*125b0*/  LOP3.LUT R2, R2, 0x2, RZ, 0xfc, !PT ;  /* 0x0000000202027812 */ /* 0x010fc800078efcff */
[----:B------:R-:W-:-:S13]  /*125c0*/  ISETP.NE.AND P2, PT, R2, 0x3, PT ;  /* 0x000000030200780c */ /* 0x000fda0003f45270 */
[----:B------:R-:W-:Y:S05]  /*125d0*/  @!P2 BRA `(.L_x_2628) ;  /* 0x000000000004a947 */ /* 0x000fea0003800000 */
[----:B------:R-:W-:Y:S01]  /*125e0*/  BPT.TRAP 0x1 ;  /* 0x000000040000795c */ /* 0x000fe20000300000 */
.L_x_2628:
[----:B------:R-:W4:Y:S04]  /*125f0*/  LDL R3, [R1+0x8] ;  /* 0x0000080001037983 */ /* 0x000f280000100800 */
[----:B--23--:R-:W2:Y:S01]  /*12600*/  LDL.LU R7, [R1+0x14] ;  /* 0x0000140001077983 */ /* 0x00cea20000300800 */
[----:B------:R-:W-:-:S04]  /*12610*/  VIADD R2, R0, 0x28840 ;  /* 0x0002884000027836 */ /* 0x000fc80000000000 */
[C---:B----4-:R-:W-:Y:S02]  /*12620*/  IMAD R6, R3.reuse, 0x8, R2 ;  /* 0x0000000803067824 */ /* 0x050fe400078e0202 */
        /* <DEDUP_REMOVED lines=10> */
.L_x_2698:
[----:B------:R-:W2:Y:S02]  /*126d0*/  SYNCS.PHASECHK.TRANS64.TRYWAIT P0, [R7+URZ], R2 ;  /* 0x00000002070075a7 */ /* 0x000ea4000800017f */
[----:B--2---:R-:W-:Y:S05]  /*126e0*/  @!P0 BRA `(.L_x_2630) ;  /* 0x0000001c00848947 */ /* 0x004fea0003800000 */
.L_x_2699:
[----:B------:R-:W-:Y:S05]  /*126f0*/  @!P2 BRA `(.L_x_2631) ;  /* 0x000000000004a947 */ /* 0x000fea0003800000 */
[----:B------:R-:W-:Y:S01]  /*12700*/  BPT.TRAP 0x1 ;  /* 0x000000040000795c */ /* 0x000fe20000300000 */
.L_x_2631:
[----:B------:R-:W3:Y:S01]  /*12710*/  LDL.LU R4, [R1+0x8] ;  /* 0x0000080001047983 */ /* 0x000ee20000300800 */
[----:B------:R-:W-:-:S04]  /*12720*/  VIADD R0, R0, 0x28860 ;  /* 0x0002886000007836 */ /* 0x000fc80000000000 */
[----:B---3--:R-:W-:-:S04]  /*12730*/  IMAD R4, R4, 0x8, R0 ;  /* 0x0000000804047824 */ /* 0x008fc800078e0200 */
[----:B------:R-:W3:Y:S02]  /*12740*/  SYNCS.PHASECHK.TRANS64.TRYWAIT P0, [R4+URZ], R5 ;  /* 0x00000005040075a7 */ /* 0x000ee4000800017f */
[----:B---3--:R-:W-:Y:S05]  /*12750*/  @!P0 BRA `(.L_x_2632) ;  /* 0x0000001c007c8947 */ /* 0x008fea0003800000 */
.L_x_2700:
[----:B------:R-:W-:-:S07]  /*12760*/  IMAD R3, R3, 0x8, R0 ;  /* 0x0000000803037824 */ /* 0x000fce00078e0200 */
.L_x_2633:
[----:B----4-:R4:W0:Y:S02]  /*12770*/  SYNCS.PHASECHK.TRANS64.TRYWAIT P0, [R3+URZ], R2 ;  /* 0x00000002030075a7 */ /* 0x010824000800017f */
[----:B0-----:R-:W-:Y:S05]  /*12780*/  @!P0 NANOSLEEP.SYNCS 0x989680 ;  /* 0x009896800000895d */ /* 0x001fea0003900000 */
[----:B------:R-:W0:Y:S02]  /*12790*/  @!P0 SYNCS.PHASECHK.TRANS64 P0, [R3+URZ], R2 ;  /* 0x00000002030085a7 */ /* 0x000e24000800007f */
[----:B0-----:R-:W-:Y:S05]  /*127a0*/  @!P0 BRA `(.L_x_2633) ;  /* 0xfffffffc00f08947 */ /* 0x001fea000383ffff */
.L_x_2626:
[----:B------:R-:W-:Y:S05]  /*127b0*/  BSYNC B0 ;  /* 0x0000000000007941 */ /* 0x000fea0003800000 */
.L_x_2625:
[----:B------:R-:W-:Y:S05]  /*127c0*/  EXIT ;  /* 0x000000000000794d */ /* 0x000fea0003800000 */
.L_x_2464:
[----:B0-----:R-:W-:-:S04]  /*127d0*/  IMAD.U32 R3, RZ, RZ, UR38 ;  /* 0x00000026ff037e24 */ /* 0x001fc8000f8e00ff */
[----:B------:R0:W1:Y:S03]  /*127e0*/  SYNCS.PHASECHK.TRANS64.TRYWAIT P1, [R3+URZ+0x28800], R0 ;  /* 0x02880000030075a7 */ /* 0x000066000802017f */
[----:B-1----:R-:W-:Y:S05]  /*127f0*/  @!P1 NANOSLEEP.SYNCS 0x989680 ;  /* 0x009896800000995d */ /* 0x002fea0003900000 */
[----:B------:R-:W1:Y:S02]  /*12800*/  @!P1 SYNCS.PHASECHK.TRANS64 P1, [R3+URZ+0x28800], R0 ;  /* 0x02880000030095a7 */ /* 0x000e64000802007f */
[----:B-1----:R-:W-:Y:S05]  /*12810*/  @!P1 BRA `(.L_x_2464) ;  /* 0xfffffffc00ec9947 */ /* 0x002fea000383ffff */
[----:B------:R-:W-:Y:S05]  /*12820*/  BRA `(.L_x_2634) ;  /* 0xfffffeec00c87947 */ /* 0x000fea000383ffff */
.L_x_2468:
[----:B-1----:R1:W2:Y:S02]  /*12830*/  SYNCS.PHASECHK.TRANS64.TRYWAIT P2, [R0+URZ+0x28830], R3 ;  /* 0x02883003000075a7 */ /* 0x0022a4000804017f */
[----:B--2---:R-:W-:Y:S05]  /*12840*/  @!P2 NANOSLEEP.SYNCS 0x989680 ;  /* 0x009896800000a95d */ /* 0x004fea0003900000 */
[----:B------:R-:W2:Y:S02]  /*12850*/  @!P2 SYNCS.PHASECHK.TRANS64 P2, [R0+URZ+0x28830], R3 ;  /* 0x028830030000a5a7 */ /* 0x000ea4000804007f */
[----:B--2---:R-:W-:Y:S05]  /*12860*/  @!P2 BRA `(.L_x_2468) ;  /* 0xfffffffc00f0a947 */ /* 0x004fea000383ffff */
[----:B------:R-:W-:Y:S05]  /*12870*/  BRA `(.L_x_2467) ;  /* 0xfffffeec00ec7947 */ /* 0x000fea000383ffff */
.L_x_2473:
[----:B-1----:R-:W-:-:S04]  /*12880*/  IMAD.U32 R9, RZ, RZ, UR6 ;  /* 0x00000006ff097e24 */ /* 0x002fc8000f8e00ff */
[----:B------:R1:W2:Y:S03]  /*12890*/  SYNCS.PHASECHK.TRANS64.TRYWAIT P3, [R9+URZ+0x28830], R8 ;  /* 0x02883008090075a7 */ /* 0x0002a6000806017f */
[----:B--2---:R-:W-:Y:S05]  /*128a0*/  @!P3 NANOSLEEP.SYNCS 0x989680 ;  /* 0x009896800000b95d */ /* 0x004fea0003900000 */
[----:B------:R-:W2:Y:S02]  /*128b0*/  @!P3 SYNCS.PHASECHK.TRANS64 P3, [R9+URZ+0x28830], R8 ;  /* 0x028830080900b5a7 */ /* 0x000ea4000806007f */
[----:B--2---:R-:W-:Y:S05]  /*128c0*/  @!P3 BRA `(.L_x_2473) ;  /* 0xfffffffc00ecb947 */ /* 0x004fea000383ffff */
[----:B------:R-:W-:Y:S05]  /*128d0*/  BRA `(.L_x_2470) ;  /* 0xffffff1800e87947 */ /* 0x000fea000383ffff */
.L_x_2477:
[----:B-1----:R-:W-:-:S04]  /*128e0*/  IMAD.U32 R9, RZ, RZ, UR6 ;  /* 0x00000006ff097e24 */ /* 0x002fc8000f8e00ff */
[----:B------:R1:W2:Y:S03]  /*128f0*/  SYNCS.PHASECHK.TRANS64.TRYWAIT P3, [R9+URZ+0x28850], R8 ;  /* 0x02885008090075a7 */ /* 0x0002a6000806017f */
[----:B--2---:R-:W-:Y:S05]  /*12900*/  @!P3 NANOSLEEP.SYNCS 0x989680 ;  /* 0x009896800000b95d */ /* 0x004fea0003900000 */
[----:B------:R-:W2:Y:S02]  /*12910*/  @!P3 SYNCS.PHASECHK.TRANS64 P3, [R9+URZ+0x28850], R8 ;  /* 0x028850080900b5a7 */ /* 0x000ea4000806007f */
[----:B--2---:R-:W-:Y:S05]  /*12920*/  @!P3 BRA `(.L_x_2477) ;  /* 0xfffffffc00ecb947 */ /* 0x004fea000383ffff */
[----:B------:R-:W-:Y:S05]  /*12930*/  BRA `(.L_x_2474) ;  /* 0xffffff1c00b07947 */ /* 0x000fea000383ffff */
.L_x_2483:
[----:B-1----:R-:W-:-:S04]  /*12940*/  IMAD.U32 R8, RZ, RZ, UR6 ;  /* 0x00000006ff087e24 */ /* 0x002fc8000f8e00ff */
[----:B------:R1:W2:Y:S03]  /*12950*/  SYNCS.PHASECHK.TRANS64.TRYWAIT P2, [R8+URZ+0x28830], R5 ;  /* 0x02883005080075a7 */ /* 0x0002a6000804017f */
[----:B--2---:R-:W-:Y:S05]  /*12960*/  @!P2 NANOSLEEP.SYNCS 0x989680 ;  /* 0x009896800000a95d */ /* 0x004fea0003900000 */
[----:B------:R-:W2:Y:S02]  /*12970*/  @!P2 SYNCS.PHASECHK.TRANS64 P2, [R8+URZ+0x28830], R5 ;  /* 0x028830050800a5a7 */ /* 0x000ea4000804007f */
[----:B--2---:R-:W-:Y:S05]  /*12980*/  @!P2 BRA `(.L_x_2483) ;  /* 0xfffffffc00eca947 */ /* 0x004fea000383ffff */
[----:B------:R-:W-:Y:S05]  /*12990*/  BRA `(.L_x_2480) ;  /* 0xffffff4c00107947 */ /* 0x000fea000383ffff */
.L_x_2487:
[----:B-1----:R-:W-:-:S04]  /*129a0*/  IMAD.U32 R8, RZ, RZ, UR6 ;  /* 0x00000006ff087e24 */ /* 0x002fc8000f8e00ff */
[----:B------:R1:W2:Y:S03]  /*129b0*/  SYNCS.PHASECHK.TRANS64.TRYWAIT P2, [R8+URZ+0x28850], R5 ;  /* 0x02885005080075a7 */ /* 0x0002a6000804017f */
[----:B--2---:R-:W-:Y:S05]  /*129c0*/  @!P2 NANOSLEEP.SYNCS 0x989680 ;  /* 0x009896800000a95d */ /* 0x004fea0003900000 */
[----:B------:R-:W2:Y:S02]  /*129d0*/  @!P2 SYNCS.PHASECHK.TRANS64 P2, [R8+URZ+0x28850], R5 ;  /* 0x028850050800a5a7 */ /* 0x000ea4000804007f */
[----:B--2---:R-:W-:Y:S05]  /*129e0*/  @!P2 BRA `(.L_x_2487) ;  /* 0xfffffffc00eca947 */ /* 0x004fea000383ffff */
[----:B------:R-:W-:Y:S05]  /*129f0*/  BRA `(.L_x_2484) ;  /* 0xffffff4c00d87947 */ /* 0x000fea000383ffff */
.L_x_2492:
[----:B-1----:R-:W-:-:S04]  /*12a00*/  IMAD.U32 R5, RZ, RZ, UR5 ;  /* 0x00000005ff057e24 */ /* 0x002fc8000f8e00ff */
[----:B------:R1:W2:Y:S03]  /*12a10*/  SYNCS.PHASECHK.TRANS64.TRYWAIT P0, [R5+URZ+0x28850], R4 ;  /* 0x02885004050075a7 */ /* 0x0002a6000800017f */
[----:B--2---:R-:W-:Y:S05]  /*12a20*/  @!P0 NANOSLEEP.SYNCS 0x989680 ;  /* 0x009896800000895d */ /* 0x004fea0003900000 */
[----:B------:R-:W2:Y:S02]  /*12a30*/  @!P0 SYNCS.PHASECHK.TRANS64 P0, [R5+URZ+0x28850], R4 ;  /* 0x02885004050085a7 */ /* 0x000ea4000800007f */
[----:B--2---:R-:W-:Y:S05]  /*12a40*/  @!P0 BRA `(.L_x_2492) ;  /* 0xfffffffc00ec8947 */ /* 0x004fea000383ffff */
[----:B------:R-:W-:Y:S05]  /*12a50*/  BRA `(.L_x_2491) ;  /* 0xffffff7000b87947 */ /* 0x000fea000383ffff */
.L_x_2534:
        /* <DEDUP_REMOVED lines=8> */
[----:B01----:R-:W-:Y:S05]  /*12ae0*/  WARPSYNC.COLLECTIVE R15, `(.L_x_2636) ;  /* 0x000000000f087348 */ /* 0x003fea0003c00000 */
[----:B------:R2:W3:Y:S02]  /*12af0*/  SHFL.IDX P6, R14, R13, R12, R11 ;  /* 0x0000000c0d0e7389 */ /* 0x0004e400000c000b */
[----:B0123--:R-:W-:Y:S01]  /*12b00*/  ENDCOLLECTIVE ;  /* 0x000000000000791b */ /* 0x00ffe20003800000 */
.L_x_2636:
[----:B------:R-:W-:Y:S05]  /*12b10*/  BSYNC B0 ;  /* 0x0000000000007941 */ /* 0x000fea0003800000 */
.L_x_2635:
[----:B------:R-:W-:Y:S05]  /*12b20*/  BRA `(.L_x_2637) ;  /* 0xffffffb4000c7947 */ /* 0x000fea000383ffff */
.L_x_2536:
[----:B------:R-:W-:Y:S01]  /*12b30*/  BSSY B0, `(.L_x_2638) ;  /* 0x0000006000007945 */ /* 0x000fe20003800000 */
[----:B------:R-:W-:-:S07]  /*12b40*/  IMAD.MOV.U32 R15, RZ, RZ, -0x1 ;  /* 0xffffffffff0f7424 */ /* 0x000fce00078e00ff */
[----:B0123--:R-:W-:Y:S05]  /*12b50*/  WARPSYNC.COLLECTIVE R15, `(.L_x_2639) ;  /* 0x000000000f0c7348 */ /* 0x00ffea0003c00000 */
[----:B------:R-:W-:Y:S02]  /*12b60*/  ELECT P6, UR62, PT ;  /* 0x00000000003e782f */ /* 0x000fe400038c0000 */
[----:B------:R-:W-:Y:S01]  /*12b70*/  MOV R14, UR62 ;  /* 0x0000003e000e7c02 */ /* 0x000fe20008000f00 */
[----:B0123--:R-:W-:Y:S10]  /*12b80*/  ENDCOLLECTIVE ;  /* 0x000000000000791b */ /* 0x00fff40003800000 */
.L_x_2639:
[----:B------:R-:W-:Y:S05]  /*12b90*/  BSYNC B0 ;  /* 0x0000000000007941 */ /* 0x000fea0003800000 */
.L_x_2638:
[----:B------:R-:W-:Y:S05]  /*12ba0*/  BRA `(.L_x_2640) ;  /* 0xffffffb400147947 */ /* 0x000fea000383ffff */
.L_x_2538:
[----:B---3--:R3:W4:Y:S02]  /*12bb0*/  SYNCS.PHASECHK.TRANS64.TRYWAIT P0, [R0+URZ+0x28840], R2 ;  /* 0x02884002000075a7 */ /* 0x008724000800017f */
[----:B----4-:R-:W-:Y:S05]  /*12bc0*/  @!P0 NANOSLEEP.SYNCS 0x989680 ;  /* 0x009896800000895d */ /* 0x010fea0003900000 */
[----:B------:R-:W4:Y:S02]  /*12bd0*/  @!P0 SYNCS.PHASECHK.TRANS64 P0, [R0+URZ+0x28840], R2 ;  /* 0x02884002000085a7 */ /* 0x000f24000800007f */
[----:B----4-:R-:W-:Y:S05]  /*12be0*/  @!P0 BRA `(.L_x_2538) ;  /* 0xfffffffc00f08947 */ /* 0x010fea000383ffff */
[----:B------:R-:W-:Y:S05]  /*12bf0*/  BRA `(.L_x_2641) ;  /* 0xffffffb400807947 */ /* 0x000fea000383ffff */
.L_x_2542:
[----:B------:R-:W-:Y:S01]  /*12c00*/  IMAD.MOV.U32 R13, RZ, RZ, R0 ;  /* 0x000000ffff0d7224 */ /* 0x000fe200078e0000 */
[----:B------:R-:W0:Y:S01]  /*12c10*/  S2R R6, SR_TID.X ;  /* 0x0000000000067919 */ /* 0x000e220000002100 */
[----:B------:R-:W-:Y:S02]  /*12c20*/  IMAD.MOV.U32 R12, RZ, RZ, RZ ;  /* 0x000000ffff0c7224 */ /* 0x000fe400078e00ff */
[----:B------:R-:W-:Y:S02]  /*12c30*/  IMAD.MOV.U32 R11, RZ, RZ, 0x181f ;  /* 0x0000181fff0b7424 */ /* 0x000fe400078e00ff */
[----:B------:R-:W-:Y:S02]  /*12c40*/  IMAD.MOV.U32 R15, RZ, RZ, -0x1 ;  /* 0xffffffffff0f7424 */ /* 0x000fe400078e00ff */
[----:B-----5:R-:W-:-:S07]  /*12c50*/  IMAD R2, R10, R7, RZ ;  /* 0x000000070a027224 */ /* 0x020fce00078e02ff */
[----:B0-----:R-:W-:Y:S05]  /*12c60*/  WARPSYNC.COLLECTIVE R15, `(.L_x_2642) ;  /* 0x000000000f087348 */ /* 0x001fea0003c00000 */
[----:B------:R1:W2:Y:S02]  /*12c70*/  SHFL.IDX P6, R14, R13, R12, R11 ;  /* 0x0000000c0d0e7389 */ /* 0x0002a400000c000b */
[----:B012---:R-:W-:Y:S01]  /*12c80*/  ENDCOLLECTIVE ;  /* 0x000000000000791b */ /* 0x007fe20003800000 */
.L_x_2642:
[----:B------:R-:W-:Y:S01]  /*12c90*/  IMAD.MOV.U32 R13, RZ, RZ, R3 ;  /* 0x000000ffff0d7224 */ /* 0x000fe200078e0003 */
[----:B------:R-:W-:Y:S01]  /*12ca0*/  LOP3.LUT R6, R6, 0x7f, RZ, 0xc0, !PT ;  /* 0x0000007f06067812 */ /* 0x000fe200078ec0ff */
[----:B------:R-:W-:-:S07]  /*12cb0*/  IMAD.MOV.U32 R4, RZ, RZ, R14 ;  /* 0x000000ffff047224 */ /* 0x000fce00078e000e */
[----:B------:R-:W-:Y:S05]  /*12cc0*/  WARPSYNC.COLLECTIVE R15, `(.L_x_2643) ;  /* 0x000000000f087348 */ /* 0x000fea0003c00000 */
[----:B------:R0:W1:Y:S02]  /*12cd0*/  SHFL.IDX P6, R14, R13, R12, R11 ;  /* 0x0000000c0d0e7389 */ /* 0x00006400000c000b */
[----:B01----:R-:W-:Y:S01]  /*12ce0*/  ENDCOLLECTIVE ;  /* 0x000000000000791b */ /* 0x003fe20003800000 */
.L_x_2643:
[----:B------:R-:W-:-:S05]  /*12cf0*/  SHF.R.U32.HI R6, RZ, 0x3, R6 ;  /* 0x00000003ff067819 */ /* 0x000fca0000011606 */
[----:B------:R-:W-:-:S05]  /*12d00*/  IMAD R17, R17, 0x80, R6 ;  /* 0x0000008011117824 */ /* 0x000fca00078e0206 */
[----:B------:R-:W-:Y:S01]  /*12d10*/  ISETP.GE.AND P2, PT, R17, R2, PT ;  /* 0x000000021100720c */ /* 0x000fe20003f46270 */
[----:B------:R-:W-:Y:S02]  /*12d20*/  IMAD.MOV.U32 R13, RZ, RZ, R0 ;  /* 0x000000ffff0d7224 */ /* 0x000fe400078e0000 */
[----:B------:R-:W-:Y:S02]  /*12d30*/  IMAD.MOV.U32 R12, RZ, RZ, 0x1 ;  /* 0x00000001ff0c7424 */ /* 0x000fe400078e00ff */
[----:B------:R-:W-:-:S08]  /*12d40*/  IMAD.MOV.U32 R5, RZ, RZ, R14 ;  /* 0x000000ffff057224 */ /* 0x000fd000078e000e */
[----:B------:R-:W-:Y:S05]  /*12d50*/  WARPSYNC.COLLECTIVE R15, `(.L_x_2644) ;  /* 0x000000000f087348 */ /* 0x000fea0003c00000 */
[----:B------:R0:W1:Y:S02]  /*12d60*/  SHFL.IDX P6, R14, R13, R12, R11 ;  /* 0x0000000c0d0e7389 */ /* 0x00006400000c000b */
[----:B01----:R-:W-:Y:S01]  /*12d70*/  ENDCOLLECTIVE ;  /* 0x000000000000791b */ /* 0x003fe20003800000 */
.L_x_2644:
        /* <DEDUP_REMOVED lines=10> */
.L_x_2645:
[----:B------:R-:W-:Y:S01]  /*12e20*/  @!PT LDS RZ, [RZ] ;  /* 0x00000000fffff984 */ /* 0x000fe20000000800 */
[----:B------:R-:W-:Y:S01]  /*12e30*/  @!PT LDS RZ, [RZ] ;  /* 0x00000000fffff984 */ /* 0x000fe20000000800 */
[----:B------:R-:W-:Y:S01]  /*12e40*/  @!PT LDS RZ, [RZ] ;  /* 0x00000000fffff984 */ /* 0x000fe20000000800 */
[----:B------:R-:W-:Y:S04]  /*12e50*/  @!P2 LDGSTS.E.BYPASS.LTC128B.128 [R8+0x10400], desc[UR40][R4.64], !P0 ;  /* 0x104000000408afae */ /* 0x000fe8000c101d68 */
[----:B------:R0:W-:Y:S01]  /*12e60*/  @!P2 LDGSTS.E.BYPASS.LTC128B.128 [R8+0x14400], desc[UR40][R4.64+0x80], !P1 ;  /* 0x144000800408afae */ /* 0x0001e2000c901d68 */
[----:B------:R-:W-:Y:S02]  /*12e70*/  IMAD.MOV.U32 R13, RZ, RZ, R0 ;  /* 0x000000ffff0d7224 */ /* 0x000fe400078e0000 */
[----:B------:R-:W-:Y:S02]  /*12e80*/  IMAD.MOV.U32 R12, RZ, RZ, 0x2 ;  /* 0x00000002ff0c7424 */ /* 0x000fe400078e00ff */
[----:B0-----:R-:W-:Y:S02]  /*12e90*/  VIADD R4, R17, 0x10 ;  /* 0x0000001011047836 */ /* 0x001fe40000000000 */
[----:B------:R-:W-:-:S03]  /*12ea0*/  IMAD.MOV.U32 R6, RZ, RZ, R14 ;  /* 0x000000ffff067224 */ /* 0x000fc600078e000e */
[----:B------:R-:W-:-:S13]  /*12eb0*/  ISETP.GE.AND P2, PT, R4, R2, PT ;  /* 0x000000020400720c */ /* 0x000fda0003f46270 */
[----:B------:R-:W-:Y:S05]  /*12ec0*/  WARPSYNC.COLLECTIVE R15, `(.L_x_2646) ;  /* 0x000000000f087348 */ /* 0x000fea0003c00000 */
[----:B------:R0:W1:Y:S02]  /*12ed0*/  SHFL.IDX P6, R14, R13, R12, R11 ;  /* 0x0000000c0d0e7389 */ /* 0x00006400000c000b */
[----:B01----:R-:W-:Y:S01]  /*12ee0*/  ENDCOLLECTIVE ;  /* 0x000000000000791b */ /* 0x003fe20003800000 */
.L_x_2646:
[----:B------:R-:W-:Y:S01]  /*12ef0*/  @!P2 LEA R5, P3, R9, R6, 0x1 ;  /* 0x000000060905a211 */ /* 0x000fe200078608ff */
[----:B------:R-:W-:-:S04]  /*12f00*/  IMAD.MOV.U32 R13, RZ, RZ, R3 ;  /* 0x000000ffff0d7224 */ /* 0x000fc800078e0003 */
        /* <DEDUP_REMOVED lines=8> */
[----:B------:R-:W-:Y:S04]  /*12f90*/  @!P2 LDGSTS.E.BYPASS.LTC128B.128 [R8+0x10c00], desc[UR40][R4.64], !P0 ;  /* 0x10c000000408afae */ /* 0x000fe8000c101d68 */
[----:B------:R0:W-:Y:S02]  /*12fa0*/  @!P2 LDGSTS.E.BYPASS.LTC128B.128 [R8+0x14c00], desc[UR40][R4.64+0x80], !P1 ;  /* 0x14c000800408afae */ /* 0x0001e4000c901d68 */
[----:B0-----:R-:W-:-:S05]  /*12fb0*/  VIADD R4, R17, 0x20 ;  /* 0x0000002011047836 */ /* 0x001fca0000000000 */
[----:B------:R-:W-:Y:S01]  /*12fc0*/  ISETP.GE.AND P2, PT, R4, R2, PT ;  /* 0x000000020400720c */ /* 0x000fe20003f46270 */
[----:B------:R-:W-:-:S12]  /*12fd0*/  IMAD.MOV.U32 R4, RZ, RZ, R14 ;  /* 0x000000ffff047224 */ /* 0x000fd800078e000e */
[----:B------:R-:W-:Y:S05]  /*12fe0*/  WARPSYNC.COLLECTIVE R15, `(.L_x_2647) ;  /* 0x000000000f087348 */ /* 0x000fea0003c00000 */
[----:B------:R0:W1:Y:S02]  /*12ff0*/  SHFL.IDX P6, R14, R13, R12, R11 ;  /* 0x0000000c0d0e7389 */ /* 0x00006400000c000b */
[----:B01----:R-:W-:Y:S01]  /*13000*/  ENDCOLLECTIVE ;  /* 0x000000000000791b */ /* 0x003fe20003800000 */
.L_x_2647:
[----:B------:R-:W-:Y:S02]  /*13010*/  IMAD.MOV.U32 R13, RZ, RZ, R0 ;  /* 0x000000ffff0d7224 */ /* 0x000fe400078e0000 */
[----:B------:R-:W-:Y:S02]  /*13020*/  IMAD.MOV.U32 R12, RZ, RZ, 0x3 ;  /* 0x00000003ff0c7424 */ /* 0x000fe400078e00ff */
[----:B------:R-:W-:-:S07]  /*13030*/  IMAD.MOV.U32 R5, RZ, RZ, R14 ;  /* 0x000000ffff057224 */ /* 0x000fce00078e000e */
[----:B------:R-:W-:Y:S05]  /*13040*/  WARPSYNC.COLLECTIVE R15, `(.L_x_2648) ;  /* 0x000000000f087348 */ /* 0x000fea0003c00000 */
[----:B------:R0:W1:Y:S02]  /*13050*/  SHFL.IDX P6, R14, R13, R12, R11 ;  /* 0x0000000c0d0e7389 */ /* 0x00006400000c000b */
[----:B01----:R-:W-:Y:S01]  /*13060*/  ENDCOLLECTIVE ;  /* 0x000000000000791b */ /* 0x003fe20003800000 */
.L_x_2648:
[----:B------:R-:W-:-:S05]  /*13070*/  @!P2 LEA R5, P3, R9, R5, 0x1 ;  /* 0x000000050905a211 */ /* 0x000fca00078608ff */
        /* <DEDUP_REMOVED lines=16> */
.L_x_2649:
[----:B------:R-:W-:Y:S02]  /*13180*/  IMAD.MOV.U32 R13, RZ, RZ, R0 ;  /* 0x000000ffff0d7224 */ /* 0x000fe400078e0000 */
[----:B------:R-:W-:Y:S02]  /*13190*/  IMAD.MOV.U32 R12, RZ, RZ, 0x4 ;  /* 0x00000004ff0c7424 */ /* 0x000fe400078e00ff */
[----:B------:R-:W-:-:S07]  /*131a0*/  IMAD.MOV.U32 R5, RZ, RZ, R14 ;  /* 0x000000ffff057224 */ /* 0x000fce00078e000e */
[----:B------:R-:W-:Y:S05]  /*131b0*/  WARPSYNC.COLLECTIVE R15, `(.L_x_2650) ;  /* 0x000000000f087348 */ /* 0x000fea0003c00000 */
[----:B------:R0:W1:Y:S02]  /*131c0*/  SHFL.IDX P6, R14, R13, R12, R11 ;  /* 0x0000000c0d0e7389 */ /* 0x00006400000c000b */
[----:B01----:R-:W-:Y:S01]  /*131d0*/  ENDCOLLECTIVE ;  /* 0x000000000000791b */ /* 0x003fe20003800000 */
.L_x_2650:
        /* <DEDUP_REMOVED lines=17> */
.L_x_2651:
[----:B------:R-:W-:Y:S02]  /*132f0*/  IMAD.MOV.U32 R13, RZ, RZ, R0 ;  /* 0x000000ffff0d7224 */ /* 0x000fe400078e0000 */
[----:B------:R-:W-:Y:S02]  /*13300*/  IMAD.MOV.U32 R12, RZ, RZ, 0x5 ;  /* 0x00000005ff0c7424 */ /* 0x000fe400078e00ff */
[----:B------:R-:W-:-:S07]  /*13310*/  IMAD.MOV.U32 R5, RZ, RZ, R14 ;  /* 0x000000ffff057224 */ /* 0x000fce00078e000e */
[----:B------:R-:W-:Y:S05]  /*13320*/  WARPSYNC.COLLECTIVE R15, `(.L_x_2652) ;  /* 0x000000000f087348 */ /* 0x000fea0003c00000 */
[----:B------:R0:W1:Y:S02]  /*13330*/  SHFL.IDX P6, R14, R13, R12, R11 ;  /* 0x0000000c0d0e7389 */ /* 0x00006400000c000b */
[----:B01----:R-:W-:Y:S01]  /*13340*/  ENDCOLLECTIVE ;  /* 0x000000000000791b */ /* 0x003fe20003800000 */
.L_x_2652:
        /* <DEDUP_REMOVED lines=17> */
.L_x_2653:
[----:B------:R-:W-:Y:S02]  /*13460*/  IMAD.MOV.U32 R13, RZ, RZ, R0 ;  /* 0x000000ffff0d7224 */ /* 0x000fe400078e0000 */
[----:B------:R-:W-:Y:S02]  /*13470*/  IMAD.MOV.U32 R12, RZ, RZ, 0x6 ;  /* 0x00000006ff0c7424 */ /* 0x000fe400078e00ff */
[----:B------:R-:W-:-:S07]  /*13480*/  IMAD.MOV.U32 R5, RZ, RZ, R14 ;  /* 0x000000ffff057224 */ /* 0x000fce00078e000e */
[----:B------:R-:W-:Y:S05]  /*13490*/  WARPSYNC.COLLECTIVE R15, `(.L_x_2654) ;  /* 0x000000000f087348 */ /* 0x000fea0003c00000 */
[----:B------:R0:W1:Y:S02]  /*134a0*/  SHFL.IDX P6, R14, R13, R12, R11 ;  /* 0x0000000c0d0e7389 */ /* 0x00006400000c000b */
[----:B01----:R-:W-:Y:S01]  /*134b0*/  ENDCOLLECTIVE ;  /* 0x000000000000791b */ /* 0x003fe20003800000 */
.L_x_2654:
        /* <DEDUP_REMOVED lines=16> */
.L_x_2655:
[----:B------:R-:W-:Y:S02]  /*135c0*/  IMAD.MOV.U32 R13, RZ, RZ, R0 ;  /* 0x000000ffff0d7224 */ /* 0x000fe400078e0000 */
[----:B------:R-:W-:Y:S02]  /*135d0*/  IMAD.MOV.U32 R12, RZ, RZ, 0x7 ;  /* 0x00000007ff0c7424 */ /* 0x000fe400078e00ff */
[----:B------:R-:W-:-:S07]  /*135e0*/  IMAD.MOV.U32 R5, RZ, RZ, R14 ;  /* 0x000000ffff057224 */ /* 0x000fce00078e000e */
[----:B------:R-:W-:Y:S05]  /*135f0*/  WARPSYNC.COLLECTIVE R15, `(.L_x_2656) ;  /* 0x000000000f087348 */ /* 0x000fea0003c00000 */
[----:B------:R0:W1:Y:S02]  /*13600*/  SHFL.IDX P6, R14, R13, R12, R11 ;  /* 0x0000000c0d0e7389 */ /* 0x00006400000c000b */
[----:B01----:R-:W-:Y:S01]  /*13610*/  ENDCOLLECTIVE ;  /* 0x000000000000791b */ /* 0x003fe20003800000 */
.L_x_2656:
        /* <DEDUP_REMOVED lines=10> */
.L_x_2657:
[----:B------:R-:W-:Y:S01]  /*136c0*/  @!PT LDS RZ, [RZ] ;  /* 0x00000000fffff984 */ /* 0x000fe20000000800 */
[----:B------:R-:W-:Y:S01]  /*136d0*/  @!PT LDS RZ, [RZ] ;  /* 0x00000000fffff984 */ /* 0x000fe20000000800 */
[----:B------:R-:W-:Y:S01]  /*136e0*/  @!PT LDS RZ, [RZ] ;  /* 0x00000000fffff984 */ /* 0x000fe20000000800 */
[----:B------:R0:W-:Y:S04]  /*136f0*/  @!P2 LDGSTS.E.BYPASS.LTC128B.128 [R8+0x13400], desc[UR40][R4.64], !P0 ;  /* 0x134000000408afae */ /* 0x0001e8000c101d68 */
[----:B------:R0:W-:Y:S01]  /*13700*/  @!P2 LDGSTS.E.BYPASS.LTC128B.128 [R8+0x17400], desc[UR40][R4.64+0x80], !P1 ;  /* 0x174000800408afae */ /* 0x0001e2000c901d68 */
[----:B------:R-:W-:Y:S01]  /*13710*/  IMAD.MOV.U32 R3, RZ, RZ, R14 ;  /* 0x000000ffff037224 */ /* 0x000fe200078e000e */
[----:B------:R-:W-:Y:S06]  /*13720*/  BRA `(.L_x_2658) ;  /* 0xffffffb800447947 */ /* 0x000fec000383ffff */
.L_x_2547:
[----:B0-----:R-:W2:Y:S02]  /*13730*/  LDL R2, [R1+0x4] ;  /* 0x0000040001027983 */ /* 0x001ea40000100800 */
[----:B--2---:R0:W1:Y:S02]  /*13740*/  SYNCS.PHASECHK.TRANS64.TRYWAIT P0, [R2+URZ+0x28820], R0 ;  /* 0x02882000020075a7 */ /* 0x004064000800017f */
[----:B-1----:R-:W-:Y:S05]  /*13750*/  @!P0 NANOSLEEP.SYNCS 0x989680 ;  /* 0x009896800000895d */ /* 0x002fea0003900000 */
[----:B------:R-:W1:Y:S02]  /*13760*/  @!P0 SYNCS.PHASECHK.TRANS64 P0, [R2+URZ+0x28820], R0 ;  /* 0x02882000020085a7 */ /* 0x000e64000800007f */
[----:B-1----:R-:W-:Y:S05]  /*13770*/  @!P0 BRA `(.L_x_2547) ;  /* 0xfffffffc00ec8947 */ /* 0x002fea000383ffff */
[----:B------:R-:W-:Y:S05]  /*13780*/  BRA `(.L_x_2659) ;  /* 0xffffffb800b87947 */ /* 0x000fea000383ffff */
.L_x_2556:
[----:B-1----:R1:W2:Y:S02]  /*13790*/  SYNCS.PHASECHK.TRANS64.TRYWAIT P0, [R2+URZ+0x28840], R0 ;  /* 0x02884000020075a7 */ /* 0x0022a4000800017f */
[----:B--2---:R-:W-:Y:S05]  /*137a0*/  @!P0 NANOSLEEP.SYNCS 0x989680 ;  /* 0x009896800000895d */ /* 0x004fea0003900000 */
[----:B------:R-:W2:Y:S02]  /*137b0*/  @!P0 SYNCS.PHASECHK.TRANS64 P0, [R2+URZ+0x28840], R0 ;  /* 0x02884000020085a7 */ /* 0x000ea4000800007f */
[----:B--2---:R-:W-:Y:S05]  /*137c0*/  @!P0 BRA `(.L_x_2556) ;  /* 0xfffffffc00f08947 */ /* 0x004fea000383ffff */
[----:B------:R-:W-:Y:S05]  /*137d0*/  BRA `(.L_x_2660) ;  /* 0xffffffbc007c7947 */ /* 0x000fea000383ffff */
.L_x_2562:
[----:B0-----:R0:W1:Y:S02]  /*137e0*/  SYNCS.PHASECHK.TRANS64.TRYWAIT P0, [R2+URZ+0x60], R0 ;  /* 0x00006000020075a7 */ /* 0x001064000800017f */
[----:B-1----:R-:W-:Y:S05]  /*137f0*/  @!P0 NANOSLEEP.SYNCS 0x989680 ;  /* 0x009896800000895d */ /* 0x002fea0003900000 */
[----:B------:R-:W1:Y:S02]  /*13800*/  @!P0 SYNCS.PHASECHK.TRANS64 P0, [R2+URZ+0x60], R0 ;  /* 0x00006000020085a7 */ /* 0x000e64000800007f */
[----:B-1----:R-:W-:Y:S05]  /*13810*/  @!P0 BRA `(.L_x_2562) ;  /* 0xfffffffc00f08947 */ /* 0x002fea000383ffff */
[----:B------:R-:W-:Y:S05]  /*13820*/  BRA `(.L_x_2661) ;  /* 0xffffffc000587947 */ /* 0x000fea000383ffff */
.L_x_2571:
[----:B--2---:R2:W3:Y:S02]  /*13830*/  SYNCS.PHASECHK.TRANS64.TRYWAIT P0, [R3+URZ+0x28840], R2 ;  /* 0x02884002030075a7 */ /* 0x0044e4000800017f */
[----:B---3--:R-:W-:Y:S05]  /*13840*/  @!P0 NANOSLEEP.SYNCS 0x989680 ;  /* 0x009896800000895d */ /* 0x008fea0003900000 */
[----:B------:R-:W3:Y:S02]  /*13850*/  @!P0 SYNCS.PHASECHK.TRANS64 P0, [R3+URZ+0x28840], R2 ;  /* 0x02884002030085a7 */ /* 0x000ee4000800007f */
[----:B---3--:R-:W-:Y:S05]  /*13860*/  @!P0 BRA `(.L_x_2571) ;  /* 0xfffffffc00f08947 */ /* 0x008fea000383ffff */
[----:B------:R-:W-:Y:S05]  /*13870*/  BRA `(.L_x_2662) ;  /* 0xffffffc400f87947 */ /* 0x000fea000383ffff */
.L_x_2577:
[----:B0-----:R0:W2:Y:S02]  /*13880*/  SYNCS.PHASECHK.TRANS64.TRYWAIT P0, [R2+URZ+0x60], R3 ;  /* 0x00006003020075a7 */ /* 0x0010a4000800017f */
[----:B--2---:R-:W-:Y:S05]  /*13890*/  @!P0 NANOSLEEP.SYNCS 0x989680 ;  /* 0x009896800000895d */ /* 0x004fea0003900000 */
[----:B------:R-:W2:Y:S02]  /*138a0*/  @!P0 SYNCS.PHASECHK.TRANS64 P0, [R2+URZ+0x60], R3 ;  /* 0x00006003020085a7 */ /* 0x000ea4000800007f */
[----:B--2---:R-:W-:Y:S05]  /*138b0*/  @!P0 BRA `(.L_x_2577) ;  /* 0xfffffffc00f08947 */ /* 0x004fea000383ffff */
[----:B------:R-:W-:Y:S05]  /*138c0*/  BRA `(.L_x_2663) ;  /* 0xffffffc800d47947 */ /* 0x000fea000383ffff */
.L_x_2586:
[----:B---3--:R3:W4:Y:S02]  /*138d0*/  SYNCS.PHASECHK.TRANS64.TRYWAIT P0, [R2+URZ+0x28840], R3 ;  /* 0x02884003020075a7 */ /* 0x008724000800017f */
[----:B----4-:R-:W-:Y:S05]  /*138e0*/  @!P0 NANOSLEEP.SYNCS 0x989680 ;  /* 0x009896800000895d */ /* 0x010fea0003900000 */
[----:B------:R-:W4:Y:S02]  /*138f0*/  @!P0 SYNCS.PHASECHK.TRANS64 P0, [R2+URZ+0x28840], R3 ;  /* 0x02884003020085a7 */ /* 0x000f24000800007f */
[----:B----4-:R-:W-:Y:S05]  /*13900*/  @!P0 BRA `(.L_x_2586) ;  /* 0xfffffffc00f08947 */ /* 0x010fea000383ffff */
[----:B------:R-:W-:Y:S05]  /*13910*/  BRA `(.L_x_2664) ;  /* 0xffffffd000487947 */ /* 0x000fea000383ffff */
.L_x_2592:
[----:B0-----:R0:W2:Y:S02]  /*13920*/  SYNCS.PHASECHK.TRANS64.TRYWAIT P0, [R2+URZ+0x60], R5 ;  /* 0x00006005020075a7 */ /* 0x0010a4000800017f */
[----:B--2---:R-:W-:Y:S05]  /*13930*/  @!P0 NANOSLEEP.SYNCS 0x989680 ;  /* 0x009896800000895d */ /* 0x004fea0003900000 */
[----:B------:R-:W2:Y:S02]  /*13940*/  @!P0 SYNCS.PHASECHK.TRANS64 P0, [R2+URZ+0x60], R5 ;  /* 0x00006005020085a7 */ /* 0x000ea4000800007f */
[----:B--2---:R-:W-:Y:S05]  /*13950*/  @!P0 BRA `(.L_x_2592) ;  /* 0xfffffffc00f08947 */ /* 0x004fea000383ffff */
[----:B------:R-:W-:Y:S05]  /*13960*/  BRA `(.L_x_2665) ;  /* 0xffffffd400247947 */ /* 0x000fea000383ffff */
.L_x_2603:
[----:B0-----:R0:W2:Y:S02]  /*13970*/  SYNCS.PHASECHK.TRANS64.TRYWAIT P0, [R0+URZ+0x28860], R2 ;  /* 0x02886002000075a7 */ /* 0x0010a4000800017f */
[----:B--2---:R-:W-:Y:S05]  /*13980*/  @!P0 NANOSLEEP.SYNCS 0x989680 ;  /* 0x009896800000895d */ /* 0x004fea0003900000 */
[----:B------:R-:W2:Y:S02]  /*13990*/  @!P0 SYNCS.PHASECHK.TRANS64 P0, [R0+URZ+0x28860], R2 ;  /* 0x02886002000085a7 */ /* 0x000ea4000800007f */
[----:B--2---:R-:W-:Y:S05]  /*139a0*/  @!P0 BRA `(.L_x_2603) ;  /* 0xfffffffc00f08947 */ /* 0x004fea000383ffff */
[----:B------:R-:W-:Y:S05]  /*139b0*/  BRA `(.L_x_2666) ;  /* 0xffffffd8007c7947 */ /* 0x000fea000383ffff */
.L_x_2610:
[----:B------:R-:W-:Y:S01]  /*139c0*/  BSSY B0, `(.L_x_2667) ;  /* 0x0000008000007945 */ /* 0x000fe20003800000 */
[----:B------:R-:W-:Y:S02]  /*139d0*/  IMAD.MOV.U32 R13, RZ, RZ, R16 ;  /* 0x000000ffff0d7224 */ /* 0x000fe400078e0010 */
[----:B------:R-:W-:Y:S02]  /*139e0*/  IMAD.MOV.U32 R12, RZ, RZ, RZ ;  /* 0x000000ffff0c7224 */ /* 0x000fe400078e00ff */
[----:B------:R-:W-:Y:S02]  /*139f0*/  IMAD.MOV.U32 R11, RZ, RZ, 0x1f ;  /* 0x0000001fff0b7424 */ /* 0x000fe400078e00ff */
[----:B------:R-:W-:-:S07]  /*13a00*/  IMAD.MOV.U32 R15, RZ, RZ, -0x1 ;  /* 0xffffffffff0f7424 */ /* 0x000fce00078e00ff */
[----:B0123-5:R-:W-:Y:S05]  /*13a10*/  WARPSYNC.COLLECTIVE R15, `(.L_x_2668) ;  /* 0x000000000f087348 */ /* 0x02ffea0003c00000 */
[----:B------:R4:W0:Y:S02]  /*13a20*/  SHFL.IDX P6, R14, R13, R12, R11 ;  /* 0x0000000c0d0e7389 */ /* 0x00082400000c000b */
[----:B012345:R-:W-:Y:S01]  /*13a30*/  ENDCOLLECTIVE ;  /* 0x000000000000791b */ /* 0x03ffe20003800000 */
.L_x_2668:
[----:B------:R-:W-:Y:S05]  /*13a40*/  BSYNC B0 ;  /* 0x0000000000007941 */ /* 0x000fea0003800000 */
.L_x_2667:
        /* <DEDUP_REMOVED lines=9> */
.L_x_2669:
        /* <DEDUP_REMOVED lines=18> */
.L_x_2670:
[----:B------:R-:W-:Y:S01]  /*13c00*/  IMAD.MOV.U32 R12, RZ, RZ, 0x2 ;  /* 0x00000002ff0c7424 */ /* 0x000fe200078e00ff */
[----:B------:R-:W-:-:S05]  /*13c10*/  SEL R7, R14, RZ, P1 ;  /* 0x000000ff0e077207 */ /* 0x000fca0000800000 */
[----:B------:R-:W-:-:S04]  /*13c20*/  IMAD.IADD R3, R2, 0x1, R7 ;  /* 0x0000000102037824 */ /* 0x000fc800078e0207 */
[----:B------:R-:W-:-:S07]  /*13c30*/  IMAD.MOV.U32 R13, RZ, RZ, R3 ;  /* 0x000000ffff0d7224 */ /* 0x000fce00078e0003 */
[----:B------:R-:W-:Y:S05]  /*13c40*/  WARPSYNC.COLLECTIVE R15, `(.L_x_2671) ;  /* 0x000000000f087348 */ /* 0x000fea0003c00000 */
[----:B------:R0:W1:Y:S02]  /*13c50*/  SHFL.UP P6, R14, R13, R12, R11 ;  /* 0x0400000c0d0e7389 */ /* 0x00006400000c000b */
[----:B01----:R-:W-:Y:S01]  /*13c60*/  ENDCOLLECTIVE ;  /* 0x000000000000791b */ /* 0x003fe20003800000 */
.L_x_2671:
[----:B------:R-:W-:Y:S01]  /*13c70*/  IMAD.MOV.U32 R12, RZ, RZ, 0x4 ;  /* 0x00000004ff0c7424 */ /* 0x000fe200078e00ff */
[----:B------:R-:W-:-:S05]  /*13c80*/  SEL R14, R14, RZ, P2 ;  /* 0x000000ff0e0e7207 */ /* 0x000fca0001000000 */
[----:B------:R-:W-:-:S04]  /*13c90*/  IMAD.IADD R3, R3, 0x1, R14 ;  /* 0x0000000103037824 */ /* 0x000fc800078e020e */
[----:B------:R-:W-:-:S07]  /*13ca0*/  IMAD.MOV.U32 R13, RZ, RZ, R3 ;  /* 0x000000ffff0d7224 */ /* 0x000fce00078e0003 */
[----:B------:R-:W-:Y:S05]  /*13cb0*/  WARPSYNC.COLLECTIVE R15, `(.L_x_2672) ;  /* 0x000000000f087348 */ /* 0x000fea0003c00000 */
[----:B------:R0:W1:Y:S02]  /*13cc0*/  SHFL.UP P6, R14, R13, R12, R11 ;  /* 0x0400000c0d0e7389 */ /* 0x00006400000c000b */
[----:B01----:R-:W-:Y:S01]  /*13cd0*/  ENDCOLLECTIVE ;  /* 0x000000000000791b */ /* 0x003fe20003800000 */
.L_x_2672:
[----:B------:R-:W-:Y:S01]  /*13ce0*/  IMAD.MOV.U32 R12, RZ, RZ, 0x8 ;  /* 0x00000008ff0c7424 */ /* 0x000fe200078e00ff */
[----:B------:R-:W-:-:S05]  /*13cf0*/  SEL R14, R14, RZ, P3 ;  /* 0x000000ff0e0e7207 */ /* 0x000fca0001800000 */
[----:B------:R-:W-:-:S04]  /*13d00*/  IMAD.IADD R3, R3, 0x1, R14 ;  /* 0x0000000103037824 */ /* 0x000fc800078e020e */
[----:B------:R-:W-:-:S07]  /*13d10*/  IMAD.MOV.U32 R13, RZ, RZ, R3 ;  /* 0x000000ffff0d7224 */ /* 0x000fce00078e0003 */
[----:B------:R-:W-:Y:S05]  /*13d20*/  WARPSYNC.COLLECTIVE R15, `(.L_x_2673) ;  /* 0x000000000f087348 */ /* 0x000fea0003c00000 */
[----:B------:R0:W1:Y:S02]  /*13d30*/  SHFL.UP P6, R14, R13, R12, R11 ;  /* 0x0400000c0d0e7389 */ /* 0x00006400000c000b */
[----:B01----:R-:W-:Y:S01]  /*13d40*/  ENDCOLLECTIVE ;  /* 0x000000000000791b */ /* 0x003fe20003800000 */
.L_x_2673:
[----:B------:R-:W-:Y:S01]  /*13d50*/  IMAD.MOV.U32 R12, RZ, RZ, 0x10 ;  /* 0x00000010ff0c7424 */ /* 0x000fe200078e00ff */
[----:B------:R-:W-:-:S05]  /*13d60*/  SEL R14, R14, RZ, P4 ;  /* 0x000000ff0e0e7207 */ /* 0x000fca0002000000 */
[----:B------:R-:W-:-:S04]  /*13d70*/  IMAD.IADD R3, R3, 0x1, R14 ;  /* 0x0000000103037824 */ /* 0x000fc800078e020e */
[----:B------:R-:W-:-:S07]  /*13d80*/  IMAD.MOV.U32 R13, RZ, RZ, R3 ;  /* 0x000000ffff0d7224 */ /* 0x000fce00078e0003 */
[----:B------:R-:W-:Y:S05]  /*13d90*/  WARPSYNC.COLLECTIVE R15, `(.L_x_2674) ;  /* 0x000000000f087348 */ /* 0x000fea0003c00000 */
[----:B------:R0:W1:Y:S02]  /*13da0*/  SHFL.UP P6, R14, R13, R12, R11 ;  /* 0x0400000c0d0e7389 */ /* 0x00006400000c000b */
[----:B01----:R-:W-:Y:S01]  /*13db0*/  ENDCOLLECTIVE ;  /* 0x000000000000791b */ /* 0x003fe20003800000 */
.L_x_2674:
        /* <DEDUP_REMOVED lines=8> */
.L_x_2675:
[----:B------:R-:W-:Y:S05]  /*13e40*/  BRA `(.L_x_2676) ;  /* 0xffffffdc00187947 */ /* 0x000fea000383ffff */
.L_x_2615:
[----:B------:R-:W-:Y:S01]  /*13e50*/  BSSY B0, `(.L_x_2677) ;  /* 0x0000008000007945 */ /* 0x000fe20003800000 */
[----:B-----5:R-:W-:Y:S02]  /*13e60*/  IMAD.MOV.U32 R13, RZ, RZ, R2 ;  /* 0x000000ffff0d7224 */ /* 0x020fe400078e0002 */
[----:B------:R-:W-:Y:S02]  /*13e70*/  IMAD.MOV.U32 R12, RZ, RZ, 0x1 ;  /* 0x00000001ff0c7424 */ /* 0x000fe400078e00ff */
[----:B------:R-:W-:Y:S02]  /*13e80*/  IMAD.MOV.U32 R11, RZ, RZ, RZ ;  /* 0x000000ffff0b7224 */ /* 0x000fe400078e00ff */
[----:B------:R-:W-:-:S07]  /*13e90*/  IMAD.MOV.U32 R15, RZ, RZ, -0x1 ;  /* 0xffffffffff0f7424 */ /* 0x000fce00078e00ff */
[----:B012---:R-:W-:Y:S05]  /*13ea0*/  WARPSYNC.COLLECTIVE R15, `(.L_x_2678) ;  /* 0x000000000f087348 */ /* 0x007fea0003c00000 */
[----:B------:R3:W4:Y:S02]  /*13eb0*/  SHFL.UP P6, R14, R13, R12, R11 ;  /* 0x0400000c0d0e7389 */ /* 0x00072400000c000b */
[----:B01234-:R-:W-:Y:S01]  /*13ec0*/  ENDCOLLECTIVE ;  /* 0x000000000000791b */ /* 0x01ffe20003800000 */
.L_x_2678:
[----:B------:R-:W-:Y:S05]  /*13ed0*/  BSYNC B0 ;  /* 0x0000000000007941 */ /* 0x000fea0003800000 */
.L_x_2677:
        /* <DEDUP_REMOVED lines=9> */
.L_x_2679:
[----:B------:R-:W-:Y:S01]  /*13f70*/  IMAD.MOV.U32 R12, RZ, RZ, 0x4 ;  /* 0x00000004ff0c7424 */ /* 0x000fe200078e00ff */
[----:B------:R-:W-:-:S05]  /*13f80*/  SEL R14, R14, RZ, P2 ;  /* 0x000000ff0e0e7207 */ /* 0x000fca0001000000 */
[----:B------:R-:W-:-:S04]  /*13f90*/  IMAD.IADD R3, R3, 0x1, R14 ;  /* 0x0000000103037824 */ /* 0x000fc800078e020e */
[----:B------:R-:W-:-:S07]  /*13fa0*/  IMAD.MOV.U32 R13, RZ, RZ, R3 ;  /* 0x000000ffff0d7224 */ /* 0x000fce00078e0003 */
[----:B------:R-:W-:Y:S05]  /*13fb0*/  WARPSYNC.COLLECTIVE R15, `(.L_x_2680) ;  /* 0x000000000f087348 */ /* 0x000fea0003c00000 */
[----:B------:R0:W1:Y:S02]  /*13fc0*/  SHFL.UP P6, R14, R13, R12, R11 ;  /* 0x0400000c0d0e7389 */ /* 0x00006400000c000b */
[----:B01----:R-:W-:Y:S01]  /*13fd0*/  ENDCOLLECTIVE ;  /* 0x000000000000791b */ /* 0x003fe20003800000 */
.L_x_2680:
[----:B------:R-:W-:Y:S01]  /*13fe0*/  IMAD.MOV.U32 R12, RZ, RZ, 0x8 ;  /* 0x00000008ff0c7424 */ /* 0x000fe200078e00ff */
[----:B------:R-:W-:-:S05]  /*13ff0*/  SEL R14, R14, RZ, P3 ;  /* 0x000000ff0e0e7207 */ /* 0x000fca0001800000 */
[----:B------:R-:W-:-:S04]  /*14000*/  IMAD.IADD R3, R3, 0x1, R14 ;  /* 0x0000000103037824 */ /* 0x000fc800078e020e */
[----:B------:R-:W-:-:S07]  /*14010*/  IMAD.MOV.U32 R13, RZ, RZ, R3 ;  /* 0x000000ffff0d7224 */ /* 0x000fce00078e0003 */
[----:B------:R-:W-:Y:S05]  /*14020*/  WARPSYNC.COLLECTIVE R15, `(.L_x_2681) ;  /* 0x000000000f087348 */ /* 0x000fea0003c00000 */
[----:B------:R0:W1:Y:S02]  /*14030*/  SHFL.UP P6, R14, R13, R12, R11 ;  /* 0x0400000c0d0e7389 */ /* 0x00006400000c000b */
[----:B01----:R-:W-:Y:S01]  /*14040*/  ENDCOLLECTIVE ;  /* 0x000000000000791b */ /* 0x003fe20003800000 */
.L_x_2681:
[----:B------:R-:W-:Y:S01]  /*14050*/  IMAD.MOV.U32 R12, RZ, RZ, 0x10 ;  /* 0x00000010ff0c7424 */ /* 0x000fe200078e00ff */
[----:B------:R-:W-:-:S05]  /*14060*/  SEL R14, R14, RZ, P4 ;  /* 0x000000ff0e0e7207 */ /* 0x000fca0002000000 */
[----:B------:R-:W-:-:S04]  /*14070*/  IMAD.IADD R3, R3, 0x1, R14 ;  /* 0x0000000103037824 */ /* 0x000fc800078e020e */
[----:B------:R-:W-:-:S07]  /*14080*/  IMAD.MOV.U32 R13, RZ, RZ, R3 ;  /* 0x000000ffff0d7224 */ /* 0x000fce00078e0003 */
[----:B------:R-:W-:Y:S05]  /*14090*/  WARPSYNC.COLLECTIVE R15, `(.L_x_2682) ;  /* 0x000000000f087348 */ /* 0x000fea0003c00000 */
[----:B------:R0:W1:Y:S02]  /*140a0*/  SHFL.UP P6, R14, R13, R12, R11 ;  /* 0x0400000c0d0e7389 */ /* 0x00006400000c000b */
[----:B01----:R-:W-:Y:S01]  /*140b0*/  ENDCOLLECTIVE ;  /* 0x000000000000791b */ /* 0x003fe20003800000 */
.L_x_2682:
        /* <DEDUP_REMOVED lines=8> */
.L_x_2683:
[----:B------:R-:W-:Y:S05]  /*14140*/  BRA `(.L_x_2684) ;  /* 0xffffffd800f47947 */ /* 0x000fea000383ffff */
.L_x_2617:
[----:B------:R-:W-:Y:S01]  /*14150*/  BSSY B0, `(.L_x_2685) ;  /* 0x0000006000007945 */ /* 0x000fe20003800000 */
[----:B------:R-:W-:Y:S01]  /*14160*/  PLOP3.LUT P6, PT, P6, PT, PT, 0x8, 0x0 ;  /* 0x000000000000781c */ /* 0x000fe200037ce170 */
[----:B------:R-:W-:-:S12]  /*14170*/  IMAD.MOV.U32 R15, RZ, RZ, -0x1 ;  /* 0xffffffffff0f7424 */ /* 0x000fd800078e00ff */
[----:B0123-5:R-:W-:Y:S05]  /*14180*/  WARPSYNC.COLLECTIVE R15, `(.L_x_2686) ;  /* 0x000000000f087348 */ /* 0x02ffea0003c00000 */
[----:B------:R-:W-:Y:S01]  /*14190*/  VOTE.ANY R14, PT, P6 ;  /* 0x00000000000e7806 */ /* 0x000fe200030e0100 */
[----:B0123-5:R-:W-:Y:S06]  /*141a0*/  ENDCOLLECTIVE ;  /* 0x000000000000791b */ /* 0x02ffec0003800000 */
.L_x_2686:
[----:B------:R-:W-:Y:S05]  /*141b0*/  BSYNC B0 ;  /* 0x0000000000007941 */ /* 0x000fea0003800000 */
.L_x_2685:
        /* <DEDUP_REMOVED lines=9> */
.L_x_2687:
[----:B------:R-:W-:Y:S01]  /*14250*/  IMAD.MOV.U32 R17, RZ, RZ, R14 ;  /* 0x000000ffff117224 */ /* 0x000fe200078e000e */
[----:B------:R-:W-:Y:S06]  /*14260*/  BRA `(.L_x_2688) ;  /* 0xffffffd800e47947 */ /* 0x000fec000383ffff */
.L_x_2619:
[----:B------:R-:W-:Y:S01]  /*14270*/  BSSY B0, `(.L_x_2689) ;  /* 0x0000007000007945 */ /* 0x000fe20003800000 */
[----:B------:R-:W-:Y:S02]  /*14280*/  IMAD.MOV.U32 R13, RZ, RZ, R3 ;  /* 0x000000ffff0d7224 */ /* 0x000fe400078e0003 */
[----:B------:R-:W-:Y:S02]  /*14290*/  IMAD.MOV.U32 R11, RZ, RZ, 0x1f ;  /* 0x0000001fff0b7424 */ /* 0x000fe400078e00ff */
[----:B------:R-:W-:-:S07]  /*142a0*/  IMAD.MOV.U32 R15, RZ, RZ, -0x1 ;  /* 0xffffffffff0f7424 */ /* 0x000fce00078e00ff */
[----:B012345:R-:W-:Y:S05]  /*142b0*/  WARPSYNC.COLLECTIVE R15, `(.L_x_2690) ;  /* 0x000000000f087348 */ /* 0x03ffea0003c00000 */
[----:B------:R0:W0:Y:S02]  /*142c0*/  SHFL.IDX P6, R14, R13, R12, R11 ;  /* 0x0000000c0d0e7389 */ /* 0x00002400000c000b */
[----:B012345:R-:W-:Y:S01]  /*142d0*/  ENDCOLLECTIVE ;  /* 0x000000000000791b */ /* 0x03ffe20003800000 */
.L_x_2690:
[----:B------:R-:W-:Y:S05]  /*142e0*/  BSYNC B0 ;  /* 0x0000000000007941 */ /* 0x000fea0003800000 */
.L_x_2689:
[----:B------:R-:W-:Y:S01]  /*142f0*/  IMAD.MOV.U32 R5, RZ, RZ, R14 ;  /* 0x000000ffff057224 */ /* 0x000fe200078e000e */
[----:B------:R-:W-:Y:S06]  /*14300*/  BRA `(.L_x_2618) ;  /* 0xffffffd800d87947 */ /* 0x000fec000383ffff */
.L_x_2623:
[----:B0-----:R0:W4:Y:S02]  /*14310*/  SYNCS.PHASECHK.TRANS64.TRYWAIT P0, [R0+URZ+0x28820], R3 ;  /* 0x02882003000075a7 */ /* 0x001124000800017f */
[----:B----4-:R-:W-:Y:S05]  /*14320*/  @!P0 NANOSLEEP.SYNCS 0x989680 ;  /* 0x009896800000895d */ /* 0x010fea0003900000 */
[----:B------:R-:W4:Y:S02]  /*14330*/  @!P0 SYNCS.PHASECHK.TRANS64 P0, [R0+URZ+0x28820], R3 ;  /* 0x02882003000085a7 */ /* 0x000f24000800007f */
[----:B----4-:R-:W-:Y:S05]  /*14340*/  @!P0 BRA `(.L_x_2623) ;  /* 0xfffffffc00f08947 */ /* 0x010fea000383ffff */
[----:B------:R-:W-:Y:S05]  /*14350*/  BRA `(.L_x_2691) ;  /* 0xffffffe000587947 */ /* 0x000fea000383ffff */
.L_x_2624:
[----:B------:R-:W4:Y:S01]  /*14360*/  S2R R2, SR_TID.X ;  /* 0x0000000000027919 */ /* 0x000f220000002100 */
[----:B------:R-:W-:Y:S01]  /*14370*/  BSSY B0, `(.L_x_2692) ;  /* 0x000000a000007945 */ /* 0x000fe20003800000 */
[----:B------:R-:W-:Y:S02]  /*14380*/  IMAD.MOV.U32 R12, RZ, RZ, RZ ;  /* 0x000000ffff0c7224 */ /* 0x000fe400078e00ff */
[----:B------:R-:W-:Y:S02]  /*14390*/  IMAD.MOV.U32 R11, RZ, RZ, 0x1f ;  /* 0x0000001fff0b7424 */ /* 0x000fe400078e00ff */
[----:B------:R-:W-:Y:S01]  /*143a0*/  IMAD.MOV.U32 R15, RZ, RZ, -0x1 ;  /* 0xffffffffff0f7424 */ /* 0x000fe200078e00ff */
[----:B----4-:R-:W-:-:S04]  /*143b0*/  SHF.R.U32.HI R2, RZ, 0x5, R2 ;  /* 0x00000005ff027819 */ /* 0x010fc80000011602 */
[----:B------:R-:W-:-:S05]  /*143c0*/  LOP3.LUT R2, R2, 0x3, RZ, 0xc0, !PT ;  /* 0x0000000302027812 */ /* 0x000fca00078ec0ff */
[----:B------:R-:W-:-:S07]  /*143d0*/  IMAD.MOV.U32 R13, RZ, RZ, R2 ;  /* 0x000000ffff0d7224 */ /* 0x000fce00078e0002 */
[----:B0123-5:R-:W-:Y:S05]  /*143e0*/  WARPSYNC.COLLECTIVE R15, `(.L_x_2693) ;  /* 0x000000000f087348 */ /* 0x02ffea0003c00000 */
[----:B------:R4:W0:Y:S02]  /*143f0*/  SHFL.IDX P6, R14, R13, R12, R11 ;  /* 0x0000000c0d0e7389 */ /* 0x00082400000c000b */
[----:B012345:R-:W-:Y:S01]  /*14400*/  ENDCOLLECTIVE ;  /* 0x000000000000791b */ /* 0x03ffe20003800000 */
.L_x_2693:
[----:B------:R-:W-:Y:S05]  /*14410*/  BSYNC B0 ;  /* 0x0000000000007941 */ /* 0x000fea0003800000 */
.L_x_2692:
[----:B------:R-:W-:Y:S05]  /*14420*/  BRA `(.L_x_2694) ;  /* 0xffffffe000407947 */ /* 0x000fea000383ffff */
.L_x_2627:
[----:B------:R-:W-:Y:S01]  /*14430*/  BSSY B1, `(.L_x_2695) ;  /* 0x0000006000017945 */ /* 0x000fe20003800000 */
[----:B------:R-:W-:-:S07]  /*14440*/  IMAD.MOV.U32 R15, RZ, RZ, -0x1 ;  /* 0xffffffffff0f7424 */ /* 0x000fce00078e00ff */
[----:B-12345:R-:W-:Y:S05]  /*14450*/  WARPSYNC.COLLECTIVE R15, `(.L_x_2696) ;  /* 0x000000000f0c7348 */ /* 0x03efea0003c00000 */
[----:B------:R-:W-:Y:S02]  /*14460*/  ELECT P6, UR62, PT ;  /* 0x00000000003e782f */ /* 0x000fe400038c0000 */
[----:B------:R-:W-:Y:S01]  /*14470*/  MOV R14, UR62 ;  /* 0x0000003e000e7c02 */ /* 0x000fe20008000f00 */
[----:B-12345:R-:W-:Y:S10]  /*14480*/  ENDCOLLECTIVE ;  /* 0x000000000000791b */ /* 0x03eff40003800000 */
.L_x_2696:
[----:B------:R-:W-:Y:S05]  /*14490*/  BSYNC B1 ;  /* 0x0000000000017941 */ /* 0x000fea0003800000 */
.L_x_2695:
[----:B------:R-:W-:Y:S05]  /*144a0*/  BRA `(.L_x_2697) ;  /* 0xffffffe000387947 */ /* 0x000fea000383ffff */
.L_x_2629:
[----:B0-----:R0:W2:Y:S02]  /*144b0*/  SYNCS.PHASECHK.TRANS64.TRYWAIT P0, [R6+URZ], R5 ;  /* 0x00000005060075a7 */ /* 0x0010a4000800017f */
[----:B--2---:R-:W-:Y:S05]  /*144c0*/  @!P0 NANOSLEEP.SYNCS 0x989680 ;  /* 0x009896800000895d */ /* 0x004fea0003900000 */
[----:B------:R-:W2:Y:S02]  /*144d0*/  @!P0 SYNCS.PHASECHK.TRANS64 P0, [R6+URZ], R5 ;  /* 0x00000005060085a7 */ /* 0x000ea4000800007f */
[----:B--2---:R-:W-:Y:S05]  /*144e0*/  @!P0 BRA `(.L_x_2629) ;  /* 0xfffffffc00f08947 */ /* 0x004fea000383ffff */
[----:B------:R-:W-:Y:S05]  /*144f0*/  BRA `(.L_x_2698) ;  /* 0xffffffe000747947 */ /* 0x000fea000383ffff */
.L_x_2630:
[----:B--2---:R2:W3:Y:S02]  /*14500*/  SYNCS.PHASECHK.TRANS64.TRYWAIT P0, [R7+URZ], R2 ;  /* 0x00000002070075a7 */ /* 0x0044e4000800017f */
[----:B---3--:R-:W-:Y:S05]  /*14510*/  @!P0 NANOSLEEP.SYNCS 0x989680 ;  /* 0x009896800000895d */ /* 0x008fea0003900000 */
[----:B------:R-:W3:Y:S02]  /*14520*/  @!P0 SYNCS.PHASECHK.TRANS64 P0, [R7+URZ], R2 ;  /* 0x00000002070085a7 */ /* 0x000ee4000800007f */
[----:B---3--:R-:W-:Y:S05]  /*14530*/  @!P0 BRA `(.L_x_2630) ;  /* 0xfffffffc00f08947 */ /* 0x008fea000383ffff */
[----:B------:R-:W-:Y:S05]  /*14540*/  BRA `(.L_x_2699) ;  /* 0xffffffe000687947 */ /* 0x000fea000383ffff */
.L_x_2632:
[----:B---3--:R3:W4:Y:S02]  /*14550*/  SYNCS.PHASECHK.TRANS64.TRYWAIT P0, [R4+URZ], R5 ;  /* 0x00000005040075a7 */ /* 0x008724000800017f */
[----:B----4-:R-:W-:Y:S05]  /*14560*/  @!P0 NANOSLEEP.SYNCS 0x989680 ;  /* 0x009896800000895d */ /* 0x010fea0003900000 */
[----:B------:R-:W4:Y:S02]  /*14570*/  @!P0 SYNCS.PHASECHK.TRANS64 P0, [R4+URZ], R5 ;  /* 0x00000005040085a7 */ /* 0x000f24000800007f */
[----:B----4-:R-:W-:Y:S05]  /*14580*/  @!P0 BRA `(.L_x_2632) ;  /* 0xfffffffc00f08947 */ /* 0x010fea000383ffff */
[----:B------:R-:W-:Y:S05]  /*14590*/  BRA `(.L_x_2700) ;  /* 0xffffffe000707947 */ /* 0x000fea000383ffff */
.L_x_2701:
        /* <DEDUP_REMOVED lines=14> */
.L_x_3225:


//--------------------- .text._ZN7cutlass13device_kernelIN5flash11enable_sm90INS1_16FlashAttnFwdSm90INS1_25CollectiveMainloopFwdSm90ILi2EN4cute5tupleIJNS5_1CILi1EEES8_S8_EEENS6_IJNS7_ILi128EEESA_SA_EEELi128ENS_10bfloat16_tEfNS_4arch4Sm90ELb1ELb0ELb1ELb1ELb0ELb1ELb0ELb1ELb1ELb1ELb0ELb0EEENS1_21CollectiveEpilogueFwdISB_S9_SC_SE_Li256ELb1ELb1ELb0ELb0EEENS1_36VarlenDynamicPersistentTileSchedulerILi128ELi128ELi256ELi128ELb0ELb1ELb1ELb1ELb1ELb1EEEEEEEEEvNT_6ParamsE --------------------------
	.section	.text._ZN7cutlass13device_kernelIN5flash11enable_sm90INS1_16FlashAttnFwdSm90INS1_25CollectiveMainloopFwdSm90ILi2EN4cute5tupleIJNS5_1CILi1EEES8_S8_EEENS6_IJNS7_ILi128EEESA_SA_EEELi128ENS_10bfloat16_tEfNS_4arch4Sm90ELb1ELb0ELb1ELb1ELb0ELb1ELb0ELb1ELb1ELb1ELb0ELb0EEENS1_21CollectiveEpilogueFwdISB_S9_SC_SE_Li256ELb1ELb1ELb0ELb0EEENS1_36VarlenDynamicPersistentTileSchedulerILi128ELi128ELi256ELi128ELb0ELb1ELb1ELb1ELb1ELb1EEEEEEEEEvNT_6ParamsE,"ax",@progbits
	.align	128
.text._ZN7cutlass13device_kernelIN5flash11enable_sm90INS1_16FlashAttnFwdSm90INS1_25CollectiveMainloopFwdSm90ILi2EN4cute5tupleIJNS5_1CILi1EEES8_S8_EEENS6_IJNS7_ILi128EEESA_SA_EEELi128ENS_10bfloat16_tEfNS_4arch4Sm90ELb1ELb0ELb1ELb1ELb0ELb1ELb0ELb1ELb1ELb1ELb0ELb0EEENS1_21CollectiveEpilogueFwdISB_S9_SC_SE_Li256ELb1ELb1ELb0ELb0EEENS1_36VarlenDynamicPersistentTileSchedulerILi128ELi128ELi256ELi128ELb0ELb1ELb1ELb1ELb1ELb1EEEEEEEEEvNT_6ParamsE:
        .type           _ZN7cutlass13device_kernelIN5flash11enable_sm90INS1_16FlashAttnFwdSm90INS1_25CollectiveMainloopFwdSm90ILi2EN4cute5tupleIJNS5_1CILi1EEES8_S8_EEENS6_IJNS7_ILi128EEESA_SA_EEELi128ENS_10bfloat16_tEfNS_4arch4Sm90ELb1ELb0ELb1ELb1ELb0ELb1ELb0ELb1ELb1ELb1ELb0ELb0EEENS1_21CollectiveEpilogueFwdISB_S9_SC_SE_Li256ELb1ELb1ELb0ELb0EEENS1_36VarlenDynamicPersistentTileSchedulerILi128ELi128ELi256ELi128ELb0ELb1ELb1ELb1ELb1ELb1EEEEEEEEEvNT_6ParamsE,@function
        .size           _ZN7cutlass13device_kernelIN5flash11enable_sm90INS1_16FlashAttnFwdSm90INS1_25CollectiveMainloopFwdSm90ILi2EN4cute5tupleIJNS5_1CILi1EEES8_S8_EEENS6_IJNS7_ILi128EEESA_SA_EEELi128ENS_10bfloat16_tEfNS_4arch4Sm90ELb1ELb0ELb1ELb1ELb0ELb1ELb0ELb1ELb1ELb1ELb0ELb0EEENS1_21CollectiveEpilogueFwdISB_S9_SC_SE_Li256ELb1ELb1ELb0ELb0EEENS1_36VarlenDynamicPersistentTileSchedulerILi128ELi128ELi256ELi128ELb0ELb1ELb1ELb1ELb1ELb1EEEEEEEEEvNT_6ParamsE,(.L_x_3226 - _ZN7cutlass13device_kernelIN5flash11enable_sm90INS1_16FlashAttnFwdSm90INS1_25CollectiveMainloopFwdSm90ILi2EN4cute5tupleIJNS5_1CILi1EEES8_S8_EEENS6_IJNS7_ILi128EEESA_SA_EEELi128ENS_10bfloat16_tEfNS_4arch4Sm90ELb1ELb0ELb1ELb1ELb0ELb1ELb0ELb1ELb1ELb1ELb0ELb0EEENS1_21CollectiveEpilogueFwdISB_S9_SC_SE_Li256ELb1ELb1ELb0ELb0EEENS1_36VarlenDynamicPersistentTileSchedulerILi128ELi128ELi256ELi128ELb0ELb1ELb1ELb1ELb1ELb1EEEEEEEEEvNT_6ParamsE)
        .other          _ZN7cutlass13device_kernelIN5flash11enable_sm90INS1_16FlashAttnFwdSm90INS1_25CollectiveMainloopFwdSm90ILi2EN4cute5tupleIJNS5_1CILi1EEES8_S8_EEENS6_IJNS7_ILi128EEESA_SA_EEELi128ENS_10bfloat16_tEfNS_4arch4Sm90ELb1ELb0ELb1ELb1ELb0ELb1ELb0ELb1ELb1ELb1ELb0ELb0EEENS1_21CollectiveEpilogueFwdISB_S9_SC_SE_Li256ELb1ELb1ELb0ELb0EEENS1_36VarlenDynamicPersistentTileSchedulerILi128ELi128ELi256ELi128ELb0ELb1ELb1ELb1ELb1ELb1EEEEEEEEEvNT_6ParamsE,@"STO_CUDA_ENTRY STV_DEFAULT"
_ZN7cutlass13device_kernelIN5flash11enable_sm90INS1_16FlashAttnFwdSm90INS1_25CollectiveMainloopFwdSm90ILi2EN4cute5tupleIJNS5_1CILi1EEES8_S8_EEENS6_IJNS7_ILi128EEESA_SA_EEELi128ENS_10bfloat16_tEfNS_4arch4Sm90ELb1ELb0ELb1ELb1ELb0ELb1ELb0ELb1ELb1ELb1ELb0ELb0EEENS1_21CollectiveEpilogueFwdISB_S9_SC_SE_Li256ELb1ELb1ELb0ELb0EEENS1_36VarlenDynamicPersistentTileSchedulerILi128ELi128ELi256ELi128ELb0ELb1ELb1ELb1ELb1ELb1EEEEEEEEEvNT_6ParamsE:
        /* <DEDUP_REMOVED lines=23> */
.L_x_2703:
[----:B------:R-:W-:Y:S05]  /*0170*/  BSYNC B0 ;  /* 0x0000000000007941 */ /* 0x000fea0003800000 */
.L_x_2702:
        /* <DEDUP_REMOVED lines=40> */
.L_x_2704:
        /* <DEDUP_REMOVED lines=22> */
.L_x_2705:
        /* <DEDUP_REMOVED lines=18> */
.L_x_2706:
        /* <DEDUP_REMOVED lines=22> */
.L_x_2707:
        /* <DEDUP_REMOVED lines=22> */
.L_x_2708:
        /* <DEDUP_REMOVED lines=9> */
.L_x_2711:
        /* <DEDUP_REMOVED lines=38> */
[----:B------:R-:W-:-:S02]  /*0c30*/  LOP3.LUT R12, R12, 0xfffffffc, RZ, 0xc0, !PT ;  /* 0xfffffffc0c0c7812 */ /* 0x000fc400078ec0ff */
[----:B------:R-:W-:Y:S02]  /*0c40*/  LEA.HI R8, R9, R220, RZ, 0x2 ;  /* 0x000000dc09087211 */ /* 0x000fe400078f10ff */
[CC--:B------:R-:W-:Y:S01]  /*0c50*/  LEA.HI R22, R0.reuse, R231.reuse, RZ, 0x3 ;  /* 0x000000e700167211 */ /* 0x0c0fe200078f18ff */
[----:B------:R-:W-:Y:S01]  /*0c60*/  IMAD.IADD R12, R231, 0x1, -R12 ;  /* 0x00000001e70c7824 */ /* 0x000fe200078e0a0c */
[--C-:B------:R-:W-:Y:S02]  /*0c70*/  SHF.R.S32.HI R10, RZ, 0x2, R8.reuse ;  /* 0x00000002ff0a7819 */ /* 0x100fe40000011408 */
[----:B------:R-:W-:Y:S02]  /*0c80*/  SHF.R.S32.HI R7, RZ, 0x1f, R8 ;  /* 0x0000001fff077819 */ /* 0x000fe40000011408 */
[----:B------:R-:W-:Y:S02]  /*0c90*/  LEA.HI R0, R0, R231, RZ, 0x6 ;  /* 0x000000e700007211 */ /* 0x000fe400078f30ff */
[----:B------:R-:W-:-:S02]  /*0ca0*/  LEA.HI R7, R7, R10, RZ, 0x3 ;  /* 0x0000000a07077211 */ /* 0x000fc400078f18ff */
[----:B------:R-:W-:Y:S01]  /*0cb0*/  LOP3.LUT R206, R22, 0xfffffff8, RZ, 0xc0, !PT ;  /* 0xfffffff816ce7812 */ /* 0x000fe200078ec0ff */
[----:B------:R-:W-:Y:S01]  /*0cc0*/  IMAD.SHL.U32 R0, R0, 0x8, RZ ;  /* 0x0000000800007824 */ /* 0x000fe200078e00ff */
[----:B------:R-:W-:Y:S01]  /*0cd0*/  LOP3.LUT R11, R7, 0xfffffff8, RZ, 0xc0, !PT ;  /* 0xfffffff8070b7812 */ /* 0x000fe200078ec0ff */
[----:B------:R-:W-:Y:S01]  /*0ce0*/  IMAD R7, R6, 0x40, R5 ;  /* 0x0000004006077824 */ /* 0x000fe200078e0205 */
[----:B------:R-:W-:Y:S01]  /*0cf0*/  SHF.R.S32.HI R5, RZ, 0x4, R4 ;  /* 0x00000004ff057819 */ /* 0x000fe20000011404 */
[----:B------:R-:W-:Y:S01]  /*0d00*/  IMAD.IADD R206, R231, 0x1, -R206 ;  /* 0x00000001e7ce7824 */ /* 0x000fe200078e0ace */
[----:B------:R-:W-:Y:S01]  /*0d10*/  LEA.HI R6, R12, R12, RZ, 0x1 ;  /* 0x0000000c0c067211 */ /* 0x000fe200078f08ff */
[----:B------:R-:W-:Y:S01]  /*0d20*/  IMAD.IADD R10, R10, 0x1, -R11 ;  /* 0x000000010a0a7824 */ /* 0x000fe200078e0a0b */
[----:B------:R-:W-:Y:S01]  /*0d30*/  LEA.HI R4, R4, R5, RZ, 0x1 ;  /* 0x0000000504047211 */ /* 0x000fe200078f08ff */
[C---:B------:R-:W-:Y:S01]  /*0d40*/  IMAD.SHL.U32 R16, R206.reuse, 0x8, RZ ;  /* 0x00000008ce107824 */ /* 0x040fe200078e00ff */
[----:B------:R-:W-:Y:S01]  /*0d50*/  SHF.R.S32.HI R22, RZ, 0x3, R22 ;  /* 0x00000003ff167819 */ /* 0x000fe20000011416 */
[----:B------:R-:W-:Y:S01]  /*0d60*/  IMAD.SHL.U32 R18, R206, 0x4, RZ ;  /* 0x00000004ce127824 */ /* 0x000fe200078e00ff */
[----:B------:R-:W-:Y:S01]  /*0d70*/  LOP3.LUT R4, R4, 0x1ffffffe, RZ, 0xc0, !PT ;  /* 0x1ffffffe04047812 */ /* 0x000fe200078ec0ff */
[----:B------:R-:W-:Y:S01]  /*0d80*/  VIADD R187, R16, 0x40 ;  /* 0x0000004010bb7836 */ /* 0x000fe20000000000 */
[----:B------:R-:W-:Y:S01]  /*0d90*/  SHF.R.S32.HI R224, RZ, 0x7, R3 ;  /* 0x00000007ffe07819 */ /* 0x000fe20000011403 */
[----:B------:R-:W-:Y:S01]  /*0da0*/  VIADD R213, R22, 0x20 ;  /* 0x0000002016d57836 */ /* 0x000fe20000000000 */
[----:B------:R-:W-:Y:S01]  /*0db0*/  LEA.HI R9, R9, R220, RZ, 0x5 ;  /* 0x000000dc09097211 */ /* 0x000fe200078f28ff */
[----:B------:R-:W-:Y:S01]  /*0dc0*/  IMAD.IADD R4, R5, 0x1, -R4 ;  /* 0x0000000105047824 */ /* 0x000fe200078e0a04 */
[----:B------:R-:W-:Y:S01]  /*0dd0*/  LOP3.LUT R5, R6, 0x1ffffffe, RZ, 0xc0, !PT ;  /* 0x1ffffffe06057812 */ /* 0x000fe200078ec0ff */
[C---:B------:R-:W-:Y:S01]  /*0de0*/  VIADD R212, R22.reuse, 0x40 ;  /* 0x0000004016d47836 */ /* 0x040fe20000000000 */
[----:B------:R-:W-:Y:S01]  /*0df0*/  LEA.HI R3, R3, R224, RZ, 0x1 ;  /* 0x000000e003037211 */ /* 0x000fe200078f08ff */
[----:B------:R-:W-:Y:S01]  /*0e00*/  VIADD R211, R22, 0x60 ;  /* 0x0000006016d37836 */ /* 0x000fe20000000000 */
[----:B------:R-:W-:Y:S01]  /*0e10*/  SHF.R.S32.HI R9, RZ, 0x5, R9 ;  /* 0x00000005ff097819 */ /* 0x000fe20000011409 */
[----:B------:R-:W-:Y:S01]  /*0e20*/  IMAD R226, R4, 0x8, R7 ;  /* 0x0000000804e27824 */ /* 0x000fe200078e0207 */
[----:B------:R-:W-:Y:S01]  /*0e30*/  LOP3.LUT R3, R3, 0x3fffffe, RZ, 0xc0, !PT ;  /* 0x03fffffe03037812 */ /* 0x000fe200078ec0ff */
[----:B------:R-:W-:Y:S01]  /*0e40*/  IMAD.IADD R204, R12, 0x1, -R5 ;  /* 0x000000010ccc7824 */ /* 0x000fe200078e0a05 */
[----:B------:R-:W-:Y:S01]  /*0e50*/  LOP3.LUT R201, R0, 0xfffffe00, RZ, 0xc0, !PT ;  /* 0xfffffe0000c97812 */ /* 0x000fe200078ec0ff */
[----:B------:R-:W-:Y:S01]  /*0e60*/  IMAD R10, R9, 0x10, R10 ;  /* 0x00000010090a7824 */ /* 0x000fe200078e020a */
[----:B------:R-:W-:Y:S01]  /*0e70*/  SHF.R.S32.HI R0, RZ, 0x1f, R213 ;  /* 0x0000001fff007819 */ /* 0x000fe200000114d5 */
[----:B------:R-:W-:Y:S01]  /*0e80*/  IMAD.IADD R3, R224, 0x1, -R3 ;  /* 0x00000001e0037824 */ /* 0x000fe200078e0a03 */
        /* <DEDUP_REMOVED lines=9> */
[----:B------:R-:W-:Y:S01]  /*0f20*/  IMAD R225, R3, 0x40, R10 ;  /* 0x0000004003e17824 */ /* 0x000fe200078e020a */
        /* <DEDUP_REMOVED lines=9> */
[----:B------:R-:W-:Y:S01]  /*0fc0*/  IMAD R204, R204, 0x8, R225 ;  /* 0x00000008cccc7824 */ /* 0x000fe200078e02e1 */
[----:B------:R-:W-:-:S02]  /*0fd0*/  LOP3.LUT R205, R3, 0x38, R16, 0xf8, !PT ;  /* 0x0000003803cd7812 */ /* 0x000fc400078ef810 */
[----:B------:R-:W-:Y:S02]  /*0fe0*/  SHF.R.U32.HI R230, RZ, 0x3, R196 ;  /* 0x00000003ffe67819 */ /* 0x000fe400000116c4 */
[--C-:B------:R-:W-:Y:S02]  /*0ff0*/  LOP3.LUT R3, R196, 0x38, R16.reuse, 0xf8, !PT ;  /* 0x00000038c4037812 */ /* 0x100fe400078ef810 */
[----:B------:R-:W-:Y:S02]  /*1000*/  SHF.R.U32.HI R229, RZ, 0x3, R195 ;  /* 0x00000003ffe57819 */ /* 0x000fe400000116c3 */
[----:B------:R-:W-:Y:S02]  /*1010*/  LOP3.LUT R6, R195, 0x38, R16, 0xf8, !PT ;  /* 0x00000038c3067812 */ /* 0x000fe400078ef810 */
[----:B------:R-:W-:Y:S02]  /*1020*/  SHF.R.U32.HI R228, RZ, 0x3, R194 ;  /* 0x00000003ffe47819 */ /* 0x000fe400000116c2 */
[----:B------:R-:W-:-:S02]  /*1030*/  LOP3.LUT R7, R194, 0x38, R16, 0xf8, !PT ;  /* 0x00000038c2077812 */ /* 0x000fc400078ef810 */
[----:B------:R-:W-:Y:S02]  /*1040*/  LOP3.LUT R199, R0, 0xfffffe00, RZ, 0xc0, !PT ;  /* 0xfffffe0000c77812 */ /* 0x000fe400078ec0ff */
[----:B------:R-:W-:Y:S02]  /*1050*/  LOP3.LUT R198, R5, 0xfffffe00, RZ, 0xc0, !PT ;  /* 0xfffffe0005c67812 */ /* 0x000fe400078ec0ff */
[----:B------:R-:W-:Y:S02]  /*1060*/  LOP3.LUT R197, R4, 0xfffffe00, RZ, 0xc0, !PT ;  /* 0xfffffe0004c57812 */ /* 0x000fe400078ec0ff */
[----:B------:R-:W-:Y:S02]  /*1070*/  LOP3.LUT R203, R8, 0x7ffffffc, RZ, 0xc0, !PT ;  /* 0x7ffffffc08cb7812 */ /* 0x000fe400078ec0ff */
[----:B------:R-:W-:Y:S02]  /*1080*/  LOP3.LUT R205, R201, R205, R200, 0xf6, !PT ;  /* 0x000000cdc9cd7212 */ /* 0x000fe400078ef6c8 */
[----:B------:R-:W-:Y:S01]  /*1090*/  LOP3.LUT R0, R199, R3, R230, 0xf6, !PT ;  /* 0x00000003c7007212 */ /* 0x000fe200078ef6e6 */
[----:B------:R-:W-:Y:S01]  /*10a0*/  IMAD.IADD R203, R220, 0x1, -R203 ;  /* 0x00000001dccb7824 */ /* 0x000fe200078e0acb */
        /* <DEDUP_REMOVED lines=10> */
[----:B------:R-:W-:Y:S02]  /*1150*/  SHF.R.S32.HI R215, RZ, 0x1f, R187 ;  /* 0x0000001fffd77819 */ /* 0x000fe400000114bb */
[----:B--2---:R-:W-:-:S07]  /*1160*/  LOP3.LUT R189, R13, 0x1, RZ, 0xfc, !PT ;  /* 0x000000010dbd7812 */ /* 0x004fce00078efcff */
.L_x_2915:
[----:B0---4-:R-:W0:Y:S02]  /*1170*/  LDC.64 R4, c[0x0][0xc88] ;  /* 0x00032200ff047b82 */ /* 0x011e240000000a00 */
        /* <DEDUP_REMOVED lines=9> */
[----:B------:R-:W-:Y:S01]  /*1210*/  IMAD.MOV.U32 R31, RZ, RZ, RZ ;  /* 0x000000ffff1f7224 */ /* 0x000fe200078e00ff */
[----:B------:R-:W-:-:S02]  /*1220*/  ISETP.NE.AND.EX P1, PT, RZ, UR5, PT, P1 ;  /* 0x00000005ff007c0c */ /* 0x000fc4000bf25310 */
[----:B------:R-:W-:Y:S02]  /*1230*/  ISETP.NE.AND.EX P0, PT, RZ, UR7, PT, P0 ;  /* 0x00000007ff007c0c */ /* 0x000fe4000bf05300 */
[----:B--2---:R-:W-:Y:S01]  /*1240*/  SHF.R.S32.HI R217, RZ, 0x1f, R210 ;  /* 0x0000001fffd97819 */ /* 0x004fe200000114d2 */
[----:B------:R-:W-:-:S08]  /*1250*/  IMAD.SHL.U32 R208, R210, 0x4, RZ ;  /* 0x00000004d2d07824 */ /* 0x000fd000078e00ff */
[C---:B------:R-:W-:Y:S02]  /*1260*/  @P1 LEA R6, P2, R210.reuse, UR4, 0x2 ;  /* 0x00000004d2061c11 */ /* 0x040fe4000f8410ff */
[C-C-:B------:R-:W-:Y:S02]  /*1270*/  SHF.L.U64.HI R209, R210.reuse, 0x2, R217.reuse ;  /* 0x00000002d2d17819 */ /* 0x140fe400000102d9 */
[----:B------:R-:W-:Y:S02]  /*1280*/  @P1 LEA.HI.X R7, R210, UR5, R217, 0x2, P2 ;  /* 0x00000005d2071c11 */ /* 0x000fe400090f14d9 */
[----:B------:R-:W-:Y:S01]  /*1290*/  ISETP.NE.U32.AND P2, PT, RZ, UR8, PT ;  /* 0x00000008ff007c0c */ /* 0x000fe2000bf45070 */
[----:B------:R-:W-:Y:S01]  /*12a0*/  ULDC UR4, c[0x0][0x288] ;  /* 0x0000a20000047ab9 */ /* 0x000fe20000000800 */
[----:B------:R-:W-:Y:S01]  /*12b0*/  IADD3 R8, P3, R208, UR6, RZ ;  /* 0x00000006d0087c10 */ /* 0x000fe2000ff7e0ff */
[----:B------:R0:W5:Y:S01]  /*12c0*/  @P1 LDG.E R3, desc[UR40][R6.64] ;  /* 0x0000002806031981 */ /* 0x000162000c1e1900 */
[----:B------:R-:W-:Y:S01]  /*12d0*/  ISETP.NE.AND.EX P2, PT, RZ, UR9, PT, P2 ;  /* 0x00000009ff007c0c */ /* 0x000fe2000bf45320 */
[----:B------:R-:W-:Y:S01]  /*12e0*/  IMAD.U32 R192, RZ, RZ, UR4 ;  /* 0x00000004ffc07e24 */ /* 0x000fe2000f8e00ff */
[----:B------:R-:W-:Y:S01]  /*12f0*/  IADD3.X R9, R209, UR7, RZ, P3, !PT ;  /* 0x00000007d1097c10 */ /* 0x000fe20009ffe4ff */
[----:B------:R-:W-:-:S04]  /*1300*/  ULDC.64 UR4, c[0x0][0x418] ;  /* 0x0001060000047ab9 */ /* 0x000fc80000000a00 */
[----:B------:R0:W5:Y:S06]  /*1310*/  @P0 LDG.E R31, desc[UR40][R8.64] ;  /* 0x00000028081f0981 */ /* 0x00016c000c1e1900 */
[----:B------:R-:W-:-:S04]  /*1320*/  @P2 IADD3 R4, P1, R208, UR8, RZ ;  /* 0x00000008d0042c10 */ /* 0x000fc8000ff3e0ff */
[----:B------:R-:W-:-:S05]  /*1330*/  @P2 IADD3.X R5, R209, UR9, RZ, P1, !PT ;  /* 0x00000009d1052c10 */ /* 0x000fca0008ffe4ff */
        /* <DEDUP_REMOVED lines=9> */
[----:B------:R-:W-:Y:S02]  /*13d0*/  IMAD.U32 R28, RZ, RZ, UR4 ;  /* 0x00000004ff1c7e24 */ /* 0x000fe4000f8e00ff */
[----:B------:R-:W-:Y:S01]  /*13e0*/  IMAD.MOV.U32 R27, RZ, RZ, R210 ;  /* 0x000000ffff1b7224 */ /* 0x000fe200078e00d2 */
[----:B0--3--:R-:W-:Y:S06]  /*13f0*/  @P2 BRA `(.L_x_2713) ;  /* 0x0000000000242947 */ /* 0x009fec0003800000 */
        /* <DEDUP_REMOVED lines=9> */
.L_x_2713:
[----:B------:R-:W-:Y:S01]  /*1490*/  ULDC.64 UR4, c[0x0][0xa20] ;  /* 0x0002880000047ab9 */ /* 0x000fe20000000a00 */
[----:B------:R-:W-:Y:S01]  /*14a0*/  IMAD.MOV.U32 R207, RZ, RZ, R30 ;  /* 0x000000ffffcf7224 */ /* 0x000fe200078e001e */
[----:B------:R-:W-:-:S04]  /*14b0*/  ISETP.NE.U32.AND P1, PT, RZ, UR4, PT ;  /* 0x00000004ff007c0c */ /* 0x000fc8000bf25070 */
[----:B------:R-:W-:-:S13]  /*14c0*/  ISETP.NE.AND.EX P1, PT, RZ, UR5, PT, P1 ;  /* 0x00000005ff007c0c */ /* 0x000fda000bf25310 */
[----:B------:R-:W-:Y:S05]  /*14d0*/  @!P1 BRA `(.L_x_2714) ;  /* 0x0000000000109947 */ /* 0x000fea0003800000 */
[----:B------:R-:W-:-:S04]  /*14e0*/  IADD3 R4, P0, R208, UR4, RZ ;  /* 0x00000004d0047c10 */ /* 0x000fc8000ff1e0ff */
[----:B------:R-:W-:-:S05]  /*14f0*/  IADD3.X R5, R209, UR5, RZ, P0, !PT ;  /* 0x00000005d1057c10 */ /* 0x000fca00087fe4ff */
[----:B------:R0:W5:Y:S01]  /*1500*/  LDG.E R28, desc[UR40][R4.64] ;  /* 0x00000028041c7981 */ /* 0x000162000c1e1900 */
[----:B------:R-:W-:Y:S05]  /*1510*/  BRA `(.L_x_2715) ;  /* 0x0000000000107947 */ /* 0x000fea0003800000 */
.L_x_2714:
[----:B------:R-:W-:Y:S05]  /*1520*/  @!P0 BRA `(.L_x_2715) ;  /* 0x00000000000c8947 */ /* 0x000fea0003800000 */
[----:B------:R-:W2:Y:S04]  /*1530*/  LDG.E R5, desc[UR40][R8.64] ;  /* 0x0000002808057981 */ /* 0x000ea8000c1e1900 */
[----:B------:R-:W2:Y:S02]  /*1540*/  LDG.E R28, desc[UR40][R8.64+0x4] ;  /* 0x00000428081c7981 */ /* 0x000ea4000c1e1900 */
[----:B--2---:R-:W-:-:S07]  /*1550*/  IMAD.IADD R28, R28, 0x1, -R5 ;  /* 0x000000011c1c7824 */ /* 0x004fce00078e0a05 */
.L_x_2715:
[----:B------:R-:W-:Y:S01]  /*1560*/  ULDC.64 UR4, c[0x0][0xa10] ;  /* 0x0002840000047ab9 */ /* 0x000fe20000000a00 */
[----:B------:R-:W1:Y:S01]  /*1570*/  LDC R8, c[0x0][0x448] ;  /* 0x00011200ff087b82 */ /* 0x000e620000000800 */
[----:B------:R-:W-:-:S04]  /*1580*/  ISETP.NE.U32.AND P0, PT, RZ, UR4, PT ;  /* 0x00000004ff007c0c */ /* 0x000fc8000bf05070 */
[----:B------:R-:W-:Y:S01]  /*1590*/  ISETP.NE.AND.EX P0, PT, RZ, UR5, PT, P0 ;  /* 0x00000005ff007c0c */ /* 0x000fe2000bf05300 */
[----:B------:R-:W-:-:S12]  /*15a0*/  ULDC.64 UR4, c[0x0][0xa30] ;  /* 0x00028c0000047ab9 */ /* 0x000fd80000000a00 */
[----:B0-----:R-:W0:Y:S02]  /*15b0*/  @P0 LDC.64 R4, c[0x0][0xa10] ;  /* 0x00028400ff040b82 */ /* 0x001e240000000a00 */
[----:B0-----:R-:W-:-:S05]  /*15c0*/  @P0 IMAD.WIDE R4, R27, 0x4, R4 ;  /* 0x000000041b040825 */ /* 0x001fca00078e0204 */
[----:B------:R-:W2:Y:S04]  /*15d0*/  @P0 LDG.E R0, desc[UR40][R4.64] ;  /* 0x0000002804000981 */ /* 0x000ea8000c1e1900 */
[----:B------:R0:W2:Y:S01]  /*15e0*/  @P0 LDG.E R9, desc[UR40][R4.64+0x4] ;  /* 0x0000042804090981 */ /* 0x0000a2000c1e1900 */
[----:B------:R-:W-:Y:S01]  /*15f0*/  ISETP.NE.U32.AND P1, PT, RZ, UR4, PT ;  /* 0x00000004ff007c0c */ /* 0x000fe2000bf25070 */
[----:B-----5:R-:W-:-:S03]  /*1600*/  IMAD.MOV.U32 R113, RZ, RZ, R28 ;  /* 0x000000ffff717224 */ /* 0x020fc600078e001c */
[----:B------:R-:W-:-:S13]  /*1610*/  ISETP.NE.AND.EX P1, PT, RZ, UR5, PT, P1 ;  /* 0x00000005ff007c0c */ /* 0x000fda000bf25310 */
[----:B------:R-:W-:-:S04]  /*1620*/  @P1 IADD3 R6, P2, R208, UR4, RZ ;  /* 0x00000004d0061c10 */ /* 0x000fc8000ff5e0ff */
[----:B------:R-:W-:-:S05]  /*1630*/  @P1 IADD3.X R7, R209, UR5, RZ, P2, !PT ;  /* 0x00000005d1071c10 */ /* 0x000fca00097fe4ff */
[----:B------:R3:W5:Y:S01]  /*1640*/  @P1 LDG.E R113, desc[UR40][R6.64] ;  /* 0x0000002806711981 */ /* 0x000762000c1e1900 */
[----:B-1----:R-:W-:Y:S01]  /*1650*/  ISETP.NE.AND P1, PT, R8, 0x1, PT ;  /* 0x000000010800780c */ /* 0x002fe20003f25270 */
[----:B------:R-:W-:-:S04]  /*1660*/  IMAD.SHL.U32 R191, R29, 0x80, RZ ;  /* 0x000000801dbf7824 */ /* 0x000fc800078e00ff */
[----:B0-----:R-:W-:-:S08]  /*1670*/  VIADD R4, R191, 0x7f ;  /* 0x0000007fbf047836 */ /* 0x001fd00000000000 */
[----:B------:R-:W0:Y:S08]  /*1680*/  @P1 LDC R11, c[0x0][0x44c] ;  /* 0x00011300ff0b1b82 */ /* 0x000e300000000800 */
[----:B------:R-:W1:Y:S01]  /*1690*/  @P1 LDC R5, c[0x0][0x450] ;  /* 0x00011400ff051b82 */ /* 0x000e620000000800 */
[----:B--2---:R-:W-:Y:S02]  /*16a0*/  @P0 IMAD.IADD R24, R9, 0x1, -R0 ;  /* 0x0000000109180824 */ /* 0x004fe400078e0a00 */
[----:B------:R-:W-:-:S02]  /*16b0*/  IMAD.IADD R9, R28, 0x1, -R3 ;  /* 0x000000011c097824 */ /* 0x000fc400078e0a03 */
[----:B0-----:R-:W-:-:S04]  /*16c0*/  @P1 IMAD.HI.U32 R0, R4, R11, RZ ;  /* 0x0000000b04001227 */ /* 0x001fc800078e00ff */
[----:B------:R-:W-:Y:S01]  /*16d0*/  IMAD.IADD R193, R9, 0x1, R24 ;  /* 0x0000000109c17824 */ /* 0x000fe200078e0218 */
[----:B-1----:R-:W-:Y:S01]  /*16e0*/  @P1 SHF.R.U32.HI R4, RZ, R5, R0 ;  /* 0x00000005ff041219 */ /* 0x002fe20000011600 */
[----:B------:R-:W-:Y:S02]  /*16f0*/  IMAD.MOV R25, RZ, RZ, -R9 ;  /* 0x000000ffff197224 */ /* 0x000fe400078e0a09 */
[C---:B------:R-:W-:Y:S01]  /*1700*/  VIADD R0, R193.reuse, 0x7f ;  /* 0x0000007fc1007836 */ /* 0x040fe20000000000 */
[----:B------:R-:W-:Y:S02]  /*1710*/  IADD3 R128, R193, 0x80, -R192 ;  /* 0x00000080c1807810 */ /* 0x000fe40007ffe8c0 */
[----:B------:R-:W-:Y:S02]  /*1720*/  VIMNMX R25, RZ, R25, !PT ;  /* 0x00000019ff197248 */ /* 0x000fe40007fe0100 */
[----:B------:R-:W-:Y:S01]  /*1730*/  SHF.R.S32.HI R3, RZ, 0x1f, R0 ;  /* 0x0000001fff037819 */ /* 0x000fe20000011400 */
[----:B------:R-:W-:-:S03]  /*1740*/  IMAD.IADD R4, R128, 0x1, R4 ;  /* 0x0000000180047824 */ /* 0x000fc600078e0204 */
[----:B------:R-:W-:Y:S02]  /*1750*/  LEA.HI R3, R3, R0, RZ, 0x7 ;  /* 0x0000000003037211 */ /* 0x000fe400078f38ff */
[----:B------:R-:W-:Y:S02]  /*1760*/  SHF.R.S32.HI R5, RZ, 0x1f, R4 ;  /* 0x0000001fff057819 */ /* 0x000fe40000011404 */
[----:B------:R-:W-:Y:S02]  /*1770*/  SHF.R.S32.HI R129, RZ, 0x7, R3 ;  /* 0x00000007ff817819 */ /* 0x000fe40000011403 */
[----:B------:R-:W-:-:S04]  /*1780*/  LEA.HI R5, R5, R4, RZ, 0x7 ;  /* 0x0000000405057211 */ /* 0x000fc800078f38ff */
[----:B------:R-:W-:-:S04]  /*1790*/  SHF.R.S32.HI R0, RZ, 0x7, R5 ;  /* 0x00000007ff007819 */ /* 0x000fc80000011405 */
[----:B------:R-:W-:-:S05]  /*17a0*/  VIMNMX R0, R129, R0, PT ;  /* 0x0000000081007248 */ /* 0x000fca0003fe0100 */
[----:B------:R-:W-:-:S05]  /*17b0*/  IMAD R3, R0, 0x80, -R9 ;  /* 0x0000008000037824 */ /* 0x000fca00078e0a09 */
[----:B------:R-:W-:-:S04]  /*17c0*/  VIMNMX R0, R3, R24, PT ;  /* 0x0000001803007248 */ /* 0x000fc80003fe0100 */
[----:B------:R-:W-:Y:S02]  /*17d0*/  ISETP.GT.AND P0, PT, R0, R25, PT ;  /* 0x000000190000720c */ /* 0x000fe40003f04270 */
[----:B------:R-:W-:-:S05]  /*17e0*/  SHF.R.U32.HI R25, RZ, 0x7, R25 ;  /* 0x00000007ff197819 */ /* 0x000fca0000011619 */
[----:B------:R-:W-:-:S06]  /*17f0*/  IMAD.MOV.U32 R26, RZ, RZ, R25 ;  /* 0x000000ffff1a7224 */ /* 0x000fcc00078e0019 */
[----:B------:R-:W-:-:S05]  /*1800*/  @P0 VIADD R0, R0, 0x7f ;  /* 0x0000007f00000836 */ /* 0x000fca0000000000 */
[----:B------:R-:W-:-:S04]  /*1810*/  @P0 SHF.R.S32.HI R3, RZ, 0x1f, R0 ;  /* 0x0000001fff030819 */ /* 0x000fc80000011400 */
[----:B------:R-:W-:-:S04]  /*1820*/  @P0 LEA.HI R3, R3, R0, RZ, 0x7 ;  /* 0x0000000003030211 */ /* 0x000fc800078f38ff */
[----:B------:R-:W-:Y:S02]  /*1830*/  @P0 SHF.R.S32.HI R26, RZ, 0x7, R3 ;  /* 0x00000007ff1a0819 */ /* 0x000fe40000011403 */
[----:B------:R-:W-:Y:S02]  /*1840*/  PLOP3.LUT P0, PT, PT, PT, PT, 0x80, 0x0 ;  /* 0x000000000000781c */ /* 0x000fe40003f0f070 */
[----:B------:R-:W-:-:S13]  /*1850*/  ISETP.GT.AND P1, PT, R26, R25, PT ;  /* 0x000000191a00720c */ /* 0x000fda0003f24270 */
[----:B---3--:R-:W-:Y:S05]  /*1860*/  @!P1 BRA `(.L_x_2716) ;  /* 0x0000007000709947 */ /* 0x008fea0003800000 */
        /* <DEDUP_REMOVED lines=20> */
.L_x_2718:
[----:B------:R-:W-:Y:S05]  /*19b0*/  BSYNC B6 ;  /* 0x0000000000067941 */ /* 0x000fea0003800000 */
.L_x_2717:
        /* <DEDUP_REMOVED lines=20> */
.L_x_2720:
[----:B------:R-:W-:Y:S05]  /*1b00*/  BSYNC B6 ;  /* 0x0000000000067941 */ /* 0x000fea0003800000 */
.L_x_2719:
[----:B------:R-:W-:Y:S01]  /*1b10*/  ULDC.64 UR4, c[0x0][0x9f8] ;  /* 0x00027e0000047ab9 */ /* 0x000fe20000000a00 */
[----:B------:R-:W0:Y:S01]  /*1b20*/  S2R R33, SR_TID.X ;  /* 0x0000000000217919 */ /* 0x000e220000002100 */
[----:B------:R-:W-:Y:S01]  /*1b30*/  ISETP.NE.U32.AND P0, PT, RZ, UR4, PT ;  /* 0x00000004ff007c0c */ /* 0x000fe2000bf05070 */
[----:B------:R-:W1:Y:S01]  /*1b40*/  LDC.64 R102, c[0x0][0x300] ;  /* 0x0000c000ff667b82 */ /* 0x000e620000000a00 */
[----:B------:R-:W-:Y:S01]  /*1b50*/  IMAD.IADD R47, R31, 0x1, R28 ;  /* 0x000000011f2f7824 */ /* 0x000fe200078e021c */
[----:B------:R-:W-:Y:S01]  /*1b60*/  ULDC.64 UR6, c[0x0][0xa08] ;  /* 0x0002820000067ab9 */ /* 0x000fe20000000a00 */
[----:B------:R-:W-:Y:S02]  /*1b70*/  ISETP.NE.AND.EX P0, PT, RZ, UR5, PT, P0 ;  /* 0x00000005ff007c0c */ /* 0x000fe4000bf05300 */
[----:B------:R-:W-:-:S03]  /*1b80*/  SHF.R.S32.HI R8, RZ, 0x1f, R30 ;  /* 0x0000001fff087819 */ /* 0x000fc6000001141e */
[----:B------:R-:W2:Y:S08]  /*1b90*/  LDC R39, c[0x0][0x3f4] ;  /* 0x0000fd00ff277b82 */ /* 0x000eb00000000800 */
[----:B------:R-:W-:Y:S01]  /*1ba0*/  @P0 IADD3 R4, P1, R208, UR4, RZ ;  /* 0x00000004d0040c10 */ /* 0x000fe2000ff3e0ff */
[----:B------:R-:W3:Y:S03]  /*1bb0*/  LDC.64 R12, c[0x0][0x3f8] ;  /* 0x0000fe00ff0c7b82 */ /* 0x000ee60000000a00 */
[----:B------:R-:W-:Y:S01]  /*1bc0*/  @P0 IADD3.X R5, R209, UR5, RZ, P1, !PT ;  /* 0x00000005d1050c10 */ /* 0x000fe20008ffe4ff */
[----:B------:R-:W-:-:S04]  /*1bd0*/  ULDC.64 UR4, c[0x0][0x308] ;  /* 0x0000c20000047ab9 */ /* 0x000fc80000000a00 */
[----:B------:R4:W4:Y:S01]  /*1be0*/  @P0 LDG.E R27, desc[UR40][R4.64] ;  /* 0x00000028041b0981 */ /* 0x000922000c1e1900 */
[----:B------:R-:W-:Y:S01]  /*1bf0*/  SHF.R.S32.HI R43, RZ, 0x1f, R47 ;  /* 0x0000001fff2b7819 */ /* 0x000fe2000001142f */
[-C--:B-1----:R-:W-:Y:S01]  /*1c00*/  IMAD.WIDE.U32 R6, R47, R102.reuse, RZ ;  /* 0x000000662f067225 */ /* 0x082fe200078e00ff */
[----:B------:R-:W-:Y:S02]  /*1c10*/  ISETP.NE.U32.AND P0, PT, RZ, UR6, PT ;  /* 0x00000006ff007c0c */ /* 0x000fe4000bf05070 */
[----:B0-----:R-:W-:Y:S01]  /*1c20*/  SHF.R.U32.HI R33, RZ, 0x7, R33 ;  /* 0x00000007ff217819 */ /* 0x001fe20000011621 */
[-C--:B------:R-:W-:Y:S01]  /*1c30*/  IMAD R0, R43, R102.reuse, RZ ;  /* 0x000000662b007224 */ /* 0x080fe200078e02ff */
[----:B------:R-:W-:Y:S01]  /*1c40*/  ISETP.NE.AND.EX P0, PT, RZ, UR7, PT, P0 ;  /* 0x00000007ff007c0c */ /* 0x000fe2000bf05300 */
[----:B------:R-:W-:Y:S01]  /*1c50*/  IMAD.SHL.U32 R92, R102, 0x20, RZ ;  /* 0x00000020665c7824 */ /* 0x000fe200078e00ff */
[----:B------:R-:W-:Y:S01]  /*1c60*/  ISETP.NE.AND P6, PT, R33, 0x1, PT ;  /* 0x000000012100780c */ /* 0x000fe20003fc5270 */
[----:B------:R-:W-:Y:S01]  /*1c70*/  IMAD R3, R47, R103, R0 ;  /* 0x000000672f037224 */ /* 0x000fe200078e0200 */
[----:B--2---:R-:W-:Y:S01]  /*1c80*/  ISETP.GE.AND P2, PT, R16, R39, PT ;  /* 0x000000271000720c */ /* 0x004fe20003f46270 */
[----:B------:R-:W-:Y:S01]  /*1c90*/  IMAD.WIDE.U32 R44, R22, R102, R16 ;  /* 0x00000066162c7225 */ /* 0x000fe200078e0010 */
[----:B-----5:R-:W-:-:S02]  /*1ca0*/  SHF.R.S32.HI R31, RZ, 0x1f, R113 ;  /* 0x0000001fff1f7819 */ /* 0x020fc40000011471 */
[----:B------:R-:W-:Y:S01]  /*1cb0*/  SHF.L.U64.HI R93, R102, 0x5, R103 ;  /* 0x00000005665d7819 */ /* 0x000fe20000010267 */
[----:B------:R-:W-:Y:S01]  /*1cc0*/  IMAD.IADD R7, R7, 0x1, R3 ;  /* 0x0000000107077824 */ /* 0x000fe200078e0203 */
[----:B---3--:R-:W-:Y:S01]  /*1cd0*/  SHF.L.U64.HI R21, R12, 0x5, R13 ;  /* 0x000000050c157819 */ /* 0x008fe2000001020d */
[----:B------:R-:W-:Y:S01]  /*1ce0*/  IMAD R3, R8, UR4, RZ ;  /* 0x0000000408037c24 */ /* 0x000fe2000f8e02ff */
[----:B------:R-:W-:Y:S01]  /*1cf0*/  SHF.R.S32.HI R118, RZ, 0x1f, R213 ;  /* 0x0000001fff767819 */ /* 0x000fe200000114d5 */
[C---:B----4-:R-:W-:Y:S01]  /*1d00*/  IMAD.WIDE.U32 R4, R30.reuse, UR4, R6 ;  /* 0x000000041e047c25 */ /* 0x050fe2000f8e0006 */
[----:B------:R-:W-:Y:S01]  /*1d10*/  SHF.R.S32.HI R117, RZ, 0x1f, R212 ;  /* 0x0000001fff757819 */ /* 0x000fe200000114d4 */
[----:B------:R-:W0:Y:S01]  /*1d20*/  LDC.64 R6, c[0x0][0x408] ;  /* 0x00010200ff067b82 */ /* 0x000e220000000a00 */
[----:B------:R-:W-:Y:S01]  /*1d30*/  SHF.R.S32.HI R116, RZ, 0x1f, R211 ;  /* 0x0000001fff747819 */ /* 0x000fe200000114d3 */
[----:B------:R-:W-:Y:S01]  /*1d40*/  IMAD R3, R30, UR5, R3 ;  /* 0x000000051e037c24 */ /* 0x000fe2000f8e0203 */
[----:B------:R-:W-:Y:S01]  /*1d50*/  ULDC.64 UR4, c[0x0][0x310] ;  /* 0x0000c40000047ab9 */ /* 0x000fe20000000a00 */
[----:B------:R-:W-:-:S04]  /*1d60*/  IMAD.WIDE.U32 R10, R22, R12, R16 ;  /* 0x0000000c160a7225 */ /* 0x000fc800078e0010 */
[----:B------:R-:W-:Y:S02]  /*1d70*/  IMAD.IADD R5, R5, 0x1, R3 ;  /* 0x0000000105057824 */ /* 0x000fe400078e0203 */
[----:B------:R-:W-:-:S04]  /*1d80*/  IMAD.WIDE.U32 R130, R22, R102, R92 ;  /* 0x0000006616827225 */ /* 0x000fc800078e005c */
[----:B------:R-:W-:Y:S02]  /*1d90*/  IMAD R32, R31, R12, RZ ;  /* 0x0000000c1f207224 */ /* 0x000fe400078e02ff */
[----:B------:R-:W-:Y:S02]  /*1da0*/  IMAD.SHL.U32 R112, R39, 0x2, RZ ;  /* 0x0000000227707824 */ /* 0x000fe400078e00ff */
[----:B------:R-:W-:Y:S02]  /*1db0*/  IMAD R37, R113, R13, R32 ;  /* 0x0000000d71257224 */ /* 0x000fe400078e0220 */
        /* <DEDUP_REMOVED lines=10> */
[----:B------:R-:W-:Y:S01]  /*1e60*/  IADD3 R42, P4, R100, 0x40, RZ ;  /* 0x00000040642a7810 */ /* 0x000fe20007f9e0ff */
[----:B------:R-:W-:Y:S02]  /*1e70*/  IMAD.X R47, R216, 0x1, R43, P0 ;  /* 0x00000001d82f7824 */ /* 0x000fe400000e062b */
        /* <DEDUP_REMOVED lines=11> */
[----:B------:R-:W-:Y:S01]  /*1f30*/  IMAD R0, R9, UR4, RZ ;  /* 0x0000000409007c24 */ /* 0x000fe2000f8e02ff */
[----:B------:R-:W-:Y:S01]  /*1f40*/  @!P6 BAR.SYNC.DEFER_BLOCKING 0x9, 0x100 ;  /* 0x024400000000eb1d */ /* 0x000fe20000010000 */
[----:B------:R-:W-:Y:S01]  /*1f50*/  IMAD.WIDE.U32 R8, R22, R6, R18 ;  /* 0x0000000616087225 */ /* 0x000fe200078e0012 */
[----:B------:R-:W-:-:S03]  /*1f60*/  IADD3 R39, P0, R100, R44, RZ ;  /* 0x0000002c64277210 */ /* 0x000fc60007f1e0ff */
[----:B------:R-:W-:Y:S01]  /*1f70*/  IMAD.IADD R3, R16, 0x1, R3 ;  /* 0x0000000110037824 */ /* 0x000fe200078e0203 */
[----:B------:R-:W-:Y:S01]  /*1f80*/  IADD3 R43, P3, R39, 0x40, RZ ;  /* 0x00000040272b7810 */ /* 0x000fe20007f7e0ff */
[C---:B------:R-:W-:Y:S02]  /*1f90*/  IMAD R109, R99.reuse, UR5, R0 ;  /* 0x00000005636d7c24 */ /* 0x040fe4000f8e0200 */
[-C--:B------:R-:W-:Y:S01]  /*1fa0*/  IMAD R0, R216, R12.reuse, RZ ;  /* 0x0000000cd8007224 */ /* 0x080fe200078e02ff */
[----:B------:R-:W-:Y:S01]  /*1fb0*/  SHF.R.S32.HI R20, RZ, 0x1f, R3 ;  /* 0x0000001fff147819 */ /* 0x000fe20000011403 */
[----:B------:R-:W-:Y:S01]  /*1fc0*/  IMAD.WIDE.U32 R98, R99, UR4, R4 ;  /* 0x0000000463627c25 */ /* 0x000fe2000f8e0004 */
[----:B------:R-:W-:Y:S02]  /*1fd0*/  ULDC UR4, c[0x0][0x2f4] ;  /* 0x0000bd0000047ab9 */ /* 0x000fe40000000800 */
[CC--:B------:R-:W-:Y:S01]  /*1fe0*/  LEA.HI R105, R20.reuse, R3.reuse, RZ, 0x3 ;  /* 0x0000000314697211 */ /* 0x0c0fe200078f18ff */
[----:B------:R-:W-:Y:S01]  /*1ff0*/  IMAD.MOV.U32 R90, RZ, RZ, R8 ;  /* 0x000000ffff5a7224 */ /* 0x000fe200078e0008 */
[----:B------:R-:W-:Y:S01]  /*2000*/  LEA.HI R8, R20, R3, RZ, 0x6 ;  /* 0x0000000314087211 */ /* 0x000fe200078f30ff */
[----:B------:R-:W-:Y:S01]  /*2010*/  IMAD.WIDE.U32 R4, R22, R12, R18 ;  /* 0x0000000c16047225 */ /* 0x000fe200078e0012 */
[----:B------:R-:W-:-:S02]  /*2020*/  LOP3.LUT R20, R195, 0x38, R105, 0xf8, !PT ;  /* 0x00000038c3147812 */ /* 0x000fc400078ef869 */
[C---:B------:R-:W-:Y:S01]  /*2030*/  LOP3.LUT R40, R105.reuse, 0xfffffff8, RZ, 0xc0, !PT ;  /* 0xfffffff869287812 */ /* 0x040fe200078ec0ff */
[----:B------:R-:W-:Y:S01]  /*2040*/  IMAD R15, R22, R13, R0 ;  /* 0x0000000d160f7224 */ /* 0x000fe200078e0200 */
[----:B------:R-:W-:Y:S01]  /*2050*/  LOP3.LUT R29, R20, R229, RZ, 0x3c, !PT ;  /* 0x000000e5141d7212 */ /* 0x000fe200078e3cff */
[----:B------:R-:W-:Y:S01]  /*2060*/  IMAD.SHL.U32 R3, R8, 0x80, RZ ;  /* 0x0000008008037824 */ /* 0x000fe200078e00ff */
[----:B------:R-:W-:Y:S01]  /*2070*/  LOP3.LUT R8, R105, 0x38, RZ, 0xc0, !PT ;  /* 0x0000003869087812 */ /* 0x000fe200078ec0ff */
[----:B------:R-:W-:Y:S01]  /*2080*/  IMAD.IADD R5, R5, 0x1, R15 ;  /* 0x0000000105057824 */ /* 0x000fe200078e020f */
[----:B------:R-:W-:Y:S01]  /*2090*/  SHF.L.U64.HI R20, R12, 0x6, R13 ;  /* 0x000000060c147819 */ /* 0x000fe2000001020d */
[----:B------:R-:W-:Y:S01]  /*20a0*/  IMAD.IADD R11, R15, 0x1, R11 ;  /* 0x000000010f0b7824 */ /* 0x000fe200078e020b */
[----:B------:R-:W-:Y:S01]  /*20b0*/  P2R R0, PR, RZ, 0x4 ;  /* 0x00000004ff007803 */ /* 0x000fe20000000000 */
[----:B------:R-:W-:Y:S01]  /*20c0*/  IMAD.WIDE.U32 R14, R22, R6, R16 ;  /* 0x00000006160e7225 */ /* 0x000fe200078e0010 */
[----:B------:R-:W-:-:S02]  /*20d0*/  ISETP.GE.AND P2, PT, R16, UR4, PT ;  /* 0x0000000410007c0c */ /* 0x000fc4000bf46270 */
[----:B------:R-:W-:Y:S01]  /*20e0*/  SHF.R.S32.HI R106, RZ, 0x1f, R40 ;  /* 0x0000001fff6a7819 */ /* 0x000fe20000011428 */
[----:B------:R-:W-:Y:S01]  /*20f0*/  IMAD.MOV.U32 R88, RZ, RZ, R14 ;  /* 0x000000ffff587224 */ /* 0x000fe200078e000e */
[----:B------:R-:W-:Y:S01]  /*2100*/  LOP3.LUT R14, R3, 0xffffe000, RZ, 0xc0, !PT ;  /* 0xffffe000030e7812 */ /* 0x000fe200078ec0ff */
[----:B------:R-:W-:Y:S01]  /*2110*/  IMAD.WIDE.U32 R96, R113, R12, R4 ;  /* 0x0000000c71607225 */ /* 0x000fe200078e0004 */
[----:B------:R-:W-:Y:S02]  /*2120*/  LOP3.LUT R3, R8, 0x1c0, R227, 0xf8, !PT ;  /* 0x000001c008037812 */ /* 0x000fe400078ef8e3 */
[----:B------:R-:W-:Y:S01]  /*2130*/  IADD3 R29, R29, R14, R198 ;  /* 0x0000000e1d1d7210 */ /* 0x000fe20007ffe0c6 */
[----:B------:R-:W-:Y:S01]  /*2140*/  IMAD R4, R31, R6, RZ ;  /* 0x000000061f047224 */ /* 0x000fe200078e02ff */
[----:B------:R-:W-:Y:S01]  /*2150*/  LOP3.LUT R3, R3, R200, RZ, 0x3c, !PT ;  /* 0x000000c803037212 */ /* 0x000fe200078e3cff */
[----:B------:R-:W-:Y:S01]  /*2160*/  IMAD.IADD R91, R9, 0x1, R89 ;  /* 0x00000001095b7824 */ /* 0x000fe200078e0259 */
[----:B------:R-:W-:Y:S01]  /*2170*/  LOP3.LUT R9, R196, 0x38, R105, 0xf8, !PT ;  /* 0x00000038c4097812 */ /* 0x000fe200078ef869 */
[----:B------:R-:W-:Y:S01]  /*2180*/  IMAD R49, R113, R7, R4 ;  /* 0x0000000771317224 */ /* 0x000fe200078e0204 */
[----:B------:R-:W-:Y:S01]  /*2190*/  IADD3 R27, R3, R14, R201 ;  /* 0x0000000e031b7210 */ /* 0x000fe20007ffe0c9 */
[----:B------:R-:W-:Y:S01]  /*21a0*/  IMAD R3, R216, R102, RZ ;  /* 0x00000066d8037224 */ /* 0x000fe200078e02ff */
[----:B------:R-:W-:Y:S01]  /*21b0*/  IADD3 R4, P1, R92, R130, RZ ;  /* 0x000000825c047210 */ /* 0x000fe20007f3e0ff */
[----:B------:R-:W-:Y:S01]  /*21c0*/  IMAD.IADD R89, R89, 0x1, R15 ;  /* 0x0000000159597824 */ /* 0x000fe200078e020f */
[----:B------:R-:W-:Y:S01]  /*21d0*/  LOP3.LUT R15, R194, 0x38, R105, 0xf8, !PT ;  /* 0x00000038c20f7812 */ /* 0x000fe200078ef869 */
[----:B------:R-:W-:Y:S01]  /*21e0*/  IMAD R35, R22, R103, R3 ;  /* 0x0000006716237224 */ /* 0x000fe200078e0203 */
[----:B------:R-:W-:Y:S01]  /*21f0*/  LOP3.LUT R9, R9, R230, RZ, 0x3c, !PT ;  /* 0x000000e609097212 */ /* 0x000fe200078e3cff */
[----:B------:R-:W-:Y:S01]  /*2200*/  IMAD.WIDE.U32 R94, R113, R12, R10 ;  /* 0x0000000c715e7225 */ /* 0x000fe200078e000a */
[----:B------:R-:W-:-:S02]  /*2210*/  LOP3.LUT R15, R15, R228, RZ, 0x3c, !PT ;  /* 0x000000e40f0f7212 */ /* 0x000fc400078e3cff */
[C---:B------:R-:W-:Y:S01]  /*2220*/  SHF.L.U64.HI R3, R102.reuse, 0x7, R103 ;  /* 0x0000000766037819 */ /* 0x040fe20000010267 */
[----:B------:R-:W-:Y:S01]  /*2230*/  IMAD.IADD R5, R35, 0x1, R131 ;  /* 0x0000000123057824 */ /* 0x000fe200078e0283 */
[----:B------:R-:W-:Y:S01]  /*2240*/  SHF.L.U64.HI R31, R102, 0x6, R103 ;  /* 0x00000006661f7819 */ /* 0x000fe20000010267 */
[----:B------:R-:W-:Y:S01]  /*2250*/  IMAD.IADD R34, R45, 0x1, R35 ;  /* 0x000000012d227824 */ /* 0x000fe200078e0223 */
[----:B------:R-:W-:Y:S01]  /*2260*/  IADD3 R30, R9, R14, R199 ;  /* 0x0000000e091e7210 */ /* 0x000fe20007ffe0c7 */
[----:B------:R-:W-:Y:S01]  /*2270*/  IMAD.X R32, R5, 0x1, R93, P1 ;  /* 0x0000000105207824 */ /* 0x000fe200008e065d */
[----:B------:R-:W-:Y:S01]  /*2280*/  IADD3 R33, P1, R4, R92, RZ ;  /* 0x0000005c04217210 */ /* 0x000fe20007f3e0ff */
[----:B------:R-:W-:Y:S01]  /*2290*/  IMAD.WIDE.U32 R90, R113, R6, R90 ;  /* 0x00000006715a7225 */ /* 0x000fe200078e005a */
[----:B------:R-:W-:Y:S02]  /*22a0*/  IADD3 R28, R15, R14, R197 ;  /* 0x0000000e0f1c7210 */ /* 0x000fe40007ffe0c5 */
[----:B------:R-:W-:Y:S01]  /*22b0*/  SHF.L.U64.HI R15, R12, 0x7, R13 ;  /* 0x000000070c0f7819 */ /* 0x000fe2000001020d */
[----:B------:R-:W-:Y:S01]  /*22c0*/  IMAD.WIDE.U32 R88, R113, R6, R88 ;  /* 0x0000000671587225 */ /* 0x000fe200078e0058 */
[----:B------:R-:W-:-:S02]  /*22d0*/  SHF.L.U64.HI R11, R6, 0x5, R7 ;  /* 0x00000005060b7819 */ /* 0x000fc40000010207 */
[----:B------:R-:W-:Y:S01]  /*22e0*/  SHF.L.U64.HI R10, R6, 0x6, R7 ;  /* 0x00000006060a7819 */ /* 0x000fe20000010207 */
[----:B------:R-:W-:Y:S01]  /*22f0*/  IMAD.X R103, R34, 0x1, R41, P0 ;  /* 0x0000000122677824 */ /* 0x000fe200000e0629 */
[----:B------:R-:W-:Y:S01]  /*2300*/  SHF.L.U64.HI R9, R6, 0x7, R7 ;  /* 0x0000000706097819 */ /* 0x000fe20000010207 */
[C---:B------:R-:W-:Y:S01]  /*2310*/  IMAD.SHL.U32 R14, R12.reuse, 0x20, RZ ;  /* 0x000000200c0e7824 */ /* 0x040fe200078e00ff */
[----:B------:R-:W-:Y:S01]  /*2320*/  SHF.R.S32.HI R105, RZ, 0x3, R105 ;  /* 0x00000003ff697819 */ /* 0x000fe20000011469 */
[----:B------:R-:W-:Y:S02]  /*2330*/  IMAD.SHL.U32 R13, R12, 0x40, RZ ;  /* 0x000000400c0d7824 */ /* 0x000fe400078e00ff */
[C---:B------:R-:W-:Y:S02]  /*2340*/  IMAD.SHL.U32 R8, R6.reuse, 0x20, RZ ;  /* 0x0000002006087824 */ /* 0x040fe400078e00ff */
[----:B------:R-:W-:Y:S02]  /*2350*/  IMAD.SHL.U32 R7, R6, 0x40, RZ ;  /* 0x0000004006077824 */ /* 0x000fe400078e00ff */
[----:B------:R-:W-:Y:S01]  /*2360*/  IMAD.X R35, R32, 0x1, R93, P1 ;  /* 0x0000000120237824 */ /* 0x000fe200008e065d */
[----:B------:R-:W-:Y:S01]  /*2370*/  ISETP.GE.AND P1, PT, R187, UR4, PT ;  /* 0x00000004bb007c0c */ /* 0x000fe2000bf26270 */
[----:B------:R-:W-:-:S02]  /*2380*/  IMAD.IADD R36, R97, 0x1, R37 ;  /* 0x0000000161247824 */ /* 0x000fc400078e0225 */
[----:B------:R-:W-:Y:S02]  /*2390*/  IMAD.SHL.U32 R12, R12, 0x80, RZ ;  /* 0x000000800c0c7824 */ /* 0x000fe400078e00ff */
[----:B------:R-:W-:Y:S02]  /*23a0*/  IMAD.SHL.U32 R6, R6, 0x80, RZ ;  /* 0x0000008006067824 */ /* 0x000fe400078e00ff */
[----:B------:R-:W-:Y:S02]  /*23b0*/  IMAD.IADD R37, R37, 0x1, R95 ;  /* 0x0000000125257824 */ /* 0x000fe400078e025f */
[----:B------:R-:W-:Y:S02]  /*23c0*/  IMAD.IADD R38, R91, 0x1, R49 ;  /* 0x000000015b267824 */ /* 0x000fe400078e0231 */
[----:B------:R-:W-:Y:S02]  /*23d0*/  IMAD.IADD R104, R49, 0x1, R89 ;  /* 0x0000000131687824 */ /* 0x000fe400078e0259 */
[----:B------:R-:W-:-:S02]  /*23e0*/  IMAD.X R108, RZ, RZ, R103, P3 ;  /* 0x000000ffff6c7224 */ /* 0x000fc400018e0667 */
[----:B------:R-:W-:-:S07]  /*23f0*/  IMAD.IADD R109, R99, 0x1, R109 ;  /* 0x00000001636d7824 */ /* 0x000fce00078e026d */
.L_x_2806:
        /* <DEDUP_REMOVED lines=56> */
.L_x_2725:
[----:B------:R-:W-:Y:S05]  /*2780*/  BSYNC B1 ;  /* 0x0000000000017941 */ /* 0x000fea0003800000 */
.L_x_2724:
        /* <DEDUP_REMOVED lines=42> */
.L_x_2727:
[----:B------:R-:W-:Y:S05]  /*2a30*/  BSYNC B1 ;  /* 0x0000000000017941 */ /* 0x000fea0003800000 */
.L_x_2726:
        /* <DEDUP_REMOVED lines=48> */
.L_x_2729:
[----:B------:R-:W-:Y:S05]  /*2d40*/  BSYNC B1 ;  /* 0x0000000000017941 */ /* 0x000fea0003800000 */
.L_x_2728:
        /* <DEDUP_REMOVED lines=31> */
.L_x_2731:
[----:B------:R-:W-:Y:S05]  /*2f40*/  BSYNC B1 ;  /* 0x0000000000017941 */ /* 0x000fea0003800000 */
.L_x_2730:
        /* <DEDUP_REMOVED lines=35> */
.L_x_2732:
[----:B------:R-:W-:Y:S01]  /*3180*/  IMAD R110, R23, 0x8, R2 ;  /* 0x00000008176e7824 */ /* 0x000fe200078e0202 */
[----:B------:R-:W-:Y:S01]  /*3190*/  SHF.L.U32 R119, R188, 0x1f, RZ ;  /* 0x0000001fbc777819 */ /* 0x000fe200000006ff */
[----:B------:R-:W-:Y:S03]  /*31a0*/  BSSY B1, `(.L_x_2733) ;  /* 0x0000003000017945 */ /* 0x000fe60003800000 */
[----:B------:R-:W0:Y:S02]  /*31b0*/  SYNCS.PHASECHK.TRANS64.TRYWAIT P6, [R110+URZ+0x28890], R119 ;  /* 0x028890776e0075a7 */ /* 0x000e2400080c017f */
[----:B0-----:R-:W-:Y:S05]  /*31c0*/  @!P6 BRA `(.L_x_2734) ;  /* 0x000001dc008ce947 */ /* 0x001fea0003800000 */
.L_x_3071:
[----:B------:R-:W-:Y:S05]  /*31d0*/  BSYNC B1 ;  /* 0x0000000000017941 */ /* 0x000fea0003800000 */
.L_x_2733:
        /* <DEDUP_REMOVED lines=12> */
[----:B------:R-:W-:Y:S02]  /*32a0*/  SHF.R.U64 R166, R86, 0x10, R87 ;  /* 0x0000001056a67819 */ /* 0x000fe40000001257 */
[--C-:B------:R-:W-:Y:S01]  /*32b0*/  SHF.R.U64 R168, R84, 0x10, R85.reuse ;  /* 0x0000001054a87819 */ /* 0x100fe20000001255 */
[----:B--2---:R-:W-:Y:S01]  /*32c0*/  IMAD.U32 R84, R50, 0x10000, RZ ;  /* 0x0001000032547824 */ /* 0x004fe200078e00ff */
        /* <DEDUP_REMOVED lines=17> */
[-C--:B------:R-:W-:Y:S01]  /*33e0*/  FMUL.FTZ R85, R85, R162.reuse ;  /* 0x000000a255557220 */ /* 0x080fe20000410000 */
[----:B------:R-:W-:Y:S01]  /*33f0*/  FMUL.FTZ R169, R86, R167 ;  /* 0x000000a756a97220 */ /* 0x000fe20000410000 */
[----:B------:R-:W-:Y:S02]  /*3400*/  IMAD.U32 R49, R48, 0x10000, RZ ;  /* 0x0001000030317824 */ /* 0x000fe400078e00ff */
[C---:B------:R-:W-:Y:S01]  /*3410*/  FFMA.FTZ R166, R51.reuse, R162, -R166 ;  /* 0x000000a233a67223 */ /* 0x040fe200000108a6 */
[----:B------:R-:W-:Y:S01]  /*3420*/  FFMA.FTZ R85, R51, R164, R85 ;  /* 0x000000a433557223 */ /* 0x000fe20000010055 */
[-C--:B------:R-:W-:Y:S01]  /*3430*/  FMUL.FTZ R51, R86, R159.reuse ;  /* 0x0000009f56337220 */ /* 0x080fe20000410000 */
[----:B------:R-:W-:Y:S01]  /*3440*/  LOP3.LUT R165, R165, 0xffff0000, RZ, 0xc0, !PT ;  /* 0xffff0000a5a57812 */ /* 0x000fe200078ec0ff */
[----:B------:R-:W-:Y:S01]  /*3450*/  FFMA.FTZ R169, R84, R159, -R169 ;  /* 0x0000009f54a97223 */ /* 0x000fe200000108a9 */
[----:B------:R-:W-:Y:S01]  /*3460*/  LOP3.LUT R87, R87, 0xffff0000, RZ, 0xc0, !PT ;  /* 0xffff000057577812 */ /* 0x000fe200078ec0ff */
[----:B------:R-:W-:Y:S01]  /*3470*/  IMAD.U32 R163, R163, 0x10000, RZ ;  /* 0x00010000a3a37824 */ /* 0x000fe200078e00ff */
[----:B------:R-:W-:Y:S01]  /*3480*/  LOP3.LUT R48, R48, 0xffff0000, RZ, 0xc0, !PT ;  /* 0xffff000030307812 */ /* 0x000fe200078ec0ff */
[----:B------:R-:W-:Y:S01]  /*3490*/  FFMA.FTZ R84, R84, R167, R51 ;  /* 0x000000a754547223 */ /* 0x000fe20000010033 */
[C---:B------:R-:W-:Y:S01]  /*34a0*/  FMUL.FTZ R51, R80.reuse, R165 ;  /* 0x000000a550337220 */ /* 0x040fe20000410000 */
[----:B------:R-:W-:Y:S01]  /*34b0*/  FMUL.FTZ R86, R80, R87 ;  /* 0x0000005750567220 */ /* 0x000fe20000410000 */
[----:B------:R-:W-:Y:S01]  /*34c0*/  F2FP.BF16.F32.PACK_AB R85, R85, R166 ;  /* 0x000000a65555723e */ /* 0x000fe200000010ff */
        /* <DEDUP_REMOVED lines=9> */
[----:B------:R-:W-:-:S07]  /*3560*/  IMAD.MOV.U32 R49, RZ, RZ, R85 ;  /* 0x000000ffff317224 */ /* 0x000fce00078e0055 */
.L_x_2740:
[----:B------:R-:W-:Y:S05]  /*3570*/  BSYNC B3 ;  /* 0x0000000000037941 */ /* 0x000fea0003800000 */
.L_x_2739:
[----:B------:R-:W-:Y:S02]  /*3580*/  ULDC.64 UR4, c[0x0][0x2e8] ;  /* 0x0000ba0000047ab9 */ /* 0x000fe40000000a00 */
[----:B------:R-:W-:-:S04]  /*3590*/  LEA R80, P3, R81, UR4, 0x1 ;  /* 0x0000000451507c11 */ /* 0x000fc8000f8608ff */
[----:B------:R-:W-:-:S05]  /*35a0*/  LEA.HI.X R81, R81, UR5, R160, 0x1, P3 ;  /* 0x0000000551517c11 */ /* 0x000fca00098f0ca0 */
[----:B--2---:R1:W-:Y:S04]  /*35b0*/  STG.E.128 desc[UR40][R80.64], R48 ;  /* 0x0000003050007986 */ /* 0x0043e8000c101d28 */
.L_x_2738:
[----:B------:R-:W-:Y:S05]  /*35c0*/  BSYNC B2 ;  /* 0x0000000000027941 */ /* 0x000fea0003800000 */
.L_x_2737:
[----:B------:R-:W-:Y:S05]  /*35d0*/  @P1 BRA `(.L_x_2736) ;  /* 0x0000000000e41947 */ /* 0x000fea0003800000 */
[----:B-1----:R1:W2:Y:S01]  /*35e0*/  LDS.128 R48, [R114+0x1c400] ;  /* 0x01c4000072307984 */ /* 0x0022a20000000c00 */
        /* <DEDUP_REMOVED lines=51> */
.L_x_2742:
[----:B------:R-:W-:Y:S05]  /*3920*/  BSYNC B2 ;  /* 0x0000000000027941 */ /* 0x000fea0003800000 */
.L_x_2741:
[----:B------:R-:W-:Y:S02]  /*3930*/  ULDC.64 UR4, c[0x0][0x2e8] ;  /* 0x0000ba0000047ab9 */ /* 0x000fe40000000a00 */
[----:B------:R-:W-:-:S04]  /*3940*/  LEA R76, P3, R157, UR4, 0x1 ;  /* 0x000000049d4c7c11 */ /* 0x000fc8000f8608ff */
[----:B------:R-:W-:-:S05]  /*3950*/  LEA.HI.X R77, R157, UR5, R158, 0x1, P3 ;  /* 0x000000059d4d7c11 */ /* 0x000fca00098f0c9e */
[----:B--2---:R2:W-:Y:S04]  /*3960*/  STG.E.128 desc[UR40][R76.64], R48 ;  /* 0x000000304c007986 */ /* 0x0045e8000c101d28 */
.L_x_2736:
[----:B------:R-:W-:Y:S05]  /*3970*/  BSYNC B1 ;  /* 0x0000000000017941 */ /* 0x000fea0003800000 */
.L_x_2735:
        /* <DEDUP_REMOVED lines=58> */
.L_x_2748:
[----:B------:R-:W-:Y:S05]  /*3d20*/  BSYNC B3 ;  /* 0x0000000000037941 */ /* 0x000fea0003800000 */
.L_x_2747:
[----:B------:R-:W-:Y:S02]  /*3d30*/  ULDC.64 UR4, c[0x0][0x2e8] ;  /* 0x0000ba0000047ab9 */ /* 0x000fe40000000a00 */
[----:B------:R-:W-:-:S04]  /*3d40*/  LEA R72, P3, R78, UR4, 0x1 ;  /* 0x000000044e487c11 */ /* 0x000fc8000f8608ff */
[----:B------:R-:W-:-:S05]  /*3d50*/  LEA.HI.X R73, R78, UR5, R79, 0x1, P3 ;  /* 0x000000054e497c11 */ /* 0x000fca00098f0c4f */
[----:B--2---:R2:W-:Y:S04]  /*3d60*/  STG.E.128 desc[UR40][R72.64], R48 ;  /* 0x0000003048007986 */ /* 0x0045e8000c101d28 */
.L_x_2746:
[----:B------:R-:W-:Y:S05]  /*3d70*/  BSYNC B2 ;  /* 0x0000000000027941 */ /* 0x000fea0003800000 */
.L_x_2745:
        /* <DEDUP_REMOVED lines=53> */
.L_x_2750:
[----:B------:R-:W-:Y:S05]  /*40d0*/  BSYNC B2 ;  /* 0x0000000000027941 */ /* 0x000fea0003800000 */
.L_x_2749:
[----:B------:R-:W-:Y:S02]  /*40e0*/  ULDC.64 UR4, c[0x0][0x2e8] ;  /* 0x0000ba0000047ab9 */ /* 0x000fe40000000a00 */
[----:B------:R-:W-:-:S04]  /*40f0*/  LEA R68, P3, R78, UR4, 0x1 ;  /* 0x000000044e447c11 */ /* 0x000fc8000f8608ff */
[----:B------:R-:W-:-:S05]  /*4100*/  LEA.HI.X R69, R78, UR5, R81, 0x1, P3 ;  /* 0x000000054e457c11 */ /* 0x000fca00098f0c51 */
[----:B--2---:R3:W-:Y:S04]  /*4110*/  STG.E.128 desc[UR40][R68.64], R48 ;  /* 0x0000003044007986 */ /* 0x0047e8000c101d28 */
.L_x_2744:
[----:B------:R-:W-:Y:S05]  /*4120*/  BSYNC B1 ;  /* 0x0000000000017941 */ /* 0x000fea0003800000 */
.L_x_2743:
        /* <DEDUP_REMOVED lines=59> */
.L_x_2756:
[----:B------:R-:W-:Y:S05]  /*44e0*/  BSYNC B3 ;  /* 0x0000000000037941 */ /* 0x000fea0003800000 */
.L_x_2755:
[----:B------:R-:W-:Y:S02]  /*44f0*/  ULDC.64 UR4, c[0x0][0x2e8] ;  /* 0x0000ba0000047ab9 */ /* 0x000fe40000000a00 */
[----:B------:R-:W-:-:S04]  /*4500*/  LEA R64, P3, R72, UR4, 0x1 ;  /* 0x0000000448407c11 */ /* 0x000fc8000f8608ff */
[----:B------:R-:W-:-:S05]  /*4510*/  LEA.HI.X R65, R72, UR5, R77, 0x1, P3 ;  /* 0x0000000548417c11 */ /* 0x000fca00098f0c4d */
[----:B--2---:R4:W-:Y:S04]  /*4520*/  STG.E.128 desc[UR40][R64.64], R48 ;  /* 0x0000003040007986 */ /* 0x0049e8000c101d28 */
.L_x_2754:
[----:B------:R-:W-:Y:S05]  /*4530*/  BSYNC B2 ;  /* 0x0000000000027941 */ /* 0x000fea0003800000 */
.L_x_2753:
        /* <DEDUP_REMOVED lines=53> */
.L_x_2758:
[----:B------:R-:W-:Y:S05]  /*4890*/  BSYNC B2 ;  /* 0x0000000000027941 */ /* 0x000fea0003800000 */
.L_x_2757:
[----:B------:R-:W-:Y:S02]  /*48a0*/  ULDC.64 UR4, c[0x0][0x2e8] ;  /* 0x0000ba0000047ab9 */ /* 0x000fe40000000a00 */
[----:B------:R-:W-:-:S04]  /*48b0*/  LEA R60, P3, R68, UR4, 0x1 ;  /* 0x00000004443c7c11 */ /* 0x000fc8000f8608ff */
[----:B------:R-:W-:-:S05]  /*48c0*/  LEA.HI.X R61, R68, UR5, R73, 0x1, P3 ;  /* 0x00000005443d7c11 */ /* 0x000fca00098f0c49 */
[----:B--2---:R1:W-:Y:S04]  /*48d0*/  STG.E.128 desc[UR40][R60.64], R48 ;  /* 0x000000303c007986 */ /* 0x0043e8000c101d28 */
.L_x_2752:
[----:B------:R-:W-:Y:S05]  /*48e0*/  BSYNC B1 ;  /* 0x0000000000017941 */ /* 0x000fea0003800000 */
.L_x_2751:
        /* <DEDUP_REMOVED lines=56> */
.L_x_2763:
[----:B------:R-:W-:Y:S05]  /*4c70*/  BSYNC B2 ;  /* 0x0000000000027941 */ /* 0x000fea0003800000 */
.L_x_2762:
[----:B------:R-:W-:Y:S01]  /*4c80*/  ULDC.64 UR4, c[0x0][0x2e8] ;  /* 0x0000ba0000047ab9 */ /* 0x000fe20000000a00 */
[----:B------:R-:W-:Y:S01]  /*4c90*/  IMAD.X R57, R122, 0x1, R41, P3 ;  /* 0x000000017a397824 */ /* 0x000fe200018e0629 */
[----:B------:R-:W-:-:S04]  /*4ca0*/  LEA R56, P3, R64, UR4, 0x1 ;  /* 0x0000000440387c11 */ /* 0x000fc8000f8608ff */
[----:B------:R-:W-:-:S05]  /*4cb0*/  LEA.HI.X R57, R64, UR5, R57, 0x1, P3 ;  /* 0x0000000540397c11 */ /* 0x000fca00098f0c39 */
[----:B--2---:R1:W-:Y:S04]  /*4cc0*/  STG.E.128 desc[UR40][R56.64], R48 ;  /* 0x0000003038007986 */ /* 0x0043e8000c101d28 */
.L_x_2761:
[----:B------:R-:W-:Y:S05]  /*4cd0*/  BSYNC B1 ;  /* 0x0000000000017941 */ /* 0x000fea0003800000 */
.L_x_2760:
        /* <DEDUP_REMOVED lines=52> */
.L_x_2765:
[----:B------:R-:W-:Y:S05]  /*5020*/  BSYNC B1 ;  /* 0x0000000000017941 */ /* 0x000fea0003800000 */
.L_x_2764:
[----:B------:R-:W-:Y:S01]  /*5030*/  ULDC.64 UR4, c[0x0][0x2e8] ;  /* 0x0000ba0000047ab9 */ /* 0x000fe20000000a00 */
[----:B------:R-:W-:Y:S01]  /*5040*/  IMAD.X R53, R122, 0x1, R107, P3 ;  /* 0x000000017a357824 */ /* 0x000fe200018e066b */
[----:B------:R-:W-:-:S04]  /*5050*/  LEA R52, P3, R60, UR4, 0x1 ;  /* 0x000000043c347c11 */ /* 0x000fc8000f8608ff */
[----:B------:R-:W-:-:S05]  /*5060*/  LEA.HI.X R53, R60, UR5, R53, 0x1, P3 ;  /* 0x000000053c357c11 */ /* 0x000fca00098f0c35 */
[----:B--2---:R1:W-:Y:S01]  /*5070*/  STG.E.128 desc[UR40][R52.64], R48 ;  /* 0x0000003034007986 */ /* 0x0043e2000c101d28 */
[----:B------:R-:W-:Y:S05]  /*5080*/  BRA `(.L_x_2759) ;  /* 0x00000030006c7947 */ /* 0x000fea0003800000 */
.L_x_2723:
        /* <DEDUP_REMOVED lines=84> */
.L_x_2767:
[----:B------:R-:W-:Y:S05]  /*55d0*/  BSYNC B1 ;  /* 0x0000000000017941 */ /* 0x000fea0003800000 */
.L_x_2766:
        /* <DEDUP_REMOVED lines=67> */
.L_x_2768:
        /* <DEDUP_REMOVED lines=9> */
.L_x_3072:
[----:B------:R-:W-:Y:S05]  /*5aa0*/  BSYNC B1 ;  /* 0x0000000000017941 */ /* 0x000fea0003800000 */
.L_x_2769:
        /* <DEDUP_REMOVED lines=33> */
[----:B------:R-:W-:Y:S01]  /*5cc0*/  SHF.R.U32.HI R162, RZ, 0x10, R49 ;  /* 0x00000010ffa27819 */ /* 0x000fe20000011631 */
[----:B------:R-:W-:Y:S01]  /*5cd0*/  IMAD.U32 R171, R87, 0x10000, RZ ;  /* 0x0001000057ab7824 */ /* 0x000fe200078e00ff */
[----:B------:R-:W-:Y:S02]  /*5ce0*/  SHF.R.U64 R163, R50, 0x10, R51 ;  /* 0x0000001032a37819 */ /* 0x000fe40000001233 */
[----:B------:R-:W-:Y:S02]  /*5cf0*/  PRMT R168, R136, 0x5432, R168 ;  /* 0x0000543288a87816 */ /* 0x000fe400000000a8 */
[----:B------:R-:W-:Y:S02]  /*5d00*/  PRMT R162, R137, 0x5432, R162 ;  /* 0x0000543289a27816 */ /* 0x000fe400000000a2 */
[--C-:B------:R-:W-:Y:S01]  /*5d10*/  SHF.R.U64 R166, R54, 0x10, R55.reuse ;  /* 0x0000001036a67819 */ /* 0x100fe20000001237 */
[----:B------:R-:W-:Y:S01]  /*5d20*/  IMAD.U32 R54, R86, 0x10000, RZ ;  /* 0x0001000056367824 */ /* 0x000fe200078e00ff */
[----:B------:R-:W-:Y:S01]  /*5d30*/  SHF.R.U32.HI R167, RZ, 0x10, R55 ;  /* 0x00000010ffa77819 */ /* 0x000fe20000011637 */
[C---:B-1----:R-:W-:Y:S01]  /*5d40*/  IMAD.U32 R55, R81.reuse, 0x10000, RZ ;  /* 0x0001000051377824 */ /* 0x042fe200078e00ff */
[----:B------:R-:W-:Y:S01]  /*5d50*/  SHF.R.U32.HI R165, RZ, 0x10, R51 ;  /* 0x00000010ffa57819 */ /* 0x000fe20000011633 */
[----:B------:R-:W-:Y:S01]  /*5d60*/  IMAD.U32 R51, R84, 0x10000, RZ ;  /* 0x0001000054337824 */ /* 0x000fe200078e00ff */
[----:B------:R-:W-:Y:S01]  /*5d70*/  SHF.R.U64 R164, R52, 0x10, R53 ;  /* 0x0000001034a47819 */ /* 0x000fe20000001235 */
[----:B------:R-:W-:Y:S01]  /*5d80*/  IMAD.U32 R52, R82, 0x10000, RZ ;  /* 0x0001000052347824 */ /* 0x000fe200078e00ff */
[----:B------:R-:W-:Y:S01]  /*5d90*/  LOP3.LUT R50, R81, 0xffff0000, RZ, 0xc0, !PT ;  /* 0xffff000051327812 */ /* 0x000fe200078ec0ff */
[C---:B------:R-:W-:Y:S01]  /*5da0*/  IMAD.U32 R81, R83.reuse, 0x10000, RZ ;  /* 0x0001000053517824 */ /* 0x040fe200078e00ff */
[----:B------:R-:W-:-:S02]  /*5db0*/  LOP3.LUT R53, R83, 0xffff0000, RZ, 0xc0, !PT ;  /* 0xffff000053357812 */ /* 0x000fc400078ec0ff */
[----:B------:R-:W-:Y:S01]  /*5dc0*/  PRMT R163, R173, 0x5410, R163 ;  /* 0x00005410ada37816 */ /* 0x000fe200000000a3 */
[----:B------:R-:W-:Y:S01]  /*5dd0*/  IMAD.U32 R173, R168, 0x10000, RZ ;  /* 0x00010000a8ad7824 */ /* 0x000fe200078e00ff */
[----:B------:R-:W-:Y:S01]  /*5de0*/  LOP3.LUT R83, R87, 0xffff0000, RZ, 0xc0, !PT ;  /* 0xffff000057537812 */ /* 0x000fe200078ec0ff */
[----:B------:R-:W-:Y:S01]  /*5df0*/  IMAD.U32 R87, R162, 0x10000, RZ ;  /* 0x00010000a2577824 */ /* 0x000fe200078e00ff */
[----:B------:R-:W-:Y:S01]  /*5e00*/  PRMT R169, R169, 0x5410, R167 ;  /* 0x00005410a9a97816 */ /* 0x000fe200000000a7 */
[----:B------:R-:W-:Y:S01]  /*5e10*/  FMUL.FTZ R174, R170, R173 ;  /* 0x000000adaaae7220 */ /* 0x000fe20000410000 */
[----:B------:R-:W-:Y:S02]  /*5e20*/  PRMT R172, R172, 0x5410, R165 ;  /* 0x00005410acac7816 */ /* 0x000fe400000000a5 */
[----:B------:R-:W-:Y:S02]  /*5e30*/  LOP3.LUT R85, R85, 0xffff0000, RZ, 0xc0, !PT ;  /* 0xffff000055557812 */ /* 0x000fe400078ec0ff */
[----:B------:R-:W-:Y:S01]  /*5e40*/  LOP3.LUT R165, R168, 0xffff0000, RZ, 0xc0, !PT ;  /* 0xffff0000a8a57812 */ /* 0x000fe200078ec0ff */
[----:B------:R-:W-:Y:S01]  /*5e50*/  FMUL.FTZ R168, R170, R87 ;  /* 0x00000057aaa87220 */ /* 0x000fe20000410000 */
[----:B------:R-:W-:Y:S01]  /*5e60*/  LOP3.LUT R162, R162, 0xffff0000, RZ, 0xc0, !PT ;  /* 0xffff0000a2a27812 */ /* 0x000fe200078ec0ff */
[----:B------:R-:W-:-:S02]  /*5e70*/  IMAD.U32 R170, R169, 0x10000, RZ ;  /* 0x00010000a9aa7824 */ /* 0x000fc400078e00ff */
[----:B------:R-:W-:Y:S01]  /*5e80*/  FFMA.FTZ R87, R55, R87, -R174 ;  /* 0x0000005737577223 */ /* 0x000fe200000108ae */
[----:B------:R-:W-:Y:S01]  /*5e90*/  FMUL.FTZ R167, R85, R165 ;  /* 0x000000a555a77220 */ /* 0x000fe20000410000 */
[----:B------:R-:W-:Y:S01]  /*5ea0*/  FFMA.FTZ R55, R55, R173, R168 ;  /* 0x000000ad37377223 */ /* 0x000fe200000100a8 */
[----:B------:R-:W-:Y:S01]  /*5eb0*/  FMUL.FTZ R85, R85, R162 ;  /* 0x000000a255557220 */ /* 0x000fe20000410000 */
[----:B------:R-:W-:Y:S02]  /*5ec0*/  IMAD.U32 R168, R172, 0x10000, RZ ;  /* 0x00010000aca87824 */ /* 0x000fe400078e00ff */
[C---:B------:R-:W-:Y:S01]  /*5ed0*/  FMUL.FTZ R176, R171.reuse, R170 ;  /* 0x000000aaabb07220 */ /* 0x040fe20000410000 */
[----:B------:R-:W-:Y:S01]  /*5ee0*/  SHF.R.U64 R48, R48, 0x10, R49 ;  /* 0x0000001030307819 */ /* 0x000fe20000001231 */
[C---:B------:R-:W-:Y:S01]  /*5ef0*/  FFMA.FTZ R162, R50.reuse, R162, -R167 ;  /* 0x000000a232a27223 */ /* 0x040fe200000108a7 */
[----:B------:R-:W-:Y:S01]  /*5f00*/  FFMA.FTZ R50, R50, R165, R85 ;  /* 0x000000a532327223 */ /* 0x000fe20000010055 */
[-C--:B------:R-:W-:Y:S01]  /*5f10*/  FMUL.FTZ R171, R171, R168.reuse ;  /* 0x000000a8abab7220 */ /* 0x080fe20000410000 */
[----:B------:R-:W-:Y:S01]  /*5f20*/  FFMA.FTZ R85, R81, R168, -R176 ;  /* 0x000000a851557223 */ /* 0x000fe200000108b0 */
[----:B------:R-:W-:Y:S01]  /*5f30*/  PRMT R164, R134, 0x5432, R164 ;  /* 0x0000543286a47816 */ /* 0x000fe200000000a4 */
[----:B------:R-:W-:Y:S01]  /*5f40*/  IMAD.U32 R49, R80, 0x10000, RZ ;  /* 0x0001000050317824 */ /* 0x000fe200078e00ff */
[----:B------:R-:W-:Y:S01]  /*5f50*/  LOP3.LUT R174, R169, 0xffff0000, RZ, 0xc0, !PT ;  /* 0xffff0000a9ae7812 */ /* 0x000fe200078ec0ff */
[----:B------:R-:W-:Y:S01]  /*5f60*/  FFMA.FTZ R81, R81, R170, R171 ;  /* 0x000000aa51517223 */ /* 0x000fe200000100ab */
[----:B------:R-:W-:Y:S01]  /*5f70*/  LOP3.LUT R168, R172, 0xffff0000, RZ, 0xc0, !PT ;  /* 0xffff0000aca87812 */ /* 0x000fe200078ec0ff */
[----:B------:R-:W-:Y:S01]  /*5f80*/  IMAD.U32 R172, R164, 0x10000, RZ ;  /* 0x00010000a4ac7824 */ /* 0x000fe200078e00ff */
[----:B------:R-:W-:Y:S01]  /*5f90*/  PRMT R48, R138, 0x5432, R48 ;  /* 0x000054328a307816 */ /* 0x000fe20000000030 */
[C---:B------:R-:W-:Y:S01]  /*5fa0*/  FMUL.FTZ R176, R83.reuse, R174 ;  /* 0x000000ae53b07220 */ /* 0x040fe20000410000 */
[----:B------:R-:W-:Y:S01]  /*5fb0*/  LOP3.LUT R84, R84, 0xffff0000, RZ, 0xc0, !PT ;  /* 0xffff000054547812 */ /* 0x000fe200078ec0ff */
[-C--:B------:R-:W-:Y:S01]  /*5fc0*/  FMUL.FTZ R178, R83, R168.reuse ;  /* 0x000000a853b27220 */ /* 0x080fe20000410000 */
[----:B------:R-:W-:Y:S01]  /*5fd0*/  LOP3.LUT R165, R164, 0xffff0000, RZ, 0xc0, !PT ;  /* 0xffff0000a4a57812 */ /* 0x000fe200078ec0ff */
[C---:B------:R-:W-:Y:S01]  /*5fe0*/  IMAD.U32 R170, R48.reuse, 0x10000, RZ ;  /* 0x0001000030aa7824 */ /* 0x040fe200078e00ff */
[----:B------:R-:W-:Y:S01]  /*5ff0*/  LOP3.LUT R83, R48, 0xffff0000, RZ, 0xc0, !PT ;  /* 0xffff000030537812 */ /* 0x000fe200078ec0ff */
[----:B------:R-:W-:Y:S01]  /*6000*/  FFMA.FTZ R168, R53, R168, -R176 ;  /* 0x000000a835a87223 */ /* 0x000fe200000108b0 */
[----:B------:R-:W-:Y:S01]  /*6010*/  LOP3.LUT R80, R80, 0xffff0000, RZ, 0xc0, !PT ;  /* 0xffff000050507812 */ /* 0x000fe200078ec0ff */
[----:B------:R-:W-:Y:S01]  /*6020*/  FMUL.FTZ R164, R51, R172 ;  /* 0x000000ac33a47220 */ /* 0x000fe20000410000 */
[----:B------:R-:W-:Y:S01]  /*6030*/  FFMA.FTZ R48, R53, R174, R178 ;  /* 0x000000ae35307223 */ /* 0x000fe200000100b2 */
[----:B------:R-:W-:Y:S01]  /*6040*/  PRMT R166, R132, 0x5432, R166 ;  /* 0x0000543284a67816 */ /* 0x000fe200000000a6 */
[-C--:B------:R-:W-:Y:S01]  /*6050*/  FMUL.FTZ R51, R51, R170.reuse ;  /* 0x000000aa33337220 */ /* 0x080fe20000410000 */
[C---:B------:R-:W-:Y:S01]  /*6060*/  FMUL.FTZ R53, R84.reuse, R165 ;  /* 0x000000a554357220 */ /* 0x040fe20000410000 */
[-C--:B------:R-:W-:Y:S01]  /*6070*/  FMUL.FTZ R167, R84, R83.reuse ;  /* 0x0000005354a77220 */ /* 0x080fe20000410000 */
[C---:B------:R-:W-:Y:S01]  /*6080*/  FFMA.FTZ R164, R49.reuse, R170, -R164 ;  /* 0x000000aa31a47223 */ /* 0x040fe200000108a4 */
[----:B------:R-:W-:Y:S01]  /*6090*/  FFMA.FTZ R172, R49, R172, R51 ;  /* 0x000000ac31ac7223 */ /* 0x000fe20000010033 */
[----:B------:R-:W-:Y:S01]  /*60a0*/  FFMA.FTZ R83, R80, R83, -R53 ;  /* 0x0000005350537223 */ /* 0x000fe20000010835 */
[----:B------:R-:W-:Y:S01]  /*60b0*/  LOP3.LUT R86, R86, 0xffff0000, RZ, 0xc0, !PT ;  /* 0xffff000056567812 */ /* 0x000fe200078ec0ff */
[C---:B------:R-:W-:Y:S01]  /*60c0*/  IMAD.U32 R51, R166.reuse, 0x10000, RZ ;  /* 0x00010000a6337824 */ /* 0x040fe200078e00ff */
[----:B------:R-:W-:Y:S01]  /*60d0*/  LOP3.LUT R53, R166, 0xffff0000, RZ, 0xc0, !PT ;  /* 0xffff0000a6357812 */ /* 0x000fe200078ec0ff */
[C---:B------:R-:W-:Y:S01]  /*60e0*/  IMAD.U32 R49, R163.reuse, 0x10000, RZ ;  /* 0x00010000a3317824 */ /* 0x040fe200078e00ff */
[----:B------:R-:W-:Y:S01]  /*60f0*/  LOP3.LUT R163, R163, 0xffff0000, RZ, 0xc0, !PT ;  /* 0xffff0000a3a37812 */ /* 0x000fe200078ec0ff */
[----:B------:R-:W-:Y:S01]  /*6100*/  FFMA.FTZ R167, R80, R165, R167 ;  /* 0x000000a550a77223 */ /* 0x000fe200000100a7 */
[----:B------:R-:W-:Y:S01]  /*6110*/  FMUL.FTZ R165, R54, R51 ;  /* 0x0000003336a57220 */ /* 0x000fe20000410000 */
[----:B------:R-:W-:Y:S01]  /*6120*/  LOP3.LUT R82, R82, 0xffff0000, RZ, 0xc0, !PT ;  /* 0xffff000052527812 */ /* 0x000fe200078ec0ff */
[----:B------:R-:W-:Y:S01]  /*6130*/  FMUL.FTZ R54, R54, R49 ;  /* 0x0000003136367220 */ /* 0x000fe20000410000 */
[C---:B------:R-:W-:Y:S01]  /*6140*/  FMUL.FTZ R169, R86.reuse, R53 ;  /* 0x0000003556a97220 */ /* 0x040fe20000410000 */
[----:B------:R-:W-:Y:S01]  /*6150*/  FMUL.FTZ R86, R86, R163 ;  /* 0x000000a356567220 */ /* 0x000fe20000410000 */
[C---:B------:R-:W-:Y:S01]  /*6160*/  FFMA.FTZ R165, R52.reuse, R49, -R165 ;  /* 0x0000003134a57223 */ /* 0x040fe200000108a5 */
[----:B------:R-:W-:Y:S01]  /*6170*/  FFMA.FTZ R54, R52, R51, R54 ;  /* 0x0000003334367223 */ /* 0x000fe20000010036 */
[----:B------:R-:W-:Y:S01]  /*6180*/  F2FP.BF16.F32.PACK_AB R87, R162, R87 ;  /* 0x00000057a257723e */ /* 0x000fe200000010ff */
[C---:B------:R-:W-:Y:S01]  /*6190*/  FFMA.FTZ R52, R82.reuse, R163, -R169 ;  /* 0x000000a352347223 */ /* 0x040fe200000108a9 */
[----:B------:R-:W-:Y:S01]  /*61a0*/  FFMA.FTZ R53, R82, R53, R86 ;  /* 0x0000003552357223 */ /* 0x000fe20000010056 */
[----:B------:R-:W-:-:S02]  /*61b0*/  F2FP.BF16.F32.PACK_AB R168, R168, R85 ;  /* 0x00000055a8a8723e */ /* 0x000fc400000010ff */
[----:B------:R-:W-:Y:S01]  /*61c0*/  F2FP.BF16.F32.PACK_AB R48, R48, R81 ;  /* 0x000000513030723e */ /* 0x000fe200000010ff */
[----:B------:R-:W-:Y:S01]  /*61d0*/  IMAD.MOV.U32 R81, RZ, RZ, R87 ;  /* 0x000000ffff517224 */ /* 0x000fe200078e0057 */
[----:B------:R-:W-:Y:S01]  /*61e0*/  F2FP.BF16.F32.PACK_AB R80, R83, R164 ;  /* 0x000000a45350723e */ /* 0x000fe200000010ff */
[----:B------:R-:W-:Y:S01]  /*61f0*/  IMAD.MOV.U32 R83, RZ, RZ, R168 ;  /* 0x000000ffff537224 */ /* 0x000fe200078e00a8 */
[----:B------:R-:W-:Y:S01]  /*6200*/  F2FP.BF16.F32.PACK_AB R85, R50, R55 ;  /* 0x000000373255723e */ /* 0x000fe200000010ff */
[----:B------:R-:W-:Y:S01]  /*6210*/  IMAD.MOV.U32 R87, RZ, RZ, R48 ;  /* 0x000000ffff577224 */ /* 0x000fe200078e0030 */
[----:B------:R-:W-:Y:S02]  /*6220*/  F2FP.BF16.F32.PACK_AB R84, R167, R172 ;  /* 0x000000aca754723e */ /* 0x000fe400000010ff */
[----:B------:R-:W-:Y:S02]  /*6230*/  F2FP.BF16.F32.PACK_AB R82, R52, R165 ;  /* 0x000000a53452723e */ /* 0x000fe400000010ff */
[----:B------:R-:W-:-:S07]  /*6240*/  F2FP.BF16.F32.PACK_AB R86, R53, R54 ;  /* 0x000000363556723e */ /* 0x000fce00000010ff */
.L_x_2774:
[----:B------:R-:W-:Y:S05]  /*6250*/  BSYNC B2 ;  /* 0x0000000000027941 */ /* 0x000fea0003800000 */
.L_x_2773:
        /* <DEDUP_REMOVED lines=11> */
.L_x_2772:
[----:B------:R-:W-:Y:S05]  /*6310*/  BSYNC B1 ;  /* 0x0000000000017941 */ /* 0x000fea0003800000 */
.L_x_2771:
        /* <DEDUP_REMOVED lines=20> */
[----:B------:R-:W-:Y:S01]  /*6460*/  LOP3.LUT R48, R49, R230, RZ, 0x3c, !PT ;  /* 0x000000e631307212 */ /* 0x000fe200078e3cff */
[----:B------:R-:W-:-:S03]  /*6470*/  IMAD R49, R23, 0x4000, R30 ;  /* 0x0000400017317824 */ /* 0x000fc600078e021e */
[----:B------:R-:W-:Y:S01]  /*6480*/  LOP3.LUT R50, R50, 0x7fffe000, RZ, 0xc0, !PT ;  /* 0x7fffe00032327812 */ /* 0x000fe200078ec0ff */
[----:B------:R-:W-:-:S03]  /*6490*/  IMAD R49, R49, 0x2, R2 ;  /* 0x0000000231317824 */ /* 0x000fc600078e0202 */
[----:B------:R-:W-:-:S05]  /*64a0*/  IADD3 R48, R48, R50, R199 ;  /* 0x0000003230307210 */ /* 0x000fca0007ffe0c7 */
[----:B------:R-:W-:-:S04]  /*64b0*/  IMAD R51, R23, 0x4000, R48 ;  /* 0x0000400017337824 */ /* 0x000fc800078e0230 */
[----:B------:R-:W-:Y:S02]  /*64c0*/  IMAD R52, R51, 0x2, R2 ;  /* 0x0000000233347824 */ /* 0x000fe400078e0202 */
        /* <DEDUP_REMOVED lines=13> */
[----:B------:R-:W-:Y:S01]  /*65a0*/  IMAD.U32 R63, R53, 0x10000, RZ ;  /* 0x00010000353f7824 */ /* 0x000fe200078e00ff */
[----:B------:R-:W-:Y:S01]  /*65b0*/  LOP3.LUT R59, R55, 0xffff0000, RZ, 0xc0, !PT ;  /* 0xffff0000373b7812 */ /* 0x000fe200078ec0ff */
[----:B------:R-:W-:Y:S01]  /*65c0*/  IMAD.U32 R55, R161, 0x10000, RZ ;  /* 0x00010000a1377824 */ /* 0x000fe200078e00ff */
[----:B------:R-:W-:Y:S01]  /*65d0*/  LOP3.LUT R86, R53, 0xffff0000, RZ, 0xc0, !PT ;  /* 0xffff000035567812 */ /* 0x000fe200078ec0ff */
[----:B------:R-:W-:Y:S01]  /*65e0*/  IMAD.U32 R53, R157, 0x10000, RZ ;  /* 0x000100009d357824 */ /* 0x000fe200078e00ff */
[----:B------:R-:W-:Y:S01]  /*65f0*/  PRMT R158, R158, 0x5410, R125 ;  /* 0x000054109e9e7816 */ /* 0x000fe2000000007d */
[----:B------:R-:W-:Y:S01]  /*6600*/  FMUL.FTZ R125, R63, R55 ;  /* 0x000000373f7d7220 */ /* 0x000fe20000410000 */
[----:B------:R-:W-:Y:S01]  /*6610*/  SHF.R.U64 R151, R60, 0x10, R61 ;  /* 0x000000103c977819 */ /* 0x000fe2000000123d */
[----:B------:R-:W-:Y:S01]  /*6620*/  IMAD.U32 R60, R49, 0x10000, RZ ;  /* 0x00010000313c7824 */ /* 0x000fe200078e00ff */
[----:B------:R-:W-:Y:S01]  /*6630*/  PRMT R159, R159, 0x5410, R124 ;  /* 0x000054109f9f7816 */ /* 0x000fe2000000007c */
[-C--:B------:R-:W-:Y:S01]  /*6640*/  FMUL.FTZ R63, R63, R53.reuse ;  /* 0x000000353f3f7220 */ /* 0x080fe20000410000 */
[----:B------:R-:W-:Y:S01]  /*6650*/  PRMT R155, R155, 0x5410, R152 ;  /* 0x000054109b9b7816 */ /* 0x000fe20000000098 */
[----:B------:R-:W-:Y:S01]  /*6660*/  FFMA.FTZ R53, R60, R53, -R125 ;  /* 0x000000353c357223 */ /* 0x000fe2000001087d */
[----:B------:R-:W-:Y:S01]  /*6670*/  LOP3.LUT R161, R161, 0xffff0000, RZ, 0xc0, !PT ;  /* 0xffff0000a1a17812 */ /* 0x000fe200078ec0ff */
[----:B------:R-:W-:-:S02]  /*6680*/  IMAD.U32 R124, R159, 0x10000, RZ ;  /* 0x000100009f7c7824 */ /* 0x000fc400078e00ff */
[----:B------:R-:W-:Y:S01]  /*6690*/  FFMA.FTZ R55, R60, R55, R63 ;  /* 0x000000373c377223 */ /* 0x000fe2000001003f */
[----:B------:R-:W-:Y:S01]  /*66a0*/  IMAD.U32 R63, R155, 0x10000, RZ ;  /* 0x000100009b3f7824 */ /* 0x000fe200078e00ff */
[----:B------:R-:W-:Y:S01]  /*66b0*/  LOP3.LUT R61, R49, 0xffff0000, RZ, 0xc0, !PT ;  /* 0xffff0000313d7812 */ /* 0x000fe200078ec0ff */
[----:B------:R-:W-:Y:S01]  /*66c0*/  FMUL.FTZ R150, R86, R161 ;  /* 0x000000a156967220 */ /* 0x000fe20000410000 */
[----:B------:R-:W-:Y:S01]  /*66d0*/  LOP3.LUT R157, R157, 0xffff0000, RZ, 0xc0, !PT ;  /* 0xffff00009d9d7812 */ /* 0x000fe200078ec0ff */
[CC--:B------:R-:W-:Y:S01]  /*66e0*/  FMUL.FTZ R125, R87.reuse, R124.reuse ;  /* 0x0000007c577d7220 */ /* 0x0c0fe20000410000 */
[----:B------:R-:W-:Y:S01]  /*66f0*/  SHF.R.U64 R163, R56, 0x10, R57 ;  /* 0x0000001038a37819 */ /* 0x000fe20000001239 */
[----:B------:R-:W-:Y:S01]  /*6700*/  FMUL.FTZ R87, R87, R63 ;  /* 0x0000003f57577220 */ /* 0x000fe20000410000 */
[----:B------:R-:W-:Y:S01]  /*6710*/  LOP3.LUT R159, R159, 0xffff0000, RZ, 0xc0, !PT ;  /* 0xffff00009f9f7812 */ /* 0x000fe200078ec0ff */
[-C--:B------:R-:W-:Y:S01]  /*6720*/  FFMA.FTZ R60, R61, R157.reuse, -R150 ;  /* 0x0000009d3d3c7223 */ /* 0x080fe20000010896 */
[----:B------:R-:W-:Y:S01]  /*6730*/  PRMT R160, R160, 0x5410, R151 ;  /* 0x00005410a0a07816 */ /* 0x000fe20000000097 */
[----:B------:R-:W-:Y:S01]  /*6740*/  FMUL.FTZ R86, R86, R157 ;  /* 0x0000009d56567220 */ /* 0x000fe20000410000 */
[----:B------:R-:W-:Y:S01]  /*6750*/  LOP3.LUT R155, R155, 0xffff0000, RZ, 0xc0, !PT ;  /* 0xffff00009b9b7812 */ /* 0x000fe200078ec0ff */
[C---:B------:R-:W-:Y:S01]  /*6760*/  FFMA.FTZ R150, R62.reuse, R63, -R125 ;  /* 0x0000003f3e967223 */ /* 0x040fe2000001087d */
[----:B------:R-:W-:Y:S01]  /*6770*/  LOP3.LUT R58, R51, 0xffff0000, RZ, 0xc0, !PT ;  /* 0xffff0000333a7812 */ /* 0x000fe200078ec0ff */
[----:B------:R-:W-:Y:S01]  /*6780*/  FFMA.FTZ R124, R62, R124, R87 ;  /* 0x0000007c3e7c7223 */ /* 0x000fe20000010057 */
[----:B------:R-:W-:Y:S01]  /*6790*/  PRMT R156, R156, 0x5410, R163 ;  /* 0x000054109c9c7816 */ /* 0x000fe200000000a3 */
[----:B------:R-:W-:Y:S01]  /*67a0*/  FMUL.FTZ R63, R59, R159 ;  /* 0x0000009f3b3f7220 */ /* 0x000fe20000410000 */
[----:B------:R-:W-:-:S02]  /*67b0*/  IMAD.U32 R57, R52, 0x10000, RZ ;  /* 0x0001000034397824 */ /* 0x000fc400078e00ff */
[----:B------:R-:W-:Y:S01]  /*67c0*/  FFMA.FTZ R86, R61, R161, R86 ;  /* 0x000000a13d567223 */ /* 0x000fe20000010056 */
[----:B------:R-:W-:Y:S02]  /*67d0*/  IMAD.U32 R62, R160, 0x10000, RZ ;  /* 0x00010000a03e7824 */ /* 0x000fe400078e00ff */
[-C--:B------:R-:W-:Y:S01]  /*67e0*/  FMUL.FTZ R125, R59, R155.reuse ;  /* 0x0000009b3b7d7220 */ /* 0x080fe20000410000 */
[----:B------:R-:W-:Y:S02]  /*67f0*/  IMAD.U32 R61, R156, 0x10000, RZ ;  /* 0x000100009c3d7824 */ /* 0x000fe400078e00ff */
[----:B------:R-:W-:Y:S01]  /*6800*/  FFMA.FTZ R155, R58, R155, -R63 ;  /* 0x0000009b3a9b7223 */ /* 0x000fe2000001083f */
[----:B------:R-:W-:Y:S01]  /*6810*/  IMAD.U32 R56, R48, 0x10000, RZ ;  /* 0x0001000030387824 */ /* 0x000fe200078e00ff */
[----:B------:R-:W-:Y:S01]  /*6820*/  LOP3.LUT R52, R52, 0xffff0000, RZ, 0xc0, !PT ;  /* 0xffff000034347812 */ /* 0x000fe200078ec0ff */
[C---:B------:R-:W-:Y:S01]  /*6830*/  FMUL.FTZ R87, R57.reuse, R62 ;  /* 0x0000003e39577220 */ /* 0x040fe20000410000 */
[----:B------:R-:W-:Y:S01]  /*6840*/  LOP3.LUT R63, R160, 0xffff0000, RZ, 0xc0, !PT ;  /* 0xffff0000a03f7812 */ /* 0x000fe200078ec0ff */
[----:B------:R-:W-:Y:S01]  /*6850*/  FMUL.FTZ R57, R57, R61 ;  /* 0x0000003d39397220 */ /* 0x000fe20000410000 */
[----:B------:R-:W-:Y:S01]  /*6860*/  LOP3.LUT R59, R156, 0xffff0000, RZ, 0xc0, !PT ;  /* 0xffff00009c3b7812 */ /* 0x000fe200078ec0ff */
[----:B------:R-:W-:Y:S01]  /*6870*/  FFMA.FTZ R159, R58, R159, R125 ;  /* 0x0000009f3a9f7223 */ /* 0x000fe2000001007d */
[----:B------:R-:W-:Y:S01]  /*6880*/  PRMT R154, R154, 0x5410, R153 ;  /* 0x000054109a9a7816 */ /* 0x000fe20000000099 */
[----:B------:R-:W-:Y:S01]  /*6890*/  FFMA.FTZ R87, R56, R61, -R87 ;  /* 0x0000003d38577223 */ /* 0x000fe20000010857 */
        /* <DEDUP_REMOVED lines=8> */
[----:B------:R-:W-:Y:S01]  /*6920*/  FFMA.FTZ R57, R56, R62, R57 ;  /* 0x0000003e38397223 */ /* 0x000fe20000010039 */
[----:B------:R-:W-:Y:S01]  /*6930*/  LOP3.LUT R154, R154, 0xffff0000, RZ, 0xc0, !PT ;  /* 0xffff00009a9a7812 */ /* 0x000fe200078ec0ff */
[C---:B------:R-:W-:Y:S01]  /*6940*/  IMAD.U32 R56, R158.reuse, 0x10000, RZ ;  /* 0x000100009e387824 */ /* 0x040fe200078e00ff */
[----:B------:R-:W-:Y:S01]  /*6950*/  LOP3.LUT R158, R158, 0xffff0000, RZ, 0xc0, !PT ;  /* 0xffff00009e9e7812 */ /* 0x000fe200078ec0ff */
[C---:B------:R-:W-:Y:S01]  /*6960*/  FFMA.FTZ R58, R48.reuse, R59, -R125 ;  /* 0x0000003b303a7223 */ /* 0x040fe2000001087d */
[----:B------:R-:W-:Y:S01]  /*6970*/  FFMA.FTZ R48, R48, R63, R61 ;  /* 0x0000003f30307223 */ /* 0x000fe2000001003d */
[----:B------:R-:W-:Y:S01]  /*6980*/  FMUL.FTZ R59, R50, R52 ;  /* 0x00000034323b7220 */ /* 0x000fe20000410000 */
[----:B------:R-:W-:Y:S01]  /*6990*/  FMUL.FTZ R61, R54, R154 ;  /* 0x0000009a363d7220 */ /* 0x000fe20000410000 */
[----:B------:R-:W-:Y:S01]  /*69a0*/  FMUL.FTZ R62, R50, R56 ;  /* 0x00000038323e7220 */ /* 0x000fe20000410000 */
[----:B------:R-:W-:Y:S01]  /*69b0*/  FMUL.FTZ R50, R54, R158 ;  /* 0x0000009e36327220 */ /* 0x000fe20000410000 */
[----:B------:R-:W-:Y:S01]  /*69c0*/  FFMA.FTZ R59, R49, R56, R59 ;  /* 0x00000038313b7223 */ /* 0x000fe2000001003b */
[----:B------:R-:W-:Y:S01]  /*69d0*/  FFMA.FTZ R158, R51, R158, R61 ;  /* 0x0000009e339e7223 */ /* 0x000fe2000001003d */
[----:B------:R-:W-:Y:S01]  /*69e0*/  FFMA.FTZ R62, R49, R52, -R62 ;  /* 0x00000034313e7223 */ /* 0x000fe2000001083e */
[----:B------:R-:W-:Y:S01]  /*69f0*/  FFMA.FTZ R49, R51, R154, -R50 ;  /* 0x0000009a33317223 */ /* 0x000fe20000010832 */
[----:B------:R-:W-:-:S02]  /*6a00*/  F2FP.BF16.F32.PACK_AB R53, R60, R53 ;  /* 0x000000353c35723e */ /* 0x000fc400000010ff */
[----:B------:R-:W-:Y:S02]  /*6a10*/  F2FP.BF16.F32.PACK_AB R52, R58, R87 ;  /* 0x000000573a34723e */ /* 0x000fe400000010ff */
        /* <DEDUP_REMOVED lines=9> */
[----:B------:R-:W-:-:S02]  /*6ab0*/  IMAD.MOV.U32 R53, RZ, RZ, R55 ;  /* 0x000000ffff357224 */ /* 0x000fc400078e0037 */
[----:B------:R-:W-:Y:S02]  /*6ac0*/  IMAD.MOV.U32 R54, RZ, RZ, R59 ;  /* 0x000000ffff367224 */ /* 0x000fe400078e003b */
[----:B------:R-:W-:-:S07]  /*6ad0*/  IMAD.MOV.U32 R55, RZ, RZ, R124 ;  /* 0x000000ffff377224 */ /* 0x000fce00078e007c */
.L_x_2778:
[----:B------:R-:W-:Y:S05]  /*6ae0*/  BSYNC B2 ;  /* 0x0000000000027941 */ /* 0x000fea0003800000 */
.L_x_2777:
        /* <DEDUP_REMOVED lines=11> */
.L_x_2776:
[----:B------:R-:W-:Y:S05]  /*6ba0*/  BSYNC B1 ;  /* 0x0000000000017941 */ /* 0x000fea0003800000 */
.L_x_2775:
        /* <DEDUP_REMOVED lines=36> */
[--C-:B------:R-:W-:Y:S01]  /*6df0*/  SHF.R.U64 R85, R66, 0x10, R67.reuse ;  /* 0x0000001042557819 */ /* 0x100fe20000001243 */
[----:B------:R-:W-:Y:S01]  /*6e00*/  IMAD.U32 R80, R149, 0x10000, RZ ;  /* 0x0001000095507824 */ /* 0x000fe200078e00ff */
[----:B------:R-:W-:Y:S01]  /*6e10*/  SHF.R.U32.HI R82, RZ, 0x10, R67 ;  /* 0x00000010ff527819 */ /* 0x000fe20000011643 */
[----:B--2---:R-:W-:Y:S01]  /*6e20*/  IMAD.U32 R67, R53, 0x10000, RZ ;  /* 0x0001000035437824 */ /* 0x004fe200078e00ff */
[--C-:B------:R-:W-:Y:S01]  /*6e30*/  SHF.R.U32.HI R84, RZ, 0x10, R71.reuse ;  /* 0x00000010ff547819 */ /* 0x100fe20000011647 */
[----:B------:R-:W-:Y:S01]  /*6e40*/  IMAD.U32 R66, R52, 0x10000, RZ ;  /* 0x0001000034427824 */ /* 0x000fe200078e00ff */
[----:B------:R-:W-:Y:S01]  /*6e50*/  SHF.R.U64 R81, R70, 0x10, R71 ;  /* 0x0000001046517819 */ /* 0x000fe20000001247 */
        /* <DEDUP_REMOVED lines=8> */
[----:B------:R-:W-:Y:S01]  /*6ee0*/  IMAD.U32 R69, R55, 0x10000, RZ ;  /* 0x0001000037457824 */ /* 0x000fe200078e00ff */
[----:B------:R-:W-:Y:S01]  /*6ef0*/  LOP3.LUT R149, R149, 0xffff0000, RZ, 0xc0, !PT ;  /* 0xffff000095957812 */ /* 0x000fe200078ec0ff */
[----:B------:R-:W-:Y:S01]  /*6f00*/  IMAD.U32 R82, R147, 0x10000, RZ ;  /* 0x0001000093527824 */ /* 0x000fe200078e00ff */
[----:B------:R-:W-:Y:S01]  /*6f10*/  LOP3.LUT R145, R145, 0xffff0000, RZ, 0xc0, !PT ;  /* 0xffff000091917812 */ /* 0x000fe200078ec0ff */
[----:B------:R-:W-:Y:S01]  /*6f20*/  FFMA.FTZ R84, R63, R80, R84 ;  /* 0x000000503f547223 */ /* 0x000fe20000010054 */
[----:B------:R-:W-:Y:S01]  /*6f30*/  SHF.R.U64 R87, R64, 0x10, R65 ;  /* 0x0000001040577819 */ /* 0x000fe20000001241 */
[----:B------:R-:W-:Y:S01]  /*6f40*/  IMAD.U32 R70, R143, 0x10000, RZ ;  /* 0x000100008f467824 */ /* 0x000fe200078e00ff */
[----:B------:R-:W-:Y:S01]  /*6f50*/  LOP3.LUT R64, R49, 0xffff0000, RZ, 0xc0, !PT ;  /* 0xffff000031407812 */ /* 0x000fe200078ec0ff */
[C---:B------:R-:W-:Y:S01]  /*6f60*/  FMUL.FTZ R71, R68.reuse, R149 ;  /* 0x0000009544477220 */ /* 0x040fe20000410000 */
[-C--:B------:R-:W-:Y:S01]  /*6f70*/  FMUL.FTZ R63, R68, R145.reuse ;  /* 0x00000091443f7220 */ /* 0x080fe20000410000 */
[----:B------:R-:W-:Y:S01]  /*6f80*/  PRMT R148, R148, 0x5410, R83 ;  /* 0x0000541094947816 */ /* 0x000fe20000000053 */
[----:B------:R-:W-:Y:S01]  /*6f90*/  FMUL.FTZ R86, R69, R82 ;  /* 0x0000005245567220 */ /* 0x000fe20000410000 */
[----:B------:R-:W-:Y:S01]  /*6fa0*/  IMAD.U32 R53, R51, 0x10000, RZ ;  /* 0x0001000033357824 */ /* 0x000fe200078e00ff */
[----:B------:R-:W-:Y:S01]  /*6fb0*/  PRMT R144, R144, 0x5410, R87 ;  /* 0x0000541090907816 */ /* 0x000fe20000000057 */
[-C--:B------:R-:W-:Y:S01]  /*6fc0*/  FMUL.FTZ R69, R69, R70.reuse ;  /* 0x0000004645457220 */ /* 0x080fe20000410000 */
[C---:B------:R-:W-:Y:S01]  /*6fd0*/  FFMA.FTZ R80, R64.reuse, R145, -R71 ;  /* 0x0000009140507223 */ /* 0x040fe20000010847 */
[----:B------:R-:W-:Y:S01]  /*6fe0*/  FFMA.FTZ R149, R64, R149, R63 ;  /* 0x0000009540957223 */ /* 0x000fe2000001003f */
[----:B------:R-:W-:Y:S01]  /*6ff0*/  LOP3.LUT R55, R55, 0xffff0000, RZ, 0xc0, !PT ;  /* 0xffff000037377812 */ /* 0x000fe200078ec0ff */
[----:B------:R-:W-:Y:S01]  /*7000*/  FFMA.FTZ R86, R53, R70, -R86 ;  /* 0x0000004635567223 */ /* 0x000fe20000010856 */
[----:B------:R-:W-:Y:S01]  /*7010*/  LOP3.LUT R68, R147, 0xffff0000, RZ, 0xc0, !PT ;  /* 0xffff000093447812 */ /* 0x000fe200078ec0ff */
[----:B------:R-:W-:Y:S01]  /*7020*/  FFMA.FTZ R82, R53, R82, R69 ;  /* 0x0000005235527223 */ /* 0x000fe20000010045 */
[----:B------:R-:W-:Y:S01]  /*7030*/  LOP3.LUT R64, R143, 0xffff0000, RZ, 0xc0, !PT ;  /* 0xffff00008f407812 */ /* 0x000fe200078ec0ff */
[----:B------:R-:W-:Y:S01]  /*7040*/  IMAD.U32 R63, R148, 0x10000, RZ ;  /* 0x00010000943f7824 */ /* 0x000fe200078e00ff */
[----:B------:R-:W-:Y:S01]  /*7050*/  LOP3.LUT R65, R51, 0xffff0000, RZ, 0xc0, !PT ;  /* 0xffff000033417812 */ /* 0x000fe200078ec0ff */
[----:B------:R-:W-:-:S02]  /*7060*/  IMAD.U32 R53, R144, 0x10000, RZ ;  /* 0x0001000090357824 */ /* 0x000fc400078e00ff */
[C---:B------:R-:W-:Y:S01]  /*7070*/  FMUL.FTZ R70, R55.reuse, R68 ;  /* 0x0000004437467220 */ /* 0x040fe20000410000 */
[-C--:B------:R-:W-:Y:S01]  /*7080*/  FMUL.FTZ R124, R55, R64.reuse ;  /* 0x00000040377c7220 */ /* 0x080fe20000410000 */
[----:B------:R-:W-:Y:S01]  /*7090*/  LOP3.LUT R52, R52, 0xffff0000, RZ, 0xc0, !PT ;  /* 0xffff000034347812 */ /* 0x000fe200078ec0ff */
[----:B------:R-:W-:Y:S01]  /*70a0*/  FMUL.FTZ R55, R66, R63 ;  /* 0x0000003f42377220 */ /* 0x000fe20000410000 */
[----:B------:R-:W-:Y:S01]  /*70b0*/  LOP3.LUT R148, R148, 0xffff0000, RZ, 0xc0, !PT ;  /* 0xffff000094947812 */ /* 0x000fe200078ec0ff */
[-C--:B------:R-:W-:Y:S01]  /*70c0*/  FMUL.FTZ R66, R66, R53.reuse ;  /* 0x0000003542427220 */ /* 0x080fe20000410000 */
[----:B------:R-:W-:Y:S01]  /*70d0*/  LOP3.LUT R144, R144, 0xffff0000, RZ, 0xc0, !PT ;  /* 0xffff000090907812 */ /* 0x000fe200078ec0ff */
[C---:B------:R-:W-:Y:S01]  /*70e0*/  FFMA.FTZ R71, R65.reuse, R64, -R70 ;  /* 0x0000004041477223 */ /* 0x040fe20000010846 */
[----:B------:R-:W-:Y:S01]  /*70f0*/  PRMT R142, R142, 0x5410, R85 ;  /* 0x000054108e8e7816 */ /* 0x000fe20000000055 */
[----:B------:R-:W-:Y:S01]  /*7100*/  FFMA.FTZ R64, R62, R53, -R55 ;  /* 0x000000353e407223 */ /* 0x000fe20000010837 */
[----:B------:R-:W-:Y:S01]  /*7110*/  PRMT R146, R146, 0x5410, R81 ;  /* 0x0000541092927816 */ /* 0x000fe20000000051 */
[----:B------:R-:W-:Y:S01]  /*7120*/  FFMA.FTZ R81, R65, R68, R124 ;  /* 0x0000004441517223 */ /* 0x000fe2000001007c */
[----:B------:R-:W-:Y:S01]  /*7130*/  LOP3.LUT R49, R48, 0xffff0000, RZ, 0xc0, !PT ;  /* 0xffff000030317812 */ /* 0x000fe200078ec0ff */
[----:B------:R-:W-:Y:S01]  /*7140*/  FMUL.FTZ R68, R52, R148 ;  /* 0x0000009434447220 */ /* 0x000fe20000410000 */
[----:B------:R-:W-:Y:S01]  /*7150*/  FFMA.FTZ R66, R62, R63, R66 ;  /* 0x0000003f3e427223 */ /* 0x000fe20000010042 */
[----:B------:R-:W-:-:S02]  /*7160*/  IMAD.U32 R51, R54, 0x10000, RZ ;  /* 0x0001000036337824 */ /* 0x000fc400078e00ff */
[-C--:B------:R-:W-:Y:S01]  /*7170*/  FMUL.FTZ R62, R52, R144.reuse ;  /* 0x00000090343e7220 */ /* 0x080fe20000410000 */
[----:B------:R-:W-:Y:S01]  /*7180*/  LOP3.LUT R54, R54, 0xffff0000, RZ, 0xc0, !PT ;  /* 0xffff000036367812 */ /* 0x000fe200078ec0ff */
[C---:B------:R-:W-:Y:S01]  /*7190*/  IMAD.U32 R55, R146.reuse, 0x10000, RZ ;  /* 0x0001000092377824 */ /* 0x040fe200078e00ff */
[----:B------:R-:W-:Y:S01]  /*71a0*/  LOP3.LUT R63, R146, 0xffff0000, RZ, 0xc0, !PT ;  /* 0xffff0000923f7812 */ /* 0x000fe200078ec0ff */
[C---:B------:R-:W-:Y:S01]  /*71b0*/  IMAD.U32 R52, R142.reuse, 0x10000, RZ ;  /* 0x000100008e347824 */ /* 0x040fe200078e00ff */
[----:B------:R-:W-:Y:S01]  /*71c0*/  LOP3.LUT R53, R142, 0xffff0000, RZ, 0xc0, !PT ;  /* 0xffff00008e357812 */ /* 0x000fe200078ec0ff */
[C---:B------:R-:W-:Y:S01]  /*71d0*/  FFMA.FTZ R65, R49.reuse, R144, -R68 ;  /* 0x0000009031417223 */ /* 0x040fe20000010844 */
[C---:B------:R-:W-:Y:S02]  /*71e0*/  IMAD.U32 R48, R50.reuse, 0x10000, RZ ;  /* 0x0001000032307824 */ /* 0x040fe400078e00ff */
        /* <DEDUP_REMOVED lines=20> */
.L_x_2782:
[----:B------:R-:W-:Y:S05]  /*7330*/  BSYNC B2 ;  /* 0x0000000000027941 */ /* 0x000fea0003800000 */
.L_x_2781:
        /* <DEDUP_REMOVED lines=11> */
.L_x_2780:
[----:B------:R-:W-:Y:S05]  /*73f0*/  BSYNC B1 ;  /* 0x0000000000017941 */ /* 0x000fea0003800000 */
.L_x_2779:
[C---:B------:R-:W-:Y:S01]  /*7400*/  ISETP.GE.OR P4, PT, R211.reuse, R115, P2 ;  /* 0x00000073d300720c */ /* 0x040fe20001786670 */
        /* <DEDUP_REMOVED lines=31> */
[--C-:B------:R-:W-:Y:S01]  /*7600*/  SHF.R.U64 R71, R76, 0x10, R77.reuse ;  /* 0x000000104c477819 */ /* 0x100fe2000000124d */
[----:B--2---:R-:W-:Y:S01]  /*7610*/  IMAD.U32 R66, R53, 0x10000, RZ ;  /* 0x0001000035427824 */ /* 0x004fe200078e00ff */
[----:B------:R-:W-:Y:S01]  /*7620*/  SHF.R.U32.HI R76, RZ, 0x10, R77 ;  /* 0x00000010ff4c7819 */ /* 0x000fe2000001164d */
[----:B-1----:R-:W-:Y:S01]  /*7630*/  IMAD.U32 R62, R49, 0x10000, RZ ;  /* 0x00010000313e7824 */ /* 0x002fe200078e00ff */
[--C-:B------:R-:W-:Y:S01]  /*7640*/  SHF.R.U64 R83, R72, 0x10, R73.reuse ;  /* 0x0000001048537819 */ /* 0x100fe20000001249 */
[----:B------:R-:W-:Y:S01]  /*7650*/  IMAD.U32 R68, R55, 0x10000, RZ ;  /* 0x0001000037447824 */ /* 0x000fe200078e00ff */
[----:B------:R-:W-:Y:S01]  /*7660*/  SHF.R.U32.HI R72, RZ, 0x10, R73 ;  /* 0x00000010ff487819 */ /* 0x000fe20000011649 */
[----:B------:R-:W-:Y:S01]  /*7670*/  IMAD.U32 R64, R52, 0x10000, RZ ;  /* 0x0001000034407824 */ /* 0x000fe200078e00ff */
[----:B------:R-:W-:Y:S02]  /*7680*/  SHF.R.U64 R73, R74, 0x10, R75 ;  /* 0x000000104a497819 */ /* 0x000fe4000000124b */
[----:B------:R-:W-:-:S02]  /*7690*/  PRMT R141, R141, 0x5410, R76 ;  /* 0x000054108d8d7816 */ /* 0x000fc4000000004c */
[----:B------:R-:W-:Y:S02]  /*76a0*/  PRMT R137, R137, 0x5410, R72 ;  /* 0x0000541089897816 */ /* 0x000fe40000000048 */
[----:B------:R-:W-:Y:S02]  /*76b0*/  SHF.R.U32.HI R81, RZ, 0x10, R75 ;  /* 0x00000010ff517819 */ /* 0x000fe4000001164b */
[----:B------:R-:W-:Y:S02]  /*76c0*/  SHF.R.U64 R75, R78, 0x10, R79 ;  /* 0x000000104e4b7819 */ /* 0x000fe4000000124f */
[----:B------:R-:W-:Y:S01]  /*76d0*/  PRMT R132, R132, 0x5410, R73 ;  /* 0x0000541084847816 */ /* 0x000fe20000000049 */
[----:B------:R-:W-:Y:S01]  /*76e0*/  IMAD.U32 R73, R141, 0x10000, RZ ;  /* 0x000100008d497824 */ /* 0x000fe200078e00ff */
[----:B------:R-:W-:Y:S02]  /*76f0*/  SHF.R.U32.HI R78, RZ, 0x10, R79 ;  /* 0x00000010ff4e7819 */ /* 0x000fe4000001164f */
[----:B------:R-:W-:Y:S01]  /*7700*/  PRMT R140, R140, 0x5410, R71 ;  /* 0x000054108c8c7816 */ /* 0x000fe20000000047 */
[----:B------:R-:W-:Y:S01]  /*7710*/  IMAD.U32 R71, R137, 0x10000, RZ ;  /* 0x0001000089477824 */ /* 0x000fe200078e00ff */
[----:B------:R-:W-:Y:S01]  /*7720*/  PRMT R138, R138, 0x5410, R75 ;  /* 0x000054108a8a7816 */ /* 0x000fe2000000004b */
[C---:B------:R-:W-:Y:S01]  /*7730*/  FMUL.FTZ R75, R66.reuse, R73 ;  /* 0x00000049424b7220 */ /* 0x040fe20000410000 */
[----:B------:R-:W-:Y:S01]  /*7740*/  LOP3.LUT R67, R53, 0xffff0000, RZ, 0xc0, !PT ;  /* 0xffff000035437812 */ /* 0x000fe200078ec0ff */
[-C--:B------:R-:W-:Y:S01]  /*7750*/  FMUL.FTZ R77, R66, R71.reuse ;  /* 0x00000047424d7220 */ /* 0x080fe20000410000 */
[----:B------:R-:W-:Y:S01]  /*7760*/  PRMT R139, R139, 0x5410, R78 ;  /* 0x000054108b8b7816 */ /* 0x000fe2000000004e */
[C---:B------:R-:W-:Y:S01]  /*7770*/  FFMA.FTZ R72, R62.reuse, R71, -R75 ;  /* 0x000000473e487223 */ /* 0x040fe2000001084b */
[----:B------:R-:W-:Y:S01]  /*7780*/  LOP3.LUT R70, R141, 0xffff0000, RZ, 0xc0, !PT ;  /* 0xffff00008d467812 */ /* 0x000fe200078ec0ff */
[----:B------:R-:W-:Y:S01]  /*7790*/  FFMA.FTZ R77, R62, R73, R77 ;  /* 0x000000493e4d7223 */ /* 0x000fe2000001004d */
[----:B------:R-:W-:Y:S01]  /*77a0*/  PRMT R134, R134, 0x5410, R81 ;  /* 0x0000541086867816 */ /* 0x000fe20000000051 */
[----:B------:R-:W-:Y:S01]  /*77b0*/  IMAD.U32 R75, R139, 0x10000, RZ ;  /* 0x000100008b4b7824 */ /* 0x000fe200078e00ff */
        /* <DEDUP_REMOVED lines=8> */
[----:B------:R-:W-:Y:S01]  /*7840*/  IMAD.U32 R52, R51, 0x10000, RZ ;  /* 0x0001000033347824 */ /* 0x000fe200078e00ff */
[----:B------:R-:W-:Y:S01]  /*7850*/  LOP3.LUT R69, R55, 0xffff0000, RZ, 0xc0, !PT ;  /* 0xffff000037457812 */ /* 0x000fe200078ec0ff */
[----:B------:R-:W-:Y:S01]  /*7860*/  FMUL.FTZ R68, R68, R71 ;  /* 0x0000004744447220 */ /* 0x000fe20000410000 */
[----:B------:R-:W-:Y:S01]  /*7870*/  LOP3.LUT R66, R139, 0xffff0000, RZ, 0xc0, !PT ;  /* 0xffff00008b427812 */ /* 0x000fe200078ec0ff */
[----:B------:R-:W-:Y:S01]  /*7880*/  FFMA.FTZ R70, R63, R70, R62 ;  /* 0x000000463f467223 */ /* 0x000fe2000001003e */
[----:B------:R-:W-:Y:S01]  /*7890*/  LOP3.LUT R134, R134, 0xffff0000, RZ, 0xc0, !PT ;  /* 0xffff000086867812 */ /* 0x000fe200078ec0ff */
[----:B------:R-:W-:Y:S01]  /*78a0*/  FFMA.FTZ R75, R52, R75, R68 ;  /* 0x0000004b344b7223 */ /* 0x000fe20000010044 */
[----:B------:R-:W-:Y:S01]  /*78b0*/  PRMT R136, R136, 0x5410, R83 ;  /* 0x0000541088887816 */ /* 0x000fe20000000053 */
[C---:B------:R-:W-:Y:S01]  /*78c0*/  IMAD.U32 R62, R140.reuse, 0x10000, RZ ;  /* 0x000100008c3e7824 */ /* 0x040fe200078e00ff */
[----:B------:R-:W-:Y:S01]  /*78d0*/  LOP3.LUT R53, R51, 0xffff0000, RZ, 0xc0, !PT ;  /* 0xffff000033357812 */ /* 0x000fe200078ec0ff */
[C---:B------:R-:W-:Y:S01]  /*78e0*/  FMUL.FTZ R68, R69.reuse, R66 ;  /* 0x0000004245447220 */ /* 0x040fe20000410000 */
[-C--:B------:R-:W-:Y:S01]  /*78f0*/  FMUL.FTZ R74, R69, R134.reuse ;  /* 0x00000086454a7220 */ /* 0x080fe20000410000 */
[----:B------:R-:W-:Y:S01]  /*7900*/  LOP3.LUT R140, R140, 0xffff0000, RZ, 0xc0, !PT ;  /* 0xffff00008c8c7812 */ /* 0x000fe200078ec0ff */
[----:B------:R-:W-:Y:S01]  /*7910*/  FFMA.FTZ R71, R52, R71, -R67 ;  /* 0x0000004734477223 */ /* 0x000fe20000010843 */
[C---:B------:R-:W-:Y:S01]  /*7920*/  IMAD.U32 R52, R136.reuse, 0x10000, RZ ;  /* 0x0001000088347824 */ /* 0x040fe200078e00ff */
[----:B------:R-:W-:Y:S01]  /*7930*/  LOP3.LUT R136, R136, 0xffff0000, RZ, 0xc0, !PT ;  /* 0xffff000088887812 */ /* 0x000fe200078ec0ff */
[C---:B------:R-:W-:Y:S01]  /*7940*/  IMAD.U32 R49, R48.reuse, 0x10000, RZ ;  /* 0x0001000030317824 */ /* 0x040fe200078e00ff */
[----:B------:R-:W-:Y:S01]  /*7950*/  LOP3.LUT R48, R48, 0xffff0000, RZ, 0xc0, !PT ;  /* 0xffff000030307812 */ /* 0x000fe200078ec0ff */
[C---:B------:R-:W-:Y:S01]  /*7960*/  FFMA.FTZ R134, R53.reuse, R134, -R68 ;  /* 0x0000008635867223 */ /* 0x040fe20000010844 */
[----:B------:R-:W-:Y:S01]  /*7970*/  FFMA.FTZ R74, R53, R66, R74 ;  /* 0x00000042354a7223 */ /* 0x000fe2000001004a */
[C---:B------:R-:W-:Y:S01]  /*7980*/  FMUL.FTZ R53, R65.reuse, R140 ;  /* 0x0000008c41357220 */ /* 0x040fe20000410000 */
[C---:B------:R-:W-:Y:S01]  /*7990*/  FMUL.FTZ R68, R64.reuse, R62 ;  /* 0x0000003e40447220 */ /* 0x040fe20000410000 */
[----:B------:R-:W-:Y:S01]  /*79a0*/  FMUL.FTZ R63, R64, R52 ;  /* 0x00000034403f7220 */ /* 0x000fe20000410000 */
[----:B------:R-:W-:Y:S01]  /*79b0*/  FMUL.FTZ R67, R65, R136 ;  /* 0x0000008841437220 */ /* 0x000fe20000410000 */
[----:B------:R-:W-:-:S02]  /*79c0*/  IMAD.U32 R55, R54, 0x10000, RZ ;  /* 0x0001000036377824 */ /* 0x000fc400078e00ff */
[----:B------:R-:W-:Y:S01]  /*79d0*/  FFMA.FTZ R65, R48, R136, -R53 ;  /* 0x0000008830417223 */ /* 0x000fe20000010835 */
[----:B------:R-:W-:Y:S01]  /*79e0*/  LOP3.LUT R54, R54, 0xffff0000, RZ, 0xc0, !PT ;  /* 0xffff000036367812 */ /* 0x000fe200078ec0ff */
[C---:B------:R-:W-:Y:S01]  /*79f0*/  FFMA.FTZ R68, R49.reuse, R52, -R68 ;  /* 0x0000003431447223 */ /* 0x040fe20000010844 */
[----:B------:R-:W-:Y:S01]  /*7a00*/  FFMA.FTZ R63, R49, R62, R63 ;  /* 0x0000003e313f7223 */ /* 0x000fe2000001003f */
[C---:B------:R-:W-:Y:S01]  /*7a10*/  LOP3.LUT R53, R138.reuse, 0xffff0000, RZ, 0xc0, !PT ;  /* 0xffff00008a357812 */ /* 0x040fe200078ec0ff */
[----:B------:R-:W-:Y:S01]  /*7a20*/  IMAD.U32 R62, R138, 0x10000, RZ ;  /* 0x000100008a3e7824 */ /* 0x000fe200078e00ff */
[C---:B------:R-:W-:Y:S01]  /*7a30*/  LOP3.LUT R49, R132.reuse, 0xffff0000, RZ, 0xc0, !PT ;  /* 0xffff000084317812 */ /* 0x040fe200078ec0ff */
[----:B------:R-:W-:Y:S02]  /*7a40*/  IMAD.U32 R52, R132, 0x10000, RZ ;  /* 0x0001000084347824 */ /* 0x000fe400078e00ff */
[----:B------:R-:W-:Y:S01]  /*7a50*/  FFMA.FTZ R48, R48, R140, R67 ;  /* 0x0000008c30307223 */ /* 0x000fe20000010043 */
[C---:B------:R-:W-:Y:S01]  /*7a60*/  IMAD.U32 R51, R50.reuse, 0x10000, RZ ;  /* 0x0001000032337824 */ /* 0x040fe200078e00ff */
        /* <DEDUP_REMOVED lines=19> */
.L_x_2784:
[----:B------:R-:W-:Y:S05]  /*7ba0*/  BSYNC B1 ;  /* 0x0000000000017941 */ /* 0x000fea0003800000 */
.L_x_2783:
        /* <DEDUP_REMOVED lines=10> */
.L_x_2722:
[----:B------:R-:W-:-:S13]  /*7c50*/  ISETP.NE.AND P0, PT, R189, 0x3, PT ;  /* 0x00000003bd00780c */ /* 0x000fda0003f05270 */
[----:B------:R-:W-:Y:S05]  /*7c60*/  @!P0 BRA `(.L_x_2785) ;  /* 0x0000000000048947 */ /* 0x000fea0003800000 */
[----:B------:R-:W-:Y:S01]  /*7c70*/  BPT.TRAP 0x1 ;  /* 0x000000040000795c */ /* 0x000fe20000300000 */
.L_x_2785:
        /* <DEDUP_REMOVED lines=9> */
.L_x_3073:
[----:B------:R-:W-:Y:S05]  /*7d10*/  BSYNC B1 ;  /* 0x0000000000017941 */ /* 0x000fea0003800000 */
.L_x_2786:
        /* <DEDUP_REMOVED lines=20> */
.L_x_2789:
[----:B------:R-:W-:Y:S05]  /*7e60*/  BSYNC B1 ;  /* 0x0000000000017941 */ /* 0x000fea0003800000 */
.L_x_2788:
        /* <DEDUP_REMOVED lines=19> */
.L_x_2791:
[----:B------:R-:W-:Y:S05]  /*7fa0*/  BSYNC B1 ;  /* 0x0000000000017941 */ /* 0x000fea0003800000 */
.L_x_2790:
        /* <DEDUP_REMOVED lines=19> */
.L_x_2793:
[----:B------:R-:W-:Y:S05]  /*80e0*/  BSYNC B1 ;  /* 0x0000000000017941 */ /* 0x000fea0003800000 */
.L_x_2792:
        /* <DEDUP_REMOVED lines=21> */
.L_x_2759:
[----:B------:R-:W-:Y:S05]  /*8240*/  BSYNC B0 ;  /* 0x0000000000007941 */ /* 0x000fea0003800000 */
.L_x_2721:
        /* <DEDUP_REMOVED lines=17> */
.L_x_2795:
[----:B------:R-:W-:Y:S05]  /*8360*/  BSYNC B0 ;  /* 0x0000000000007941 */ /* 0x000fea0003800000 */
.L_x_2794:
[----:B------:R-:W2:Y:S01]  /*8370*/  SYNCS.PHASECHK.TRANS64.TRYWAIT P0, [R110+URZ+0x288b0], R119 ;  /* 0x0288b0776e0075a7 */ /* 0x000ea2000800017f */
[----:B------:R-:W-:Y:S01]  /*8380*/  ULDC UR36, c[0x0][0x2f4] ;  /* 0x0000bd0000247ab9 */ /* 0x000fe20000000800 */
[----:B------:R-:W-:Y:S01]  /*8390*/  ULDC.64 UR38, c[0x0][0x328] ;  /* 0x0000ca0000267ab9 */ /* 0x000fe20000000a00 */
[----:B------:R-:W-:Y:S01]  /*83a0*/  ULDC.64 UR42, c[0x0][0x318] ;  /* 0x0000c600002a7ab9 */ /* 0x000fe20000000a00 */
[----:B------:R-:W-:Y:S04]  /*83b0*/  BSSY B0, `(.L_x_2796) ;  /* 0x0000002000007945 */ /* 0x000fe80003800000 */
[----:B--2---:R-:W-:Y:S05]  /*83c0*/  @!P0 BRA `(.L_x_2797) ;  /* 0x0000018c00488947 */ /* 0x004fea0003800000 */
.L_x_3074:
[----:B------:R-:W-:Y:S05]  /*83d0*/  BSYNC B0 ;  /* 0x0000000000007941 */ /* 0x000fea0003800000 */
.L_x_2796:
        /* <DEDUP_REMOVED lines=18> */
.L_x_2799:
[----:B------:R-:W-:Y:S05]  /*8500*/  BSYNC B0 ;  /* 0x0000000000007941 */ /* 0x000fea0003800000 */
.L_x_2798:
        /* <DEDUP_REMOVED lines=19> */
.L_x_2801:
[----:B------:R-:W-:Y:S05]  /*8640*/  BSYNC B0 ;  /* 0x0000000000007941 */ /* 0x000fea0003800000 */
.L_x_2800:
        /* <DEDUP_REMOVED lines=19> */
.L_x_2803:
[----:B------:R-:W-:Y:S05]  /*8780*/  BSYNC B0 ;  /* 0x0000000000007941 */ /* 0x000fea0003800000 */
.L_x_2802:
        /* <DEDUP_REMOVED lines=19> */
.L_x_2805:
[----:B------:R-:W-:Y:S05]  /*88c0*/  BSYNC B0 ;  /* 0x0000000000007941 */ /* 0x000fea0003800000 */
.L_x_2804:
        /* <DEDUP_REMOVED lines=22> */
.L_x_2716:
[----:B------:R-:W1:Y:S01]  /*8a30*/  LDC R0, c[0x0][0x448] ;  /* 0x00011200ff007b82 */ /* 0x000e620000000800 */
[----:B------:R-:W-:Y:S01]  /*8a40*/  VIADD R3, R191, 0x7f ;  /* 0x0000007fbf037836 */ /* 0x000fe20000000000 */
        /* <DEDUP_REMOVED lines=9> */
[----:B------:R-:W-:Y:S01]  /*8ae0*/  IMAD.MOV.U32 R137, RZ, RZ, RZ ;  /* 0x000000ffff897224 */ /* 0x000fe200078e00ff */
[----:B------:R-:W-:Y:S01]  /*8af0*/  CS2R R134, SRZ ;  /* 0x0000000000867805 */ /* 0x000fe2000001ff00 */
[----:B------:R-:W-:Y:S01]  /*8b00*/  IMAD.MOV.U32 R133, RZ, RZ, RZ ;  /* 0x000000ffff857224 */ /* 0x000fe200078e00ff */
        /* <DEDUP_REMOVED lines=10> */
[----:B-1----:R-:W-:Y:S02]  /*8bb0*/  ISETP.NE.AND P1, PT, R0, 0x1, PT ;  /* 0x000000010000780c */ /* 0x002fe40003f25270 */
[----:B0-----:R-:W-:Y:S02]  /*8bc0*/  CS2R R110, SRZ ;  /* 0x00000000006e7805 */ /* 0x001fe4000001ff00 */
        /* <DEDUP_REMOVED lines=11> */
[----:B------:R-:W0:Y:S08]  /*8c80*/  @P1 LDC R0, c[0x0][0x44c] ;  /* 0x00011300ff001b82 */ /* 0x000e300000000800 */
[----:B------:R-:W1:Y:S01]  /*8c90*/  @P1 LDC R5, c[0x0][0x450] ;  /* 0x00011400ff051b82 */ /* 0x000e620000000800 */
[----:B0-----:R-:W-:-:S05]  /*8ca0*/  @P1 IMAD.HI.U32 R0, R3, R0, RZ ;  /* 0x0000000003001227 */ /* 0x001fca00078e00ff */
[----:B-1----:R-:W-:Y:S02]  /*8cb0*/  @P1 SHF.R.U32.HI R3, RZ, R5, R0 ;  /* 0x00000005ff031219 */ /* 0x002fe40000011600 */
[----:B------:R-:W-:-:S03]  /*8cc0*/  PLOP3.LUT P1, PT, PT, PT, PT, 0x80, 0x0 ;  /* 0x000000000000781c */ /* 0x000fc60003f2f070 */
[----:B------:R-:W-:Y:S02]  /*8cd0*/  IMAD.IADD R3, R128, 0x1, R3 ;  /* 0x0000000180037824 */ /* 0x000fe400078e0203 */
[----:B------:R-:W-:-:S03]  /*8ce0*/  IMAD.MOV.U32 R128, RZ, RZ, RZ ;  /* 0x000000ffff807224 */ /* 0x000fc600078e00ff */
[----:B------:R-:W-:-:S04]  /*8cf0*/  SHF.R.S32.HI R0, RZ, 0x1f, R3 ;  /* 0x0000001fff007819 */ /* 0x000fc80000011403 */
[----:B------:R-:W-:Y:S01]  /*8d00*/  LEA.HI R0, R0, R3, RZ, 0x7 ;  /* 0x0000000300007211 */ /* 0x000fe200078f38ff */
[----:B------:R-:W-:-:S03]  /*8d10*/  IMAD.MOV.U32 R3, RZ, RZ, RZ ;  /* 0x000000ffff037224 */ /* 0x000fc600078e00ff */
[----:B------:R-:W-:Y:S01]  /*8d20*/  SHF.R.S32.HI R4, RZ, 0x7, R0 ;  /* 0x00000007ff047819 */ /* 0x000fe20000011400 */
[----:B------:R-:W-:-:S03]  /*8d30*/  IMAD.MOV.U32 R0, RZ, RZ, RZ ;  /* 0x000000ffff007224 */ /* 0x000fc600078e00ff */
[----:B------:R-:W-:-:S04]  /*8d40*/  VIMNMX R129, R129, R4, PT ;  /* 0x0000000481817248 */ /* 0x000fc80003fe0100 */
[----:B------:R-:W-:Y:S01]  /*8d50*/  ISETP.GE.AND P2, PT, R129, 0x1, PT ;  /* 0x000000018100780c */ /* 0x000fe20003f46270 */
[----:B------:R-:W-:-:S12]  /*8d60*/  @P0 BRA `(.L_x_2807) ;  /* 0x00000000000c0947 */ /* 0x000fd80003800000 */
[----:B------:R-:W0:Y:S01]  /*8d70*/  FENCE.VIEW.ASYNC.G ;  /* 0x00000000000073c6 */ /* 0x000e220000000100 */
[----:B------:R-:W-:Y:S05]  /*8d80*/  WARPSYNC.ALL ;  /* 0x0000000000007948 */ /* 0x000fea0003800000 */
[----:B0-----:R-:W-:Y:S06]  /*8d90*/  BAR.ARV 0xc, 0x180 ;  /* 0x0306000000007b1d */ /* 0x001fec0000002000 */
.L_x_2807:
[----:B------:R-:W-:Y:S01]  /*8da0*/  CS2R R88, SRZ ;  /* 0x0000000000587805 */ /* 0x000fe2000001ff00 */
[----:B------:R-:W-:Y:S06]  /*8db0*/  @!P2 BRA `(.L_x_2808) ;  /* 0x000000e800e4a947 */ /* 0x000fec0003800000 */
[----:B------:R-:W-:-:S03]  /*8dc0*/  UMOV UR4, 0xffffffff ;  /* 0xffffffff00047882 */ /* 0x000fc60000000000 */
[----:B------:R-:W-:Y:S05]  /*8dd0*/  BRA.DIV UR4, `(.L_x_2809) ;  /* 0x0000018204d87947 */ /* 0x000fea000b800000 */
[----:B------:R0:W1:Y:S02]  /*8de0*/  SHFL.IDX PT, R190, R224, RZ, 0x1f ;  /* 0x00001fffe0be7589 */ /* 0x00006400000e0000 */
.L_x_3077:
        /* <DEDUP_REMOVED lines=25> */
.L_x_2810:
        /* <DEDUP_REMOVED lines=12> */
.L_x_2814:
[----:B--2---:R2:W3:Y:S02]  /*9040*/  SYNCS.PHASECHK.TRANS64.TRYWAIT P0, [R2+URZ+0x28800], R3 ;  /* 0x02880003020075a7 */ /* 0x0044e4000800017f */
[----:B---3--:R-:W-:Y:S05]  /*9050*/  @!P0 NANOSLEEP.SYNCS 0x989680 ;  /* 0x009896800000895d */ /* 0x008fea0003900000 */
[----:B------:R-:W3:Y:S02]  /*9060*/  @!P0 SYNCS.PHASECHK.TRANS64 P0, [R2+URZ+0x28800], R3 ;  /* 0x02880003020085a7 */ /* 0x000ee4000800007f */
[----:B---3--:R-:W-:Y:S05]  /*9070*/  @!P0 BRA `(.L_x_2814) ;  /* 0xfffffffc00f08947 */ /* 0x008fea000383ffff */
.L_x_2813:
[----:B------:R-:W-:Y:S05]  /*9080*/  BSYNC B0 ;  /* 0x0000000000007941 */ /* 0x000fea0003800000 */
.L_x_2812:
[----:B------:R-:W-:Y:S05]  /*9090*/  BRA `(.L_x_2815) ;  /* 0x0000005000e87947 */ /* 0x000fea0003800000 */
.L_x_2811:
        /* <DEDUP_REMOVED lines=29> */
.L_x_2816:
        /* <DEDUP_REMOVED lines=39> */
.L_x_3083:
        /* <DEDUP_REMOVED lines=31> */
.L_x_2821:
[----:B------:R-:W-:Y:S05]  /*96d0*/  BSYNC B1 ;  /* 0x0000000000017941 */ /* 0x000fea0003800000 */
.L_x_2820:
        /* <DEDUP_REMOVED lines=23> */
.L_x_3089:
        /* <DEDUP_REMOVED lines=30> */
.L_x_2824:
[----:B------:R-:W-:Y:S05]  /*9a30*/  BSYNC B1 ;  /* 0x0000000000017941 */ /* 0x000fea0003800000 */
.L_x_2823:
        /* <DEDUP_REMOVED lines=22> */
.L_x_3095:
        /* <DEDUP_REMOVED lines=31> */
.L_x_2827:
[----:B------:R-:W-:Y:S05]  /*9d90*/  BSYNC B1 ;  /* 0x0000000000017941 */ /* 0x000fea0003800000 */
.L_x_2826:
        /* <DEDUP_REMOVED lines=23> */
.L_x_3101:
        /* <DEDUP_REMOVED lines=34> */
.L_x_2830:
[----:B------:R-:W-:Y:S05]  /*a130*/  BSYNC B1 ;  /* 0x0000000000017941 */ /* 0x000fea0003800000 */
.L_x_2829:
        /* <DEDUP_REMOVED lines=18> */
.L_x_3102:
[----:B------:R-:W-:Y:S05]  /*a260*/  BSYNC B1 ;  /* 0x0000000000017941 */ /* 0x000fea0003800000 */
.L_x_2831:
        /* <DEDUP_REMOVED lines=55> */
.L_x_2836:
[----:B------:R-:W-:Y:S05]  /*a5e0*/  BSYNC B2 ;  /* 0x0000000000027941 */ /* 0x000fea0003800000 */
.L_x_2835:
        /* <DEDUP_REMOVED lines=47> */
.L_x_2834:
[----:B------:R-:W-:Y:S05]  /*a8e0*/  BSYNC B1 ;  /* 0x0000000000017941 */ /* 0x000fea0003800000 */
.L_x_2833:
        /* <DEDUP_REMOVED lines=54> */
.L_x_2840:
[----:B------:R-:W-:Y:S05]  /*ac50*/  BSYNC B2 ;  /* 0x0000000000027941 */ /* 0x000fea0003800000 */
.L_x_2839:
        /* <DEDUP_REMOVED lines=47> */
.L_x_2838:
[----:B------:R-:W-:Y:S05]  /*af50*/  BSYNC B1 ;  /* 0x0000000000017941 */ /* 0x000fea0003800000 */
.L_x_2837:
        /* <DEDUP_REMOVED lines=54> */
.L_x_2844:
[----:B------:R-:W-:Y:S05]  /*b2c0*/  BSYNC B2 ;  /* 0x0000000000027941 */ /* 0x000fea0003800000 */
.L_x_2843:
        /* <DEDUP_REMOVED lines=47> */
.L_x_2842:
[----:B------:R-:W-:Y:S05]  /*b5c0*/  BSYNC B1 ;  /* 0x0000000000017941 */ /* 0x000fea0003800000 */
.L_x_2841:
        /* <DEDUP_REMOVED lines=53> */
.L_x_2847:
[----:B------:R-:W-:Y:S05]  /*b920*/  BSYNC B1 ;  /* 0x0000000000017941 */ /* 0x000fea0003800000 */
.L_x_2846:
        /* <DEDUP_REMOVED lines=48> */
.L_x_2818:
        /* <DEDUP_REMOVED lines=79> */
.L_x_3112:
        /* <DEDUP_REMOVED lines=19> */
.L_x_2850:
[----:B------:R-:W-:Y:S05]  /*c250*/  BSYNC B1 ;  /* 0x0000000000017941 */ /* 0x000fea0003800000 */
.L_x_2849:
        /* <DEDUP_REMOVED lines=66> */
.L_x_3122:
        /* <DEDUP_REMOVED lines=23> */
.L_x_2853:
[----:B------:R-:W-:Y:S05]  /*c7f0*/  BSYNC B1 ;  /* 0x0000000000017941 */ /* 0x000fea0003800000 */
.L_x_2852:
        /* <DEDUP_REMOVED lines=22> */
.L_x_3123:
[----:B------:R-:W-:Y:S05]  /*c960*/  BSYNC B1 ;  /* 0x0000000000017941 */ /* 0x000fea0003800000 */
.L_x_2854:
        /* <DEDUP_REMOVED lines=105> */
.L_x_2857:
[----:B------:R-:W-:Y:S05]  /*d000*/  BSYNC B1 ;  /* 0x0000000000017941 */ /* 0x000fea0003800000 */
.L_x_2856:
[----:B------:R-:W-:Y:S04]  /*d010*/  BSSY B1, `(.L_x_2858) ;  /* 0x0000068000017945 */ /* 0x000fe80003800000 */
[----:B------:R-:W-:Y:S05]  /*d020*/  @P2 BRA `(.L_x_2859) ;  /* 0x0000000400982947 */ /* 0x000fea0003800000 */
[----:B------:R-:W-:Y:S02]  /*d030*/  LEA.HI R20, R47, R206, RZ, 0x1d ;  /* 0x000000ce2f147211 */ /* 0x000fe400078fe8ff */
[----:B------:R-:W-:Y:S02]  /*d040*/  SHF.R.U32.HI R37, RZ, 0x10, R5 ;  /* 0x00000010ff257819 */ /* 0x000fe40000011605 */
[----:B01----:R-:W-:Y:S01]  /*d050*/  SHF.R.S32.HI R29, RZ, 0x1f, R20 ;  /* 0x0000001fff1d7819 */ /* 0x003fe20000011414 */
        /* <DEDUP_REMOVED lines=9> */
[----:B------:R-:W0:Y:S01]  /*d0f0*/  LDS.128 R28, [R223] ;  /* 0x00000000df1c7984 */ /* 0x000e220000000c00 */
[----:B------:R-:W-:Y:S02]  /*d100*/  PRMT R64, R64, 0x5410, R7 ;  /* 0x0000541040407816 */ /* 0x000fe40000000007 */
[----:B------:R-:W-:-:S02]  /*d110*/  IADD3 R21, R20, R21, R199 ;  /* 0x0000001514157210 */ /* 0x000fc40007ffe0c7 */
[----:B------:R-:W-:Y:S02]  /*d120*/  SHF.R.U64 R20, R4, 0x10, R5 ;  /* 0x0000001004147819 */ /* 0x000fe40000001205 */
[--C-:B------:R-:W-:Y:S01]  /*d130*/  SHF.R.U64 R5, R24, 0x10, R25.reuse ;  /* 0x0000001018057819 */ /* 0x100fe20000001219 */
[----:B------:R-:W-:Y:S01]  /*d140*/  IMAD R21, R21, 0x2, R2 ;  /* 0x0000000215157824 */ /* 0x000fe200078e0202 */
[----:B------:R-:W-:Y:S02]  /*d150*/  SHF.R.U32.HI R25, RZ, 0x10, R25 ;  /* 0x00000010ff197819 */ /* 0x000fe40000011619 */
[----:B------:R-:W-:Y:S02]  /*d160*/  SHF.R.U64 R4, R26, 0x10, R27 ;  /* 0x000000101a047819 */ /* 0x000fe4000000121b */
[----:B------:R-:W1:Y:S01]  /*d170*/  LDS.128 R32, [R21+0x10400] ;  /* 0x0104000015207984 */ /* 0x000e620000000c00 */
[----:B------:R-:W-:Y:S02]  /*d180*/  PRMT R56, R56, 0x5410, R5 ;  /* 0x0000541038387816 */ /* 0x000fe40000000005 */
[----:B------:R-:W-:-:S02]  /*d190*/  SHF.R.U32.HI R27, RZ, 0x10, R27 ;  /* 0x00000010ff1b7819 */ /* 0x000fc4000001161b */
[----:B------:R-:W-:Y:S01]  /*d1a0*/  PRMT R61, R61, 0x5410, R20 ;  /* 0x000054103d3d7816 */ /* 0x000fe20000000014 */
[----:B------:R-:W-:Y:S01]  /*d1b0*/  IMAD.U32 R37, R56, 0x10000, RZ ;  /* 0x0001000038257824 */ /* 0x000fe200078e00ff */
[----:B------:R-:W-:Y:S02]  /*d1c0*/  PRMT R58, R58, 0x5410, R25 ;  /* 0x000054103a3a7816 */ /* 0x000fe40000000019 */
[----:B------:R-:W-:Y:S01]  /*d1d0*/  PRMT R59, R59, 0x5410, R4 ;  /* 0x000054103b3b7816 */ /* 0x000fe20000000004 */
[----:B------:R-:W-:Y:S01]  /*d1e0*/  IMAD.U32 R36, R61, 0x10000, RZ ;  /* 0x000100003d247824 */ /* 0x000fe200078e00ff */
[----:B------:R-:W-:Y:S02]  /*d1f0*/  PRMT R63, R63, 0x5410, R6 ;  /* 0x000054103f3f7816 */ /* 0x000fe40000000006 */
[----:B------:R-:W-:Y:S02]  /*d200*/  PRMT R60, R60, 0x5410, R27 ;  /* 0x000054103c3c7816 */ /* 0x000fe4000000001b */
[----:B------:R-:W-:-:S02]  /*d210*/  LOP3.LUT R56, R56, 0xffff0000, RZ, 0xc0, !PT ;  /* 0xffff000038387812 */ /* 0x000fc400078ec0ff */
        /* <DEDUP_REMOVED lines=45> */
[----:B------:R-:W-:Y:S01]  /*d4f0*/  FMUL.FTZ R28, R29, R4 ;  /* 0x000000041d1c7220 */ /* 0x000fe20000410000 */
        /* <DEDUP_REMOVED lines=25> */
.L_x_2859:
[----:B------:R-:W-:Y:S05]  /*d690*/  BSYNC B1 ;  /* 0x0000000000017941 */ /* 0x000fea0003800000 */
.L_x_2858:
        /* <DEDUP_REMOVED lines=104> */
.L_x_2861:
[----:B------:R-:W-:Y:S05]  /*dd20*/  BSYNC B1 ;  /* 0x0000000000017941 */ /* 0x000fea0003800000 */
.L_x_2860:
[----:B------:R-:W-:Y:S01]  /*dd30*/  PRMT R20, R3, 0x5410, R0 ;  /* 0x0000541003147816 */ /* 0x000fe20000000000 */
[----:B------:R-:W-:Y:S06]  /*dd40*/  @P0 BRA `(.L_x_2845) ;  /* 0x0000000400980947 */ /* 0x000fec0003800000 */
[----:B------:R-:W-:Y:S02]  /*dd50*/  LEA.HI R47, R47, R206, RZ, 0x1d ;  /* 0x000000ce2f2f7211 */ /* 0x000fe400078fe8ff */
[----:B--23--:R-:W-:Y:S02]  /*dd60*/  SHF.R.U64 R21, R12, 0x10, R13 ;  /* 0x000000100c157819 */ /* 0x00cfe4000000120d */
[----:B------:R-:W-:Y:S01]  /*dd70*/  SHF.R.S32.HI R0, RZ, 0x1f, R47 ;  /* 0x0000001fff007819 */ /* 0x000fe2000001142f */
[----:B------:R-:W-:Y:S01]  /*dd80*/  IMAD.SHL.U32 R3, R47, 0x8, RZ ;  /* 0x000000082f037824 */ /* 0x000fe200078e00ff */
[----:B------:R-:W-:Y:S02]  /*dd90*/  SHF.R.U32.HI R12, RZ, 0x10, R13 ;  /* 0x00000010ff0c7819 */ /* 0x000fe4000001160d */
[----:B------:R-:W-:Y:S02]  /*dda0*/  LEA.HI R0, R0, R47, RZ, 0x3 ;  /* 0x0000002f00007211 */ /* 0x000fe400078f18ff */
[----:B------:R-:W-:-:S02]  /*ddb0*/  LOP3.LUT R3, R194, 0x38, R3, 0xf8, !PT ;  /* 0x00000038c2037812 */ /* 0x000fc400078ef803 */
[----:B------:R-:W-:Y:S01]  /*ddc0*/  PRMT R71, R71, 0x5410, R12 ;  /* 0x0000541047477816 */ /* 0x000fe2000000000c */
[----:B------:R-:W-:Y:S01]  /*ddd0*/  IMAD.SHL.U32 R4, R0, 0x400, RZ ;  /* 0x0000040000047824 */ /* 0x000fe200078e00ff */
[----:B------:R-:W-:Y:S02]  /*dde0*/  LOP3.LUT R0, R3, R228, RZ, 0x3c, !PT ;  /* 0x000000e403007212 */ /* 0x000fe400078e3cff */
[--C-:B-1----:R-:W-:Y:S02]  /*ddf0*/  SHF.R.U64 R28, R14, 0x10, R15.reuse ;  /* 0x000000100e1c7819 */ /* 0x102fe4000000120f */
[----:B------:R-:W-:Y:S02]  /*de00*/  LOP3.LUT R3, R4, 0x7fffe000, RZ, 0xc0, !PT ;  /* 0x7fffe00004037812 */ /* 0x000fe400078ec0ff */
[----:B------:R-:W1:Y:S01]  /*de10*/  LDS.128 R4, [R221] ;  /* 0x00000000dd047984 */ /* 0x000e620000000c00 */
[----:B0-----:R-:W-:Y:S02]  /*de20*/  SHF.R.U32.HI R29, RZ, 0x10, R15 ;  /* 0x00000010ff1d7819 */ /* 0x001fe4000001160f */
[----:B------:R-:W-:-:S02]  /*de30*/  IADD3 R3, R0, R3, R197 ;  /* 0x0000000300037210 */ /* 0x000fc40007ffe0c5 */
[--C-:B------:R-:W-:Y:S02]  /*de40*/  SHF.R.U64 R0, R8, 0x10, R9.reuse ;  /* 0x0000001008007819 */ /* 0x100fe40000001209 */
[----:B------:R-:W-:Y:S01]  /*de50*/  SHF.R.U32.HI R8, RZ, 0x10, R9 ;  /* 0x00000010ff087819 */ /* 0x000fe20000011609 */
[----:B------:R-:W-:Y:S01]  /*de60*/  IMAD R3, R3, 0x2, R2 ;  /* 0x0000000203037824 */ /* 0x000fe200078e0202 */
[----:B------:R-:W-:Y:S02]  /*de70*/  PRMT R57, R57, 0x5410, R0 ;  /* 0x0000541039397816 */ /* 0x000fe40000000000 */
[--C-:B------:R-:W-:Y:S02]  /*de80*/  SHF.R.U64 R9, R10, 0x10, R11.reuse ;  /* 0x000000100a097819 */ /* 0x100fe4000000120b */
[----:B------:R-:W0:Y:S01]  /*de90*/  LDS.128 R24, [R3+0x10400] ;  /* 0x0104000003187984 */ /* 0x000e220000000c00 */
[----:B------:R-:W-:Y:S02]  /*dea0*/  SHF.R.U32.HI R10, RZ, 0x10, R11 ;  /* 0x00000010ff0a7819 */ /* 0x000fe4000001160b */
[----:B------:R-:W-:-:S02]  /*deb0*/  PRMT R70, R70, 0x5410, R21 ;  /* 0x0000541046467816 */ /* 0x000fc40000000015 */
[----:B------:R-:W-:Y:S02]  /*dec0*/  PRMT R67, R67, 0x5410, R8 ;  /* 0x0000541043437816 */ /* 0x000fe40000000008 */
[----:B------:R-:W-:Y:S01]  /*ded0*/  PRMT R28, R20, 0x5432, R28 ;  /* 0x00005432141c7816 */ /* 0x000fe2000000001c */
[----:B------:R-:W-:Y:S01]  /*dee0*/  IMAD.U32 R21, R70, 0x10000, RZ ;  /* 0x0001000046157824 */ /* 0x000fe200078e00ff */
[----:B------:R-:W-:Y:S02]  /*def0*/  PRMT R29, R20, 0x5410, R29 ;  /* 0x00005410141d7816 */ /* 0x000fe4000000001d */
[----:B------:R-:W-:Y:S02]  /*df00*/  PRMT R69, R69, 0x5410, R10 ;  /* 0x0000541045457816 */ /* 0x000fe4000000000a */
        /* <DEDUP_REMOVED lines=74> */
.L_x_2845:
[----:B------:R-:W-:Y:S05]  /*e3b0*/  BSYNC B0 ;  /* 0x0000000000007941 */ /* 0x000fea0003800000 */
.L_x_2817:
        /* <DEDUP_REMOVED lines=8> */
.L_x_2815:
[----:B------:R-:W-:-:S13]  /*e440*/  ISETP.NE.AND P0, PT, R189, 0x3, PT ;  /* 0x00000003bd00780c */ /* 0x000fda0003f05270 */
[----:B------:R-:W-:Y:S05]  /*e450*/  @!P0 BRA `(.L_x_2862) ;  /* 0x0000000000048947 */ /* 0x000fea0003800000 */
[----:B------:R-:W-:Y:S01]  /*e460*/  BPT.TRAP 0x1 ;  /* 0x000000040000795c */ /* 0x000fe20000300000 */
.L_x_2862:
[----:B------:R-:W-:Y:S01]  /*e470*/  IMAD R0, R184, 0x8, R2 ;  /* 0x00000008b8007824 */ /* 0x000fe200078e0202 */
[----:B012---:R-:W-:-:S04]  /*e480*/  SHF.L.U32 R3, R186, 0x1f, RZ ;  /* 0x0000001fba037819 */ /* 0x007fc800000006ff */
[----:B------:R0:W1:Y:S01]  /*e490*/  SYNCS.PHASECHK.TRANS64.TRYWAIT P2, [R0+URZ+0x28830], R3 ;  /* 0x02883003000075a7 */ /* 0x000062000804017f */
[----:B------:R-:W-:Y:S05]  /*e4a0*/  @!P0 BRA `(.L_x_2863) ;  /* 0x0000000000048947 */ /* 0x000fea0003800000 */
[----:B------:R-:W-:Y:S01]  /*e4b0*/  BPT.TRAP 0x1 ;  /* 0x000000040000795c */ /* 0x000fe20000300000 */
.L_x_2863:
[----:B---34-:R-:W2:Y:S02]  /*e4c0*/  S2R R4, SR_TID.X ;  /* 0x0000000000047919 */ /* 0x018ea40000002100 */
[----:B--2---:R-:W-:-:S04]  /*e4d0*/  LOP3.LUT R4, R4, 0x7f, RZ, 0xc0, !PT ;  /* 0x0000007f04047812 */ /* 0x004fc800078ec0ff */
[----:B------:R-:W-:Y:S01]  /*e4e0*/  ISETP.NE.AND P1, PT, R4, RZ, PT ;  /* 0x000000ff0400720c */ /* 0x000fe20003f25270 */
[----:B-1----:R-:W-:-:S12]  /*e4f0*/  @P2 BRA `(.L_x_2864) ;  /* 0x0000000000082947 */ /* 0x002fd80003800000 */
[----:B------:R-:W1:Y:S02]  /*e500*/  SYNCS.PHASECHK.TRANS64.TRYWAIT P2, [R0+URZ+0x28830], R3 ;  /* 0x02883003000075a7 */ /* 0x000e64000804017f */
[----:B-1----:R-:W-:Y:S05]  /*e510*/  @!P2 BRA `(.L_x_2865) ;  /* 0x0000013c00f8a947 */ /* 0x002fea0003800000 */
.L_x_2864:
        /* <DEDUP_REMOVED lines=51> */
[----:B------:R-:W0:Y:S01]  /*e850*/  LDC R7, c[0x0][0x448] ;  /* 0x00011200ff077b82 */ /* 0x000e220000000800 */
[----:B------:R-:W-:Y:S01]  /*e860*/  ULDC UR4, c[0x0][0x9d8] ;  /* 0x0002760000047ab9 */ /* 0x000fe20000000800 */
[----:B------:R-:W-:Y:S01]  /*e870*/  R2UR UR26, R8 ;  /* 0x00000000081a72ca */ /* 0x000fe200000e0000 */
[C---:B------:R-:W-:Y:S01]  /*e880*/  VIADD R8, R6.reuse, 0x404 ;  /* 0x0000040406087836 */ /* 0x040fe20000000000 */
[----:B------:R-:W-:Y:S01]  /*e890*/  ULDC UR5, c[0x0][0x988] ;  /* 0x0002620000057ab9 */ /* 0x000fe20000000800 */
[----:B------:R-:W-:Y:S01]  /*e8a0*/  VIADD R6, R6, 0x406 ;  /* 0x0000040606067836 */ /* 0x000fe20000000000 */
[----:B------:R-:W-:Y:S01]  /*e8b0*/  ULDC UR6, c[0x0][0x9d8] ;  /* 0x0002760000067ab9 */ /* 0x000fe20000000800 */
[----:B------:R-:W-:Y:S01]  /*e8c0*/  @!P1 VIADD R0, R0, 0x28840 ;  /* 0x0002884000009836 */ /* 0x000fe20000000000 */
[----:B------:R-:W-:Y:S01]  /*e8d0*/  R2UR UR30, R8 ;  /* 0x00000000081e72ca */ /* 0x000fe200000e0000 */
[----:B------:R-:W-:Y:S01]  /*e8e0*/  ULDC UR7, c[0x0][0x9d8] ;  /* 0x0002760000077ab9 */ /* 0x000fe20000000800 */
[----:B------:R-:W-:-:S02]  /*e8f0*/  R2UR UR34, R6 ;  /* 0x00000000062272ca */ /* 0x000fc400000e0000 */
[----:B------:R-:W-:Y:S02]  /*e900*/  CS2R R150, SRZ ;  /* 0x0000000000967805 */ /* 0x000fe4000001ff00 */
[----:B------:R-:W-:Y:S02]  /*e910*/  @!P1 PRMT R0, RZ, 0x654, R0 ;  /* 0x00000654ff009816 */ /* 0x000fe40000000000 */
        /* <DEDUP_REMOVED lines=11> */
[----:B0-----:R-:W-:Y:S02]  /*e9d0*/  ISETP.NE.AND P2, PT, R7, 0x1, PT ;  /* 0x000000010700780c */ /* 0x001fe40003f45270 */
[----:B------:R-:W-:Y:S02]  /*e9e0*/  CS2R R124, SRZ ;  /* 0x00000000007c7805 */ /* 0x000fe4000001ff00 */
[----:B------:R-:W-:Y:S02]  /*e9f0*/  CS2R R122, SRZ ;  /* 0x00000000007a7805 */ /* 0x000fe4000001ff00 */
[----:B------:R-:W-:Y:S02]  /*ea00*/  CS2R R120, SRZ ;  /* 0x0000000000787805 */ /* 0x000fe4000001ff00 */
[----:B------:R-:W-:-:S02]  /*ea10*/  CS2R R118, SRZ ;  /* 0x0000000000767805 */ /* 0x000fc4000001ff00 */
[----:B------:R-:W-:Y:S02]  /*ea20*/  CS2R R116, SRZ ;  /* 0x0000000000747805 */ /* 0x000fe4000001ff00 */
[----:B------:R-:W-:Y:S01]  /*ea30*/  CS2R R114, SRZ ;  /* 0x0000000000727805 */ /* 0x000fe2000001ff00 */
[----:B------:R-:W0:Y:S01]  /*ea40*/  @P2 LDC R7, c[0x0][0x44c] ;  /* 0x00011300ff072b82 */ /* 0x000e220000000800 */
        /* <DEDUP_REMOVED lines=34> */
[----:B-----5:R2:W3:Y:S01]  /*ec70*/  MUFU.TANH R113, R26 ;  /* 0x0000001a00717308 */ /* 0x0204e20000002400 */
[----:B-1----:R-:W1:Y:S01]  /*ec80*/  @P2 LDC R30, c[0x0][0x450] ;  /* 0x00011400ff1e2b82 */ /* 0x002e620000000800 */
[----:B------:R-:W-:Y:S01]  /*ec90*/  FMUL.FTZ R46, R46, UR4 ;  /* 0x000000042e2e7c20 */ /* 0x000fe20008410000 */
[----:B------:R-:W-:Y:S01]  /*eca0*/  FMUL.FTZ R47, R47, UR4 ;  /* 0x000000042f2f7c20 */ /* 0x000fe20008410000 */
[----:B------:R-:W-:Y:S01]  /*ecb0*/  FMUL.FTZ R50, R50, UR4 ;  /* 0x0000000432327c20 */ /* 0x000fe20008410000 */
[----:B------:R-:W-:Y:S01]  /*ecc0*/  FMUL.FTZ R51, R51, UR4 ;  /* 0x0000000433337c20 */ /* 0x000fe20008410000 */
[----:B------:R-:W-:Y:S01]  /*ecd0*/  FMUL.FTZ R54, R54, UR4 ;  /* 0x0000000436367c20 */ /* 0x000fe20008410000 */
[----:B------:R-:W-:Y:S01]  /*ece0*/  FMUL.FTZ R6, R28, UR4 ;  /* 0x000000041c067c20 */ /* 0x000fe20008410000 */
[----:B------:R4:W-:Y:S01]  /*ecf0*/  MUFU.TANH R103, R34 ;  /* 0x0000002200677308 */ /* 0x0009e20000002400 */
[----:B--2---:R-:W-:-:S02]  /*ed00*/  IMAD.IADD R26, R204, 0x1, R191 ;  /* 0x00000001cc1a7824 */ /* 0x004fc400078e02bf */
[----:B------:R-:W-:Y:S01]  /*ed10*/  FMUL.FTZ R55, R55, UR4 ;  /* 0x0000000437377c20 */ /* 0x000fe20008410000 */
[----:B------:R-:W-:Y:S01]  /*ed20*/  FMUL.FTZ R28, R53, UR4 ;  /* 0x00000004351c7c20 */ /* 0x000fe20008410000 */
[----:B------:R-:W-:Y:S01]  /*ed30*/  FMUL.FTZ R58, R58, UR4 ;  /* 0x000000043a3a7c20 */ /* 0x000fe20008410000 */
[----:B0-----:R-:W-:-:S04]  /*ed40*/  @P2 IMAD.HI.U32 R7, R26, R7, RZ ;  /* 0x000000071a072227 */ /* 0x001fc800078e00ff */
        /* <DEDUP_REMOVED lines=11> */
[----:B-1----:R-:W-:Y:S01]  /*ee00*/  @P2 SHF.R.U32.HI R26, RZ, R30, R7 ;  /* 0x0000001eff1a2219 */ /* 0x002fe20000011607 */
[----:B------:R-:W-:-:S02]  /*ee10*/  IMAD.MOV.U32 R30, RZ, RZ, -0x80 ;  /* 0xffffff80ff1e7424 */ /* 0x000fc400078e00ff */
[----:B------:R-:W-:Y:S01]  /*ee20*/  FMUL.FTZ R74, R74, UR4 ;  /* 0x000000044a4a7c20 */ /* 0x000fe20008410000 */
[----:B------:R-:W-:Y:S01]  /*ee30*/  FMUL.FTZ R75, R75, UR4 ;  /* 0x000000044b4b7c20 */ /* 0x000fe20008410000 */
[----:B------:R-:W-:Y:S01]  /*ee40*/  FMUL.FTZ R5, R25, UR4 ;  /* 0x0000000419057c20 */ /* 0x000fe20008410000 */
[----:B------:R-:W1:Y:S01]  /*ee50*/  SHFL.IDX PT, R7, R26, 0x1, 0x1c1f ;  /* 0x003c1f001a077f89 */ /* 0x000e6200000e0000 */
[----:B------:R-:W-:Y:S01]  /*ee60*/  IMAD R30, R129, R30, 0x80 ;  /* 0x00000080811e7424 */ /* 0x000fe200078e021e */
[----:B------:R-:W2:Y:S01]  /*ee70*/  MUFU.TANH R35, R35 ;  /* 0x0000002300237308 */ /* 0x000ea20000002400 */
[----:B------:R-:W-:Y:S01]  /*ee80*/  FMUL.FTZ R25, R49, UR4 ;  /* 0x0000000431197c20 */ /* 0x000fe20008410000 */
[----:B------:R-:W-:Y:S01]  /*ee90*/  FMUL.FTZ R78, R78, UR4 ;  /* 0x000000044e4e7c20 */ /* 0x000fe20008410000 */
[----:B----4-:R-:W-:Y:S02]  /*eea0*/  VIADD R34, R30, 0x1 ;  /* 0x000000011e227836 */ /* 0x010fe40000000000 */
[----:B------:R-:W-:Y:S01]  /*eeb0*/  FMUL.FTZ R79, R79, UR4 ;  /* 0x000000044f4f7c20 */ /* 0x000fe20008410000 */
[----:B------:R-:W-:-:S02]  /*eec0*/  IMAD.IADD R36, R193, 0x1, R30 ;  /* 0x00000001c1247824 */ /* 0x000fc400078e021e */
[----:B------:R-:W-:Y:S01]  /*eed0*/  FMUL.FTZ R20, R45, UR4 ;  /* 0x000000042d147c20 */ /* 0x000fe20008410000 */
[C---:B------:R-:W-:Y:S01]  /*eee0*/  IMAD R34, R203.reuse, -0x2, R34 ;  /* 0xfffffffecb227824 */ /* 0x040fe200078e0222 */
[----:B------:R-:W4:Y:S01]  /*eef0*/  MUFU.TANH R38, R38 ;  /* 0x0000002600267308 */ /* 0x000f220000002400 */
[----:B------:R-:W-:Y:S02]  /*ef00*/  IMAD R36, R203, -0x2, R36 ;  /* 0xfffffffecb247824 */ /* 0x000fe400078e0224 */
[----:B------:R-:W-:Y:S01]  /*ef10*/  FMUL.FTZ R82, R82, UR4 ;  /* 0x0000000452527c20 */ /* 0x000fe20008410000 */
[----:B------:R-:W-:Y:S01]  /*ef20*/  FMUL.FTZ R9, R32, UR4 ;  /* 0x0000000420097c20 */ /* 0x000fe20008410000 */
[----:B------:R-:W-:Y:S01]  /*ef30*/  IADD3 R105, -R192, R34, R193 ;  /* 0x00000022c0697210 */ /* 0x000fe20007ffe1c1 */
[----:B------:R-:W-:Y:S01]  /*ef40*/  FMUL.FTZ R32, R57, UR4 ;  /* 0x0000000439207c20 */ /* 0x000fe20008410000 */
[----:B------:R-:W-:Y:S01]  /*ef50*/  FMUL.FTZ R83, R83, UR4 ;  /* 0x0000000453537c20 */ /* 0x000fe20008410000 */
[----:B------:R-:W-:Y:S01]  /*ef60*/  FMUL.FTZ R86, R86, UR4 ;  /* 0x0000000456567c20 */ /* 0x000fe20008410000 */
[----:B------:R-:W4:Y:S01]  /*ef70*/  MUFU.TANH R39, R39 ;  /* 0x0000002700277308 */ /* 0x000f220000002400 */
[----:B------:R-:W-:Y:S01]  /*ef80*/  FMUL.FTZ R87, R87, UR4 ;  /* 0x0000000457577c20 */ /* 0x000fe20008410000 */
[----:B------:R-:W4:Y:S01]  /*ef90*/  SHFL.IDX PT, R26, R26, RZ, 0x1c1f ;  /* 0x001c1fff1a1a7589 */ /* 0x000f2200000e0000 */
[----:B------:R-:W-:Y:S01]  /*efa0*/  FMUL.FTZ R3, R24, UR4 ;  /* 0x0000000418037c20 */ /* 0x000fe20008410000 */
[----:B------:R-:W-:Y:S01]  /*efb0*/  FMUL.FTZ R8, R29, UR4 ;  /* 0x000000041d087c20 */ /* 0x000fe20008410000 */
[----:B------:R-:W-:Y:S01]  /*efc0*/  FMUL.FTZ R13, R40, UR4 ;  /* 0x00000004280d7c20 */ /* 0x000fe20008410000 */
[----:B-1----:R-:W-:Y:S01]  /*efd0*/  VIADDMNMX R30, R7, R105, R36, PT ;  /* 0x00000069071e7246 */ /* 0x002fe20003800124 */
[----:B------:R-:W-:Y:S01]  /*efe0*/  FMUL.FTZ R7, R71, UR4 ;  /* 0x0000000447077c20 */ /* 0x000fe20008410000 */
[----:B------:R-:W1:Y:S01]  /*eff0*/  MUFU.TANH R42, R42 ;  /* 0x0000002a002a7308 */ /* 0x000e620000002400 */
[----:B------:R-:W-:Y:S01]  /*f000*/  FMUL.FTZ R65, R65, UR4 ;  /* 0x0000000441417c20 */ /* 0x000fe20008410000 */
[----:B------:R-:W-:Y:S01]  /*f010*/  ISETP.GT.AND P4, PT, R30, RZ, PT ;  /* 0x000000ff1e00720c */ /* 0x000fe20003f84270 */
[----:B------:R-:W-:Y:S01]  /*f020*/  FMUL.FTZ R14, R44, UR4 ;  /* 0x000000042c0e7c20 */ /* 0x000fe20008410000 */
[C---:B------:R-:W-:Y:S01]  /*f030*/  ISETP.GT.AND P5, PT, R30.reuse, 0x1, PT ;  /* 0x000000011e00780c */ /* 0x040fe20003fa4270 */
[----:B------:R-:W-:Y:S01]  /*f040*/  FMUL.FTZ R69, R69, UR4 ;  /* 0x0000000445457c20 */ /* 0x000fe20008410000 */
[----:B------:R-:W-:Y:S01]  /*f050*/  ISETP.GT.AND P3, PT, R30, 0x8, PT ;  /* 0x000000081e00780c */ /* 0x000fe20003f64270 */
[----:B------:R-:W-:Y:S01]  /*f060*/  FMUL.FTZ R73, R73, UR4 ;  /* 0x0000000449497c20 */ /* 0x000fe20008410000 */
[----:B---3--:R-:W-:Y:S01]  /*f070*/  FSEL R113, R113, -INF , P4 ;  /* 0xff80000071717808 */ /* 0x008fe20002000000 */
[----:B------:R-:W3:Y:S01]  /*f080*/  MUFU.TANH R43, R43 ;  /* 0x0000002b002b7308 */ /* 0x000ee20000002400 */
[----:B0-----:R-:W-:Y:S01]  /*f090*/  FSEL R111, R27, -INF , P5 ;  /* 0xff8000001b6f7808 */ /* 0x001fe20002800000 */
[----:B------:R-:W-:Y:S01]  /*f0a0*/  FMUL.FTZ R21, R48, UR4 ;  /* 0x0000000430157c20 */ /* 0x000fe20008410000 */
[----:B------:R-:W-:Y:S01]  /*f0b0*/  ISETP.GT.AND P4, PT, R30, 0x9, PT ;  /* 0x000000091e00780c */ /* 0x000fe20003f84270 */
[----:B------:R-:W-:Y:S01]  /*f0c0*/  FMUL.FTZ R81, R81, UR4 ;  /* 0x0000000451517c20 */ /* 0x000fe20008410000 */
[----:B------:R-:W-:Y:S01]  /*f0d0*/  FSEL R109, R109, -INF , P3 ;  /* 0xff8000006d6d7808 */ /* 0x000fe20001800000 */
[----:B------:R-:W-:Y:S01]  /*f0e0*/  FMUL.FTZ R24, R52, UR4 ;  /* 0x0000000434187c20 */ /* 0x000fe20008410000 */
[----:B------:R-:W-:Y:S01]  /*f0f0*/  FMNMX.FTZ R34, R113, R111, !PT ;  /* 0x0000006f71227209 */ /* 0x000fe20007810000 */
[----:B------:R-:W0:Y:S01]  /*f100*/  MUFU.TANH R46, R46 ;  /* 0x0000002e002e7308 */ /* 0x000e220000002400 */
[----:B------:R-:W-:Y:S01]  /*f110*/  ISETP.GT.AND P3, PT, R30, 0x10, PT ;  /* 0x000000101e00780c */ /* 0x000fe20003f64270 */
[----:B------:R-:W-:Y:S01]  /*f120*/  FMUL.FTZ R85, R85, UR4 ;  /* 0x0000000455557c20 */ /* 0x000fe20008410000 */
[----:B--2---:R-:W-:Y:S01]  /*f130*/  FSEL R107, R31, -INF , P4 ;  /* 0xff8000001f6b7808 */ /* 0x004fe20002000000 */
[----:B------:R-:W-:Y:S01]  /*f140*/  FMUL.FTZ R29, R56, UR4 ;  /* 0x00000004381d7c20 */ /* 0x000fe20008410000 */
[----:B------:R-:W-:Y:S01]  /*f150*/  FMNMX.FTZ R34, R109, R34, !PT ;  /* 0x000000226d227209 */ /* 0x000fe20007810000 */
[----:B------:R-:W-:Y:S01]  /*f160*/  FMUL.FTZ R60, R60, UR4 ;  /* 0x000000043c3c7c20 */ /* 0x000fe20008410000 */
[----:B------:R-:W-:Y:S01]  /*f170*/  ISETP.GT.AND P4, PT, R30, 0x11, PT ;  /* 0x000000111e00780c */ /* 0x000fe20003f84270 */
[----:B------:R-:W2:Y:S01]  /*f180*/  MUFU.TANH R47, R47 ;  /* 0x0000002f002f7308 */ /* 0x000ea20000002400 */
[----:B------:R-:W-:Y:S01]  /*f190*/  FSEL R103, R103, -INF , P3 ;  /* 0xff80000067677808 */ /* 0x000fe20001800000 */
[----:B------:R-:W-:Y:S01]  /*f1a0*/  FMUL.FTZ R64, R64, UR4 ;  /* 0x0000000440407c20 */ /* 0x000fe20008410000 */
[----:B------:R-:W-:Y:S01]  /*f1b0*/  FMNMX.FTZ R34, R107, R34, !PT ;  /* 0x000000226b227209 */ /* 0x000fe20007810000 */
[----:B------:R-:W-:Y:S01]  /*f1c0*/  FMUL.FTZ R68, R68, UR4 ;  /* 0x0000000444447c20 */ /* 0x000fe20008410000 */
[----:B------:R-:W-:Y:S01]  /*f1d0*/  ISETP.GT.AND P3, PT, R30, 0x18, PT ;  /* 0x000000181e00780c */ /* 0x000fe20003f64270 */
[----:B------:R-:W-:Y:S01]  /*f1e0*/  FMUL.FTZ R72, R72, UR4 ;  /* 0x0000000448487c20 */ /* 0x000fe20008410000 */
[----:B------:R-:W-:Y:S01]  /*f1f0*/  FSEL R101, R35, -INF , P4 ;  /* 0xff80000023657808 */ /* 0x000fe20002000000 */
[----:B------:R-:W2:Y:S01]  /*f200*/  MUFU.TANH R50, R50 ;  /* 0x0000003200327308 */ /* 0x000ea20000002400 */
[----:B------:R-:W-:Y:S01]  /*f210*/  FMNMX.FTZ R34, R103, R34, !PT ;  /* 0x0000002267227209 */ /* 0x000fe20007810000 */
[----:B------:R-:W-:Y:S01]  /*f220*/  FMUL.FTZ R76, R76, UR4 ;  /* 0x000000044c4c7c20 */ /* 0x000fe20008410000 */
[----:B------:R-:W-:Y:S01]  /*f230*/  ISETP.GT.AND P4, PT, R30, 0x19, PT ;  /* 0x000000191e00780c */ /* 0x000fe20003f84270 */
[----:B------:R-:W-:Y:S01]  /*f240*/  FMUL.FTZ R77, R77, UR4 ;  /* 0x000000044d4d7c20 */ /* 0x000fe20008410000 */
[----:B----4-:R-:W-:Y:S01]  /*f250*/  FSEL R99, R38, -INF , P3 ;  /* 0xff80000026637808 */ /* 0x010fe20001800000 */
[----:B------:R-:W-:Y:S01]  /*f260*/  FMUL.FTZ R80, R80, UR4 ;  /* 0x0000000450507c20 */ /* 0x000fe20008410000 */
[----:B------:R-:W-:Y:S01]  /*f270*/  FMNMX.FTZ R34, R101, R34, !PT ;  /* 0x0000002265227209 */ /* 0x000fe20007810000 */
[----:B------:R-:W-:Y:S01]  /*f280*/  MUFU.TANH R51, R51 ;  /* 0x0000003300337308 */ /* 0x000fe20000002400 */
[----:B------:R-:W-:Y:S01]  /*f290*/  ISETP.GT.AND P3, PT, R30, 0x20, PT ;  /* 0x000000201e00780c */ /* 0x000fe20003f64270 */
[----:B------:R-:W-:Y:S01]  /*f2a0*/  FMUL.FTZ R84, R84, UR4 ;  /* 0x0000000454547c20 */ /* 0x000fe20008410000 */
[----:B------:R-:W-:Y:S01]  /*f2b0*/  FSEL R97, R39, -INF , P4 ;  /* 0xff80000027617808 */ /* 0x000fe20002000000 */
[----:B------:R4:W-:Y:S01]  /*f2c0*/  @!P1 SYNCS.ARRIVE.TRANS64.RED.A1T0 RZ, [R0+URZ], RZ ;  /* 0x000000ff00ff99a7 */ /* 0x0009e2000810043f */
[----:B------:R-:W-:-:S02]  /*f2d0*/  FMNMX.FTZ R34, R99, R34, !PT ;  /* 0x0000002263227209 */ /* 0x000fc40007810000 */
[----:B------:R-:W-:Y:S01]  /*f2e0*/  ISETP.GT.AND P4, PT, R30, 0x21, PT ;  /* 0x000000211e00780c */ /* 0x000fe20003f84270 */
[----:B------:R0:W4:Y:S01]  /*f2f0*/  MUFU.TANH R53, R54 ;  /* 0x0000003600357308 */ /* 0x0001220000002400 */
[----:B-1----:R-:W-:Y:S02]  /*f300*/  FSEL R95, R42, -INF , P3 ;  /* 0xff8000002a5f7808 */ /* 0x002fe40001800000 */
[----:B------:R-:W-:Y:S01]  /*f310*/  FMNMX.FTZ R34, R97, R34, !PT ;  /* 0x0000002261227209 */ /* 0x000fe20007810000 */
[----:B------:R-:W1:Y:S01]  /*f320*/  @P2 LDC R52, c[0x0][0x44c] ;  /* 0x00011300ff342b82 */ /* 0x000e620000000800 */
[----:B------:R-:W-:Y:S02]  /*f330*/  ISETP.GT.AND P3, PT, R30, 0x28, PT ;  /* 0x000000281e00780c */ /* 0x000fe40003f64270 */
[----:B---3--:R-:W-:Y:S01]  /*f340*/  FSEL R93, R43, -INF , P4 ;  /* 0xff8000002b5d7808 */ /* 0x008fe20002000000 */
[----:B------:R-:W-:Y:S01]  /*f350*/  MUFU.TANH R55, R55 ;  /* 0x0000003700377308 */ /* 0x000fe20000002400 */
[----:B------:R-:W-:-:S02]  /*f360*/  FMNMX.FTZ R34, R95, R34, !PT ;  /* 0x000000225f227209 */ /* 0x000fc40007810000 */
[----:B------:R-:W-:Y:S01]  /*f370*/  ISETP.GT.AND P4, PT, R30, 0x29, PT ;  /* 0x000000291e00780c */ /* 0x000fe20003f84270 */
[----:B0-----:R-:W0:Y:S01]  /*f380*/  @P2 LDC R54, c[0x0][0x450] ;  /* 0x00011400ff362b82 */ /* 0x001e220000000800 */
[----:B------:R-:W-:Y:S02]  /*f390*/  FSEL R91, R46, -INF , P3 ;  /* 0xff8000002e5b7808 */ /* 0x000fe40001800000 */
[----:B------:R-:W-:Y:S01]  /*f3a0*/  FMNMX.FTZ R34, R93, R34, !PT ;  /* 0x000000225d227209 */ /* 0x000fe20007810000 */
[----:B------:R-:W3:Y:S01]  /*f3b0*/  MUFU.TANH R33, R58 ;  /* 0x0000003a00217308 */ /* 0x000ee20000002400 */
[----:B------:R-:W-:Y:S02]  /*f3c0*/  ISETP.GT.AND P3, PT, R30, 0x30, PT ;  /* 0x000000301e00780c */ /* 0x000fe40003f64270 */
[----:B--2---:R-:W-:Y:S02]  /*f3d0*/  FSEL R89, R47, -INF , P4 ;  /* 0xff8000002f597808 */ /* 0x004fe40002000000 */
[----:B------:R-:W-:-:S02]  /*f3e0*/  FMNMX.FTZ R34, R91, R34, !PT ;  /* 0x000000225b227209 */ /* 0x000fc40007810000 */
[----:B------:R-:W-:Y:S01]  /*f3f0*/  ISETP.GT.AND P4, PT, R30, 0x31, PT ;  /* 0x000000311e00780c */ /* 0x000fe20003f84270 */
[----:B------:R-:W2:Y:S01]  /*f400*/  MUFU.TANH R59, R59 ;  /* 0x0000003b003b7308 */ /* 0x000ea20000002400 */
[----:B------:R-:W-:Y:S02]  /*f410*/  FSEL R71, R50, -INF , P3 ;  /* 0xff80000032477808 */ /* 0x000fe40001800000 */
[----:B------:R-:W-:Y:S02]  /*f420*/  FMNMX.FTZ R34, R89, R34, !PT ;  /* 0x0000002259227209 */ /* 0x000fe40007810000 */
[----:B------:R-:W-:Y:S02]  /*f430*/  ISETP.GT.AND P3, PT, R30, 0x38, PT ;  /* 0x000000381e00780c */ /* 0x000fe40003f64270 */
[----:B------:R-:W-:Y:S01]  /*f440*/  FMNMX.FTZ R34, R71, R34, !PT ;  /* 0x0000002247227209 */ /* 0x000fe20007810000 */
[----:B------:R2:W-:Y:S01]  /*f450*/  MUFU.TANH R41, R67 ;  /* 0x0000004300297308 */ /* 0x0005e20000002400 */
[----:B----4-:R-:W-:-:S02]  /*f460*/  FSEL R53, R53, -INF , P3 ;  /* 0xff80000035357808 */ /* 0x010fc40001800000 */
[----:B------:R-:W-:Y:S02]  /*f470*/  ISETP.GT.AND P3, PT, R30, 0x40, PT ;  /* 0x000000401e00780c */ /* 0x000fe40003f64270 */
[----:B------:R-:W-:Y:S02]  /*f480*/  VIADDMNMX R105, R26, R105, R36, PT ;  /* 0x000000691a697246 */ /* 0x000fe40003800124 */
[----:B---3--:R-:W-:Y:S01]  /*f490*/  FSEL R33, R33, -INF , P3 ;  /* 0xff80000021217808 */ /* 0x008fe20001800000 */
[----:B------:R-:W3:Y:S01]  /*f4a0*/  MUFU.TANH R62, R62 ;  /* 0x0000003e003e7308 */ /* 0x000ee20000002400 */
[----:B--2---:R-:W-:Y:S02]  /*f4b0*/  FSEL R67, R51, -INF , P4 ;  /* 0xff80000033437808 */ /* 0x004fe40002000000 */
[----:B------:R-:W-:Y:S02]  /*f4c0*/  ISETP.GT.AND P4, PT, R30, 0x39, PT ;  /* 0x000000391e00780c */ /* 0x000fe40003f84270 */
[----:B------:R-:W-:-:S02]  /*f4d0*/  FMNMX.FTZ R34, R67, R34, !PT ;  /* 0x0000002243227209 */ /* 0x000fc40007810000 */
[----:B------:R-:W-:Y:S01]  /*f4e0*/  FSEL R39, R55, -INF , P4 ;  /* 0xff80000037277808 */ /* 0x000fe20002000000 */
[----:B------:R-:W2:Y:S01]  /*f4f0*/  MUFU.TANH R63, R63 ;  /* 0x0000003f003f7308 */ /* 0x000ea20000002400 */
[----:B------:R-:W-:Y:S02]  /*f500*/  FMNMX.FTZ R34, R53, R34, !PT ;  /* 0x0000002235227209 */ /* 0x000fe40007810000 */
[C---:B------:R-:W-:Y:S02]  /*f510*/  ISETP.GT.AND P4, PT, R30.reuse, 0x41, PT ;  /* 0x000000411e00780c */ /* 0x040fe40003f84270 */
[----:B------:R-:W-:Y:S02]  /*f520*/  FMNMX.FTZ R34, R39, R34, !PT ;  /* 0x0000002227227209 */ /* 0x000fe40007810000 */
[----:B------:R-:W-:Y:S01]  /*f530*/  ISETP.GT.AND P3, PT, R30, 0x48, PT ;  /* 0x000000481e00780c */ /* 0x000fe20003f64270 */
[----:B------:R-:W4:Y:S01]  /*f540*/  MUFU.TANH R37, R66 ;  /* 0x0000004200257308 */ /* 0x000f220000002400 */
[----:B------:R-:W-:-:S02]  /*f550*/  FSEL R31, R59, -INF , P4 ;  /* 0xff8000003b1f7808 */ /* 0x000fc40002000000 */
[----:B------:R-:W-:Y:S02]  /*f560*/  FMNMX.FTZ R34, R33, R34, !PT ;  /* 0x0000002221227209 */ /* 0x000fe40007810000 */
[----:B------:R-:W-:Y:S02]  /*f570*/  ISETP.GT.AND P4, PT, R30, 0x49, PT ;  /* 0x000000491e00780c */ /* 0x000fe40003f84270 */
[----:B---3--:R-:W-:Y:S01]  /*f580*/  FSEL R27, R62, -INF , P3 ;  /* 0xff8000003e1b7808 */ /* 0x008fe20001800000 */
[----:B------:R-:W3:Y:S01]  /*f590*/  MUFU.TANH R70, R70 ;  /* 0x0000004600467308 */ /* 0x000ee20000002400 */
[----:B------:R-:W-:Y:S02]  /*f5a0*/  FMNMX.FTZ R34, R31, R34, !PT ;  /* 0x000000221f227209 */ /* 0x000fe40007810000 */
[----:B------:R-:W-:Y:S02]  /*f5b0*/  ISETP.GT.AND P3, PT, R30, 0x50, PT ;  /* 0x000000501e00780c */ /* 0x000fe40003f64270 */
[----:B--2---:R-:W-:-:S02]  /*f5c0*/  FSEL R35, R63, -INF , P4 ;  /* 0xff8000003f237808 */ /* 0x004fc40002000000 */
[----:B------:R-:W-:Y:S01]  /*f5d0*/  FMNMX.FTZ R34, R27, R34, !PT ;  /* 0x000000221b227209 */ /* 0x000fe20007810000 */
[----:B------:R-:W2:Y:S01]  /*f5e0*/  MUFU.TANH R7, R7 ;  /* 0x0000000700077308 */ /* 0x000ea20000002400 */
[C---:B------:R-:W-:Y:S02]  /*f5f0*/  ISETP.GT.AND P4, PT, R30.reuse, 0x51, PT ;  /* 0x000000511e00780c */ /* 0x040fe40003f84270 */
[----:B----4-:R-:W-:Y:S02]  /*f600*/  FSEL R37, R37, -INF , P3 ;  /* 0xff80000025257808 */ /* 0x010fe40001800000 */
        /* <DEDUP_REMOVED lines=9> */
[C---:B------:R-:W-:Y:S02]  /*f6a0*/  ISETP.GT.AND P3, PT, R30.reuse, 0x60, PT ;  /* 0x000000601e00780c */ /* 0x040fe40003f64270 */
[----:B--2---:R-:W-:Y:S01]  /*f6b0*/  FSEL R45, R7, -INF , P4 ;  /* 0xff800000072d7808 */ /* 0x004fe20002000000 */
[----:B------:R-:W-:Y:S01]  /*f6c0*/  FMUL.FTZ R7, R61, UR4 ;  /* 0x000000043d077c20 */ /* 0x000fe20008410000 */
[----:B------:R-:W-:Y:S01]  /*f6d0*/  FMNMX.FTZ R34, R43, R34, !PT ;  /* 0x000000222b227209 */ /* 0x000fe20007810000 */
[----:B------:R-:W2:Y:S01]  /*f6e0*/  MUFU.TANH R51, R78 ;  /* 0x0000004e00337308 */ /* 0x000ea20000002400 */
[----:B------:R-:W-:Y:S01]  /*f6f0*/  ISETP.GT.AND P4, PT, R30, 0x61, PT ;  /* 0x000000611e00780c */ /* 0x000fe20003f84270 */
[----:B------:R-:W-:Y:S01]  /*f700*/  ULDC UR4, c[0x0][0x988] ;  /* 0x0002620000047ab9 */ /* 0x000fe20000000800 */
[----:B----4-:R-:W-:-:S02]  /*f710*/  FSEL R47, R47, -INF , P3 ;  /* 0xff8000002f2f7808 */ /* 0x010fc40001800000 */
[----:B------:R-:W-:Y:S02]  /*f720*/  FMNMX.FTZ R34, R45, R34, !PT ;  /* 0x000000222d227209 */ /* 0x000fe40007810000 */
[C---:B------:R-:W-:Y:S01]  /*f730*/  ISETP.GT.AND P3, PT, R30.reuse, 0x68, PT ;  /* 0x000000681e00780c */ /* 0x040fe20003f64270 */
[----:B------:R-:W4:Y:S01]  /*f740*/  MUFU.TANH R55, R79 ;  /* 0x0000004f00377308 */ /* 0x000f220000002400 */
[----:B---3--:R-:W-:Y:S02]  /*f750*/  FSEL R49, R49, -INF , P4 ;  /* 0xff80000031317808 */ /* 0x008fe40002000000 */
[----:B------:R-:W-:Y:S02]  /*f760*/  FMNMX.FTZ R34, R47, R34, !PT ;  /* 0x000000222f227209 */ /* 0x000fe40007810000 */
[----:B------:R-:W-:Y:S02]  /*f770*/  ISETP.GT.AND P4, PT, R30, 0x69, PT ;  /* 0x000000691e00780c */ /* 0x000fe40003f84270 */
[----:B------:R-:W-:Y:S01]  /*f780*/  FMNMX.FTZ R34, R49, R34, !PT ;  /* 0x0000002231227209 */ /* 0x000fe20007810000 */
[----:B------:R-:W3:Y:S01]  /*f790*/  MUFU.TANH R57, R82 ;  /* 0x0000005200397308 */ /* 0x000ee20000002400 */
[----:B--2---:R-:W-:-:S02]  /*f7a0*/  FSEL R51, R51, -INF , P3 ;  /* 0xff80000033337808 */ /* 0x004fc40001800000 */
[C---:B------:R-:W-:Y:S02]  /*f7b0*/  ISETP.GT.AND P3, PT, R30.reuse, 0x70, PT ;  /* 0x000000701e00780c */ /* 0x040fe40003f64270 */
[----:B------:R-:W-:Y:S02]  /*f7c0*/  FMNMX.FTZ R34, R51, R34, !PT ;  /* 0x0000002233227209 */ /* 0x000fe40007810000 */
[----:B------:R-:W-:Y:S01]  /*f7d0*/  ISETP.GT.AND P5, PT, R105, 0x1, PT ;  /* 0x000000016900780c */ /* 0x000fe20003fa4270 */
[----:B------:R-:W2:Y:S01]  /*f7e0*/  MUFU.TANH R59, R83 ;  /* 0x00000053003b7308 */ /* 0x000ea20000002400 */
[----:B----4-:R-:W-:Y:S02]  /*f7f0*/  FSEL R55, R55, -INF , P4 ;  /* 0xff80000037377808 */ /* 0x010fe40002000000 */
[----:B------:R-:W-:Y:S02]  /*f800*/  ISETP.GT.AND P4, PT, R30, 0x71, PT ;  /* 0x000000711e00780c */ /* 0x000fe40003f84270 */
[----:B------:R-:W-:-:S03]  /*f810*/  FMNMX.FTZ R34, R55, R34, !PT ;  /* 0x0000002237227209 */ /* 0x000fc60007810000 */
[----:B------:R-:W4:Y:S01]  /*f820*/  MUFU.TANH R86, R86 ;  /* 0x0000005600567308 */ /* 0x000f220000002400 */
[----:B---3--:R-:W-:Y:S02]  /*f830*/  FSEL R57, R57, -INF , P3 ;  /* 0xff80000039397808 */ /* 0x008fe40001800000 */
[----:B------:R-:W-:Y:S02]  /*f840*/  ISETP.GT.AND P3, PT, R30, 0x78, PT ;  /* 0x000000781e00780c */ /* 0x000fe40003f64270 */
[----:B------:R-:W-:-:S03]  /*f850*/  FMNMX.FTZ R34, R57, R34, !PT ;  /* 0x0000002239227209 */ /* 0x000fc60007810000 */
[----:B------:R-:W3:Y:S01]  /*f860*/  MUFU.TANH R63, R87 ;  /* 0x00000057003f7308 */ /* 0x000ee20000002400 */
[----:B--2---:R-:W-:Y:S02]  /*f870*/  FSEL R59, R59, -INF , P4 ;  /* 0xff8000003b3b7808 */ /* 0x004fe40002000000 */
[----:B------:R-:W-:Y:S02]  /*f880*/  ISETP.GT.AND P4, PT, R30, 0x79, PT ;  /* 0x000000791e00780c */ /* 0x000fe40003f84270 */
[----:B------:R-:W-:-:S03]  /*f890*/  FMNMX.FTZ R34, R59, R34, !PT ;  /* 0x000000223b227209 */ /* 0x000fc60007810000 */
[----:B------:R-:W-:Y:S01]  /*f8a0*/  MUFU.TANH R3, R3 ;  /* 0x0000000300037308 */ /* 0x000fe20000002400 */
[----:B----4-:R-:W-:-:S04]  /*f8b0*/  FSEL R61, R86, -INF , P3 ;  /* 0xff800000563d7808 */ /* 0x010fc80001800000 */
[----:B------:R-:W-:-:S03]  /*f8c0*/  FMNMX.FTZ R34, R61, R34, !PT ;  /* 0x000000223d227209 */ /* 0x000fc60007810000 */
[----:B------:R-:W2:Y:S01]  /*f8d0*/  MUFU.TANH R5, R5 ;  /* 0x0000000500057308 */ /* 0x000ea20000002400 */
[----:B---3--:R-:W-:Y:S02]  /*f8e0*/  FSEL R63, R63, -INF , P4 ;  /* 0xff8000003f3f7808 */ /* 0x008fe40002000000 */
[----:B------:R-:W-:Y:S02]  /*f8f0*/  ISETP.GT.AND P4, PT, R105, RZ, PT ;  /* 0x000000ff6900720c */ /* 0x000fe40003f84270 */
[----:B------:R-:W-:-:S03]  /*f900*/  FMNMX.FTZ R34, R63, R34, !PT ;  /* 0x000000223f227209 */ /* 0x000fc60007810000 */
[----:B------:R-:W-:Y:S02]  /*f910*/  MUFU.TANH R6, R6 ;  /* 0x0000000600067308 */ /* 0x000fe40000002400 */
[----:B------:R-:W3:Y:S06]  /*f920*/  SHFL.BFLY PT, R75, R34, 0x2, 0x1f ;  /* 0x0c401f00224b7f89 */ /* 0x000eec00000e0000 */
[----:B------:R-:W-:Y:S01]  /*f930*/  MUFU.TANH R40, R7 ;  /* 0x0000000700287308 */ /* 0x000fe20000002400 */
[----:B--2---:R-:W-:-:S07]  /*f940*/  FSEL R36, R5, -INF , P5 ;  /* 0xff80000005247808 */ /* 0x004fce0002800000 */
[----:B------:R-:W2:Y:S08]  /*f950*/  MUFU.TANH R8, R8 ;  /* 0x0000000800087308 */ /* 0x000eb00000002400 */
[----:B------:R-:W-:Y:S01]  /*f960*/  MUFU.TANH R9, R9 ;  /* 0x0000000900097308 */ /* 0x000fe20000002400 */
[----:B---3--:R-:W-:Y:S01]  /*f970*/  FMNMX.FTZ R75, R34, R75, !PT ;  /* 0x0000004b224b7209 */ /* 0x008fe20007810000 */
[----:B------:R-:W-:Y:S01]  /*f980*/  IMAD.U32 R34, RZ, RZ, UR5 ;  /* 0x00000005ff227e24 */ /* 0x000fe2000f8e00ff */
[----:B------:R-:W-:-:S03]  /*f990*/  ULDC UR5, c[0x0][0x988] ;  /* 0x0002620000057ab9 */ /* 0x000fc60000000800 */
[----:B------:R-:W3:Y:S02]  /*f9a0*/  SHFL.BFLY PT, R30, R75, 0x1, 0x1f ;  /* 0x0c201f004b1e7f89 */ /* 0x000ee400000e0000 */
[----:B------:R-:W4:Y:S08]  /*f9b0*/  MUFU.TANH R11, R11 ;  /* 0x0000000b000b7308 */ /* 0x000f300000002400 */
[----:B------:R1:W-:Y:S08]  /*f9c0*/  MUFU.TANH R42, R65 ;  /* 0x00000041002a7308 */ /* 0x0003f00000002400 */
[----:B------:R-:W0:Y:S01]  /*f9d0*/  MUFU.TANH R10, R10 ;  /* 0x0000000a000a7308 */ /* 0x000e220000002400 */
[----:B-1----:R-:W-:-:S02]  /*f9e0*/  FSEL R65, R3, -INF , P4 ;  /* 0xff80000003417808 */ /* 0x002fc40002000000 */
[----:B------:R-:W-:Y:S02]  /*f9f0*/  ISETP.GT.AND P4, PT, R105, 0x9, PT ;  /* 0x000000096900780c */ /* 0x000fe40003f84270 */
[----:B------:R-:W-:Y:S02]  /*fa00*/  FMNMX.FTZ R38, R65, R36, !PT ;  /* 0x0000002441267209 */ /* 0x000fe40007810000 */
[----:B---3--:R-:W-:Y:S01]  /*fa10*/  FMNMX.FTZ R7, R75, R30, !PT ;  /* 0x0000001e4b077209 */ /* 0x008fe20007810000 */
[----:B------:R-:W-:Y:S01]  /*fa20*/  MUFU.TANH R12, R12 ;  /* 0x0000000c000c7308 */ /* 0x000fe20000002400 */
[----:B--2---:R-:W-:Y:S02]  /*fa30*/  FSEL R5, R8, -INF , P4 ;  /* 0xff80000008057808 */ /* 0x004fe40002000000 */
[C---:B------:R-:W-:Y:S01]  /*fa40*/  FSETP.NEU.FTZ.AND P3, PT, R7.reuse, -INF , PT ;  /* 0xff8000000700780b */ /* 0x040fe20003f7d000 */
[----:B------:R-:W-:Y:S01]  /*fa50*/  FMUL.FTZ R30, R7, R34 ;  /* 0x00000022071e7220 */ /* 0x000fe20000410000 */
[----:B------:R-:W-:-:S03]  /*fa60*/  ISETP.GT.AND P4, PT, R105, 0x11, PT ;  /* 0x000000116900780c */ /* 0x000fc60003f84270 */
[----:B------:R-:W1:Y:S01]  /*fa70*/  MUFU.TANH R13, R13 ;  /* 0x0000000d000d7308 */ /* 0x000e620000002400 */
[----:B------:R-:W-:Y:S02]  /*fa80*/  FSEL R30, R30, RZ, P3 ;  /* 0x000000ff1e1e7208 */ /* 0x000fe40001800000 */
[----:B------:R-:W-:Y:S02]  /*fa90*/  ISETP.GT.AND P3, PT, R105, 0x8, PT ;  /* 0x000000086900780c */ /* 0x000fe40003f64270 */
[----:B----4-:R-:W-:Y:S01]  /*faa0*/  FSEL R11, R11, -INF , P4 ;  /* 0xff8000000b0b7808 */ /* 0x010fe20002000000 */
[-CC-:B------:R-:W-:Y:S01]  /*fab0*/  FFMA.FTZ R173, R95, R34.reuse, -R30.reuse ;  /* 0x000000225fad7223 */ /* 0x180fe2000001081e */
[----:B------:R-:W-:Y:S01]  /*fac0*/  FSEL R3, R6, -INF , P3 ;  /* 0xff80000006037808 */ /* 0x000fe20001800000 */
[----:B------:R-:W-:Y:S01]  /*fad0*/  MUFU.TANH R15, R15 ;  /* 0x0000000f000f7308 */ /* 0x000fe20000002400 */
[----:B------:R-:W-:Y:S01]  /*fae0*/  ISETP.GT.AND P3, PT, R105, 0x10, PT ;  /* 0x000000106900780c */ /* 0x000fe20003f64270 */
[--C-:B------:R-:W-:Y:S01]  /*faf0*/  FFMA.FTZ R179, R99, R34, -R30.reuse ;  /* 0x0000002263b37223 */ /* 0x100fe2000001081e */
[----:B------:R-:W-:Y:S01]  /*fb00*/  FMNMX.FTZ R38, R3, R38, !PT ;  /* 0x0000002603267209 */ /* 0x000fe20007810000 */
[-CC-:B------:R-:W-:Y:S01]  /*fb10*/  FFMA.FTZ R8, R101, R34.reuse, -R30.reuse ;  /* 0x0000002265087223 */ /* 0x180fe2000001081e */
[----:B------:R-:W-:Y:S01]  /*fb20*/  FSEL R9, R9, -INF , P3 ;  /* 0xff80000009097808 */ /* 0x000fe20001800000 */
[--C-:B------:R-:W-:Y:S01]  /*fb30*/  FFMA.FTZ R175, R91, R34, -R30.reuse ;  /* 0x000000225baf7223 */ /* 0x100fe2000001081e */
[----:B------:R-:W-:Y:S01]  /*fb40*/  FMNMX.FTZ R38, R5, R38, !PT ;  /* 0x0000002605267209 */ /* 0x000fe20007810000 */
[----:B------:R-:W2:Y:S01]  /*fb50*/  MUFU.TANH R14, R14 ;  /* 0x0000000e000e7308 */ /* 0x000ea20000002400 */
[----:B------:R-:W-:Y:S01]  /*fb60*/  ISETP.GT.AND P3, PT, R105, 0x18, PT ;  /* 0x000000186900780c */ /* 0x000fe20003f64270 */
[--C-:B------:R-:W-:Y:S01]  /*fb70*/  FFMA.FTZ R171, R53, R34, -R30.reuse ;  /* 0x0000002235ab7223 */ /* 0x100fe2000001081e */
[----:B------:R-:W-:Y:S01]  /*fb80*/  FMNMX.FTZ R38, R9, R38, !PT ;  /* 0x0000002609267209 */ /* 0x000fe20007810000 */
[-CC-:B------:R-:W-:Y:S01]  /*fb90*/  FFMA.FTZ R169, R71, R34.reuse, -R30.reuse ;  /* 0x0000002247a97223 */ /* 0x180fe2000001081e */
[----:B------:R-:W-:Y:S01]  /*fba0*/  ISETP.GT.AND P4, PT, R105, 0x19, PT ;  /* 0x000000196900780c */ /* 0x000fe20003f84270 */
[--C-:B------:R-:W-:Y:S01]  /*fbb0*/  FFMA.FTZ R153, R33, R34, -R30.reuse ;  /* 0x0000002221997223 */ /* 0x100fe2000001081e */
[----:B------:R-:W-:Y:S01]  /*fbc0*/  FMNMX.FTZ R38, R11, R38, !PT ;  /* 0x000000260b267209 */ /* 0x000fe20007810000 */
[----:B------:R0:W-:Y:S01]  /*fbd0*/  MUFU.TANH R44, R69 ;  /* 0x00000045002c7308 */ /* 0x0001e20000002400 */
        /* <DEDUP_REMOVED lines=8> */
[----:B0-----:R-:W-:Y:S01]  /*fc60*/  FSEL R69, R10, -INF , P3 ;  /* 0xff8000000a457808 */ /* 0x001fe20001800000 */
[-CC-:B------:R-:W-:Y:S01]  /*fc70*/  FFMA.FTZ R10, R97, R34.reuse, -R30.reuse ;  /* 0x00000022610a7223 */ /* 0x180fe2000001081e */
[----:B------:R-:W-:Y:S01]  /*fc80*/  ISETP.GT.AND P3, PT, R105, 0x20, PT ;  /* 0x000000206900780c */ /* 0x000fe20003f64270 */
[--C-:B------:R-:W-:Y:S01]  /*fc90*/  FFMA.FTZ R161, R47, R34, -R30.reuse ;  /* 0x000000222fa17223 */ /* 0x100fe2000001081e */
[----:B------:R-:W-:Y:S01]  /*fca0*/  FMNMX.FTZ R38, R69, R38, !PT ;  /* 0x0000002645267209 */ /* 0x000fe20007810000 */
[-CC-:B------:R-:W-:Y:S01]  /*fcb0*/  FFMA.FTZ R159, R43, R34.reuse, -R30.reuse ;  /* 0x000000222b9f7223 */ /* 0x180fe2000001081e */
[----:B-1----:R-:W-:Y:S01]  /*fcc0*/  FSEL R79, R13, -INF , P3 ;  /* 0xff8000000d4f7808 */ /* 0x002fe20001800000 */
[----:B------:R0:W-:Y:S01]  /*fcd0*/  MUFU.TANH R46, R73 ;  /* 0x00000049002e7308 */ /* 0x0001e20000002400 */
[----:B------:R-:W-:Y:S01]  /*fce0*/  ISETP.GT.AND P3, PT, R105, 0x28, PT ;  /* 0x000000286900780c */ /* 0x000fe20003f64270 */
[-CC-:B------:R-:W-:Y:S01]  /*fcf0*/  FFMA.FTZ R163, R51, R34.reuse, -R30.reuse ;  /* 0x0000002233a37223 */ /* 0x180fe2000001081e */
[-CC-:B------:R-:W-:Y:S01]  /*fd00*/  FFMA.FTZ R165, R57, R34.reuse, -R30.reuse ;  /* 0x0000002239a57223 */ /* 0x180fe2000001081e */
[-CC-:B------:R-:W-:Y:S01]  /*fd10*/  FFMA.FTZ R59, R59, R34.reuse, -R30.reuse ;  /* 0x000000223b3b7223 */ /* 0x180fe2000001081e */
[----:B--2---:R-:W-:Y:S01]  /*fd20*/  FSEL R83, R14, -INF , P3 ;  /* 0xff8000000e537808 */ /* 0x004fe20001800000 */
[-CC-:B------:R-:W-:Y:S01]  /*fd30*/  FFMA.FTZ R14, R89, R34.reuse, -R30.reuse ;  /* 0x00000022590e7223 */ /* 0x180fe2000001081e */
[----:B------:R-:W-:Y:S01]  /*fd40*/  ISETP.GT.AND P3, PT, R105, 0x30, PT ;  /* 0x000000306900780c */ /* 0x000fe20003f64270 */
[----:B------:R-:W1:Y:S01]  /*fd50*/  MUFU.TANH R21, R21 ;  /* 0x0000001500157308 */ /* 0x000e620000002400 */
[----:B0-----:R-:W-:Y:S01]  /*fd60*/  FSEL R73, R12, -INF , P4 ;  /* 0xff8000000c497808 */ /* 0x001fe20002000000 */
[-CC-:B------:R-:W-:Y:S01]  /*fd70*/  FFMA.FTZ R12, R93, R34.reuse, -R30.reuse ;  /* 0x000000225d0c7223 */ /* 0x180fe2000001081e */
[----:B------:R-:W-:Y:S01]  /*fd80*/  ISETP.GT.AND P4, PT, R105, 0x21, PT ;  /* 0x000000216900780c */ /* 0x000fe20003f84270 */
[----:B------:R-:W-:Y:S01]  /*fd90*/  FFMA.FTZ R167, R61, R34, -R30 ;  /* 0x000000223da77223 */ /* 0x000fe2000001081e */
[----:B------:R-:W-:Y:S01]  /*fda0*/  FMNMX.FTZ R38, R73, R38, !PT ;  /* 0x0000002649267209 */ /* 0x000fe20007810000 */
[----:B------:R-:W-:Y:S01]  /*fdb0*/  @P2 IMAD.HI.U32 R51, R191, R52, RZ ;  /* 0x00000034bf332227 */ /* 0x000fe200078e00ff */
[----:B------:R-:W-:Y:S01]  /*fdc0*/  CS2R R112, SRZ ;  /* 0x0000000000707805 */ /* 0x000fe2000001ff00 */
[----:B------:R-:W-:Y:S01]  /*fdd0*/  MUFU.TANH R25, R25 ;  /* 0x0000001900197308 */ /* 0x000fe20000002400 */
[----:B------:R-:W-:-:S02]  /*fde0*/  FMNMX.FTZ R38, R79, R38, !PT ;  /* 0x000000264f267209 */ /* 0x000fc40007810000 */
[----:B------:R-:W-:Y:S02]  /*fdf0*/  CS2R R108, SRZ ;  /* 0x00000000006c7805 */ /* 0x000fe4000001ff00 */
[----:B------:R-:W-:Y:S02]  /*fe00*/  CS2R R106, SRZ ;  /* 0x00000000006a7805 */ /* 0x000fe4000001ff00 */
[----:B------:R-:W-:Y:S02]  /*fe10*/  CS2R R102, SRZ ;  /* 0x0000000000667805 */ /* 0x000fe4000001ff00 */
[----:B------:R-:W-:Y:S01]  /*fe20*/  CS2R R88, SRZ ;  /* 0x0000000000587805 */ /* 0x000fe2000001ff00 */
[----:B------:R0:W-:Y:S01]  /*fe30*/  MUFU.TANH R48, R81 ;  /* 0x0000005100307308 */ /* 0x0001e20000002400 */
[----:B-1----:R-:W-:Y:S02]  /*fe40*/  FSEL R87, R21, -INF , P3 ;  /* 0xff80000015577808 */ /* 0x002fe40001800000 */
[----:B------:R-:W-:-:S05]  /*fe50*/  ISETP.GT.AND P3, PT, R105, 0x38, PT ;  /* 0x000000386900780c */ /* 0x000fca0003f64270 */
[----:B------:R-:W1:Y:S01]  /*fe60*/  MUFU.TANH R24, R24 ;  /* 0x0000001800187308 */ /* 0x000e620000002400 */
[----:B0-----:R-:W-:Y:S02]  /*fe70*/  FSEL R81, R15, -INF , P4 ;  /* 0xff8000000f517808 */ /* 0x001fe40002000000 */
[----:B------:R-:W-:Y:S02]  /*fe80*/  ISETP.GT.AND P4, PT, R105, 0x29, PT ;  /* 0x000000296900780c */ /* 0x000fe40003f84270 */
[----:B------:R-:W-:-:S03]  /*fe90*/  FMNMX.FTZ R38, R81, R38, !PT ;  /* 0x0000002651267209 */ /* 0x000fc60007810000 */
[----:B------:R-:W0:Y:S01]  /*fea0*/  MUFU.TANH R28, R28 ;  /* 0x0000001c001c7308 */ /* 0x000e220000002400 */
[----:B------:R-:W-:-:S07]  /*feb0*/  FMNMX.FTZ R38, R83, R38, !PT ;  /* 0x0000002653267209 */ /* 0x000fce0007810000 */
[----:B------:R2:W-:Y:S01]  /*fec0*/  MUFU.TANH R50, R85 ;  /* 0x0000005500327308 */ /* 0x0005e20000002400 */
[----:B-1----:R-:W-:Y:S01]  /*fed0*/  FSEL R97, R24, -INF , P3 ;  /* 0xff80000018617808 */ /* 0x002fe20001800000 */
[----:B------:R-:W-:Y:S01]  /*fee0*/  FFMA.FTZ R24, R39, R34, -R30 ;  /* 0x0000002227187223 */ /* 0x000fe2000001081e */
[----:B------:R-:W-:-:S05]  /*fef0*/  ISETP.GT.AND P3, PT, R105, 0x40, PT ;  /* 0x000000406900780c */ /* 0x000fca0003f64270 */
[----:B------:R-:W1:Y:S01]  /*ff00*/  MUFU.TANH R29, R29 ;  /* 0x0000001d001d7308 */ /* 0x000e620000002400 */
[----:B--2---:R-:W-:Y:S01]  /*ff10*/  FSEL R85, R20, -INF , P4 ;  /* 0xff80000014557808 */ /* 0x004fe20002000000 */
[----:B------:R-:W-:Y:S01]  /*ff20*/  FFMA.FTZ R20, R67, R34, -R30 ;  /* 0x0000002243147223 */ /* 0x000fe2000001081e */
[----:B------:R-:W-:Y:S02]  /*ff30*/  ISETP.GT.AND P4, PT, R105, 0x31, PT ;  /* 0x000000316900780c */ /* 0x000fe40003f84270 */
[----:B------:R-:W-:Y:S02]  /*ff40*/  FMNMX.FTZ R38, R85, R38, !PT ;  /* 0x0000002655267209 */ /* 0x000fe40007810000 */
[----:B------:R-:W-:Y:S01]  /*ff50*/  FSEL R95, R25, -INF , P4 ;  /* 0xff800000195f7808 */ /* 0x000fe20002000000 */
[----:B------:R-:W2:Y:S01]  /*ff60*/  MUFU.TANH R32, R32 ;  /* 0x0000002000207308 */ /* 0x000ea20000002400 */
[----:B------:R-:W-:Y:S02]  /*ff70*/  FMNMX.FTZ R38, R87, R38, !PT ;  /* 0x0000002657267209 */ /* 0x000fe40007810000 */
[----:B------:R-:W-:-:S02]  /*ff80*/  ISETP.GT.AND P4, PT, R105, 0x39, PT ;  /* 0x000000396900780c */ /* 0x000fc40003f84270 */
[----:B------:R-:W-:Y:S02]  /*ff90*/  FMNMX.FTZ R38, R95, R38, !PT ;  /* 0x000000265f267209 */ /* 0x000fe40007810000 */
[----:B0-----:R-:W-:Y:S01]  /*ffa0*/  FSEL R99, R28, -INF , P4 ;  /* 0xff8000001c637808 */ /* 0x001fe20002000000 */
[----:B------:R-:W0:Y:S01]  /*ffb0*/  MUFU.TANH R60, R60 ;  /* 0x0000003c003c7308 */ /* 0x000e220000002400 */
[----:B------:R-:W-:Y:S01]  /*ffc0*/  FMNMX.FTZ R38, R97, R38, !PT ;  /* 0x0000002661267209 */ /* 0x000fe20007810000 */
[----:B------:R-:W-:Y:S01]  /*ffd0*/  FFMA.FTZ R28, R31, R34, -R30 ;  /* 0x000000221f1c7223 */ /* 0x000fe2000001081e */
[----:B------:R-:W-:Y:S02]  /*ffe0*/  ISETP.GT.AND P4, PT, R105, 0x41, PT ;  /* 0x000000416900780c */ /* 0x000fe40003f84270 */
[----:B-1----:R-:W-:Y:S02]  /*fff0*/  FSEL R101, R29, -INF , P3 ;  /* 0xff8000001d657808 */ /* 0x002fe40001800000 */
[----:B------:R-:W-:Y:S01]  /*10000*/  FMNMX.FTZ R38, R99, R38, !PT ;  /* 0x0000002663267209 */ /* 0x000fe20007810000 */
[----:B------:R-:W1:Y:S01]  /*10010*/  MUFU.TANH R64, R64 ;  /* 0x0000004000407308 */ /* 0x000e620000002400 */
[----:B------:R-:W-:-:S02]  /*10020*/  ISETP.GT.AND P3, PT, R105, 0x48, PT ;  /* 0x000000486900780c */ /* 0x000fc40003f64270 */
[----:B--2---:R-:W-:Y:S01]  /*10030*/  FSEL R93, R32, -INF , P4 ;  /* 0xff800000205d7808 */ /* 0x004fe20002000000 */
[----:B------:R-:W-:Y:S01]  /*10040*/  FFMA.FTZ R32, R35, R34, -R30 ;  /* 0x0000002223207223 */ /* 0x000fe2000001081e */
[----:B------:R-:W-:Y:S02]  /*10050*/  FMNMX.FTZ R38, R101, R38, !PT ;  /* 0x0000002665267209 */ /* 0x000fe40007810000 */
[----:B------:R-:W-:Y:S01]  /*10060*/  ISETP.GT.AND P4, PT, R105, 0x49, PT ;  /* 0x000000496900780c */ /* 0x000fe20003f84270 */
[----:B------:R-:W2:Y:S01]  /*10070*/  MUFU.TANH R68, R68 ;  /* 0x0000004400447308 */ /* 0x000ea20000002400 */
[----:B0-----:R-:W-:Y:S02]  /*10080*/  FSEL R91, R60, -INF , P3 ;  /* 0xff8000003c5b7808 */ /* 0x001fe40001800000 */
[----:B------:R-:W-:Y:S02]  /*10090*/  FMNMX.FTZ R38, R93, R38, !PT ;  /* 0x000000265d267209 */ /* 0x000fe40007810000 */
[----:B------:R-:W-:-:S02]  /*100a0*/  ISETP.GT.AND P3, PT, R105, 0x50, PT ;  /* 0x000000506900780c */ /* 0x000fc40003f64270 */
[----:B------:R-:W-:Y:S01]  /*100b0*/  FSEL R75, R40, -INF , P4 ;  /* 0xff800000284b7808 */ /* 0x000fe20002000000 */
        /* <DEDUP_REMOVED lines=8> */
[----:B------:R-:W-:Y:S02]  /*10140*/  FSEL R13, R42, -INF , P4 ;  /* 0xff8000002a0d7808 */ /* 0x000fe40002000000 */
[----:B------:R-:W-:Y:S02]  /*10150*/  FMNMX.FTZ R38, R29, R38, !PT ;  /* 0x000000261d267209 */ /* 0x000fe40007810000 */
[----:B------:R-:W-:Y:S01]  /*10160*/  ISETP.GT.AND P4, PT, R105, 0x59, PT ;  /* 0x000000596900780c */ /* 0x000fe20003f84270 */
[----:B------:R-:W3:Y:S01]  /*10170*/  MUFU.TANH R77, R77 ;  /* 0x0000004d004d7308 */ /* 0x000ee20000002400 */
[----:B--2---:R-:W-:Y:S02]  /*10180*/  FSEL R15, R68, -INF , P3 ;  /* 0xff800000440f7808 */ /* 0x004fe40001800000 */
[----:B------:R-:W-:Y:S02]  /*10190*/  FMNMX.FTZ R38, R13, R38, !PT ;  /* 0x000000260d267209 */ /* 0x000fe40007810000 */
[----:B------:R-:W-:-:S02]  /*101a0*/  ISETP.GT.AND P3, PT, R105, 0x60, PT ;  /* 0x000000606900780c */ /* 0x000fc40003f64270 */
[----:B------:R-:W-:Y:S01]  /*101b0*/  FSEL R25, R44, -INF , P4 ;  /* 0xff8000002c197808 */ /* 0x000fe20002000000 */
[----:B------:R-:W2:Y:S01]  /*101c0*/  MUFU.TANH R80, R80 ;  /* 0x0000005000507308 */ /* 0x000ea20000002400 */
[----:B------:R-:W-:Y:S01]  /*101d0*/  FMNMX.FTZ R38, R15, R38, !PT ;  /* 0x000000260f267209 */ /* 0x000fe20007810000 */
[----:B------:R-:W-:Y:S01]  /*101e0*/  FFMA.FTZ R44, R55, R34, -R30 ;  /* 0x00000022372c7223 */ /* 0x000fe2000001081e */
[----:B------:R-:W-:Y:S02]  /*101f0*/  ISETP.GT.AND P4, PT, R105, 0x61, PT ;  /* 0x000000616900780c */ /* 0x000fe40003f84270 */
[----:B0-----:R-:W-:Y:S02]  /*10200*/  FSEL R21, R72, -INF , P3 ;  /* 0xff80000048157808 */ /* 0x001fe40001800000 */
[----:B------:R-:W-:Y:S01]  /*10210*/  FMNMX.FTZ R38, R25, R38, !PT ;  /* 0x0000002619267209 */ /* 0x000fe20007810000 */
[----:B------:R-:W0:Y:S01]  /*10220*/  MUFU.TANH R84, R84 ;  /* 0x0000005400547308 */ /* 0x000e220000002400 */
[----:B------:R-:W-:-:S02]  /*10230*/  ISETP.GT.AND P3, PT, R105, 0x68, PT ;  /* 0x000000686900780c */ /* 0x000fc40003f64270 */
[----:B------:R-:W-:Y:S02]  /*10240*/  FSEL R53, R46, -INF , P4 ;  /* 0xff8000002e357808 */ /* 0x000fe40002000000 */
[----:B------:R-:W-:Y:S02]  /*10250*/  FMNMX.FTZ R38, R21, R38, !PT ;  /* 0x0000002615267209 */ /* 0x000fe40007810000 */
[----:B------:R-:W-:Y:S01]  /*10260*/  ISETP.GT.AND P4, PT, R105, 0x69, PT ;  /* 0x000000696900780c */ /* 0x000fe20003f84270 */
[----:B------:R-:W-:Y:S01]  /*10270*/  MUFU.EX2 R181, R181 ;  /* 0x000000b500b57308 */ /* 0x000fe20000000800 */
[----:B-1----:R-:W-:Y:S02]  /*10280*/  FSEL R67, R76, -INF , P3 ;  /* 0xff8000004c437808 */ /* 0x002fe40001800000 */
[----:B------:R-:W-:Y:S02]  /*10290*/  FMNMX.FTZ R38, R53, R38, !PT ;  /* 0x0000002635267209 */ /* 0x000fe40007810000 */
[----:B------:R-:W-:-:S02]  /*102a0*/  ISETP.GT.AND P3, PT, R105, 0x70, PT ;  /* 0x000000706900780c */ /* 0x000fc40003f64270 */
[----:B---3--:R-:W-:Y:S01]  /*102b0*/  FSEL R39, R77, -INF , P4 ;  /* 0xff8000004d277808 */ /* 0x008fe20002000000 */
[----:B------:R1:W3:Y:S01]  /*102c0*/  MUFU.EX2 R26, R111 ;  /* 0x0000006f001a7308 */ /* 0x0002e20000000800 */
[----:B------:R-:W-:Y:S02]  /*102d0*/  FMNMX.FTZ R38, R67, R38, !PT ;  /* 0x0000002643267209 */ /* 0x000fe40007810000 */
[----:B------:R-:W-:Y:S02]  /*102e0*/  ISETP.GT.AND P4, PT, R105, 0x71, PT ;  /* 0x000000716900780c */ /* 0x000fe40003f84270 */
[----:B--2---:R-:W-:Y:S02]  /*102f0*/  FSEL R71, R80, -INF , P3 ;  /* 0xff80000050477808 */ /* 0x004fe40001800000 */
[----:B------:R-:W-:Y:S01]  /*10300*/  FMNMX.FTZ R38, R39, R38, !PT ;  /* 0x0000002627267209 */ /* 0x000fe20007810000 */
[----:B------:R-:W2:Y:S01]  /*10310*/  MUFU.EX2 R183, R183 ;  /* 0x000000b700b77308 */ /* 0x000ea20000000800 */
[----:B------:R-:W-:-:S02]  /*10320*/  ISETP.GT.AND P3, PT, R105, 0x78, PT ;  /* 0x000000786900780c */ /* 0x000fc40003f64270 */
[----:B-1----:R-:W-:Y:S02]  /*10330*/  CS2R R110, SRZ ;  /* 0x00000000006e7805 */ /* 0x002fe4000001ff00 */
[----:B------:R-:W-:Y:S02]  /*10340*/  FSEL R33, R48, -INF , P4 ;  /* 0xff80000030217808 */ /* 0x000fe40002000000 */
[----:B------:R-:W-:Y:S02]  /*10350*/  FMNMX.FTZ R38, R71, R38, !PT ;  /* 0x0000002647267209 */ /* 0x000fe40007810000 */
[----:B------:R-:W-:Y:S01]  /*10360*/  ISETP.GT.AND P4, PT, R105, 0x79, PT ;  /* 0x000000796900780c */ /* 0x000fe20003f84270 */
[----:B------:R-:W1:Y:S01]  /*10370*/  MUFU.EX2 R6, R6 ;  /* 0x0000000600067308 */ /* 0x000e620000000800 */
[----:B0-----:R-:W-:Y:S02]  /*10380*/  FSEL R77, R84, -INF , P3 ;  /* 0xff800000544d7808 */ /* 0x001fe40001800000 */
[----:B------:R-:W-:-:S02]  /*10390*/  CS2R R104, SRZ ;  /* 0x0000000000687805 */ /* 0x000fc4000001ff00 */
[----:B------:R-:W-:Y:S02]  /*103a0*/  FMNMX.FTZ R38, R33, R38, !PT ;  /* 0x0000002621267209 */ /* 0x000fe40007810000 */
[----:B------:R-:W-:Y:S02]  /*103b0*/  FSEL R31, R50, -INF , P4 ;  /* 0xff800000321f7808 */ /* 0x000fe40002000000 */
[----:B------:R-:W-:Y:S01]  /*103c0*/  FMNMX.FTZ R38, R77, R38, !PT ;  /* 0x000000264d267209 */ /* 0x000fe20007810000 */
[----:B------:R-:W0:Y:S03]  /*103d0*/  MUFU.EX2 R177, R177 ;  /* 0x000000b100b17308 */ /* 0x000e260000000800 */
[----:B------:R-:W-:Y:S01]  /*103e0*/  FMNMX.FTZ R27, R31, R38, !PT ;  /* 0x000000261f1b7209 */ /* 0x000fe20007810000 */
[----:B------:R-:W-:-:S04]  /*103f0*/  FFMA.FTZ R38, R41, R34, -R30 ;  /* 0x0000002229267223 */ /* 0x000fc8000001081e */
[----:B------:R-:W4:Y:S01]  /*10400*/  SHFL.BFLY PT, R42, R27, 0x2, 0x1f ;  /* 0x0c401f001b2a7f89 */ /* 0x000f2200000e0000 */
[----:B------:R-:W0:Y:S08]  /*10410*/  MUFU.EX2 R8, R8 ;  /* 0x0000000800087308 */ /* 0x000e300000000800 */
[----:B------:R-:W0:Y:S08]  /*10420*/  MUFU.EX2 R179, R179 ;  /* 0x000000b300b37308 */ /* 0x000e300000000800 */
[----:B------:R-:W0:Y:S01]  /*10430*/  MUFU.EX2 R10, R10 ;  /* 0x0000000a000a7308 */ /* 0x000e220000000800 */
[----:B----4-:R-:W-:-:S07]  /*10440*/  FMNMX.FTZ R37, R27, R42, !PT ;  /* 0x0000002a1b257209 */ /* 0x010fce0007810000 */
[----:B------:R-:W4:Y:S01]  /*10450*/  MUFU.EX2 R173, R173 ;  /* 0x000000ad00ad7308 */ /* 0x000f220000000800 */
[-CC-:B------:R-:W-:Y:S01]  /*10460*/  FFMA.FTZ R42, R49, R34.reuse, -R30.reuse ;  /* 0x00000022312a7223 */ /* 0x180fe2000001081e */
[----:B------:R-:W-:Y:S01]  /*10470*/  FFMA.FTZ R30, R63, R34, -R30 ;  /* 0x000000223f1e7223 */ /* 0x000fe2000001081e */
[----:B------:R-:W3:Y:S05]  /*10480*/  SHFL.BFLY PT, R46, R37, 0x1, 0x1f ;  /* 0x0c201f00252e7f89 */ /* 0x000eea00000e0000 */
[----:B------:R-:W-:Y:S08]  /*10490*/  MUFU.EX2 R12, R12 ;  /* 0x0000000c000c7308 */ /* 0x000ff00000000800 */
[----:B------:R-:W-:Y:S08]  /*104a0*/  MUFU.EX2 R175, R175 ;  /* 0x000000af00af7308 */ /* 0x000ff00000000800 */
[----:B------:R-:W-:Y:S01]  /*104b0*/  MUFU.EX2 R14, R14 ;  /* 0x0000000e000e7308 */ /* 0x000fe20000000800 */
[----:B---3--:R-:W-:-:S04]  /*104c0*/  FMNMX.FTZ R35, R37, R46, !PT ;  /* 0x0000002e25237209 */ /* 0x008fc80007810000 */
        /* <DEDUP_REMOVED lines=15> */
[----:B-1----:R-:W-:Y:S01]  /*105c0*/  FADD.FTZ R36, R6, R45 ;  /* 0x0000002d06247221 */ /* 0x002fe20000010000 */
[-CC-:B------:R-:W-:Y:S01]  /*105d0*/  FFMA.FTZ R9, R73, R34.reuse, -R48.reuse ;  /* 0x0000002249097223 */ /* 0x180fe20000010830 */
[-CC-:B------:R-:W-:Y:S01]  /*105e0*/  FFMA.FTZ R172, R79, R34.reuse, -R48.reuse ;  /* 0x000000224fac7223 */ /* 0x180fe20000010830 */
[-C--:B------:R-:W-:Y:S01]  /*105f0*/  FFMA.FTZ R11, R81, R34.reuse, -R48 ;  /* 0x00000022510b7223 */ /* 0x080fe20000010830 */
[----:B0-----:R-:W-:Y:S01]  /*10600*/  FADD.FTZ R47, R177, R36 ;  /* 0x00000024b12f7221 */ /* 0x001fe20000010000 */
[----:B------:R-:W0:Y:S01]  /*10610*/  MUFU.EX2 R27, R27 ;  /* 0x0000001b001b7308 */ /* 0x000e220000000800 */
[-CC-:B------:R-:W-:Y:S01]  /*10620*/  FFMA.FTZ R174, R83, R34.reuse, -R48.reuse ;  /* 0x0000002253ae7223 */ /* 0x180fe20000010830 */
[-CC-:B------:R-:W-:Y:S01]  /*10630*/  FFMA.FTZ R37, R85, R34.reuse, -R48.reuse ;  /* 0x0000002255257223 */ /* 0x180fe20000010830 */
[----:B------:R-:W-:Y:S01]  /*10640*/  FADD.FTZ R36, R8, R47 ;  /* 0x0000002f08247221 */ /* 0x000fe20000010000 */
[-CC-:B------:R-:W-:Y:S01]  /*10650*/  FFMA.FTZ R168, R87, R34.reuse, -R48.reuse ;  /* 0x0000002257a87223 */ /* 0x180fe20000010830 */
[-CC-:B------:R-:W-:Y:S01]  /*10660*/  FFMA.FTZ R41, R95, R34.reuse, -R48.reuse ;  /* 0x000000225f297223 */ /* 0x180fe20000010830 */
[-C--:B------:R-:W-:Y:S01]  /*10670*/  FFMA.FTZ R170, R97, R34.reuse, -R48 ;  /* 0x0000002261aa7223 */ /* 0x080fe20000010830 */
[----:B------:R-:W-:Y:S01]  /*10680*/  FADD.FTZ R49, R179, R36 ;  /* 0x00000024b3317221 */ /* 0x000fe20000010000 */
[----:B------:R-:W1:Y:S01]  /*10690*/  MUFU.EX2 R182, R182 ;  /* 0x000000b600b67308 */ /* 0x000e620000000800 */
[-CC-:B------:R-:W-:Y:S01]  /*106a0*/  FFMA.FTZ R43, R99, R34.reuse, -R48.reuse ;  /* 0x00000022632b7223 */ /* 0x180fe20000010830 */
[-CC-:B------:R-:W-:Y:S01]  /*106b0*/  FFMA.FTZ R13, R13, R34.reuse, -R48.reuse ;  /* 0x000000220d0d7223 */ /* 0x180fe20000010830 */
[----:B------:R-:W-:Y:S01]  /*106c0*/  FADD.FTZ R50, R10, R49 ;  /* 0x000000310a327221 */ /* 0x000fe20000010000 */
[-CC-:B------:R-:W-:Y:S01]  /*106d0*/  FFMA.FTZ R152, R101, R34.reuse, -R48.reuse ;  /* 0x0000002265987223 */ /* 0x180fe20000010830 */
[-CC-:B------:R-:W-:Y:S01]  /*106e0*/  FFMA.FTZ R45, R93, R34.reuse, -R48.reuse ;  /* 0x000000225d2d7223 */ /* 0x180fe20000010830 */
[-C--:B------:R-:W-:Y:S01]  /*106f0*/  FFMA.FTZ R154, R91, R34.reuse, -R48 ;  /* 0x000000225b9a7223 */ /* 0x080fe20000010830 */
[----:B----4-:R-:W-:Y:S01]  /*10700*/  FADD.FTZ R49, R173, R50 ;  /* 0x00000032ad317221 */ /* 0x010fe20000010000 */
[----:B------:R-:W2:Y:S01]  /*10710*/  MUFU.EX2 R3, R3 ;  /* 0x0000000300037308 */ /* 0x000ea20000000800 */
[----:B0-----:R-:W-:Y:S01]  /*10720*/  FADD.FTZ R47, R180, R27 ;  /* 0x0000001bb42f7221 */ /* 0x001fe20000010000 */
[-CC-:B------:R-:W-:Y:S01]  /*10730*/  FFMA.FTZ R75, R75, R34.reuse, -R48.reuse ;  /* 0x000000224b4b7223 */ /* 0x180fe20000010830 */
[-CC-:B------:R-:W-:Y:S01]  /*10740*/  FFMA.FTZ R25, R25, R34.reuse, -R48.reuse ;  /* 0x0000002219197223 */ /* 0x180fe20000010830 */
[-CC-:B------:R-:W-:Y:S01]  /*10750*/  FFMA.FTZ R29, R29, R34.reuse, -R48.reuse ;  /* 0x000000221d1d7223 */ /* 0x180fe20000010830 */
[-CC-:B------:R-:W-:Y:S01]  /*10760*/  FFMA.FTZ R15, R15, R34.reuse, -R48.reuse ;  /* 0x000000220f0f7223 */ /* 0x180fe20000010830 */
[----:B------:R-:W-:Y:S01]  /*10770*/  F2FP.BF16.F32.PACK_AB R183, R6, R183 ;  /* 0x000000b706b7723e */ /* 0x000fe200000010ff */
[-CC-:B------:R-:W-:Y:S01]  /*10780*/  FFMA.FTZ R21, R21, R34.reuse, -R48.reuse ;  /* 0x0000002215157223 */ /* 0x180fe20000010830 */
[----:B------:R-:W0:Y:S01]  /*10790*/  MUFU.EX2 R176, R176 ;  /* 0x000000b000b07308 */ /* 0x000e220000000800 */
[----:B-1----:R-:W-:Y:S01]  /*107a0*/  FADD.FTZ R36, R182, R47 ;  /* 0x0000002fb6247221 */ /* 0x002fe20000010000 */
[-CC-:B------:R-:W-:Y:S01]  /*107b0*/  FFMA.FTZ R53, R53, R34.reuse, -R48.reuse ;  /* 0x0000002235357223 */ /* 0x180fe20000010830 */
[--C-:B------:R-:W-:Y:S01]  /*107c0*/  FFMA.FTZ R67, R67, R34, -R48.reuse ;  /* 0x0000002243437223 */ /* 0x100fe20000010830 */
[----:B------:R-:W-:Y:S01]  /*107d0*/  IMAD.MOV.U32 R50, RZ, RZ, R191 ;  /* 0x000000ffff327224 */ /* 0x000fe200078e00bf */
[----:B------:R-:W-:Y:S01]  /*107e0*/  @P2 SHF.R.U32.HI R50, RZ, R54, R51 ;  /* 0x00000036ff322219 */ /* 0x000fe20000011633 */
[-CC-:B------:R-:W-:Y:S01]  /*107f0*/  FFMA.FTZ R39, R39, R34.reuse, -R48.reuse ;  /* 0x0000002227277223 */ /* 0x180fe20000010830 */
[-C--:B------:R-:W-:Y:S01]  /*10800*/  FFMA.FTZ R71, R71, R34.reuse, -R48 ;  /* 0x0000002247477223 */ /* 0x080fe20000010830 */
[----:B------:R-:W1:Y:S01]  /*10810*/  MUFU.EX2 R5, R5 ;  /* 0x0000000500057308 */ /* 0x000e620000000800 */
[----:B--2---:R-:W-:Y:S01]  /*10820*/  FADD.FTZ R47, R3, R36 ;  /* 0x00000024032f7221 */ /* 0x004fe20000010000 */
[----:B------:R-:W-:Y:S01]  /*10830*/  FADD.FTZ R36, R12, R49 ;  /* 0x000000310c247221 */ /* 0x000fe20000010000 */
[----:B------:R-:W-:Y:S01]  /*10840*/  IADD3 R50, R50, R193, -R192 ;  /* 0x000000c132327210 */ /* 0x000fe20007ffe8c0 */
[-CC-:B------:R-:W-:Y:S01]  /*10850*/  FFMA.FTZ R33, R33, R34.reuse, -R48.reuse ;  /* 0x0000002221217223 */ /* 0x180fe20000010830 */
[-C--:B------:R-:W-:Y:S01]  /*10860*/  FFMA.FTZ R77, R77, R34.reuse, -R48 ;  /* 0x000000224d4d7223 */ /* 0x080fe20000010830 */
[----:B------:R-:W-:Y:S01]  /*10870*/  FADD.FTZ R49, R175, R36 ;  /* 0x00000024af317221 */ /* 0x000fe20000010000 */
[----:B------:R-:W-:Y:S01]  /*10880*/  SHF.R.S32.HI R51, RZ, 0x1f, R50 ;  /* 0x0000001fff337819 */ /* 0x000fe20000011432 */
[----:B------:R-:W2:Y:S01]  /*10890*/  MUFU.EX2 R178, R178 ;  /* 0x000000b200b27308 */ /* 0x000ea20000000800 */
[----:B0-----:R-:W-:Y:S01]  /*108a0*/  FADD.FTZ R0, R176, R47 ;  /* 0x0000002fb0007221 */ /* 0x001fe20000010000 */
[----:B------:R-:W-:Y:S01]  /*108b0*/  FADD.FTZ R36, R14, R49 ;  /* 0x000000310e247221 */ /* 0x000fe20000010000 */
[----:B------:R-:W-:Y:S01]  /*108c0*/  FFMA.FTZ R31, R31, R34, -R48 ;  /* 0x000000221f1f7223 */ /* 0x000fe20000010830 */
[----:B------:R-:W-:Y:S01]  /*108d0*/  F2FP.BF16.F32.PACK_AB R173, R12, R173 ;  /* 0x000000ad0cad723e */ /* 0x000fe200000010ff */
[----:B------:R-:W-:-:S02]  /*108e0*/  VIADD R12, R129, 0xfffffffe ;  /* 0xfffffffe810c7836 */ /* 0x000fc40000000000 */
[----:B------:R-:W-:Y:S01]  /*108f0*/  FADD.FTZ R49, R169, R36 ;  /* 0x00000024a9317221 */ /* 0x000fe20000010000 */
[----:B------:R-:W-:Y:S01]  /*10900*/  F2FP.BF16.F32.PACK_AB R182, R3, R182 ;  /* 0x000000b603b6723e */ /* 0x000fe200000010ff */
[----:B------:R-:W0:Y:S01]  /*10910*/  MUFU.EX2 R9, R9 ;  /* 0x0000000900097308 */ /* 0x000e220000000800 */
[C---:B-1----:R-:W-:Y:S01]  /*10920*/  FADD.FTZ R47, R5.reuse, R0 ;  /* 0x00000000052f7221 */ /* 0x042fe20000010000 */
[----:B------:R-:W-:Y:S01]  /*10930*/  FADD.FTZ R36, R20, R49 ;  /* 0x0000003114247221 */ /* 0x000fe20000010000 */
[----:B------:R-:W-:Y:S02]  /*10940*/  F2FP.BF16.F32.PACK_AB R176, R5, R176 ;  /* 0x000000b005b0723e */ /* 0x000fe400000010ff */
[----:B------:R-:W-:Y:S02]  /*10950*/  CS2R R128, SRZ ;  /* 0x0000000000807805 */ /* 0x000fe4000001ff00 */
[----:B------:R-:W-:Y:S02]  /*10960*/  F2FP.BF16.F32.PACK_AB R181, R26, R181 ;  /* 0x000000b51ab5723e */ /* 0x000fe400000010ff */
[----:B------:R-:W-:-:S02]  /*10970*/  CS2R R100, SRZ ;  /* 0x0000000000647805 */ /* 0x000fc4000001ff00 */
[----:B------:R-:W-:Y:S01]  /*10980*/  F2FP.BF16.F32.PACK_AB R177, R8, R177 ;  /* 0x000000b108b1723e */ /* 0x000fe200000010ff */
[----:B------:R-:W1:Y:S01]  /*10990*/  MUFU.EX2 R172, R172 ;  /* 0x000000ac00ac7308 */ /* 0x000e620000000800 */
[----:B--2---:R-:W-:Y:S01]  /*109a0*/  FADD.FTZ R0, R178, R47 ;  /* 0x0000002fb2007221 */ /* 0x004fe20000010000 */
[----:B------:R-:W-:Y:S02]  /*109b0*/  F2FP.BF16.F32.PACK_AB R179, R10, R179 ;  /* 0x000000b30ab3723e */ /* 0x000fe400000010ff */
[----:B------:R-:W-:Y:S02]  /*109c0*/  CS2R R98, SRZ ;  /* 0x0000000000627805 */ /* 0x000fe4000001ff00 */
[----:B------:R-:W-:Y:S02]  /*109d0*/  F2FP.BF16.F32.PACK_AB R175, R14, R175 ;  /* 0x000000af0eaf723e */ /* 0x000fe400000010ff */
[----:B------:R-:W-:Y:S02]  /*109e0*/  CS2R R96, SRZ ;  /* 0x0000000000607805 */ /* 0x000fe4000001ff00 */
[----:B------:R-:W-:-:S02]  /*109f0*/  F2FP.BF16.F32.PACK_AB R169, R20, R169 ;  /* 0x000000a914a9723e */ /* 0x000fc400000010ff */
[----:B------:R-:W-:Y:S01]  /*10a00*/  CS2R R94, SRZ ;  /* 0x00000000005e7805 */ /* 0x000fe2000001ff00 */
[----:B------:R-:W2:Y:S01]  /*10a10*/  MUFU.EX2 R171, R171 ;  /* 0x000000ab00ab7308 */ /* 0x000ea20000000800 */
[----:B0-----:R-:W-:Y:S01]  /*10a20*/  FADD.FTZ R47, R9, R0 ;  /* 0x00000000092f7221 */ /* 0x001fe20000010000 */
[----:B------:R-:W-:Y:S02]  /*10a30*/  F2FP.BF16.F32.PACK_AB R180, R27, R180 ;  /* 0x000000b41bb4723e */ /* 0x000fe400000010ff */
[----:B------:R-:W-:Y:S02]  /*10a40*/  CS2R R92, SRZ ;  /* 0x00000000005c7805 */ /* 0x000fe4000001ff00 */
[----:B------:R-:W-:Y:S02]  /*10a50*/  F2FP.BF16.F32.PACK_AB R178, R9, R178 ;  /* 0x000000b209b2723e */ /* 0x000fe400000010ff */
[----:B------:R-:W-:Y:S01]  /*10a60*/  CS2R R90, SRZ ;  /* 0x00000000005a7805 */ /* 0x000fe2000001ff00 */
        /* <DEDUP_REMOVED lines=14> */
[----:B------:R-:W-:Y:S01]  /*10b50*/  MUFU.EX2 R168, R168 ;  /* 0x000000a800a87308 */ /* 0x000fe20000000800 */
[----:B-1----:R-:W-:-:S07]  /*10b60*/  F2FP.BF16.F32.PACK_AB R174, R37, R174 ;  /* 0x000000ae25ae723e */ /* 0x002fce00000010ff */
[----:B------:R-:W0:Y:S01]  /*10b70*/  MUFU.EX2 R155, R155 ;  /* 0x0000009b009b7308 */ /* 0x000e220000000800 */
[C---:B--2---:R-:W-:Y:S01]  /*10b80*/  FADD.FTZ R36, R28.reuse, R47 ;  /* 0x0000002f1c247221 */ /* 0x044fe20000010000 */
[----:B------:R-:W-:-:S06]  /*10b90*/  F2FP.BF16.F32.PACK_AB R153, R28, R153 ;  /* 0x000000991c99723e */ /* 0x000fcc00000010ff */
[----:B------:R-:W-:Y:S08]  /*10ba0*/  MUFU.EX2 R41, R41 ;  /* 0x0000002900297308 */ /* 0x000ff00000000800 */
[----:B------:R-:W1:Y:S01]  /*10bb0*/  MUFU.EX2 R32, R32 ;  /* 0x0000002000207308 */ /* 0x000e620000000800 */
[----:B0-----:R-:W-:-:S07]  /*10bc0*/  FADD.FTZ R47, R155, R36 ;  /* 0x000000249b2f7221 */ /* 0x001fce0000010000 */
[----:B------:R-:W-:Y:S08]  /*10bd0*/  MUFU.EX2 R170, R170 ;  /* 0x000000aa00aa7308 */ /* 0x000ff00000000800 */
[----:B------:R-:W0:Y:S01]  /*10be0*/  MUFU.EX2 R157, R157 ;  /* 0x0000009d009d7308 */ /* 0x000e220000000800 */
[C---:B-1----:R-:W-:Y:S01]  /*10bf0*/  FADD.FTZ R36, R32.reuse, R47 ;  /* 0x0000002f20247221 */ /* 0x042fe20000010000 */
[----:B------:R-:W-:-:S06]  /*10c00*/  F2FP.BF16.F32.PACK_AB R155, R32, R155 ;  /* 0x0000009b209b723e */ /* 0x000fcc00000010ff */
[----:B------:R-:W-:Y:S08]  /*10c10*/  MUFU.EX2 R43, R43 ;  /* 0x0000002b002b7308 */ /* 0x000ff00000000800 */
[----:B------:R1:W-:Y:S01]  /*10c20*/  MUFU.EX2 R156, R13 ;  /* 0x0000000d009c7308 */ /* 0x0003e20000000800 */
[----:B0-----:R-:W-:-:S07]  /*10c30*/  FADD.FTZ R47, R157, R36 ;  /* 0x000000249d2f7221 */ /* 0x001fce0000010000 */
[----:B------:R-:W0:Y:S01]  /*10c40*/  MUFU.EX2 R38, R38 ;  /* 0x0000002600267308 */ /* 0x000e220000000800 */
[----:B-1----:R-:W-:-:S04]  /*10c50*/  FADD.FTZ R13, R37, R0 ;  /* 0x00000000250d7221 */ /* 0x002fc80000010000 */
[----:B------:R-:W-:Y:S01]  /*10c60*/  FADD.FTZ R0, R168, R13 ;  /* 0x0000000da8007221 */ /* 0x000fe20000010000 */
[C---:B------:R-:W-:Y:S02]  /*10c70*/  F2FP.BF16.F32.PACK_AB R168, R41.reuse, R168 ;  /* 0x000000a829a8723e */ /* 0x040fe400000010ff */
[----:B------:R-:W-:Y:S01]  /*10c80*/  MUFU.EX2 R152, R152 ;  /* 0x0000009800987308 */ /* 0x000fe20000000800 */
[----:B------:R-:W-:-:S04]  /*10c90*/  FADD.FTZ R13, R41, R0 ;  /* 0x00000000290d7221 */ /* 0x000fc80000010000 */
[----:B------:R-:W-:Y:S01]  /*10ca0*/  FADD.FTZ R0, R170, R13 ;  /* 0x0000000daa007221 */ /* 0x000fe20000010000 */
[----:B------:R-:W-:Y:S02]  /*10cb0*/  LEA.HI R13, R51, R50, RZ, 0x7 ;  /* 0x00000032330d7211 */ /* 0x000fe400078f38ff */
[----:B------:R-:W1:Y:S01]  /*10cc0*/  MUFU.EX2 R159, R159 ;  /* 0x0000009f009f7308 */ /* 0x000e620000000800 */
[C---:B0-----:R-:W-:Y:S01]  /*10cd0*/  FADD.FTZ R36, R38.reuse, R47 ;  /* 0x0000002f26247221 */ /* 0x041fe20000010000 */
[----:B------:R-:W-:Y:S02]  /*10ce0*/  SHF.R.S32.HI R5, RZ, 0x7, R13 ;  /* 0x00000007ff057819 */ /* 0x000fe4000001140d */
[----:B------:R-:W-:Y:S02]  /*10cf0*/  F2FP.BF16.F32.PACK_AB R157, R38, R157 ;  /* 0x0000009d269d723e */ /* 0x000fe400000010ff */
[----:B------:R-:W-:Y:S02]  /*10d00*/  VIMNMX R5, RZ, R5, !PT ;  /* 0x00000005ff057248 */ /* 0x000fe40007fe0100 */
[----:B------:R-:W-:Y:S01]  /*10d10*/  MUFU.EX2 R45, R45 ;  /* 0x0000002d002d7308 */ /* 0x000fe20000000800 */
[----:B------:R-:W-:-:S02]  /*10d20*/  F2FP.BF16.F32.PACK_AB R170, R43, R170 ;  /* 0x000000aa2baa723e */ /* 0x000fc400000010ff */
[----:B------:R-:W-:-:S05]  /*10d30*/  ISETP.GE.AND P3, PT, R12, R5, PT ;  /* 0x000000050c00720c */ /* 0x000fca0003f66270 */
[----:B------:R-:W0:Y:S01]  /*10d40*/  MUFU.EX2 R40, R40 ;  /* 0x0000002800287308 */ /* 0x000e220000000800 */
[----:B-1----:R-:W-:-:S07]  /*10d50*/  FADD.FTZ R47, R159, R36 ;  /* 0x000000249f2f7221 */ /* 0x002fce0000010000 */
[----:B------:R-:W1:Y:S08]  /*10d60*/  MUFU.EX2 R154, R154 ;  /* 0x0000009a009a7308 */ /* 0x000e700000000800 */
[----:B------:R-:W2:Y:S01]  /*10d70*/  MUFU.EX2 R161, R161 ;  /* 0x000000a100a17308 */ /* 0x000ea20000000800 */
[C---:B0-----:R-:W-:Y:S01]  /*10d80*/  FADD.FTZ R6, R40.reuse, R47 ;  /* 0x0000002f28067221 */ /* 0x041fe20000010000 */
[----:B------:R-:W-:-:S06]  /*10d90*/  F2FP.BF16.F32.PACK_AB R159, R40, R159 ;  /* 0x0000009f289f723e */ /* 0x000fcc00000010ff */
[----:B------:R-:W0:Y:S08]  /*10da0*/  MUFU.EX2 R75, R75 ;  /* 0x0000004b004b7308 */ /* 0x000e300000000800 */
[----:B------:R3:W-:Y:S08]  /*10db0*/  MUFU.EX2 R158, R25 ;  /* 0x00000019009e7308 */ /* 0x0007f00000000800 */
[----:B------:R-:W4:Y:S01]  /*10dc0*/  MUFU.EX2 R42, R42 ;  /* 0x0000002a002a7308 */ /* 0x000f220000000800 */
[----:B---3--:R-:W-:-:S04]  /*10dd0*/  FADD.FTZ R25, R43, R0 ;  /* 0x000000002b197221 */ /* 0x008fc80000010000 */
[----:B------:R-:W-:Y:S01]  /*10de0*/  FADD.FTZ R0, R152, R25 ;  /* 0x0000001998007221 */ /* 0x000fe20000010000 */
[C---:B------:R-:W-:Y:S02]  /*10df0*/  F2FP.BF16.F32.PACK_AB R152, R45.reuse, R152 ;  /* 0x000000982d98723e */ /* 0x040fe400000010ff */
[----:B------:R-:W3:Y:S01]  /*10e00*/  MUFU.EX2 R29, R29 ;  /* 0x0000001d001d7308 */ /* 0x000ee20000000800 */
[----:B------:R-:W-:-:S04]  /*10e10*/  FADD.FTZ R25, R45, R0 ;  /* 0x000000002d197221 */ /* 0x000fc80000010000 */
[----:B-1----:R-:W-:Y:S01]  /*10e20*/  FADD.FTZ R0, R154, R25 ;  /* 0x000000199a007221 */ /* 0x002fe20000010000 */
[----:B--2---:R-:W-:Y:S01]  /*10e30*/  FADD.FTZ R25, R161, R6 ;  /* 0x00000006a1197221 */ /* 0x004fe20000010000 */
[C---:B0-----:R-:W-:Y:S01]  /*10e40*/  F2FP.BF16.F32.PACK_AB R154, R75.reuse, R154 ;  /* 0x0000009a4b9a723e */ /* 0x041fe200000010ff */
[----:B------:R-:W0:Y:S01]  /*10e50*/  MUFU.EX2 R163, R163 ;  /* 0x000000a300a37308 */ /* 0x000e220000000800 */
[----:B------:R-:W-:Y:S01]  /*10e60*/  FADD.FTZ R0, R75, R0 ;  /* 0x000000004b007221 */ /* 0x000fe20000010000 */
[C---:B----4-:R-:W-:Y:S01]  /*10e70*/  FADD.FTZ R6, R42.reuse, R25 ;  /* 0x000000192a067221 */ /* 0x050fe20000010000 */
[----:B------:R-:W-:-:S05]  /*10e80*/  F2FP.BF16.F32.PACK_AB R161, R42, R161 ;  /* 0x000000a12aa1723e */ /* 0x000fca00000010ff */
[----:B------:R-:W1:Y:S01]  /*10e90*/  MUFU.EX2 R44, R44 ;  /* 0x0000002c002c7308 */ /* 0x000e620000000800 */
[----:B---3--:R-:W-:-:S04]  /*10ea0*/  FADD.FTZ R25, R29, R0 ;  /* 0x000000001d197221 */ /* 0x008fc80000010000 */
[C---:B------:R-:W-:Y:S01]  /*10eb0*/  FADD.FTZ R0, R156.reuse, R25 ;  /* 0x000000199c007221 */ /* 0x040fe20000010000 */
[----:B------:R-:W-:Y:S02]  /*10ec0*/  F2FP.BF16.F32.PACK_AB R156, R156, R29 ;  /* 0x0000001d9c9c723e */ /* 0x000fe400000010ff */
[----:B------:R-:W2:Y:S01]  /*10ed0*/  MUFU.EX2 R15, R15 ;  /* 0x0000000f000f7308 */ /* 0x000ea20000000800 */
[----:B0-----:R-:W-:-:S07]  /*10ee0*/  FADD.FTZ R47, R163, R6 ;  /* 0x00000006a32f7221 */ /* 0x001fce0000010000 */
[----:B------:R-:W-:Y:S01]  /*10ef0*/  MUFU.EX2 R165, R165 ;  /* 0x000000a500a57308 */ /* 0x000fe20000000800 */
[C---:B-1----:R-:W-:Y:S01]  /*10f00*/  FADD.FTZ R6, R44.reuse, R47 ;  /* 0x0000002f2c067221 */ /* 0x042fe20000010000 */
[----:B------:R-:W-:-:S06]  /*10f10*/  F2FP.BF16.F32.PACK_AB R163, R44, R163 ;  /* 0x000000a32ca3723e */ /* 0x000fcc00000010ff */
[----:B------:R-:W-:Y:S01]  /*10f20*/  MUFU.EX2 R46, R59 ;  /* 0x0000003b002e7308 */ /* 0x000fe20000000800 */
[----:B--2---:R-:W-:-:S04]  /*10f30*/  FADD.FTZ R25, R15, R0 ;  /* 0x000000000f197221 */ /* 0x004fc80000010000 */
[C---:B------:R-:W-:Y:S01]  /*10f40*/  FADD.FTZ R0, R158.reuse, R25 ;  /* 0x000000199e007221 */ /* 0x040fe20000010000 */
[----:B------:R-:W-:Y:S02]  /*10f50*/  F2FP.BF16.F32.PACK_AB R158, R158, R15 ;  /* 0x0000000f9e9e723e */ /* 0x000fe400000010ff */
[----:B------:R-:W0:Y:S08]  /*10f60*/  MUFU.EX2 R21, R21 ;  /* 0x0000001500157308 */ /* 0x000e300000000800 */
[----:B------:R-:W1:Y:S08]  /*10f70*/  MUFU.EX2 R167, R167 ;  /* 0x000000a700a77308 */ /* 0x000e700000000800 */
[----:B------:R-:W2:Y:S01]  /*10f80*/  MUFU.EX2 R160, R53 ;  /* 0x0000003500a07308 */ /* 0x000ea20000000800 */
[----:B0-----:R-:W-:-:S07]  /*10f90*/  FADD.FTZ R25, R21, R0 ;  /* 0x0000000015197221 */ /* 0x001fce0000010000 */
[----:B------:R-:W0:Y:S08]  /*10fa0*/  MUFU.EX2 R67, R67 ;  /* 0x0000004300437308 */ /* 0x000e300000000800 */
[----:B------:R3:W4:Y:S08]  /*10fb0*/  MUFU.EX2 R162, R39 ;  /* 0x0000002700a27308 */ /* 0x0007300000000800 */
[----:B------:R-:W4:Y:S01]  /*10fc0*/  MUFU.EX2 R71, R71 ;  /* 0x0000004700477308 */ /* 0x000f220000000800 */
[----:B---3--:R-:W-:Y:S01]  /*10fd0*/  FADD.FTZ R39, R165, R6 ;  /* 0x00000006a5277221 */ /* 0x008fe20000010000 */
[----:B------:R-:W-:-:S03]  /*10fe0*/  F2FP.BF16.F32.PACK_AB R165, R46, R165 ;  /* 0x000000a52ea5723e */ /* 0x000fc600000010ff */
[----:B------:R-:W-:-:S03]  /*10ff0*/  FADD.FTZ R6, R46, R39 ;  /* 0x000000272e067221 */ /* 0x000fc60000010000 */
[----:B------:R-:W3:Y:S01]  /*11000*/  MUFU.EX2 R164, R33 ;  /* 0x0000002100a47308 */ /* 0x000ee20000000800 */
[----:B-1----:R-:W-:Y:S01]  /*11010*/  FADD.FTZ R39, R167, R6 ;  /* 0x00000006a7277221 */ /* 0x002fe20000010000 */
[C---:B--2---:R-:W-:Y:S01]  /*11020*/  FADD.FTZ R6, R160.reuse, R25 ;  /* 0x00000019a0067221 */ /* 0x044fe20000010000 */
[----:B------:R-:W-:-:S03]  /*11030*/  F2FP.BF16.F32.PACK_AB R160, R160, R21 ;  /* 0x00000015a0a0723e */ /* 0x000fc600000010ff */
[----:B0-----:R-:W-:Y:S02]  /*11040*/  FADD.FTZ R25, R67, R6 ;  /* 0x0000000643197221 */ /* 0x001fe40000010000 */
[----:B------:R-:W0:Y:S02]  /*11050*/  MUFU.EX2 R77, R77 ;  /* 0x0000004d004d7308 */ /* 0x000e240000000800 */
[C---:B----4-:R-:W-:Y:S01]  /*11060*/  FADD.FTZ R6, R162.reuse, R25 ;  /* 0x00000019a2067221 */ /* 0x050fe20000010000 */
[----:B------:R-:W-:-:S03]  /*11070*/  F2FP.BF16.F32.PACK_AB R162, R162, R67 ;  /* 0x00000043a2a2723e */ /* 0x000fc600000010ff */
[----:B------:R-:W-:Y:S02]  /*11080*/  FADD.FTZ R3, R71, R6 ;  /* 0x0000000647037221 */ /* 0x000fe40000010000 */
[----:B------:R-:W1:Y:S02]  /*11090*/  MUFU.EX2 R166, R31 ;  /* 0x0000001f00a67308 */ /* 0x000e640000000800 */
[C---:B---3--:R-:W-:Y:S01]  /*110a0*/  FADD.FTZ R6, R164.reuse, R3 ;  /* 0x00000003a4067221 */ /* 0x048fe20000010000 */
[----:B------:R-:W-:-:S05]  /*110b0*/  F2FP.BF16.F32.PACK_AB R164, R164, R71 ;  /* 0x00000047a4a4723e */ /* 0x000fca00000010ff */
[----:B------:R-:W2:Y:S01]  /*110c0*/  MUFU.EX2 R30, R30 ;  /* 0x0000001e001e7308 */ /* 0x000ea20000000800 */
[----:B0-----:R-:W-:-:S04]  /*110d0*/  FADD.FTZ R3, R77, R6 ;  /* 0x000000064d037221 */ /* 0x001fc80000010000 */
[C---:B-1----:R-:W-:Y:S01]  /*110e0*/  FADD.FTZ R3, R166.reuse, R3 ;  /* 0x00000003a6037221 */ /* 0x042fe20000010000 */
[----:B------:R-:W-:Y:S01]  /*110f0*/  F2FP.BF16.F32.PACK_AB R166, R166, R77 ;  /* 0x0000004da6a6723e */ /* 0x000fe200000010ff */
[C---:B--2---:R-:W-:Y:S01]  /*11100*/  FADD.FTZ R0, R30.reuse, R39 ;  /* 0x000000271e007221 */ /* 0x044fe20000010000 */
[----:B------:R-:W-:Y:S01]  /*11110*/  F2FP.BF16.F32.PACK_AB R167, R30, R167 ;  /* 0x000000a71ea7723e */ /* 0x000fe200000010ff */
[----:B------:R-:W-:Y:S06]  /*11120*/  @!P3 BRA `(.L_x_2866) ;  /* 0x0000003000d4b947 */ /* 0x000fec0003800000 */
[----:B------:R-:W-:Y:S02]  /*11130*/  IMAD.MOV.U32 R10, RZ, RZ, R7 ;  /* 0x000000ffff0a7224 */ /* 0x000fe400078e0007 */
[----:B------:R-:W-:Y:S02]  /*11140*/  IMAD.MOV.U32 R11, RZ, RZ, R35 ;  /* 0x000000ffff0b7224 */ /* 0x000fe400078e0023 */
[----:B------:R-:W-:Y:S02]  /*11150*/  IMAD.MOV.U32 R14, RZ, RZ, R186 ;  /* 0x000000ffff0e7224 */ /* 0x000fe400078e00ba */
[----:B------:R-:W-:Y:S02]  /*11160*/  IMAD.MOV.U32 R13, RZ, RZ, R184 ;  /* 0x000000ffff0d7224 */ /* 0x000fe400078e00b8 */
[----:B------:R-:W-:-:S07]  /*11170*/  IMAD.MOV.U32 R151, RZ, RZ, RZ ;  /* 0x000000ffff977224 */ /* 0x000fce00078e00ff */
.L_x_2876:
[----:B------:R-:W-:Y:S01]  /*11180*/  ISETP.NE.AND P3, PT, R190, RZ, PT ;  /* 0x000000ffbe00720c */ /* 0x000fe20003f65270 */
[----:B------:R-:W-:Y:S01]  /*11190*/  VIADD R184, R13, 0x1 ;  /* 0x000000010db87836 */ /* 0x000fe20000000000 */
[----:B------:R-:W-:Y:S05]  /*111a0*/  YIELD ;  /* 0x0000000000007946 */ /* 0x000fea0003800000 */
[----:B------:R-:W-:-:S04]  /*111b0*/  ISETP.NE.AND P4, PT, R184, 0x2, PT ;  /* 0x00000002b800780c */ /* 0x000fc80003f85270 */
[----:B------:R-:W-:Y:S02]  /*111c0*/  SEL R7, RZ, 0x1, P4 ;  /* 0x00000001ff077807 */ /* 0x000fe40002000000 */
[----:B------:R-:W-:Y:S02]  /*111d0*/  SEL R184, R184, RZ, P4 ;  /* 0x000000ffb8b87207 */ /* 0x000fe40002000000 */
[----:B------:R-:W-:Y:S01]  /*111e0*/  LOP3.LUT R186, R14, R7, RZ, 0x3c, !PT ;  /* 0x000000070eba7212 */ /* 0x000fe200078e3cff */
[----:B------:R-:W-:Y:S06]  /*111f0*/  @P3 BRA `(.L_x_2867) ;  /* 0x0000000000303947 */ /* 0x000fec0003800000 */
[----:B------:R-:W-:Y:S05]  /*11200*/  @!P0 BRA `(.L_x_2868) ;  /* 0x0000000000048947 */ /* 0x000fea0003800000 */
[----:B------:R-:W-:Y:S01]  /*11210*/  BPT.TRAP 0x1 ;  /* 0x000000040000795c */ /* 0x000fe20000300000 */
.L_x_2868:
[----:B------:R-:W-:Y:S01]  /*11220*/  IMAD R6, R184, 0x8, R2 ;  /* 0x00000008b8067824 */ /* 0x000fe200078e0202 */
[----:B------:R-:W-:-:S04]  /*11230*/  SHF.L.U32 R7, R186, 0x1f, RZ ;  /* 0x0000001fba077819 */ /* 0x000fc800000006ff */
[----:B------:R0:W1:Y:S01]  /*11240*/  SYNCS.PHASECHK.TRANS64.TRYWAIT P4, [R6+URZ+0x28830], R7 ;  /* 0x02883007060075a7 */ /* 0x000062000808017f */
[----:B------:R-:W-:Y:S05]  /*11250*/  @!P0 BRA `(.L_x_2869) ;  /* 0x0000000000048947 */ /* 0x000fea0003800000 */
[----:B------:R-:W-:Y:S01]  /*11260*/  BPT.TRAP 0x1 ;  /* 0x000000040000795c */ /* 0x000fe20000300000 */
.L_x_2869:
[----:B------:R-:W-:Y:S04]  /*11270*/  BSSY B0, `(.L_x_2867) ;  /* 0x0000004000007945 */ /* 0x000fe80003800000 */
[----:B-1----:R-:W-:Y:S05]  /*11280*/  @P4 BRA `(.L_x_2870) ;  /* 0x0000000000084947 */ /* 0x002fea0003800000 */
[----:B------:R-:W1:Y:S02]  /*11290*/  SYNCS.PHASECHK.TRANS64.TRYWAIT P4, [R6+URZ+0x28830], R7 ;  /* 0x02883007060075a7 */ /* 0x000e64000808017f */
[----:B-1----:R-:W-:Y:S05]  /*112a0*/  @!P4 BRA `(.L_x_2871) ;  /* 0x0000011000a8c947 */ /* 0x002fea0003800000 */
.L_x_2870:
[----:B------:R-:W-:Y:S05]  /*112b0*/  BSYNC B0 ;  /* 0x0000000000007941 */ /* 0x000fea0003800000 */
.L_x_2867:
        /* <DEDUP_REMOVED lines=64> */
.L_x_2873:
[----:B------:R-:W-:Y:S01]  /*116c0*/  SHF.L.U32 R6, R14, 0x1f, RZ ;  /* 0x0000001f0e067819 */ /* 0x000fe200000006ff */
[----:B------:R-:W-:-:S04]  /*116d0*/  IMAD R7, R13, 0x8, R2 ;  /* 0x000000080d077824 */ /* 0x000fc800078e0202 */
[----:B------:R0:W1:Y:S01]  /*116e0*/  SYNCS.PHASECHK.TRANS64.TRYWAIT P3, [R7+URZ+0x28850], R6 ;  /* 0x02885006070075a7 */ /* 0x000062000806017f */
[----:B------:R-:W-:Y:S05]  /*116f0*/  @!P0 BRA `(.L_x_2874) ;  /* 0x0000000000048947 */ /* 0x000fea0003800000 */
[----:B------:R-:W-:Y:S01]  /*11700*/  BPT.TRAP 0x1 ;  /* 0x000000040000795c */ /* 0x000fe20000300000 */
.L_x_2874:
[----:B-1----:R-:W-:Y:S05]  /*11710*/  @P3 BRA `(.L_x_2872) ;  /* 0x0000000000083947 */ /* 0x002fea0003800000 */
[----:B------:R-:W1:Y:S02]  /*11720*/  SYNCS.PHASECHK.TRANS64.TRYWAIT P3, [R7+URZ+0x28850], R6 ;  /* 0x02885006070075a7 */ /* 0x000e64000806017f */
[----:B-1----:R-:W-:Y:S05]  /*11730*/  @!P3 BRA `(.L_x_2875) ;  /* 0x0000010c0098b947 */ /* 0x002fea0003800000 */
.L_x_2872:
[----:B01----:R-:W-:Y:S01]  /*11740*/  VIADD R6, R2, 0x400 ;  /* 0x0000040002067836 */ /* 0x003fe20000000000 */
[----:B------:R-:W-:Y:S05]  /*11750*/  WARPSYNC.ALL ;  /* 0x0000000000007948 */ /* 0x000fea0003800000 */
[----:B------:R-:W-:Y:S01]  /*11760*/  SHF.R.U32.HI R6, RZ, 0x4, R6 ;  /* 0x00000004ff067819 */ /* 0x000fe20000011606 */
[----:B------:R-:W-:Y:S01]  /*11770*/  IMAD.MOV.U32 R7, RZ, RZ, 0x40000040 ;  /* 0x40000040ff077424 */ /* 0x000fe200078e00ff */
[----:B------:R-:W-:Y:S01]  /*11780*/  WARPGROUP.ARRIVE ;  /* 0x00000000000079c5 */ /* 0x000fe20000000000 */
[----:B------:R-:W-:Y:S01]  /*11790*/  IMAD.MOV.U32 R9, RZ, RZ, 0x40000040 ;  /* 0x40000040ff097424 */ /* 0x000fe200078e00ff */
[----:B------:R-:W-:Y:S01]  /*117a0*/  LOP3.LUT R6, R6, 0x3fff, RZ, 0xc0, !PT ;  /* 0x00003fff06067812 */ /* 0x000fe200078ec0ff */
[----:B------:R-:W-:Y:S01]  /*117b0*/  FMUL.FTZ R14, R25, UR7 ;  /* 0x00000007190e7c20 */ /* 0x000fe20008410000 */
        /* <DEDUP_REMOVED lines=9> */
[----:B------:R-:W-:Y:S02]  /*11850*/  IMAD.IADD R49, R204, 0x1, R191 ;  /* 0x00000001cc317824 */ /* 0x000fe400078e02bf */
[----:B------:R-:W-:Y:S01]  /*11860*/  FMUL.FTZ R27, R32, UR7 ;  /* 0x00000007201b7c20 */ /* 0x000fe20008410000 */
[C---:B------:R-:W-:Y:S01]  /*11870*/  VIADD R8, R6.reuse, 0x80 ;  /* 0x0000008006087836 */ /* 0x040fe20000000000 */
[----:B------:R-:W-:Y:S01]  /*11880*/  R2UR UR10, R6 ;  /* 0x00000000060a72ca */ /* 0x000fe200000e0000 */
        /* <DEDUP_REMOVED lines=12> */
[----:B------:R-:W-:Y:S01]  /*11950*/  HGMMA.64x128x16.F32.BF16 R88, R180, gdesc[UR8].tnspB, R88, gsb0 ;  /* 0x41e00008b4587df0 */ /* 0x000fe20008001858 */
[----:B------:R-:W-:Y:S01]  /*11960*/  R2UR UR10, R8 ;  /* 0x00000000080a72ca */ /* 0x000fe200000e0000 */
[----:B------:R-:W-:Y:S01]  /*11970*/  VIADD R8, R6, 0x100 ;  /* 0x0000010006087836 */ /* 0x000fe20000000000 */
[----:B------:R-:W-:Y:S01]  /*11980*/  R2UR UR11, R9 ;  /* 0x00000000090b72ca */ /* 0x000fe200000e0000 */
[----:B------:R-:W-:Y:S01]  /*11990*/  IMAD.MOV.U32 R9, RZ, RZ, 0x40000040 ;  /* 0x40000040ff097424 */ /* 0x000fe200078e00ff */
        /* <DEDUP_REMOVED lines=29> */
[----:B------:R-:W4:Y:S01]  /*11b70*/  S2R R232, SR_TID.X ;  /* 0x0000000000e87919 */ /* 0x000f220000002100 */
[----:B------:R-:W-:-:S02]  /*11b80*/  @!P1 IMAD R13, R13, 0x8, R2 ;  /* 0x000000080d0d9824 */ /* 0x000fc400078e0202 */
[----:B------:R-:W5:Y:S02]  /*11b90*/  MUFU.TANH R30, R30 ;  /* 0x0000001e001e7308 */ /* 0x000f640000002400 */
[----:B------:R-:W-:-:S06]  /*11ba0*/  @!P1 VIADD R13, R13, 0x28860 ;  /* 0x000288600d0d9836 */ /* 0x000fcc0000000000 */
[----:B------:R-:W5:Y:S08]  /*11bb0*/  MUFU.TANH R32, R32 ;  /* 0x0000002000207308 */ /* 0x000f700000002400 */
[----:B------:R-:W5:Y:S08]  /*11bc0*/  MUFU.TANH R34, R34 ;  /* 0x0000002200227308 */ /* 0x000f700000002400 */
[----:B------:R-:W5:Y:S01]  /*11bd0*/  MUFU.TANH R35, R35 ;  /* 0x0000002300237308 */ /* 0x000f620000002400 */
[----:B----4-:R-:W-:-:S07]  /*11be0*/  SHF.R.U32.HI R232, RZ, 0x7, R232 ;  /* 0x00000007ffe87819 */ /* 0x010fce00000116e8 */
[----:B------:R-:W4:Y:S08]  /*11bf0*/  MUFU.TANH R36, R36 ;  /* 0x0000002400247308 */ /* 0x000f300000002400 */
        /* <DEDUP_REMOVED lines=17> */
[----:B------:R-:W-:Y:S02]  /*11d10*/  R2UR UR10, R8 ;  /* 0x00000000080a72ca */ /* 0x000fe400000e0000 */
[----:B------:R-:W-:Y:S01]  /*11d20*/  R2UR UR11, R9 ;  /* 0x00000000090b72ca */ /* 0x000fe200000e0000 */
[----:B------:R-:W0:Y:S03]  /*11d30*/  @P2 LDC R8, c[0x0][0x44c] ;  /* 0x00011300ff082b82 */ /* 0x000e260000000800 */
[----:B------:R-:W4:Y:S05]  /*11d40*/  MUFU.TANH R181, R181 ;  /* 0x000000b500b57308 */ /* 0x000f2a0000002400 */
[----:B------:R-:W1:Y:S03]  /*11d50*/  @P2 LDC R9, c[0x0][0x450] ;  /* 0x00011400ff092b82 */ /* 0x000e660000000800 */
[----:B------:R-:W-:Y:S08]  /*11d60*/  MUFU.TANH R183, R183 ;  /* 0x000000b700b77308 */ /* 0x000ff00000002400 */
[----:B------:R-:W-:Y:S01]  /*11d70*/  MUFU.TANH R237, R237 ;  /* 0x000000ed00ed7308 */ /* 0x000fe20000002400 */
[----:B0-----:R-:W-:-:S07]  /*11d80*/  @P2 IMAD.HI.U32 R8, R49, R8, RZ ;  /* 0x0000000831082227 */ /* 0x001fce00078e00ff */
[----:B------:R-:W-:Y:S01]  /*11d90*/  MUFU.TANH R80, R80 ;  /* 0x0000005000507308 */ /* 0x000fe20000002400 */
[----:B-1----:R-:W-:Y:S01]  /*11da0*/  @P2 SHF.R.U32.HI R49, RZ, R9, R8 ;  /* 0x00000009ff312219 */ /* 0x002fe20000011608 */
[----:B------:R-:W-:Y:S02]  /*11db0*/  IMAD.MOV.U32 R9, RZ, RZ, -0x80 ;  /* 0xffffff80ff097424 */ /* 0x000fe400078e00ff */
[----:B------:R-:W-:-:S04]  /*11dc0*/  VIADD R8, R6, 0x180 ;  /* 0x0000018006087836 */ /* 0x000fc80000000000 */
[----:B------:R-:W-:Y:S01]  /*11dd0*/  MUFU.TANH R84, R84 ;  /* 0x0000005400547308 */ /* 0x000fe20000002400 */
[----:B------:R-:W-:Y:S02]  /*11de0*/  IMAD R54, R12, R9, 0x1 ;  /* 0x000000010c367424 */ /* 0x000fe400078e0209 */
[----:B------:R-:W-:Y:S02]  /*11df0*/  IMAD.MOV.U32 R9, RZ, RZ, 0x40000040 ;  /* 0x40000040ff097424 */ /* 0x000fe400078e00ff */
[----:B------:R-:W-:-:S03]  /*11e00*/  IMAD R54, R203, -0x2, R54 ;  /* 0xfffffffecb367824 */ /* 0x000fc600078e0236 */
[----:B------:R-:W-:Y:S02]  /*11e10*/  MUFU.TANH R15, R15 ;  /* 0x0000000f000f7308 */ /* 0x000fe40000002400 */
[----:B------:R-:W-:-:S06]  /*11e20*/  IADD3 R54, -R192, R54, R193 ;  /* 0x00000036c0367210 */ /* 0x000fcc0007ffe1c1 */
        /* <DEDUP_REMOVED lines=19> */
[----:B------:R-:W-:Y:S01]  /*11f60*/  MUFU.TANH R44, R44 ;  /* 0x0000002c002c7308 */ /* 0x000fe20000002400 */
[----:B------:R-:W-:Y:S01]  /*11f70*/  R2UR UR14, R8 ;  /* 0x00000000080e72ca */ /* 0x000fe200000e0000 */
[----:B------:R-:W-:Y:S01]  /*11f80*/  FMUL.FTZ R8, R61, UR7 ;  /* 0x000000073d087c20 */ /* 0x000fe20008410000 */
[----:B------:R-:W-:Y:S01]  /*11f90*/  R2UR UR15, R9 ;  /* 0x00000000090f72ca */ /* 0x000fe200000e0000 */
[----:B------:R-:W-:Y:S01]  /*11fa0*/  FMUL.FTZ R9, R68, UR7 ;  /* 0x0000000744097c20 */ /* 0x000fe20008410000 */
[----:B------:R-:W-:-:S03]  /*11fb0*/  FMUL.FTZ R68, R83, UR7 ;  /* 0x0000000753447c20 */ /* 0x000fc60008410000 */
[----:B------:R-:W-:Y:S08]  /*11fc0*/  MUFU.TANH R47, R47 ;  /* 0x0000002f002f7308 */ /* 0x000ff00000002400 */
[----:B------:R-:W0:Y:S08]  /*11fd0*/  MUFU.TANH R8, R8 ;  /* 0x0000000800087308 */ /* 0x000e300000002400 */
[----:B------:R-:W1:Y:S08]  /*11fe0*/  MUFU.TANH R9, R9 ;  /* 0x0000000900097308 */ /* 0x000e700000002400 */
        /* <DEDUP_REMOVED lines=11> */
[----:B------:R-:W2:Y:S05]  /*120a0*/  SHFL.IDX PT, R173, R49, RZ, 0x1c1f ;  /* 0x001c1fff31ad7589 */ /* 0x000eaa00000e0000 */
[----:B------:R-:W-:Y:S01]  /*120b0*/  HGMMA.64x128x16.F32.BF16 R88, R168, gdesc[UR8].tnspB, R88, gsb0 ;  /* 0x41e00008a8587df0 */ /* 0x000fe20008001858 */
[----:B--2---:R-:W-:-:S05]  /*120c0*/  IMAD.IADD R57, R54, 0x1, R173 ;  /* 0x0000000136397824 */ /* 0x004fca00078e02ad */
[C---:B------:R-:W-:Y:S02]  /*120d0*/  ISETP.GT.AND P3, PT, R57.reuse, RZ, PT ;  /* 0x000000ff3900720c */ /* 0x040fe40003f64270 */
[----:B------:R-:W-:Y:S02]  /*120e0*/  ISETP.GT.AND P4, PT, R57, 0x1, PT ;  /* 0x000000013900780c */ /* 0x000fe40003f84270 */
[----:B------:R-:W-:Y:S02]  /*120f0*/  FSEL R7, R7, -INF , P3 ;  /* 0xff80000007077808 */ /* 0x000fe40001800000 */
[----:B------:R-:W-:Y:S02]  /*12100*/  FSEL R59, R14, -INF , P4 ;  /* 0xff8000000e3b7808 */ /* 0x000fe40002000000 */
[----:B------:R-:W-:Y:S02]  /*12110*/  ISETP.GT.AND P3, PT, R57, 0x8, PT ;  /* 0x000000083900780c */ /* 0x000fe40003f64270 */
[----:B------:R-:W-:-:S02]  /*12120*/  FMNMX.FTZ R14, R7, R11, !PT ;  /* 0x0000000b070e7209 */ /* 0x000fc40007810000 */
[----:B------:R-:W-:Y:S02]  /*12130*/  ISETP.GT.AND P4, PT, R57, 0x9, PT ;  /* 0x000000093900780c */ /* 0x000fe40003f84270 */
[----:B------:R-:W-:Y:S02]  /*12140*/  FSEL R21, R21, -INF , P3 ;  /* 0xff80000015157808 */ /* 0x000fe40001800000 */
[----:B------:R-:W-:Y:S02]  /*12150*/  FMNMX.FTZ R14, R59, R14, !PT ;  /* 0x0000000e3b0e7209 */ /* 0x000fe40007810000 */
[----:B------:R-:W-:Y:S02]  /*12160*/  ISETP.GT.AND P3, PT, R57, 0x10, PT ;  /* 0x000000103900780c */ /* 0x000fe40003f64270 */
[----:B------:R-:W-:Y:S02]  /*12170*/  FSEL R25, R25, -INF , P4 ;  /* 0xff80000019197808 */ /* 0x000fe40002000000 */
[----:B------:R-:W-:-:S02]  /*12180*/  FMNMX.FTZ R14, R21, R14, !PT ;  /* 0x0000000e150e7209 */ /* 0x000fc40007810000 */
[----:B------:R-:W-:Y:S02]  /*12190*/  ISETP.GT.AND P4, PT, R57, 0x11, PT ;  /* 0x000000113900780c */ /* 0x000fe40003f84270 */
[----:B---3--:R-:W-:Y:S02]  /*121a0*/  FSEL R27, R27, -INF , P3 ;  /* 0xff8000001b1b7808 */ /* 0x008fe40001800000 */
[----:B------:R-:W-:Y:S02]  /*121b0*/  FMNMX.FTZ R14, R25, R14, !PT ;  /* 0x0000000e190e7209 */ /* 0x000fe40007810000 */
[----:B------:R-:W-:Y:S02]  /*121c0*/  ISETP.GT.AND P3, PT, R57, 0x18, PT ;  /* 0x000000183900780c */ /* 0x000fe40003f64270 */
[----:B-----5:R-:W-:Y:S02]  /*121d0*/  FSEL R61, R30, -INF , P4 ;  /* 0xff8000001e3d7808 */ /* 0x020fe40002000000 */
[----:B------:R-:W-:-:S02]  /*121e0*/  FMNMX.FTZ R14, R27, R14, !PT ;  /* 0x0000000e1b0e7209 */ /* 0x000fc40007810000 */
[----:B------:R-:W-:Y:S02]  /*121f0*/  ISETP.GT.AND P4, PT, R57, 0x19, PT ;  /* 0x000000193900780c */ /* 0x000fe40003f84270 */
[----:B------:R-:W-:Y:S02]  /*12200*/  FSEL R65, R32, -INF , P3 ;  /* 0xff80000020417808 */ /* 0x000fe40001800000 */
[----:B------:R-:W-:Y:S02]  /*12210*/  FMNMX.FTZ R14, R61, R14, !PT ;  /* 0x0000000e3d0e7209 */ /* 0x000fe40007810000 */
[----:B------:R-:W-:Y:S02]  /*12220*/  ISETP.GT.AND P3, PT, R57, 0x20, PT ;  /* 0x000000203900780c */ /* 0x000fe40003f64270 */
[----:B------:R-:W-:Y:S01]  /*12230*/  FMNMX.FTZ R14, R65, R14, !PT ;  /* 0x0000000e410e7209 */ /* 0x000fe20007810000 */
[----:B------:R-:W-:Y:S02]  /*12240*/  WARPGROUP.DEPBAR.LE gsb0, 0x0 ;  /* 0x00008000000079c5 */ /* 0x000fe40000010000 */
[----:B------:R-:W-:Y:S01]  /*12250*/  FSEL R169, R34, -INF , P4 ;  /* 0xff80000022a97808 */ /* 0x000fe20002000000 */
[----:B------:R-:W-:Y:S01]  /*12260*/  WARPGROUP.ARRIVE ;  /* 0x00000000000079c5 */ /* 0x000fe20000000000 */
[----:B------:R-:W-:-:S02]  /*12270*/  ISETP.GT.AND P4, PT, R57, 0x21, PT ;  /* 0x000000213900780c */ /* 0x000fc40003f84270 */
[----:B------:R-:W-:Y:S02]  /*12280*/  FSEL R171, R35, -INF , P3 ;  /* 0xff80000023ab7808 */ /* 0x000fe40001800000 */
[----:B------:R-:W-:Y:S01]  /*12290*/  FMNMX.FTZ R14, R169, R14, !PT ;  /* 0x0000000ea90e7209 */ /* 0x000fe20007810000 */
[----:B------:R-:W-:Y:S01]  /*122a0*/  HGMMA.64x128x16.F32.BF16 R88, R152, gdesc[UR12].tnspB, R88, gsb0 ;  /* 0x41e0000c98587df0 */ /* 0x000fe20008001858 */
[----:B------:R-:W-:Y:S02]  /*122b0*/  ISETP.GT.AND P3, PT, R57, 0x28, PT ;  /* 0x000000283900780c */ /* 0x000fe40003f64270 */
[----:B----4-:R-:W-:Y:S01]  /*122c0*/  FSEL R173, R36, -INF , P4 ;  /* 0xff80000024ad7808 */ /* 0x010fe20002000000 */
[----:B------:R-:W-:Y:S01]  /*122d0*/  FMUL.FTZ R36, R62, UR7 ;  /* 0x000000073e247c20 */ /* 0x000fe20008410000 */
[----:B------:R-:W-:Y:S01]  /*122e0*/  FMNMX.FTZ R14, R171, R14, !PT ;  /* 0x0000000eab0e7209 */ /* 0x000fe20007810000 */
[----:B------:R-:W-:Y:S01]  /*122f0*/  FMUL.FTZ R62, R75, UR7 ;  /* 0x000000074b3e7c20 */ /* 0x000fe20008410000 */
[----:B------:R-:W-:Y:S01]  /*12300*/  ISETP.GT.AND P4, PT, R57, 0x29, PT ;  /* 0x000000293900780c */ /* 0x000fe20003f84270 */
[----:B------:R-:W2:Y:S01]  /*12310*/  SHFL.IDX PT, R75, R49, 0x1, 0x1c1f ;  /* 0x003c1f00314b7f89 */ /* 0x000ea200000e0000 */
[----:B------:R-:W-:Y:S01]  /*12320*/  FSEL R39, R39, -INF , P3 ;  /* 0xff80000027277808 */ /* 0x000fe20001800000 */
[----:B------:R-:W-:Y:S01]  /*12330*/  MUFU.TANH R36, R36 ;  /* 0x0000002400247308 */ /* 0x000fe20000002400 */
[----:B------:R-:W-:-:S02]  /*12340*/  FMNMX.FTZ R14, R173, R14, !PT ;  /* 0x0000000ead0e7209 */ /* 0x000fc40007810000 */
[----:B------:R-:W-:Y:S02]  /*12350*/  ISETP.GT.AND P3, PT, R57, 0x30, PT ;  /* 0x000000303900780c */ /* 0x000fe40003f64270 */
[----:B------:R-:W-:Y:S02]  /*12360*/  FSEL R69, R42, -INF , P4 ;  /* 0xff8000002a457808 */ /* 0x000fe40002000000 */
[----:B------:R-:W-:Y:S01]  /*12370*/  FMNMX.FTZ R14, R39, R14, !PT ;  /* 0x0000000e270e7209 */ /* 0x000fe20007810000 */
[----:B------:R-:W-:Y:S01]  /*12380*/  MUFU.TANH R62, R62 ;  /* 0x0000003e003e7308 */ /* 0x000fe20000002400 */
[----:B------:R-:W-:Y:S02]  /*12390*/  ISETP.GT.AND P4, PT, R57, 0x31, PT ;  /* 0x000000313900780c */ /* 0x000fe40003f84270 */
[----:B------:R-:W-:Y:S02]  /*123a0*/  FSEL R45, R45, -INF , P3 ;  /* 0xff8000002d2d7808 */ /* 0x000fe40001800000 */
[----:B------:R-:W-:-:S02]  /*123b0*/  FMNMX.FTZ R14, R69, R14, !PT ;  /* 0x0000000e450e7209 */ /* 0x000fc40007810000 */
[----:B------:R-:W-:Y:S02]  /*123c0*/  ISETP.GT.AND P3, PT, R57, 0x38, PT ;  /* 0x000000383900780c */ /* 0x000fe40003f64270 */
[----:B------:R-:W-:Y:S01]  /*123d0*/  FSEL R175, R46, -INF , P4 ;  /* 0xff8000002eaf7808 */ /* 0x000fe20002000000 */
[----:B------:R-:W-:Y:S01]  /*123e0*/  FMUL.FTZ R46, R63, UR7 ;  /* 0x000000073f2e7c20 */ /* 0x000fe20008410000 */
[----:B------:R-:W-:Y:S01]  /*123f0*/  FMNMX.FTZ R30, R45, R14, !PT ;  /* 0x0000000e2d1e7209 */ /* 0x000fe20007810000 */
[----:B------:R-:W-:Y:S01]  /*12400*/  FMUL.FTZ R14, R73, UR7 ;  /* 0x00000007490e7c20 */ /* 0x000fe20008410000 */
[----:B------:R-:W-:Y:S01]  /*12410*/  ISETP.GT.AND P4, PT, R57, 0x39, PT ;  /* 0x000000393900780c */ /* 0x000fe20003f84270 */
[----:B--2---:R-:W-:Y:S01]  /*12420*/  IMAD.IADD R54, R54, 0x1, R75 ;  /* 0x0000000136367824 */ /* 0x004fe200078e024b */
[----:B------:R-:W-:Y:S01]  /*12430*/  FSEL R73, R50, -INF , P3 ;  /* 0xff80000032497808 */ /* 0x000fe20001800000 */
[----:B------:R-:W-:Y:S01]  /*12440*/  FMUL.FTZ R50, R66, UR7 ;  /* 0x0000000742327c20 */ /* 0x000fe20008410000 */
[----:B------:R-:W-:Y:S01]  /*12450*/  FMNMX.FTZ R30, R175, R30, !PT ;  /* 0x0000001eaf1e7209 */ /* 0x000fe20007810000 */
[----:B------:R-:W2:Y:S01]  /*12460*/  MUFU.TANH R14, R14 ;  /* 0x0000000e000e7308 */ /* 0x000ea20000002400 */
[----:B------:R-:W-:Y:S01]  /*12470*/  ISETP.GT.AND P3, PT, R57, 0x40, PT ;  /* 0x000000403900780c */ /* 0x000fe20003f64270 */
[----:B------:R-:W-:Y:S01]  /*12480*/  FMUL.FTZ R66, R79, UR7 ;  /* 0x000000074f427c20 */ /* 0x000fe20008410000 */
[----:B------:R-:W-:-:S02]  /*12490*/  FSEL R51, R51, -INF , P4 ;  /* 0xff80000033337808 */ /* 0x000fc40002000000 */
[----:B------:R-:W-:Y:S01]  /*124a0*/  FMNMX.FTZ R32, R73, R30, !PT ;  /* 0x0000001e49207209 */ /* 0x000fe20007810000 */
[----:B------:R-:W-:Y:S01]  /*124b0*/  FMUL.FTZ R30, R76, UR7 ;  /* 0x000000074c1e7c20 */ /* 0x000fe20008410000 */
[----:B------:R-:W-:Y:S01]  /*124c0*/  ISETP.GT.AND P4, PT, R57, 0x41, PT ;  /* 0x000000413900780c */ /* 0x000fe20003f84270 */
[----:B------:R-:W-:Y:S01]  /*124d0*/  MUFU.TANH R46, R46 ;  /* 0x0000002e002e7308 */ /* 0x000fe20000002400 */
[----:B------:R-:W-:Y:S01]  /*124e0*/  FSEL R177, R52, -INF , P3 ;  /* 0xff80000034b17808 */ /* 0x000fe20001800000 */
[----:B------:R-:W-:Y:S01]  /*124f0*/  FMUL.FTZ R52, R67, UR7 ;  /* 0x0000000743347c20 */ /* 0x000fe20008410000 */
[----:B------:R-:W-:Y:S01]  /*12500*/  FMNMX.FTZ R32, R51, R32, !PT ;  /* 0x0000002033207209 */ /* 0x000fe20007810000 */
[----:B------:R-:W-:Y:S01]  /*12510*/  FMUL.FTZ R67, R82, UR7 ;  /* 0x0000000752437c20 */ /* 0x000fe20008410000 */
[----:B------:R-:W-:Y:S02]  /*12520*/  ISETP.GT.AND P3, PT, R57, 0x48, PT ;  /* 0x000000483900780c */ /* 0x000fe40003f64270 */
[----:B------:R-:W-:Y:S01]  /*12530*/  FSEL R179, R56, -INF , P4 ;  /* 0xff80000038b37808 */ /* 0x000fe20002000000 */
[----:B------:R-:W3:Y:S01]  /*12540*/  MUFU.TANH R30, R30 ;  /* 0x0000001e001e7308 */ /* 0x000ee20000002400 */
[----:B------:R-:W-:Y:S01]  /*12550*/  FMNMX.FTZ R34, R177, R32, !PT ;  /* 0x00000020b1227209 */ /* 0x000fe20007810000 */
[----:B------:R-:W-:Y:S01]  /*12560*/  FMUL.FTZ R32, R77, UR7 ;  /* 0x000000074d207c20 */ /* 0x000fe20008410000 */
[----:B------:R-:W-:Y:S01]  /*12570*/  ISETP.GT.AND P4, PT, R57, 0x49, PT ;  /* 0x000000493900780c */ /* 0x000fe20003f84270 */
[----:B------:R-:W-:Y:S01]  /*12580*/  FMUL.FTZ R56, R70, UR7 ;  /* 0x0000000746387c20 */ /* 0x000fe20008410000 */
[----:B------:R-:W-:-:S02]  /*12590*/  FSEL R181, R181, -INF , P3 ;  /* 0xff800000b5b57808 */ /* 0x000fc40001800000 */
[----:B------:R-:W-:Y:S01]  /*125a0*/  FMNMX.FTZ R34, R179, R34, !PT ;  /* 0x00000022b3227209 */ /* 0x000fe20007810000 */
[----:B------:R-:W4:Y:S01]  /*125b0*/  MUFU.TANH R32, R32 ;  /* 0x0000002000207308 */ /* 0x000f220000002400 */
[----:B------:R-:W-:Y:S02]  /*125c0*/  ISETP.GT.AND P3, PT, R57, 0x50, PT ;  /* 0x000000503900780c */ /* 0x000fe40003f64270 */
[----:B0-----:R-:W-:Y:S01]  /*125d0*/  FSEL R77, R8, -INF , P4 ;  /* 0xff800000084d7808 */ /* 0x001fe20002000000 */
[----:B------:R-:W-:Y:S01]  /*125e0*/  FMUL.FTZ R8, R81, UR7 ;  /* 0x0000000751087c20 */ /* 0x000fe20008410000 */
[----:B------:R-:W-:Y:S02]  /*125f0*/  FMNMX.FTZ R34, R181, R34, !PT ;  /* 0x00000022b5227209 */ /* 0x000fe40007810000 */
[----:B------:R-:W-:Y:S01]  /*12600*/  ISETP.GT.AND P4, PT, R57, 0x51, PT ;  /* 0x000000513900780c */ /* 0x000fe20003f84270 */
[----:B------:R0:W5:Y:S01]  /*12610*/  MUFU.TANH R42, R8 ;  /* 0x00000008002a7308 */ /* 0x0001620000002400 */
[----:B------:R-:W-:-:S02]  /*12620*/  FSEL R183, R183, -INF , P3 ;  /* 0xff800000b7b77808 */ /* 0x000fc40001800000 */
[----:B------:R-:W-:Y:S02]  /*12630*/  FMNMX.FTZ R34, R77, R34, !PT ;  /* 0x000000224d227209 */ /* 0x000fe40007810000 */
[----:B------:R-:W-:Y:S02]  /*12640*/  ISETP.GT.AND P3, PT, R57, 0x58, PT ;  /* 0x000000583900780c */ /* 0x000fe40003f64270 */
[----:B------:R-:W-:Y:S01]  /*12650*/  FSEL R233, R233, -INF , P4 ;  /* 0xff800000e9e97808 */ /* 0x000fe20002000000 */
[----:B------:R-:W-:Y:S01]  /*12660*/  MUFU.TANH R50, R50 ;  /* 0x0000003200327308 */ /* 0x000fe20000002400 */
[----:B------:R-:W-:Y:S01]  /*12670*/  FMNMX.FTZ R34, R183, R34, !PT ;  /* 0x00000022b7227209 */ /* 0x000fe20007810000 */
[----:B0-----:R-:W-:Y:S01]  /*12680*/  FMUL.FTZ R8, R85, UR7 ;  /* 0x0000000755087c20 */ /* 0x001fe20008410000 */
[----:B------:R-:W-:Y:S02]  /*12690*/  ISETP.GT.AND P4, PT, R57, 0x59, PT ;  /* 0x000000593900780c */ /* 0x000fe40003f84270 */
[----:B-1----:R-:W-:-:S02]  /*126a0*/  FSEL R81, R9, -INF , P3 ;  /* 0xff80000009517808 */ /* 0x002fc40001800000 */
[----:B------:R-:W-:Y:S01]  /*126b0*/  FMNMX.FTZ R34, R233, R34, !PT ;  /* 0x00000022e9227209 */ /* 0x000fe20007810000 */
[----:B------:R0:W1:Y:S01]  /*126c0*/  MUFU.TANH R35, R8 ;  /* 0x0000000800237308 */ /* 0x0000620000002400 */
[----:B------:R-:W-:Y:S02]  /*126d0*/  ISETP.GT.AND P3, PT, R57, 0x60, PT ;  /* 0x000000603900780c */ /* 0x000fe40003f64270 */
[----:B------:R-:W-:Y:S02]  /*126e0*/  FSEL R235, R235, -INF , P4 ;  /* 0xff800000ebeb7808 */ /* 0x000fe40002000000 */
[----:B------:R-:W-:Y:S02]  /*126f0*/  FMNMX.FTZ R34, R81, R34, !PT ;  /* 0x0000002251227209 */ /* 0x000fe40007810000 */
[----:B------:R-:W-:Y:S01]  /*12700*/  ISETP.GT.AND P4, PT, R57, 0x61, PT ;  /* 0x000000613900780c */ /* 0x000fe20003f84270 */
[----:B------:R-:W1:Y:S01]  /*12710*/  MUFU.TANH R52, R52 ;  /* 0x0000003400347308 */ /* 0x000e620000002400 */
[----:B------:R-:W-:-:S02]  /*12720*/  FSEL R237, R237, -INF , P3 ;  /* 0xff800000eded7808 */ /* 0x000fc40001800000 */
[----:B------:R-:W-:Y:S02]  /*12730*/  FMNMX.FTZ R34, R235, R34, !PT ;  /* 0x00000022eb227209 */ /* 0x000fe40007810000 */
[----:B------:R-:W-:Y:S02]  /*12740*/  ISETP.GT.AND P3, PT, R57, 0x68, PT ;  /* 0x000000683900780c */ /* 0x000fe40003f64270 */
[----:B--2---:R-:W-:Y:S01]  /*12750*/  FSEL R14, R14, -INF , P4 ;  /* 0xff8000000e0e7808 */ /* 0x004fe20002000000 */
[----:B------:R-:W2:Y:S01]  /*12760*/  MUFU.TANH R56, R56 ;  /* 0x0000003800387308 */ /* 0x000ea20000002400 */
[----:B------:R-:W-:Y:S02]  /*12770*/  FMNMX.FTZ R9, R237, R34, !PT ;  /* 0x00000022ed097209 */ /* 0x000fe40007810000 */
[----:B------:R-:W-:Y:S02]  /*12780*/  ISETP.GT.AND P4, PT, R57, 0x69, PT ;  /* 0x000000693900780c */ /* 0x000fe40003f84270 */
[----:B---3--:R-:W-:-:S02]  /*12790*/  FSEL R85, R30, -INF , P3 ;  /* 0xff8000001e557808 */ /* 0x008fc40001800000 */
[----:B------:R-:W-:Y:S01]  /*127a0*/  FMNMX.FTZ R34, R14, R9, !PT ;  /* 0x000000090e227209 */ /* 0x000fe20007810000 */
[----:B------:R-:W3:Y:S01]  /*127b0*/  MUFU.TANH R66, R66 ;  /* 0x0000004200427308 */ /* 0x000ee20000002400 */
[----:B------:R-:W-:Y:S02]  /*127c0*/  ISETP.GT.AND P3, PT, R57, 0x70, PT ;  /* 0x000000703900780c */ /* 0x000fe40003f64270 */
[----:B----4-:R-:W-:Y:S02]  /*127d0*/  FSEL R30, R32, -INF , P4 ;  /* 0xff800000201e7808 */ /* 0x010fe40002000000 */
[----:B------:R-:W-:Y:S01]  /*127e0*/  FMNMX.FTZ R9, R85, R34, !PT ;  /* 0x0000002255097209 */ /* 0x000fe20007810000 */
[----:B------:R-:W-:Y:S01]  /*127f0*/  IMAD.U32 R34, RZ, RZ, UR5 ;  /* 0x00000005ff227e24 */ /* 0x000fe2000f8e00ff */
[----:B------:R-:W-:Y:S01]  /*12800*/  ISETP.GT.AND P4, PT, R57, 0x71, PT ;  /* 0x000000713900780c */ /* 0x000fe20003f84270 */
[----:B------:R-:W4:Y:S01]  /*12810*/  MUFU.TANH R67, R67 ;  /* 0x0000004300437308 */ /* 0x000f220000002400 */
[----:B------:R-:W-:-:S02]  /*12820*/  FSEL R32, R80, -INF , P3 ;  /* 0xff80000050207808 */ /* 0x000fc40001800000 */
[----:B------:R-:W-:Y:S02]  /*12830*/  FMNMX.FTZ R9, R30, R9, !PT ;  /* 0x000000091e097209 */ /* 0x000fe40007810000 */
[C---:B------:R-:W-:Y:S02]  /*12840*/  ISETP.GT.AND P3, PT, R57.reuse, 0x78, PT ;  /* 0x000000783900780c */ /* 0x040fe40003f64270 */
[----:B-----5:R-:W-:Y:S02]  /*12850*/  FSEL R42, R42, -INF , P4 ;  /* 0xff8000002a2a7808 */ /* 0x020fe40002000000 */
[----:B------:R-:W-:Y:S02]  /*12860*/  FMNMX.FTZ R9, R32, R9, !PT ;  /* 0x0000000920097209 */ /* 0x000fe40007810000 */
[----:B------:R-:W-:Y:S02]  /*12870*/  ISETP.GT.AND P4, PT, R57, 0x79, PT ;  /* 0x000000793900780c */ /* 0x000fe40003f84270 */
[----:B------:R-:W-:-:S02]  /*12880*/  FSEL R57, R84, -INF , P3 ;  /* 0xff80000054397808 */ /* 0x000fc40001800000 */
[----:B0-----:R-:W-:Y:S02]  /*12890*/  FMNMX.FTZ R8, R42, R9, !PT ;  /* 0x000000092a087209 */ /* 0x001fe40007810000 */
[----:B-1----:R-:W-:Y:S02]  /*128a0*/  FSEL R63, R35, -INF , P4 ;  /* 0xff800000233f7808 */ /* 0x002fe40002000000 */
[----:B------:R-:W-:Y:S02]  /*128b0*/  FMNMX.FTZ R8, R57, R8, !PT ;  /* 0x0000000839087209 */ /* 0x000fe40007810000 */
[C---:B------:R-:W-:Y:S02]  /*128c0*/  ISETP.GT.AND P5, PT, R54.reuse, RZ, PT ;  /* 0x000000ff3600720c */ /* 0x040fe40003fa4270 */
[----:B------:R-:W-:Y:S02]  /*128d0*/  FMNMX.FTZ R8, R63, R8, !PT ;  /* 0x000000083f087209 */ /* 0x000fe40007810000 */
[----:B------:R-:W-:Y:S01]  /*128e0*/  ISETP.GT.AND P4, PT, R54, 0x1, PT ;  /* 0x000000013600780c */ /* 0x000fe20003f84270 */
[----:B------:R-:W-:-:S02]  /*128f0*/  WARPGROUP.DEPBAR.LE gsb0, 0x0 ;  /* 0x00008000000079c5 */ /* 0x000fc40000010000 */
[----:B------:R-:W0:Y:S01]  /*12900*/  SHFL.BFLY PT, R9, R8, 0x2, 0x1f ;  /* 0x0c401f0008097f89 */ /* 0x000e2200000e0000 */
[----:B------:R-:W-:Y:S01]  /*12910*/  WARPGROUP.ARRIVE ;  /* 0x00000000000079c5 */ /* 0x000fe20000000000 */
[----:B------:R-:W-:Y:S02]  /*12920*/  FSEL R15, R15, -INF , P5 ;  /* 0xff8000000f0f7808 */ /* 0x000fe40002800000 */
[----:B------:R-:W-:Y:S02]  /*12930*/  ISETP.GT.AND P5, PT, R54, 0x8, PT ;  /* 0x000000083600780c */ /* 0x000fe40003fa4270 */
[----:B0-----:R-:W-:-:S05]  /*12940*/  FMNMX.FTZ R9, R8, R9, !PT ;  /* 0x0000000908097209 */ /* 0x001fca0007810000 */
[----:B------:R-:W0:Y:S02]  /*12950*/  SHFL.BFLY PT, R8, R9, 0x1, 0x1f ;  /* 0x0c201f0009087f89 */ /* 0x000e2400000e0000 */
[----:B0-----:R-:W-:Y:S01]  /*12960*/  FMNMX.FTZ R35, R9, R8, !PT ;  /* 0x0000000809237209 */ /* 0x001fe20007810000 */
[----:B------:R-:W-:Y:S02]  /*12970*/  VIADD R8, R6, 0x280 ;  /* 0x0000028006087836 */ /* 0x000fe40000000000 */
[----:B------:R-:W-:Y:S01]  /*12980*/  IMAD.MOV.U32 R9, RZ, RZ, 0x40000040 ;  /* 0x40000040ff097424 */ /* 0x000fe200078e00ff */
[C---:B------:R-:W-:Y:S01]  /*12990*/  FSETP.NEU.FTZ.AND P3, PT, R35.reuse, -INF , PT ;  /* 0xff8000002300780b */ /* 0x040fe20003f7d000 */
[----:B------:R-:W-:Y:S01]  /*129a0*/  FMUL.FTZ R70, R35, R34 ;  /* 0x0000002223467220 */ /* 0x000fe20000410000 */
[----:B------:R-:W-:Y:S02]  /*129b0*/  R2UR UR10, R8 ;  /* 0x00000000080a72ca */ /* 0x000fe400000e0000 */
[----:B------:R-:W-:Y:S01]  /*129c0*/  R2UR UR11, R9 ;  /* 0x00000000090b72ca */ /* 0x000fe200000e0000 */
[----:B------:R-:W-:Y:S01]  /*129d0*/  IMAD.MOV.U32 R9, RZ, RZ, 0x40000040 ;  /* 0x40000040ff097424 */ /* 0x000fe200078e00ff */
[----:B------:R-:W-:-:S02]  /*129e0*/  FSEL R70, R70, RZ, P3 ;  /* 0x000000ff46467208 */ /* 0x000fc40001800000 */
[----:B------:R-:W-:-:S03]  /*129f0*/  FMNMX.FTZ R8, R15, R10, !PT ;  /* 0x0000000a0f087209 */ /* 0x000fc60007810000 */
[-CC-:B------:R-:W-:Y:S01]  /*12a00*/  FFMA.FTZ R49, R59, R34.reuse, -R70.reuse ;  /* 0x000000223b317223 */ /* 0x180fe20000010846 */
[----:B------:R-:W-:Y:S01]  /*12a10*/  FSEL R59, R20, -INF , P4 ;  /* 0xff800000143b7808 */ /* 0x000fe20002000000 */
[-CC-:B------:R-:W-:Y:S01]  /*12a20*/  FFMA.FTZ R182, R21, R34.reuse, -R70.reuse ;  /* 0x0000002215b67223 */ /* 0x180fe20000010846 */
[-CC-:B------:R-:W-:Y:S01]  /*12a30*/  FFMA.FTZ R21, R25, R34.reuse, -R70.reuse ;  /* 0x0000002219157223 */ /* 0x180fe20000010846 */
[----:B------:R-:W-:Y:S01]  /*12a40*/  ISETP.GT.AND P4, PT, R54, 0x9, PT ;  /* 0x000000093600780c */ /* 0x000fe20003f84270 */
[-CC-:B------:R-:W-:Y:S01]  /*12a50*/  FFMA.FTZ R176, R27, R34.reuse, -R70.reuse ;  /* 0x000000221bb07223 */ /* 0x180fe20000010846 */
[----:B------:R-:W-:Y:S01]  /*12a60*/  HGMMA.64x128x16.F32.BF16 R88, R156, gdesc[UR8].tnspB, R88, gsb0 ;  /* 0x41e000089c587df0 */ /* 0x000fe20008001858 */
[----:B------:R-:W-:Y:S01]  /*12a70*/  FSEL R25, R24, -INF , P5 ;  /* 0xff80000018197808 */ /* 0x000fe20002800000 */
[--C-:B------:R-:W-:Y:S01]  /*12a80*/  FFMA.FTZ R27, R61, R34, -R70.reuse ;  /* 0x000000223d1b7223 */ /* 0x100fe20000010846 */
[----:B------:R-:W-:Y:S01]  /*12a90*/  FMNMX.FTZ R8, R59, R8, !PT ;  /* 0x000000083b087209 */ /* 0x000fe20007810000 */
[-CC-:B------:R-:W-:Y:S01]  /*12aa0*/  FFMA.FTZ R178, R65, R34.reuse, -R70.reuse ;  /* 0x0000002241b27223 */ /* 0x180fe20000010846 */
[----:B------:R-:W-:Y:S01]  /*12ab0*/  ISETP.GT.AND P5, PT, R54, 0x10, PT ;  /* 0x000000103600780c */ /* 0x000fe20003fa4270 */
[-CC-:B------:R-:W-:Y:S01]  /*12ac0*/  FFMA.FTZ R174, R39, R34.reuse, -R70.reuse ;  /* 0x0000002227ae7223 */ /* 0x180fe20000010846 */
        /* <DEDUP_REMOVED lines=10> */
[C---:B------:R-:W-:Y:S01]  /*12b70*/  ISETP.GT.AND P5, PT, R54.reuse, 0x18, PT ;  /* 0x000000183600780c */ /* 0x040fe20003fa4270 */
[-CC-:B------:R-:W-:Y:S01]  /*12b80*/  FFMA.FTZ R152, R177, R34.reuse, -R70.reuse ;  /* 0x00000022b1987223 */ /* 0x180fe20000010846 */
[----:B------:R-:W-:Y:S01]  /*12b90*/  FSEL R83, R29, -INF , P4 ;  /* 0xff8000001d537808 */ /* 0x000fe20002000000 */
[--C-:B------:R-:W-:Y:S01]  /*12ba0*/  FFMA.FTZ R29, R169, R34, -R70.reuse ;  /* 0x00000022a91d7223 */ /* 0x100fe20000010846 */
[----:B------:R-:W-:Y:S01]  /*12bb0*/  FMNMX.FTZ R8, R79, R8, !PT ;  /* 0x000000084f087209 */ /* 0x000fe20007810000 */
[-CC-:B------:R-:W-:Y:S01]  /*12bc0*/  FFMA.FTZ R154, R181, R34.reuse, -R70.reuse ;  /* 0x00000022b59a7223 */ /* 0x180fe20000010846 */
[----:B------:R-:W-:Y:S01]  /*12bd0*/  ISETP.GT.AND P4, PT, R54, 0x19, PT ;  /* 0x000000193600780c */ /* 0x000fe20003f84270 */
[----:B------:R-:W-:Y:S01]  /*12be0*/  MUFU.EX2 R180, R180 ;  /* 0x000000b400b47308 */ /* 0x000fe20000000800 */
[----:B------:R-:W-:Y:S01]  /*12bf0*/  FSEL R31, R31, -INF , P5 ;  /* 0xff8000001f1f7808 */ /* 0x000fe20002800000 */
[--C-:B------:R-:W-:Y:S01]  /*12c00*/  FFMA.FTZ R24, R32, R34, -R70.reuse ;  /* 0x0000002220187223 */ /* 0x100fe20000010846 */
[----:B------:R-:W-:Y:S01]  /*12c10*/  FMNMX.FTZ R8, R83, R8, !PT ;  /* 0x0000000853087209 */ /* 0x000fe20007810000 */
[-CC-:B------:R-:W-:Y:S01]  /*12c20*/  FFMA.FTZ R170, R73, R34.reuse, -R70.reuse ;  /* 0x0000002249aa7223 */ /* 0x180fe20000010846 */
[C---:B------:R-:W-:Y:S01]  /*12c30*/  ISETP.GT.AND P5, PT, R54.reuse, 0x20, PT ;  /* 0x000000203600780c */ /* 0x040fe20003fa4270 */
[--C-:B------:R-:W-:Y:S01]  /*12c40*/  FFMA.FTZ R73, R233, R34, -R70.reuse ;  /* 0x00000022e9497223 */ /* 0x100fe20000010846 */
[----:B------:R-:W-:Y:S01]  /*12c50*/  FSEL R33, R33, -INF , P4 ;  /* 0xff80000021217808 */ /* 0x000fe20002000000 */
[----:B------:R-:W-:Y:S01]  /*12c60*/  MUFU.EX2 R49, R49 ;  /* 0x0000003100317308 */ /* 0x000fe20000000800 */
[----:B------:R-:W-:Y:S01]  /*12c70*/  FMNMX.FTZ R8, R31, R8, !PT ;  /* 0x000000081f087209 */ /* 0x000fe20007810000 */
[-CC-:B------:R-:W-:Y:S01]  /*12c80*/  FFMA.FTZ R51, R51, R34.reuse, -R70.reuse ;  /* 0x0000002233337223 */ /* 0x180fe20000010846 */
[----:B------:R-:W-:Y:S01]  /*12c90*/  ISETP.GT.AND P4, PT, R54, 0x21, PT ;  /* 0x000000213600780c */ /* 0x000fe20003f84270 */
[-CC-:B------:R-:W-:Y:S01]  /*12ca0*/  FFMA.FTZ R233, R42, R34.reuse, -R70.reuse ;  /* 0x000000222ae97223 */ /* 0x180fe20000010846 */
[----:B------:R-:W-:Y:S01]  /*12cb0*/  FSEL R61, R37, -INF , P5 ;  /* 0xff800000253d7808 */ /* 0x000fe20002800000 */
[--C-:B------:R-:W-:Y:S01]  /*12cc0*/  FFMA.FTZ R37, R173, R34, -R70.reuse ;  /* 0x00000022ad257223 */ /* 0x100fe20000010846 */
[----:B------:R-:W-:Y:S01]  /*12cd0*/  FMNMX.FTZ R8, R33, R8, !PT ;  /* 0x0000000821087209 */ /* 0x000fe20007810000 */
[----:B------:R-:W-:Y:S01]  /*12ce0*/  MUFU.EX2 R182, R182 ;  /* 0x000000b600b67308 */ /* 0x000fe20000000800 */
[----:B------:R-:W-:Y:S01]  /*12cf0*/  ISETP.GT.AND P5, PT, R54, 0x28, PT ;  /* 0x000000283600780c */ /* 0x000fe20003fa4270 */
[----:B------:R-:W-:Y:S01]  /*12d00*/  FFMA.FTZ R20, R237, R34, -R70 ;  /* 0x00000022ed147223 */ /* 0x000fe20000010846 */
[----:B------:R-:W-:-:S02]  /*12d10*/  FSEL R65, R38, -INF , P4 ;  /* 0xff80000026417808 */ /* 0x000fc40002000000 */
[----:B------:R-:W-:Y:S02]  /*12d20*/  FMNMX.FTZ R8, R61, R8, !PT ;  /* 0x000000083d087209 */ /* 0x000fe40007810000 */
[----:B------:R-:W-:Y:S01]  /*12d30*/  ISETP.GT.AND P4, PT, R54, 0x29, PT ;  /* 0x000000293600780c */ /* 0x000fe20003f84270 */
[----:B------:R-:W-:Y:S01]  /*12d40*/  MUFU.EX2 R21, R21 ;  /* 0x0000001500157308 */ /* 0x000fe20000000800 */
[----:B------:R-:W-:Y:S02]  /*12d50*/  FSEL R87, R40, -INF , P5 ;  /* 0xff80000028577808 */ /* 0x000fe40002800000 */
[----:B------:R-:W-:Y:S02]  /*12d60*/  FMNMX.FTZ R8, R65, R8, !PT ;  /* 0x0000000841087209 */ /* 0x000fe40007810000 */
[----:B------:R-:W-:Y:S02]  /*12d70*/  ISETP.GT.AND P5, PT, R54, 0x30, PT ;  /* 0x000000303600780c */ /* 0x000fe40003fa4270 */
[----:B------:R-:W-:Y:S01]  /*12d80*/  FSEL R41, R41, -INF , P4 ;  /* 0xff80000029297808 */ /* 0x000fe20002000000 */
[----:B------:R-:W-:Y:S01]  /*12d90*/  MUFU.EX2 R176, R176 ;  /* 0x000000b000b07308 */ /* 0x000fe20000000800 */
[----:B------:R-:W-:-:S02]  /*12da0*/  FMNMX.FTZ R8, R87, R8, !PT ;  /* 0x0000000857087209 */ /* 0x000fc40007810000 */
[C---:B------:R-:W-:Y:S02]  /*12db0*/  ISETP.GT.AND P4, PT, R54.reuse, 0x31, PT ;  /* 0x000000313600780c */ /* 0x040fe40003f84270 */
[----:B------:R-:W-:Y:S02]  /*12dc0*/  FSEL R43, R43, -INF , P5 ;  /* 0xff8000002b2b7808 */ /* 0x000fe40002800000 */
[----:B------:R-:W-:Y:S01]  /*12dd0*/  FMNMX.FTZ R8, R41, R8, !PT ;  /* 0x0000000829087209 */ /* 0x000fe20007810000 */
[----:B------:R-:W-:Y:S01]  /*12de0*/  MUFU.EX2 R27, R27 ;  /* 0x0000001b001b7308 */ /* 0x000fe20000000800 */
[----:B------:R-:W-:Y:S02]  /*12df0*/  ISETP.GT.AND P5, PT, R54, 0x38, PT ;  /* 0x000000383600780c */ /* 0x000fe40003fa4270 */
[----:B------:R-:W-:Y:S02]  /*12e00*/  FSEL R153, R44, -INF , P4 ;  /* 0xff8000002c997808 */ /* 0x000fe40002000000 */
[----:B------:R-:W-:-:S02]  /*12e10*/  FMNMX.FTZ R8, R43, R8, !PT ;  /* 0x000000082b087209 */ /* 0x000fc40007810000 */
[C---:B------:R-:W-:Y:S01]  /*12e20*/  ISETP.GT.AND P4, PT, R54.reuse, 0x39, PT ;  /* 0x000000393600780c */ /* 0x040fe20003f84270 */
        /* <DEDUP_REMOVED lines=14> */
[----:B------:R-:W-:Y:S01]  /*12f10*/  ISETP.GT.AND P4, PT, R54, 0x49, PT ;  /* 0x000000493600780c */ /* 0x000fe20003f84270 */
[----:B------:R-:W-:Y:S01]  /*12f20*/  MUFU.EX2 R37, R37 ;  /* 0x0000002500257308 */ /* 0x000fe20000000800 */
[----:B------:R-:W-:Y:S02]  /*12f30*/  FSEL R69, R36, -INF , P5 ;  /* 0xff80000024457808 */ /* 0x000fe40002800000 */
[----:B------:R-:W-:Y:S02]  /*12f40*/  FMNMX.FTZ R8, R55, R8, !PT ;  /* 0x0000000837087209 */ /* 0x000fe40007810000 */
[----:B------:R-:W-:Y:S02]  /*12f50*/  ISETP.GT.AND P5, PT, R54, 0x50, PT ;  /* 0x000000503600780c */ /* 0x000fe40003fa4270 */
[----:B------:R-:W-:Y:S01]  /*12f60*/  FMNMX.FTZ R8, R69, R8, !PT ;  /* 0x0000000845087209 */ /* 0x000fe20007810000 */
[----:B------:R-:W-:Y:S01]  /*12f70*/  MUFU.EX2 R174, R174 ;  /* 0x000000ae00ae7308 */ /* 0x000fe20000000800 */
[----:B------:R-:W-:Y:S01]  /*12f80*/  R2UR UR11, R9 ;  /* 0x00000000090b72ca */ /* 0x000fe200000e0000 */
[----:B------:R-:W-:Y:S01]  /*12f90*/  IMAD.MOV.U32 R9, RZ, RZ, 0x40000040 ;  /* 0x40000040ff097424 */ /* 0x000fe200078e00ff */
[----:B------:R-:W-:-:S02]  /*12fa0*/  FSEL R48, R35, RZ, P3 ;  /* 0x000000ff23307208 */ /* 0x000fc40001800000 */
[C---:B------:R-:W-:Y:S01]  /*12fb0*/  ISETP.GT.AND P3, PT, R12.reuse, R5, PT ;  /* 0x000000050c00720c */ /* 0x040fe20003f64270 */
[----:B------:R-:W-:Y:S02]  /*12fc0*/  VIADD R12, R12, 0xffffffff ;  /* 0xffffffff0c0c7836 */ /* 0x000fe40000000000 */
[----:B------:R-:W-:Y:S01]  /*12fd0*/  FADD.FTZ R11, -R48, R11 ;  /* 0x0000000b300b7221 */ /* 0x000fe20000010100 */
[----:B------:R-:W-:Y:S03]  /*12fe0*/  MUFU.EX2 R39, R39 ;  /* 0x0000002700277308 */ /* 0x000fe60000000800 */
[----:B------:R-:W-:-:S05]  /*12ff0*/  FMUL.FTZ R11, R11, R34 ;  /* 0x000000220b0b7220 */ /* 0x000fca0000410000 */
[----:B------:R-:W-:Y:S08]  /*13000*/  MUFU.EX2 R168, R168 ;  /* 0x000000a800a87308 */ /* 0x000ff00000000800 */
[----:B------:R-:W-:Y:S08]  /*13010*/  MUFU.EX2 R11, R11 ;  /* 0x0000000b000b7308 */ /* 0x000ff00000000800 */
[----:B------:R-:W-:Y:S01]  /*13020*/  MUFU.EX2 R45, R45 ;  /* 0x0000002d002d7308 */ /* 0x000fe20000000800 */
[----:B------:R-:W-:-:S02]  /*13030*/  WARPGROUP.DEPBAR.LE gsb0, 0x0 ;  /* 0x00008000000079c5 */ /* 0x000fc40000010000 */
[----:B------:R-:W-:Y:S01]  /*13040*/  FSEL R157, R46, -INF , P4 ;  /* 0xff8000002e9d7808 */ /* 0x000fe20002000000 */
[----:B------:R-:W-:Y:S01]  /*13050*/  WARPGROUP.ARRIVE ;  /* 0x00000000000079c5 */ /* 0x000fe20000000000 */
        /* <DEDUP_REMOVED lines=9> */
[----:B------:R-:W-:Y:S01]  /*130f0*/  FFMA.FTZ R156, R183, R34, -R70 ;  /* 0x00000022b79c7223 */ /* 0x000fe20000010846 */
[----:B------:R-:W-:Y:S01]  /*13100*/  FMNMX.FTZ R8, R159, R8, !PT ;  /* 0x000000089f087209 */ /* 0x000fe20007810000 */
[----:B------:R-:W-:Y:S01]  /*13110*/  MUFU.EX2 R170, R170 ;  /* 0x000000aa00aa7308 */ /* 0x000fe20000000800 */
[----:B------:R-:W-:-:S02]  /*13120*/  ISETP.GT.AND P4, PT, R54, 0x59, PT ;  /* 0x000000593600780c */ /* 0x000fc40003f84270 */
[----:B--2---:R-:W-:Y:S02]  /*13130*/  FSEL R171, R56, -INF , P5 ;  /* 0xff80000038ab7808 */ /* 0x004fe40002800000 */
[----:B------:R-:W-:Y:S02]  /*13140*/  FMNMX.FTZ R8, R169, R8, !PT ;  /* 0x00000008a9087209 */ /* 0x000fe40007810000 */
[----:B------:R-:W-:Y:S01]  /*13150*/  ISETP.GT.AND P5, PT, R54, 0x60, PT ;  /* 0x000000603600780c */ /* 0x000fe20003fa4270 */
[----:B------:R-:W-:Y:S01]  /*13160*/  MUFU.EX2 R51, R51 ;  /* 0x0000003300337308 */ /* 0x000fe20000000800 */
[----:B------:R-:W-:Y:S02]  /*13170*/  FSEL R173, R58, -INF , P4 ;  /* 0xff8000003aad7808 */ /* 0x000fe40002000000 */
[----:B------:R-:W-:Y:S02]  /*13180*/  FMNMX.FTZ R8, R171, R8, !PT ;  /* 0x00000008ab087209 */ /* 0x000fe40007810000 */
[----:B------:R-:W-:-:S02]  /*13190*/  ISETP.GT.AND P4, PT, R54, 0x61, PT ;  /* 0x000000613600780c */ /* 0x000fc40003f84270 */
[----:B------:R-:W-:Y:S01]  /*131a0*/  FSEL R175, R60, -INF , P5 ;  /* 0xff8000003caf7808 */ /* 0x000fe20002800000 */
[----:B------:R-:W-:Y:S01]  /*131b0*/  MUFU.EX2 R152, R152 ;  /* 0x0000009800987308 */ /* 0x000fe20000000800 */
[----:B------:R-:W-:Y:S02]  /*131c0*/  FMNMX.FTZ R8, R173, R8, !PT ;  /* 0x00000008ad087209 */ /* 0x000fe40007810000 */
[----:B------:R-:W-:Y:S02]  /*131d0*/  ISETP.GT.AND P5, PT, R54, 0x68, PT ;  /* 0x000000683600780c */ /* 0x000fe40003fa4270 */
[----:B------:R-:W-:Y:S02]  /*131e0*/  FSEL R62, R62, -INF , P4 ;  /* 0xff8000003e3e7808 */ /* 0x000fe40002000000 */
[----:B------:R-:W-:Y:S01]  /*131f0*/  FMNMX.FTZ R7, R175, R8, !PT ;  /* 0x00000008af077209 */ /* 0x000fe20007810000 */
[----:B------:R-:W-:Y:S01]  /*13200*/  MUFU.EX2 R154, R154 ;  /* 0x0000009a009a7308 */ /* 0x000fe20000000800 */
[----:B------:R-:W-:-:S02]  /*13210*/  ISETP.GT.AND P4, PT, R54, 0x69, PT ;  /* 0x000000693600780c */ /* 0x000fc40003f84270 */
[----:B------:R-:W-:Y:S02]  /*13220*/  FSEL R64, R64, -INF , P5 ;  /* 0xff80000040407808 */ /* 0x000fe40002800000 */
[----:B------:R-:W-:Y:S02]  /*13230*/  FMNMX.FTZ R7, R62, R7, !PT ;  /* 0x000000073e077209 */ /* 0x000fe40007810000 */
[----:B------:R-:W-:Y:S01]  /*13240*/  ISETP.GT.AND P5, PT, R54, 0x70, PT ;  /* 0x000000703600780c */ /* 0x000fe20003fa4270 */
[----:B------:R-:W-:Y:S01]  /*13250*/  MUFU.EX2 R156, R156 ;  /* 0x0000009c009c7308 */ /* 0x000fe20000000800 */
[----:B---3--:R-:W-:Y:S02]  /*13260*/  FSEL R66, R66, -INF , P4 ;  /* 0xff80000042427808 */ /* 0x008fe40002000000 */
[----:B------:R-:W-:Y:S02]  /*13270*/  FMNMX.FTZ R7, R64, R7, !PT ;  /* 0x0000000740077209 */ /* 0x000fe40007810000 */
[----:B------:R-:W-:-:S02]  /*13280*/  ISETP.GT.AND P4, PT, R54, 0x71, PT ;  /* 0x000000713600780c */ /* 0x000fc40003f84270 */
[----:B----4-:R-:W-:Y:S01]  /*13290*/  FSEL R177, R67, -INF , P5 ;  /* 0xff80000043b17808 */ /* 0x010fe20002800000 */
[--C-:B------:R-:W-:Y:S01]  /*132a0*/  FFMA.FTZ R67, R179, R34, -R70.reuse ;  /* 0x00000022b3437223 */ /* 0x100fe20000010846 */
[----:B------:R-:W-:Y:S01]  /*132b0*/  FMNMX.FTZ R8, R66, R7, !PT ;  /* 0x0000000742087209 */ /* 0x000fe20007810000 */
[----:B------:R-:W-:Y:S01]  /*132c0*/  MUFU.EX2 R73, R73 ;  /* 0x0000004900497308 */ /* 0x000fe20000000800 */
[----:B------:R-:W-:Y:S02]  /*132d0*/  ISETP.GT.AND P5, PT, R54, 0x78, PT ;  /* 0x000000783600780c */ /* 0x000fe40003fa4270 */
[----:B------:R-:W-:Y:S02]  /*132e0*/  FSEL R68, R68, -INF , P4 ;  /* 0xff80000044447808 */ /* 0x000fe40002000000 */
[----:B------:R-:W-:Y:S02]  /*132f0*/  FMNMX.FTZ R7, R177, R8, !PT ;  /* 0x00000008b1077209 */ /* 0x000fe40007810000 */
[----:B------:R-:W-:Y:S01]  /*13300*/  ISETP.GT.AND P4, PT, R54, 0x79, PT ;  /* 0x000000793600780c */ /* 0x000fe20003f84270 */
[----:B------:R-:W-:Y:S01]  /*13310*/  MUFU.EX2 R67, R67 ;  /* 0x0000004300437308 */ /* 0x000fe20000000800 */
[----:B------:R-:W-:Y:S01]  /*13320*/  FSEL R179, R71, -INF , P5 ;  /* 0xff80000047b37808 */ /* 0x000fe20002800000 */
[-CC-:B------:R-:W-:Y:S01]  /*13330*/  FFMA.FTZ R71, R77, R34.reuse, -R70.reuse ;  /* 0x000000224d477223 */ /* 0x180fe20000010846 */
[----:B------:R-:W-:Y:S01]  /*13340*/  FMNMX.FTZ R8, R68, R7, !PT ;  /* 0x0000000744087209 */ /* 0x000fe20007810000 */
[----:B------:R-:W-:Y:S01]  /*13350*/  FFMA.FTZ R77, R235, R34, -R70 ;  /* 0x00000022eb4d7223 */ /* 0x000fe20000010846 */
[----:B------:R-:W-:-:S02]  /*13360*/  FSEL R72, R72, -INF , P4 ;  /* 0xff80000048487808 */ /* 0x000fc40002000000 */
[----:B------:R-:W-:Y:S01]  /*13370*/  FMNMX.FTZ R7, R179, R8, !PT ;  /* 0x00000008b3077209 */ /* 0x000fe20007810000 */
[----:B------:R-:W-:Y:S03]  /*13380*/  MUFU.EX2 R71, R71 ;  /* 0x0000004700477308 */ /* 0x000fe60000000800 */
[----:B------:R-:W-:-:S05]  /*13390*/  FMNMX.FTZ R7, R72, R7, !PT ;  /* 0x0000000748077209 */ /* 0x000fca0007810000 */
[----:B------:R-:W0:Y:S01]  /*133a0*/  SHFL.BFLY PT, R8, R7, 0x2, 0x1f ;  /* 0x0c401f0007087f89 */ /* 0x000e2200000e0000 */
[----:B------:R-:W-:Y:S08]  /*133b0*/  MUFU.EX2 R158, R158 ;  /* 0x0000009e009e7308 */ /* 0x000ff00000000800 */
[----:B------:R-:W-:Y:S08]  /*133c0*/  MUFU.EX2 R77, R77 ;  /* 0x0000004d004d7308 */ /* 0x000ff00000000800 */
[----:B------:R-:W-:Y:S01]  /*133d0*/  MUFU.EX2 R20, R20 ;  /* 0x0000001400147308 */ /* 0x000fe20000000800 */
[----:B0-----:R-:W-:Y:S01]  /*133e0*/  FMNMX.FTZ R26, R7, R8, !PT ;  /* 0x00000008071a7209 */ /* 0x001fe20007810000 */
[----:B------:R-:W-:-:S06]  /*133f0*/  VIADD R8, R6, 0x300 ;  /* 0x0000030006087836 */ /* 0x000fcc0000000000 */
[----:B------:R-:W-:Y:S01]  /*13400*/  MUFU.EX2 R81, R81 ;  /* 0x0000005100517308 */ /* 0x000fe20000000800 */
[----:B------:R-:W0:Y:S01]  /*13410*/  SHFL.BFLY PT, R7, R26, 0x1, 0x1f ;  /* 0x0c201f001a077f89 */ /* 0x000e2200000e0000 */
[----:B------:R-:W-:Y:S01]  /*13420*/  R2UR UR10, R8 ;  /* 0x00000000080a72ca */ /* 0x000fe200000e0000 */
[----:B------:R-:W-:Y:S02]  /*13430*/  VIADD R8, R6, 0x380 ;  /* 0x0000038006087836 */ /* 0x000fe40000000000 */
[----:B------:R-:W-:-:S03]  /*13440*/  @!P1 IMAD R6, R184, 0x8, R2 ;  /* 0x00000008b8069824 */ /* 0x000fc600078e0202 */
[----:B------:R-:W-:Y:S01]  /*13450*/  MUFU.EX2 R14, R14 ;  /* 0x0000000e000e7308 */ /* 0x000fe20000000800 */
[----:B------:R-:W-:-:S07]  /*13460*/  @!P1 VIADD R6, R6, 0x28840 ;  /* 0x0002884006069836 */ /* 0x000fce0000000000 */
[----:B------:R-:W-:Y:S01]  /*13470*/  MUFU.EX2 R85, R85 ;  /* 0x0000005500557308 */ /* 0x000fe20000000800 */
[----:B------:R-:W-:Y:S01]  /*13480*/  HGMMA.64x128x16.F32.BF16 R88, R160, gdesc[UR8].tnspB, R88, gsb0 ;  /* 0x41e00008a0587df0 */ /* 0x000fe20008001858 */
[----:B------:R-:W-:Y:S02]  /*13490*/  R2UR UR10, R8 ;  /* 0x00000000080a72ca */ /* 0x000fe400000e0000 */
[----:B------:R-:W-:Y:S02]  /*134a0*/  R2UR UR11, R9 ;  /* 0x00000000090b72ca */ /* 0x000fe400000e0000 */
[----:B------:R-:W-:Y:S02]  /*134b0*/  IADD3 R8, -R232, 0xb, RZ ;  /* 0x0000000be8087810 */ /* 0x000fe40007ffe1ff */
[----:B------:R-:W-:Y:S01]  /*134c0*/  MUFU.EX2 R24, R24 ;  /* 0x0000001800187308 */ /* 0x000fe20000000800 */
[----:B0-----:R-:W-:Y:S01]  /*134d0*/  FMNMX.FTZ R7, R26, R7, !PT ;  /* 0x000000071a077209 */ /* 0x001fe20007810000 */
[-CC-:B------:R-:W-:Y:S01]  /*134e0*/  FFMA.FTZ R26, R57, R34.reuse, -R70.reuse ;  /* 0x00000022391a7223 */ /* 0x180fe20000010846 */
[----:B------:R-:W-:-:S02]  /*134f0*/  FFMA.FTZ R57, R63, R34, -R70 ;  /* 0x000000223f397223 */ /* 0x000fc40000010846 */
[C---:B------:R-:W-:Y:S01]  /*13500*/  FSETP.NEU.FTZ.AND P4, PT, R7.reuse, -INF , PT ;  /* 0xff8000000700780b */ /* 0x040fe20003f9d000 */
[----:B------:R-:W-:Y:S02]  /*13510*/  FMUL.FTZ R30, R7, R34 ;  /* 0x00000022071e7220 */ /* 0x000fe40000410000 */
[----:B------:R-:W-:Y:S03]  /*13520*/  MUFU.EX2 R233, R233 ;  /* 0x000000e900e97308 */ /* 0x000fe60000000800 */
[----:B------:R-:W-:-:S05]  /*13530*/  FSEL R30, R30, RZ, P4 ;  /* 0x000000ff1e1e7208 */ /* 0x000fca0002000000 */
[----:B------:R-:W-:Y:S01]  /*13540*/  MUFU.EX2 R26, R26 ;  /* 0x0000001a001a7308 */ /* 0x000fe20000000800 */
[-CC-:B------:R-:W-:Y:S01]  /*13550*/  FFMA.FTZ R40, R41, R34.reuse, -R30.reuse ;  /* 0x0000002229287223 */ /* 0x180fe2000001081e */
[----:B------:R-:W-:Y:S01]  /*13560*/  FSEL R41, R7, RZ, P4 ;  /* 0x000000ff07297208 */ /* 0x000fe20002000000 */
[-CC-:B------:R-:W-:Y:S01]  /*13570*/  FFMA.FTZ R28, R15, R34.reuse, -R30.reuse ;  /* 0x000000220f1c7223 */ /* 0x180fe2000001081e */
[-CC-:B------:R-:W-:Y:S01]  /*13580*/  FFMA.FTZ R181, R59, R34.reuse, -R30.reuse ;  /* 0x000000223bb57223 */ /* 0x180fe2000001081e */
[-CC-:B------:R-:W-:Y:S01]  /*13590*/  FFMA.FTZ R183, R25, R34.reuse, -R30.reuse ;  /* 0x0000002219b77223 */ /* 0x180fe2000001081e */
[-C--:B------:R-:W-:Y:S01]  /*135a0*/  FFMA.FTZ R46, R75, R34.reuse, -R30 ;  /* 0x000000224b2e7223 */ /* 0x080fe2000001081e */
[----:B------:R-:W-:Y:S01]  /*135b0*/  FADD.FTZ R41, -R41, R10 ;  /* 0x0000000a29297221 */ /* 0x000fe20000010100 */
[-C--:B------:R-:W-:Y:S01]  /*135c0*/  FFMA.FTZ R38, R79, R34.reuse, -R30 ;  /* 0x000000224f267223 */ /* 0x080fe2000001081e */
[----:B------:R-:W-:Y:S01]  /*135d0*/  MUFU.EX2 R28, R28 ;  /* 0x0000001c001c7308 */ /* 0x000fe20000000800 */
[----:B------:R-:W-:Y:S01]  /*135e0*/  @!P1 PRMT R10, RZ, 0x654, R6 ;  /* 0x00000654ff0a9816 */ /* 0x000fe20000000006 */
[-C--:B------:R-:W-:Y:S01]  /*135f0*/  FMUL.FTZ R9, R41, R34.reuse ;  /* 0x0000002229097220 */ /* 0x080fe20000410000 */
        /* <DEDUP_REMOVED lines=18> */
[----:B------:R-:W-:-:S03]  /*13720*/  FFMA.FTZ R68, R68, R34, -R30 ;  /* 0x0000002244447223 */ /* 0x000fc6000001081e */
[----:B------:R-:W-:Y:S01]  /*13730*/  MUFU.EX2 R183, R183 ;  /* 0x000000b700b77308 */ /* 0x000fe20000000800 */
[----:B0-----:R-:W-:-:S07]  /*13740*/  FFMA.FTZ R0, R9, R0, R28 ;  /* 0x0000000009007223 */ /* 0x001fce000001001c */
        /* <DEDUP_REMOVED lines=11> */
[----:B------:R-:W-:-:S05]  /*13800*/  WARPGROUP.ARRIVE ;  /* 0x00000000000079c5 */ /* 0x000fca0000000000 */
[----:B------:R-:W-:Y:S01]  /*13810*/  MUFU.EX2 R44, R44 ;  /* 0x0000002c002c7308 */ /* 0x000fe20000000800 */
[----:B------:R-:W-:Y:S01]  /*13820*/  FFMA.FTZ R161, R175, R34, -R30 ;  /* 0x00000022afa17223 */ /* 0x000fe2000001081e */
[----:B------:R-:W-:Y:S02]  /*13830*/  F2FP.BF16.F32.PACK_AB R162, R85, R14 ;  /* 0x0000000e55a2723e */ /* 0x000fe400000010ff */
[----:B0-----:R-:W-:Y:S01]  /*13840*/  F2FP.BF16.F32.PACK_AB R175, R40, R31 ;  /* 0x0000001f28af723e */ /* 0x001fe200000010ff */
[----:B------:R-:W-:Y:S01]  /*13850*/  HGMMA.64x128x16.F32.BF16 R88, R164, gdesc[UR8].tnspB, R88, gsb0 ;  /* 0x41e00008a4587df0 */ /* 0x000fe20008001858 */
[----:B------:R-:W-:Y:S02]  /*13860*/  F2FP.BF16.F32.PACK_AB R160, R81, R20 ;  /* 0x0000001451a0723e */ /* 0x000fe400000010ff */
        /* <DEDUP_REMOVED lines=10> */
[----:B0-----:R-:W-:Y:S01]  /*13910*/  F2FP.BF16.F32.PACK_AB R163, R66, R64 ;  /* 0x0000004042a3723e */ /* 0x001fe200000010ff */
[----:B------:R-:W-:-:S02]  /*13920*/  WARPGROUP.DEPBAR.LE gsb0, 0x0 ;  /* 0x00008000000079c5 */ /* 0x000fc40000010000 */
[----:B------:R0:W-:Y:S06]  /*13930*/  BAR.ARV R8, 0x100 ;  /* 0x000400080000751d */ /* 0x0001ec0000002000 */
[----:B------:R1:W-:Y:S01]  /*13940*/  @!P1 SYNCS.ARRIVE.TRANS64.RED.A1T0 RZ, [R10+URZ], RZ ;  /* 0x000000ff0aff99a7 */ /* 0x0003e2000810043f */
[-C--:B------:R-:W-:Y:S01]  /*13950*/  FMUL.FTZ R88, R88, R11.reuse ;  /* 0x0000000b58587220 */ /* 0x080fe20000410000 */
[----:B0-----:R-:W-:Y:S01]  /*13960*/  @!P1 PRMT R8, RZ, 0x654, R13 ;  /* 0x00000654ff089816 */ /* 0x001fe2000000000d */
[-C--:B------:R-:W-:Y:S01]  /*13970*/  FMUL.FTZ R89, R89, R11.reuse ;  /* 0x0000000b59597220 */ /* 0x080fe20000410000 */
[-C--:B------:R-:W-:Y:S01]  /*13980*/  FMUL.FTZ R92, R92, R11.reuse ;  /* 0x0000000b5c5c7220 */ /* 0x080fe20000410000 */
[-C--:B------:R-:W-:Y:S01]  /*13990*/  FMUL.FTZ R93, R93, R11.reuse ;  /* 0x0000000b5d5d7220 */ /* 0x080fe20000410000 */
[-C--:B------:R-:W-:Y:S01]  /*139a0*/  FMUL.FTZ R96, R96, R11.reuse ;  /* 0x0000000b60607220 */ /* 0x080fe20000410000 */
[----:B------:R-:W-:Y:S01]  /*139b0*/  FMUL.FTZ R97, R97, R11 ;  /* 0x0000000b61617220 */ /* 0x000fe20000410000 */
[----:B-1----:R-:W-:Y:S01]  /*139c0*/  FFMA.FTZ R10, R11, R3, R180 ;  /* 0x000000030b0a7223 */ /* 0x002fe200000100b4 */
[----:B------:R0:W-:Y:S01]  /*139d0*/  @!P1 SYNCS.ARRIVE.TRANS64.RED.A1T0 RZ, [R8+URZ], RZ ;  /* 0x000000ff08ff99a7 */ /* 0x0001e2000810043f */
        /* <DEDUP_REMOVED lines=8> */
[----:B------:R-:W-:Y:S01]  /*13a60*/  F2FP.BF16.F32.PACK_AB R182, R21, R182 ;  /* 0x000000b615b6723e */ /* 0x000fe200000010ff */
[----:B------:R-:W-:Y:S01]  /*13a70*/  FFMA.FTZ R157, R159, R34, -R30 ;  /* 0x000000229f9d7223 */ /* 0x000fe2000001081e */
[----:B------:R-:W-:Y:S01]  /*13a80*/  FADD.FTZ R13, R21, R48 ;  /* 0x00000030150d7221 */ /* 0x000fe20000010000 */
[C---:B------:R-:W-:Y:S01]  /*13a90*/  FADD.FTZ R3, R46.reuse, R3 ;  /* 0x000000032e037221 */ /* 0x040fe20000010000 */
[----:B------:R-:W1:Y:S01]  /*13aa0*/  MUFU.EX2 R0, R0 ;  /* 0x0000000000007308 */ /* 0x000e620000000800 */
[----:B------:R-:W-:Y:S01]  /*13ab0*/  F2FP.BF16.F32.PACK_AB R183, R46, R183 ;  /* 0x000000b72eb7723e */ /* 0x000fe200000010ff */
[----:B------:R-:W-:Y:S01]  /*13ac0*/  FADD.FTZ R10, R176, R13 ;  /* 0x0000000db00a7221 */ /* 0x000fe20000010000 */
[----:B------:R-:W-:Y:S01]  /*13ad0*/  FADD.FTZ R48, R38, R3 ;  /* 0x0000000326307221 */ /* 0x000fe20000010000 */
[----:B------:R-:W-:Y:S01]  /*13ae0*/  F2FP.BF16.F32.PACK_AB R176, R27, R176 ;  /* 0x000000b01bb0723e */ /* 0x000fe200000010ff */
[-C--:B0-----:R-:W-:Y:S01]  /*13af0*/  FFMA.FTZ R8, R169, R34.reuse, -R30 ;  /* 0x00000022a9087223 */ /* 0x081fe2000001081e */
[----:B------:R-:W-:Y:S01]  /*13b00*/  FADD.FTZ R3, R27, R10 ;  /* 0x0000000a1b037221 */ /* 0x000fe20000010000 */
[----:B------:R-:W-:Y:S01]  /*13b10*/  FADD.FTZ R13, R59, R48 ;  /* 0x000000303b0d7221 */ /* 0x000fe20000010000 */
[----:B------:R-:W0:Y:S01]  /*13b20*/  MUFU.EX2 R157, R157 ;  /* 0x0000009d009d7308 */ /* 0x000e220000000800 */
[-CC-:B------:R-:W-:Y:S01]  /*13b30*/  FFMA.FTZ R159, R171, R34.reuse, -R30.reuse ;  /* 0x00000022ab9f7223 */ /* 0x180fe2000001081e */
[----:B------:R-:W-:Y:S01]  /*13b40*/  FADD.FTZ R48, R178, R3 ;  /* 0x00000003b2307221 */ /* 0x000fe20000010000 */
[----:B------:R-:W-:Y:S01]  /*13b50*/  FADD.FTZ R50, R36, R13 ;  /* 0x0000000d24327221 */ /* 0x000fe20000010000 */
[----:B------:R-:W-:Y:S01]  /*13b60*/  FFMA.FTZ R10, R173, R34, -R30 ;  /* 0x00000022ad0a7223 */ /* 0x000fe2000001081e */
[----:B------:R-:W-:Y:S01]  /*13b70*/  F2FP.BF16.F32.PACK_AB R173, R33, R32 ;  /* 0x0000002021ad723e */ /* 0x000fe200000010ff */
[----:B------:R-:W-:Y:S01]  /*13b80*/  FADD.FTZ R3, R29, R48 ;  /* 0x000000301d037221 */ /* 0x000fe20000010000 */
[----:B------:R-:W-:Y:S01]  /*13b90*/  FADD.FTZ R13, R63, R50 ;  /* 0x000000323f0d7221 */ /* 0x000fe20000010000 */
[----:B------:R-:W2:Y:S01]  /*13ba0*/  MUFU.EX2 R8, R8 ;  /* 0x0000000800087308 */ /* 0x000ea20000000800 */
[----:B------:R-:W-:Y:S01]  /*13bb0*/  F2FP.BF16.F32.PACK_AB R169, R44, R25 ;  /* 0x000000192ca9723e */ /* 0x000fe200000010ff */
[----:B------:R-:W-:Y:S01]  /*13bc0*/  FADD.FTZ R48, R172, R3 ;  /* 0x00000003ac307221 */ /* 0x000fe20000010000 */
[----:B------:R-:W-:Y:S01]  /*13bd0*/  FADD.FTZ R50, R32, R13 ;  /* 0x0000000d20327221 */ /* 0x000fe20000010000 */
[----:B------:R-:W-:Y:S01]  /*13be0*/  FFMA.FTZ R13, R177, R34, -R30 ;  /* 0x00000022b10d7223 */ /* 0x000fe2000001081e */
[----:B------:R-:W-:Y:S01]  /*13bf0*/  F2FP.BF16.F32.PACK_AB R177, R59, R38 ;  /* 0x000000263bb1723e */ /* 0x000fe200000010ff */
[----:B------:R-:W-:Y:S01]  /*13c00*/  FADD.FTZ R3, R37, R48 ;  /* 0x0000003025037221 */ /* 0x000fe20000010000 */
[----:B------:R-:W-:Y:S01]  /*13c10*/  FADD.FTZ R50, R33, R50 ;  /* 0x0000003221327221 */ /* 0x000fe20000010000 */
[----:B------:R-:W3:Y:S01]  /*13c20*/  MUFU.EX2 R159, R159 ;  /* 0x0000009f009f7308 */ /* 0x000ee20000000800 */
[----:B------:R-:W-:Y:S01]  /*13c30*/  F2FP.BF16.F32.PACK_AB R171, R42, R15 ;  /* 0x0000000f2aab723e */ /* 0x000fe200000010ff */
[----:B------:R-:W-:Y:S01]  /*13c40*/  FADD.FTZ R48, R174, R3 ;  /* 0x00000003ae307221 */ /* 0x000fe20000010000 */
[----:B------:R-:W-:Y:S01]  /*13c50*/  FADD.FTZ R41, R31, R50 ;  /* 0x000000321f297221 */ /* 0x000fe20000010000 */
[----:B------:R-:W-:Y:S01]  /*13c60*/  FFMA.FTZ R3, R179, R34, -R30 ;  /* 0x00000022b3037223 */ /* 0x000fe2000001081e */
[----:B------:R-:W-:Y:S01]  /*13c70*/  F2FP.BF16.F32.PACK_AB R179, R63, R36 ;  /* 0x000000243fb3723e */ /* 0x000fe200000010ff */
[----:B------:R-:W-:Y:S01]  /*13c80*/  FADD.FTZ R43, R39, R48 ;  /* 0x00000030272b7221 */ /* 0x000fe20000010000 */
[----:B------:R-:W-:Y:S01]  /*13c90*/  FADD.FTZ R48, R40, R41 ;  /* 0x0000002928307221 */ /* 0x000fe20000010000 */
[----:B------:R-:W4:Y:S01]  /*13ca0*/  MUFU.EX2 R10, R10 ;  /* 0x0000000a000a7308 */ /* 0x000f220000000800 */
        /* <DEDUP_REMOVED lines=15> */
[----:B------:R-:W5:Y:S01]  /*13da0*/  MUFU.EX2 R28, R62 ;  /* 0x0000003e001c7308 */ /* 0x000f620000000800 */
[----:B------:R-:W-:Y:S01]  /*13db0*/  FMUL.FTZ R113, R113, R11 ;  /* 0x0000000b71717220 */ /* 0x000fe20000410000 */
[----:B------:R-:W-:Y:S01]  /*13dc0*/  FADD.FTZ R38, R152, R27 ;  /* 0x0000001b98267221 */ /* 0x000fe20000010000 */
[----:B------:R-:W-:Y:S01]  /*13dd0*/  FADD.FTZ R21, R153, R46 ;  /* 0x0000002e99157221 */ /* 0x000fe20000010000 */
[----:B------:R-:W-:Y:S01]  /*13de0*/  F2FP.BF16.F32.PACK_AB R153, R6, R153 ;  /* 0x000000990699723e */ /* 0x000fe200000010ff */
[-C--:B------:R-:W-:Y:S01]  /*13df0*/  FMUL.FTZ R116, R116, R11.reuse ;  /* 0x0000000b74747220 */ /* 0x080fe20000410000 */
[----:B------:R-:W-:Y:S01]  /*13e00*/  FADD.FTZ R27, R67, R38 ;  /* 0x00000026431b7221 */ /* 0x000fe20000010000 */
[----:B------:R-:W-:Y:S01]  /*13e10*/  FADD.FTZ R36, R6, R21 ;  /* 0x0000001506247221 */ /* 0x000fe20000010000 */
[-C--:B------:R-:W-:Y:S01]  /*13e20*/  FMUL.FTZ R117, R117, R11.reuse ;  /* 0x0000000b75757220 */ /* 0x080fe20000410000 */
[----:B------:R-:W-:Y:S01]  /*13e30*/  FMUL.FTZ R120, R120, R11 ;  /* 0x0000000b78787220 */ /* 0x000fe20000410000 */
[----:B------:R-:W-:Y:S01]  /*13e40*/  FADD.FTZ R38, R154, R27 ;  /* 0x0000001b9a267221 */ /* 0x000fe20000010000 */
[----:B------:R-:W-:Y:S01]  /*13e50*/  FADD.FTZ R21, R155, R36 ;  /* 0x000000249b157221 */ /* 0x000fe20000010000 */
[C---:B-1----:R-:W-:Y:S01]  /*13e60*/  F2FP.BF16.F32.PACK_AB R155, R0.reuse, R155 ;  /* 0x0000009b009b723e */ /* 0x042fe200000010ff */
[-C--:B------:R-:W-:Y:S01]  /*13e70*/  FMUL.FTZ R121, R121, R11.reuse ;  /* 0x0000000b79797220 */ /* 0x080fe20000410000 */
[----:B------:R-:W-:Y:S01]  /*13e80*/  FADD.FTZ R27, R71, R38 ;  /* 0x00000026471b7221 */ /* 0x000fe20000010000 */
[----:B------:R-:W-:Y:S01]  /*13e90*/  FADD.FTZ R32, R0, R21 ;  /* 0x0000001500207221 */ /* 0x000fe20000010000 */
[----:B------:R1:W5:Y:S01]  /*13ea0*/  MUFU.EX2 R38, R13 ;  /* 0x0000000d00267308 */ /* 0x0003620000000800 */
[-C--:B------:R-:W-:Y:S01]  /*13eb0*/  FMUL.FTZ R124, R124, R11.reuse ;  /* 0x0000000b7c7c7220 */ /* 0x080fe20000410000 */
[----:B------:R-:W-:Y:S01]  /*13ec0*/  FADD.FTZ R36, R156, R27 ;  /* 0x0000001b9c247221 */ /* 0x000fe20000010000 */
[----:B0-----:R-:W-:Y:S01]  /*13ed0*/  FADD.FTZ R21, R157, R32 ;  /* 0x000000209d157221 */ /* 0x001fe20000010000 */
[-C--:B------:R-:W-:Y:S01]  /*13ee0*/  FMUL.FTZ R125, R125, R11.reuse ;  /* 0x0000000b7d7d7220 */ /* 0x080fe20000410000 */
[-C--:B------:R-:W-:Y:S01]  /*13ef0*/  FMUL.FTZ R128, R128, R11.reuse ;  /* 0x0000000b80807220 */ /* 0x080fe20000410000 */
[----:B------:R-:W-:Y:S01]  /*13f00*/  FADD.FTZ R25, R73, R36 ;  /* 0x0000002449197221 */ /* 0x000fe20000010000 */
[----:B--2---:R-:W-:Y:S01]  /*13f10*/  FADD.FTZ R32, R8, R21 ;  /* 0x0000001508207221 */ /* 0x004fe20000010000 */
[-C--:B------:R-:W-:Y:S01]  /*13f20*/  FMUL.FTZ R129, R129, R11.reuse ;  /* 0x0000000b81817220 */ /* 0x080fe20000410000 */
[----:B------:R-:W-:Y:S01]  /*13f30*/  FMUL.FTZ R132, R132, R11 ;  /* 0x0000000b84847220 */ /* 0x000fe20000410000 */
[----:B------:R-:W-:Y:S01]  /*13f40*/  FADD.FTZ R36, R158, R25 ;  /* 0x000000199e247221 */ /* 0x000fe20000010000 */
[----:B---3--:R-:W-:Y:S01]  /*13f50*/  FADD.FTZ R15, R159, R32 ;  /* 0x000000209f0f7221 */ /* 0x008fe20000010000 */
[C---:B----4-:R-:W-:Y:S01]  /*13f60*/  F2FP.BF16.F32.PACK_AB R159, R10.reuse, R159 ;  /* 0x0000009f0a9f723e */ /* 0x050fe200000010ff */
[-C--:B------:R-:W-:Y:S01]  /*13f70*/  FMUL.FTZ R133, R133, R11.reuse ;  /* 0x0000000b85857220 */ /* 0x080fe20000410000 */
[----:B------:R-:W-:Y:S01]  /*13f80*/  FADD.FTZ R21, R77, R36 ;  /* 0x000000244d157221 */ /* 0x000fe20000010000 */
[----:B------:R-:W-:Y:S01]  /*13f90*/  FADD.FTZ R32, R10, R15 ;  /* 0x0000000f0a207221 */ /* 0x000fe20000010000 */
[-C--:B------:R-:W-:Y:S01]  /*13fa0*/  FMUL.FTZ R136, R136, R11.reuse ;  /* 0x0000000b88887220 */ /* 0x080fe20000410000 */
[-C--:B------:R-:W-:Y:S01]  /*13fb0*/  FMUL.FTZ R137, R137, R11.reuse ;  /* 0x0000000b89897220 */ /* 0x080fe20000410000 */
[----:B------:R-:W-:Y:S01]  /*13fc0*/  FADD.FTZ R6, R20, R21 ;  /* 0x0000001514067221 */ /* 0x000fe20000010000 */
[----:B-1----:R-:W-:Y:S01]  /*13fd0*/  FADD.FTZ R13, R161, R32 ;  /* 0x00000020a10d7221 */ /* 0x002fe20000010000 */
[-C--:B------:R-:W-:Y:S01]  /*13fe0*/  FMUL.FTZ R140, R140, R11.reuse ;  /* 0x0000000b8c8c7220 */ /* 0x080fe20000410000 */
[-C--:B------:R-:W-:Y:S01]  /*13ff0*/  FMUL.FTZ R141, R141, R11.reuse ;  /* 0x0000000b8d8d7220 */ /* 0x080fe20000410000 */
[----:B------:R-:W-:Y:S01]  /*14000*/  FADD.FTZ R15, R81, R6 ;  /* 0x00000006510f7221 */ /* 0x000fe20000010000 */
[----:B-----5:R-:W-:Y:S01]  /*14010*/  FADD.FTZ R13, R28, R13 ;  /* 0x0000000d1c0d7221 */ /* 0x020fe20000010000 */
[----:B------:R0:W1:Y:S01]  /*14020*/  MUFU.EX2 R6, R3 ;  /* 0x0000000300067308 */ /* 0x0000620000000800 */
        /* <DEDUP_REMOVED lines=13> */
[----:B0-----:R-:W-:Y:S01]  /*14100*/  FADD.FTZ R3, R233, R0 ;  /* 0x00000000e9037221 */ /* 0x001fe20000010000 */
[----:B------:R-:W-:Y:S01]  /*14110*/  FADD.FTZ R13, R68, R13 ;  /* 0x0000000d440d7221 */ /* 0x000fe20000010000 */
[----:B------:R-:W-:Y:S01]  /*14120*/  F2FP.BF16.F32.PACK_AB R172, R37, R172 ;  /* 0x000000ac25ac723e */ /* 0x000fe200000010ff */
[-C--:B------:R-:W-:Y:S01]  /*14130*/  FMUL.FTZ R91, R91, R9.reuse ;  /* 0x000000095b5b7220 */ /* 0x080fe20000410000 */
[----:B------:R-:W-:Y:S01]  /*14140*/  FADD.FTZ R0, R26, R3 ;  /* 0x000000031a007221 */ /* 0x000fe20000010000 */
[----:B-1----:R-:W-:Y:S01]  /*14150*/  FADD.FTZ R13, R6, R13 ;  /* 0x0000000d060d7221 */ /* 0x002fe20000010000 */
[----:B------:R-:W-:Y:S01]  /*14160*/  F2FP.BF16.F32.PACK_AB R174, R39, R174 ;  /* 0x000000ae27ae723e */ /* 0x000fe200000010ff */
[-C--:B------:R-:W-:Y:S01]  /*14170*/  FMUL.FTZ R94, R94, R9.reuse ;  /* 0x000000095e5e7220 */ /* 0x080fe20000410000 */
[----:B------:R-:W-:Y:S01]  /*14180*/  FADD.FTZ R3, R57, R0 ;  /* 0x0000000039037221 */ /* 0x000fe20000010000 */
        /* <DEDUP_REMOVED lines=44> */
[----:B------:R-:W-:Y:S02]  /*14450*/  IMAD.MOV.U32 R10, RZ, RZ, R7 ;  /* 0x000000ffff0a7224 */ /* 0x000fe400078e0007 */
[----:B------:R-:W-:Y:S01]  /*14460*/  IMAD.MOV.U32 R11, RZ, RZ, R35 ;  /* 0x000000ffff0b7224 */ /* 0x000fe200078e0023 */
[----:B------:R-:W-:Y:S06]  /*14470*/  @P3 BRA `(.L_x_2876) ;  /* 0xffffffcc00403947 */ /* 0x000fec000383ffff */
.L_x_2866:
[----:B------:R-:W-:-:S13]  /*14480*/  ISETP.GE.AND P2, PT, R12, RZ, PT ;  /* 0x000000ff0c00720c */ /* 0x000fda0003f46270 */
[----:B------:R-:W-:Y:S05]  /*14490*/  @!P2 BRA `(.L_x_2877) ;  /* 0x000000280084a947 */ /* 0x000fea0003800000 */
[----:B------:R-:W-:Y:S02]  /*144a0*/  IMAD.MOV.U32 R5, RZ, RZ, R7 ;  /* 0x000000ffff057224 */ /* 0x000fe400078e0007 */
[----:B------:R-:W-:Y:S02]  /*144b0*/  IMAD.MOV.U32 R10, RZ, RZ, R35 ;  /* 0x000000ffff0a7224 */ /* 0x000fe400078e0023 */
[----:B------:R-:W-:Y:S02]  /*144c0*/  IMAD.MOV.U32 R13, RZ, RZ, R186 ;  /* 0x000000ffff0d7224 */ /* 0x000fe400078e00ba */
[----:B------:R-:W-:-:S07]  /*144d0*/  IMAD.MOV.U32 R11, RZ, RZ, R184 ;  /* 0x000000ffff0b7224 */ /* 0x000fce00078e00b8 */
.L_x_2887:
        /* <DEDUP_REMOVED lines=10> */
.L_x_2879:
[----:B------:R-:W-:Y:S01]  /*14580*/  IMAD R6, R184, 0x8, R2 ;  /* 0x00000008b8067824 */ /* 0x000fe200078e0202 */
[----:B------:R-:W-:-:S04]  /*14590*/  SHF.L.U32 R7, R186, 0x1f, RZ ;  /* 0x0000001fba077819 */ /* 0x000fc800000006ff */
[----:B------:R0:W1:Y:S01]  /*145a0*/  SYNCS.PHASECHK.TRANS64.TRYWAIT P3, [R6+URZ+0x28830], R7 ;  /* 0x02883007060075a7 */ /* 0x000062000806017f */
[----:B------:R-:W-:Y:S05]  /*145b0*/  @!P0 BRA `(.L_x_2880) ;  /* 0x0000000000048947 */ /* 0x000fea0003800000 */
[----:B------:R-:W-:Y:S01]  /*145c0*/  BPT.TRAP 0x1 ;  /* 0x000000040000795c */ /* 0x000fe20000300000 */
.L_x_2880:
[----:B------:R-:W-:Y:S04]  /*145d0*/  BSSY B0, `(.L_x_2878) ;  /* 0x0000004000007945 */ /* 0x000fe80003800000 */
[----:B-1----:R-:W-:Y:S05]  /*145e0*/  @P3 BRA `(.L_x_2881) ;  /* 0x0000000000083947 */ /* 0x002fea0003800000 */
[----:B------:R-:W1:Y:S02]  /*145f0*/  SYNCS.PHASECHK.TRANS64.TRYWAIT P3, [R6+URZ+0x28830], R7 ;  /* 0x02883007060075a7 */ /* 0x000e64000806017f */
[----:B-1----:R-:W-:Y:S05]  /*14600*/  @!P3 BRA `(.L_x_2882) ;  /* 0x000000dc00f8b947 */ /* 0x002fea0003800000 */
.L_x_2881:
[----:B------:R-:W-:Y:S05]  /*14610*/  BSYNC B0 ;  /* 0x0000000000007941 */ /* 0x000fea0003800000 */
.L_x_2878:
        /* <DEDUP_REMOVED lines=64> */
.L_x_2884:
[----:B------:R-:W-:Y:S01]  /*14a20*/  SHF.L.U32 R6, R13, 0x1f, RZ ;  /* 0x0000001f0d067819 */ /* 0x000fe200000006ff */
[----:B------:R-:W-:-:S04]  /*14a30*/  IMAD R7, R11, 0x8, R2 ;  /* 0x000000080b077824 */ /* 0x000fc800078e0202 */
[----:B------:R0:W1:Y:S01]  /*14a40*/  SYNCS.PHASECHK.TRANS64.TRYWAIT P2, [R7+URZ+0x28850], R6 ;  /* 0x02885006070075a7 */ /* 0x000062000804017f */
[----:B------:R-:W-:Y:S05]  /*14a50*/  @!P0 BRA `(.L_x_2885) ;  /* 0x0000000000048947 */ /* 0x000fea0003800000 */
[----:B------:R-:W-:Y:S01]  /*14a60*/  BPT.TRAP 0x1 ;  /* 0x000000040000795c */ /* 0x000fe20000300000 */
.L_x_2885:
[----:B-1----:R-:W-:Y:S05]  /*14a70*/  @P2 BRA `(.L_x_2883) ;  /* 0x0000000000082947 */ /* 0x002fea0003800000 */
[----:B------:R-:W1:Y:S02]  /*14a80*/  SYNCS.PHASECHK.TRANS64.TRYWAIT P2, [R7+URZ+0x28850], R6 ;  /* 0x02885006070075a7 */ /* 0x000e64000804017f */
[----:B-1----:R-:W-:Y:S05]  /*14a90*/  @!P2 BRA `(.L_x_2886) ;  /* 0x000000d800e8a947 */ /* 0x002fea0003800000 */
.L_x_2883:
        /* <DEDUP_REMOVED lines=13> */
[----:B------:R-:W0:Y:S01]  /*14b70*/  MUFU.TANH R13, R13 ;  /* 0x0000000d000d7308 */ /* 0x000e220000002400 */
[----:B------:R-:W-:Y:S01]  /*14b80*/  FMUL.FTZ R21, R29, UR6 ;  /* 0x000000061d157c20 */ /* 0x000fe20008410000 */
[----:B------:R-:W-:-:S02]  /*14b90*/  IMAD R6, R11, 0x800, R6 ;  /* 0x000008000b067824 */ /* 0x000fc400078e0206 */
[----:B------:R-:W-:Y:S01]  /*14ba0*/  FMUL.FTZ R14, R26, UR6 ;  /* 0x000000061a0e7c20 */ /* 0x000fe20008410000 */
[----:B------:R-:W-:Y:S01]  /*14bb0*/  FMUL.FTZ R26, R32, UR6 ;  /* 0x00000006201a7c20 */ /* 0x000fe20008410000 */
[----:B------:R-:W-:Y:S01]  /*14bc0*/  FMUL.FTZ R15, R27, UR6 ;  /* 0x000000061b0f7c20 */ /* 0x000fe20008410000 */
[C---:B------:R-:W-:Y:S01]  /*14bd0*/  VIADD R8, R6.reuse, 0x80 ;  /* 0x0000008006087836 */ /* 0x040fe20000000000 */
[----:B------:R-:W-:Y:S01]  /*14be0*/  R2UR UR10, R6 ;  /* 0x00000000060a72ca */ /* 0x000fe200000e0000 */
        /* <DEDUP_REMOVED lines=12> */
[----:B------:R-:W-:Y:S01]  /*14cb0*/  HGMMA.64x128x16.F32.BF16 R88, R180, gdesc[UR8].tnspB, R88, gsb0 ;  /* 0x41e00008b4587df0 */ /* 0x000fe20008001858 */
[----:B------:R-:W-:Y:S01]  /*14cc0*/  R2UR UR10, R8 ;  /* 0x00000000080a72ca */ /* 0x000fe200000e0000 */
[----:B------:R-:W-:Y:S01]  /*14cd0*/  FMUL.FTZ R36, R60, UR6 ;  /* 0x000000063c247c20 */ /* 0x000fe20008410000 */
[----:B------:R-:W-:Y:S01]  /*14ce0*/  R2UR UR11, R9 ;  /* 0x00000000090b72ca */ /* 0x000fe200000e0000 */
[----:B------:R-:W3:Y:S01]  /*14cf0*/  MUFU.TANH R21, R21 ;  /* 0x0000001500157308 */ /* 0x000ee20000002400 */
[----:B0-----:R-:W-:Y:S01]  /*14d00*/  FMNMX.FTZ R8, R13, R10, !PT ;  /* 0x0000000a0d087209 */ /* 0x001fe20007810000 */
[----:B------:R-:W-:Y:S01]  /*14d10*/  FMUL.FTZ R25, R31, UR6 ;  /* 0x000000061f197c20 */ /* 0x000fe20008410000 */
[----:B------:R-:W-:Y:S01]  /*14d20*/  FMUL.FTZ R31, R38, UR6 ;  /* 0x00000006261f7c20 */ /* 0x000fe20008410000 */
[----:B------:R-:W-:Y:S01]  /*14d30*/  FMUL.FTZ R38, R61, UR6 ;  /* 0x000000063d267c20 */ /* 0x000fe20008410000 */
[----:B-1----:R-:W-:Y:S01]  /*14d40*/  FMNMX.FTZ R9, R7, R8, !PT ;  /* 0x0000000807097209 */ /* 0x002fe20007810000 */
[----:B------:R-:W-:-:S02]  /*14d50*/  VIADD R8, R6, 0x100 ;  /* 0x0000010006087836 */ /* 0x000fc40000000000 */
[----:B------:R-:W-:Y:S01]  /*14d60*/  FMUL.FTZ R40, R64, UR6 ;  /* 0x0000000640287c20 */ /* 0x000fe20008410000 */
[----:B------:R-:W0:Y:S01]  /*14d70*/  MUFU.TANH R26, R26 ;  /* 0x0000001a001a7308 */ /* 0x000e220000002400 */
[----:B--2---:R-:W-:Y:S01]  /*14d80*/  FMNMX.FTZ R34, R20, R9, !PT ;  /* 0x0000000914227209 */ /* 0x004fe20007810000 */
[----:B------:R-:W-:Y:S02]  /*14d90*/  IMAD.MOV.U32 R9, RZ, RZ, 0x40000040 ;  /* 0x40000040ff097424 */ /* 0x000fe400078e00ff */
        /* <DEDUP_REMOVED lines=27> */
[----:B------:R-:W5:Y:S01]  /*14f50*/  S2R R192, SR_TID.X ;  /* 0x0000000000c07919 */ /* 0x000f620000002100 */
[C---:B------:R-:W-:Y:S01]  /*14f60*/  ISETP.GT.AND P2, PT, R12.reuse, RZ, PT ;  /* 0x000000ff0c00720c */ /* 0x040fe20003f44270 */
[----:B------:R-:W4:Y:S01]  /*14f70*/  MUFU.TANH R37, R37 ;  /* 0x0000002500257308 */ /* 0x000f220000002400 */
[----:B------:R-:W-:-:S07]  /*14f80*/  VIADD R12, R12, 0xffffffff ;  /* 0xffffffff0c0c7836 */ /* 0x000fce0000000000 */
[----:B------:R-:W4:Y:S08]  /*14f90*/  MUFU.TANH R41, R41 ;  /* 0x0000002900297308 */ /* 0x000f300000002400 */
[----:B------:R-:W-:Y:S08]  /*14fa0*/  MUFU.TANH R193, R193 ;  /* 0x000000c100c17308 */ /* 0x000ff00000002400 */
[----:B------:R-:W-:Y:S01]  /*14fb0*/  MUFU.TANH R233, R233 ;  /* 0x000000e900e97308 */ /* 0x000fe20000002400 */
[----:B-----5:R-:W-:-:S07]  /*14fc0*/  SHF.R.U32.HI R192, RZ, 0x7, R192 ;  /* 0x00000007ffc07819 */ /* 0x020fce00000116c0 */
        /* <DEDUP_REMOVED lines=17> */
[----:B------:R-:W-:Y:S01]  /*150e0*/  R2UR UR10, R8 ;  /* 0x00000000080a72ca */ /* 0x000fe200000e0000 */
[----:B------:R-:W5:Y:S01]  /*150f0*/  MUFU.TANH R181, R181 ;  /* 0x000000b500b57308 */ /* 0x000f620000002400 */
[----:B------:R-:W-:Y:S01]  /*15100*/  R2UR UR11, R9 ;  /* 0x00000000090b72ca */ /* 0x000fe200000e0000 */
[----:B------:R-:W-:Y:S01]  /*15110*/  FMUL.FTZ R77, R81, UR6 ;  /* 0x00000006514d7c20 */ /* 0x000fe20008410000 */
[----:B---3--:R-:W-:Y:S01]  /*15120*/  FMNMX.FTZ R9, R21, R34, !PT ;  /* 0x0000002215097209 */ /* 0x008fe20007810000 */
[----:B------:R-:W-:Y:S01]  /*15130*/  FMUL.FTZ R81, R85, UR6 ;  /* 0x0000000655517c20 */ /* 0x000fe20008410000 */
[----:B------:R-:W-:-:S02]  /*15140*/  IMAD.U32 R34, RZ, RZ, UR4 ;  /* 0x00000004ff227e24 */ /* 0x000fc4000f8e00ff */
[----:B------:R-:W-:Y:S01]  /*15150*/  FMUL.FTZ R85, R66, UR6 ;  /* 0x0000000642557c20 */ /* 0x000fe20008410000 */
[----:B0-----:R-:W-:Y:S01]  /*15160*/  FMNMX.FTZ R8, R26, R9, !PT ;  /* 0x000000091a087209 */ /* 0x001fe20007810000 */
[----:B------:R-:W0:Y:S03]  /*15170*/  MUFU.TANH R183, R183 ;  /* 0x000000b700b77308 */ /* 0x000e260000002400 */
[----:B-1----:R-:W-:-:S04]  /*15180*/  FMNMX.FTZ R9, R27, R8, !PT ;  /* 0x000000081b097209 */ /* 0x002fc80007810000 */
[----:B--2---:R-:W-:Y:S01]  /*15190*/  FMNMX.FTZ R9, R30, R9, !PT ;  /* 0x000000091e097209 */ /* 0x004fe20007810000 */
[----:B------:R-:W-:Y:S03]  /*151a0*/  MUFU.TANH R44, R44 ;  /* 0x0000002c002c7308 */ /* 0x000fe60000002400 */
[----:B----4-:R-:W-:-:S04]  /*151b0*/  FMNMX.FTZ R8, R32, R9, !PT ;  /* 0x0000000920087209 */ /* 0x010fc80007810000 */
[----:B------:R-:W-:Y:S01]  /*151c0*/  FMNMX.FTZ R8, R37, R8, !PT ;  /* 0x0000000825087209 */ /* 0x000fe20007810000 */
[----:B------:R-:W-:Y:S03]  /*151d0*/  MUFU.TANH R46, R46 ;  /* 0x0000002e002e7308 */ /* 0x000fe60000002400 */
[----:B------:R-:W-:-:S04]  /*151e0*/  FMNMX.FTZ R8, R41, R8, !PT ;  /* 0x0000000829087209 */ /* 0x000fc80007810000 */
[----:B-----5:R-:W-:Y:S01]  /*151f0*/  FMNMX.FTZ R8, R181, R8, !PT ;  /* 0x00000008b5087209 */ /* 0x020fe20007810000 */
[----:B------:R-:W-:Y:S03]  /*15200*/  MUFU.TANH R77, R77 ;  /* 0x0000004d004d7308 */ /* 0x000fe60000002400 */
[----:B0-----:R-:W-:-:S05]  /*15210*/  FMNMX.FTZ R8, R183, R8, !PT ;  /* 0x00000008b7087209 */ /* 0x001fca0007810000 */
        /* <DEDUP_REMOVED lines=21> */
[----:B------:R-:W-:-:S06]  /*15370*/  FMUL.FTZ R50, R78, UR6 ;  /* 0x000000064e327c20 */ /* 0x000fcc0008410000 */
[----:B------:R-:W0:Y:S08]  /*15380*/  MUFU.TANH R177, R177 ;  /* 0x000000b100b17308 */ /* 0x000e300000002400 */
[----:B------:R-:W1:Y:S08]  /*15390*/  MUFU.TANH R179, R179 ;  /* 0x000000b300b37308 */ /* 0x000e700000002400 */
[----:B------:R-:W-:Y:S01]  /*153a0*/  MUFU.TANH R48, R48 ;  /* 0x0000003000307308 */ /* 0x000fe20000002400 */
[----:B0-----:R-:W-:-:S07]  /*153b0*/  FMNMX.FTZ R8, R177, R8, !PT ;  /* 0x00000008b1087209 */ /* 0x001fce0007810000 */
[----:B------:R-:W-:Y:S01]  /*153c0*/  MUFU.TANH R49, R49 ;  /* 0x0000003100317308 */ /* 0x000fe20000002400 */
[----:B-1----:R-:W-:-:S04]  /*153d0*/  FMNMX.FTZ R8, R179, R8, !PT ;  /* 0x00000008b3087209 */ /* 0x002fc80007810000 */
        /* <DEDUP_REMOVED lines=11> */
[----:B------:R-:W-:-:S07]  /*15490*/  FMNMX.FTZ R8, R65, R8, !PT ;  /* 0x0000000841087209 */ /* 0x000fce0007810000 */
        /* <DEDUP_REMOVED lines=18> */
[----:B------:R-:W-:-:S03]  /*155c0*/  FMNMX.FTZ R8, R69, R8, !PT ;  /* 0x0000000845087209 */ /* 0x000fc60007810000 */
[----:B------:R-:W-:Y:S01]  /*155d0*/  MUFU.TANH R87, R87 ;  /* 0x0000005700577308 */ /* 0x000fe20000002400 */
[----:B-1----:R-:W-:-:S04]  /*155e0*/  FMNMX.FTZ R8, R175, R8, !PT ;  /* 0x00000008af087209 */ /* 0x002fc80007810000 */
[----:B------:R-:W-:Y:S01]  /*155f0*/  FMNMX.FTZ R9, R73, R8, !PT ;  /* 0x0000000849097209 */ /* 0x000fe20007810000 */
[----:B------:R-:W-:-:S03]  /*15600*/  VIADD R8, R6, 0x180 ;  /* 0x0000018006087836 */ /* 0x000fc60000000000 */
[----:B------:R-:W-:Y:S01]  /*15610*/  FMNMX.FTZ R35, R42, R9, !PT ;  /* 0x000000092a237209 */ /* 0x000fe20007810000 */
[----:B------:R-:W-:Y:S01]  /*15620*/  IMAD.MOV.U32 R9, RZ, RZ, 0x40000040 ;  /* 0x40000040ff097424 */ /* 0x000fe200078e00ff */
[----:B------:R-:W-:Y:S02]  /*15630*/  R2UR UR10, R8 ;  /* 0x00000000080a72ca */ /* 0x000fe400000e0000 */
[----:B------:R-:W-:Y:S02]  /*15640*/  FMNMX.FTZ R35, R44, R35, !PT ;  /* 0x000000232c237209 */ /* 0x000fe40007810000 */
[----:B------:R-:W-:Y:S02]  /*15650*/  R2UR UR11, R9 ;  /* 0x00000000090b72ca */ /* 0x000fe400000e0000 */
[----:B------:R-:W-:-:S04]  /*15660*/  FMNMX.FTZ R8, R46, R35, !PT ;  /* 0x000000232e087209 */ /* 0x000fc80007810000 */
[----:B------:R-:W-:-:S04]  /*15670*/  FMNMX.FTZ R9, R77, R8, !PT ;  /* 0x000000084d097209 */ /* 0x000fc80007810000 */
[----:B------:R-:W-:-:S03]  /*15680*/  FMNMX.FTZ R8, R48, R9, !PT ;  /* 0x0000000930087209 */ /* 0x000fc60007810000 */
[----:B------:R-:W-:Y:S01]  /*15690*/  HGMMA.64x128x16.F32.BF16 R88, R168, gdesc[UR8].tnspB, R88, gsb0 ;  /* 0x41e00008a8587df0 */ /* 0x000fe20008001858 */
[----:B------:R-:W-:-:S05]  /*156a0*/  FMNMX.FTZ R8, R81, R8, !PT ;  /* 0x0000000851087209 */ /* 0x000fca0007810000 */
[----:B------:R-:W0:Y:S02]  /*156b0*/  SHFL.BFLY PT, R9, R8, 0x2, 0x1f ;  /* 0x0c401f0008097f89 */ /* 0x000e2400000e0000 */
[----:B0-----:R-:W-:-:S05]  /*156c0*/  FMNMX.FTZ R9, R8, R9, !PT ;  /* 0x0000000908097209 */ /* 0x001fca0007810000 */
[----:B------:R-:W0:Y:S02]  /*156d0*/  SHFL.BFLY PT, R8, R9, 0x1, 0x1f ;  /* 0x0c201f0009087f89 */ /* 0x000e2400000e0000 */
[----:B0-----:R-:W-:Y:S01]  /*156e0*/  FMNMX.FTZ R35, R9, R8, !PT ;  /* 0x0000000809237209 */ /* 0x001fe20007810000 */
[----:B------:R-:W-:-:S04]  /*156f0*/  VIADD R8, R6, 0x200 ;  /* 0x0000020006087836 */ /* 0x000fc80000000000 */
[C---:B------:R-:W-:Y:S01]  /*15700*/  FADD.FTZ R9, -R35.reuse, R10 ;  /* 0x0000000a23097221 */ /* 0x040fe20000010100 */
[----:B------:R-:W-:Y:S01]  /*15710*/  R2UR UR10, R8 ;  /* 0x00000000080a72ca */ /* 0x000fe200000e0000 */
[-C--:B------:R-:W-:Y:S01]  /*15720*/  FMUL.FTZ R56, R35, R34.reuse ;  /* 0x0000002223387220 */ /* 0x080fe20000410000 */
[----:B------:R-:W-:Y:S01]  /*15730*/  FMNMX.FTZ R8, R14, R5, !PT ;  /* 0x000000050e087209 */ /* 0x000fe20007810000 */
[-C--:B------:R-:W-:Y:S01]  /*15740*/  FMUL.FTZ R10, R9, R34.reuse ;  /* 0x00000022090a7220 */ /* 0x080fe20000410000 */
[----:B------:R-:W-:Y:S02]  /*15750*/  IMAD.MOV.U32 R9, RZ, RZ, 0x40000040 ;  /* 0x40000040ff097424 */ /* 0x000fe400078e00ff */
[--C-:B------:R-:W-:Y:S01]  /*15760*/  FFMA.FTZ R180, R7, R34, -R56.reuse ;  /* 0x0000002207b47223 */ /* 0x100fe20000010838 */
[----:B------:R-:W-:Y:S01]  /*15770*/  FMNMX.FTZ R7, R15, R8, !PT ;  /* 0x000000080f077209 */ /* 0x000fe20007810000 */
[-CC-:B------:R-:W-:Y:S01]  /*15780*/  FFMA.FTZ R182, R20, R34.reuse, -R56.reuse ;  /* 0x0000002214b67223 */ /* 0x180fe20000010838 */
[-CC-:B------:R-:W-:Y:S01]  /*15790*/  FFMA.FTZ R172, R37, R34.reuse, -R56.reuse ;  /* 0x0000002225ac7223 */ /* 0x180fe20000010838 */
[----:B------:R-:W-:Y:S01]  /*157a0*/  R2UR UR11, R9 ;  /* 0x00000000090b72ca */ /* 0x000fe200000e0000 */
[----:B------:R-:W-:Y:S01]  /*157b0*/  IMAD.MOV.U32 R9, RZ, RZ, 0x40000040 ;  /* 0x40000040ff097424 */ /* 0x000fe200078e00ff */
[----:B------:R-:W-:Y:S01]  /*157c0*/  FMNMX.FTZ R8, R24, R7, !PT ;  /* 0x0000000718087209 */ /* 0x000fe20007810000 */
[-CC-:B------:R-:W-:Y:S01]  /*157d0*/  FFMA.FTZ R176, R26, R34.reuse, -R56.reuse ;  /* 0x000000221ab07223 */ /* 0x180fe20000010838 */
[-CC-:B------:R-:W-:Y:S01]  /*157e0*/  FFMA.FTZ R178, R30, R34.reuse, -R56.reuse ;  /* 0x000000221eb27223 */ /* 0x180fe20000010838 */
        /* <DEDUP_REMOVED lines=8> */
[--C-:B------:R-:W-:Y:S01]  /*15870*/  FFMA.FTZ R26, R42, R34, -R56.reuse ;  /* 0x000000222a1a7223 */ /* 0x100fe20000010838 */
        /* <DEDUP_REMOVED lines=9> */
[----:B------:R-:W1:Y:S01]  /*15910*/  MUFU.EX2 R180, R180 ;  /* 0x000000b400b47308 */ /* 0x000e620000000800 */
[----:B------:R-:W-:-:S04]  /*15920*/  FMNMX.FTZ R8, R45, R8, !PT ;  /* 0x000000082d087209 */ /* 0x000fc80007810000 */
[----:B------:R-:W-:-:S03]  /*15930*/  FMNMX.FTZ R8, R47, R8, !PT ;  /* 0x000000082f087209 */ /* 0x000fc60007810000 */
[----:B------:R-:W-:Y:S01]  /*15940*/  MUFU.EX2 R182, R182 ;  /* 0x000000b600b67308 */ /* 0x000fe20000000800 */
[----:B------:R-:W-:Y:S01]  /*15950*/  FMNMX.FTZ R8, R49, R8, !PT ;  /* 0x0000000831087209 */ /* 0x000fe20007810000 */
[----:B0-----:R-:W-:-:S03]  /*15960*/  FFMA.FTZ R3, R10, R3, R13 ;  /* 0x000000030a037223 */ /* 0x001fc6000001000d */
[----:B------:R-:W-:-:S03]  /*15970*/  FMNMX.FTZ R8, R51, R8, !PT ;  /* 0x0000000833087209 */ /* 0x000fc60007810000 */
[----:B------:R-:W-:Y:S01]  /*15980*/  MUFU.EX2 R21, R21 ;  /* 0x0000001500157308 */ /* 0x000fe20000000800 */
[----:B------:R-:W-:Y:S01]  /*15990*/  FMNMX.FTZ R8, R53, R8, !PT ;  /* 0x0000000835087209 */ /* 0x000fe20007810000 */
[C---:B-1----:R-:W-:Y:S01]  /*159a0*/  FADD.FTZ R3, R180.reuse, R3 ;  /* 0x00000003b4037221 */ /* 0x042fe20000010000 */
[----:B------:R-:W-:Y:S02]  /*159b0*/  F2FP.BF16.F32.PACK_AB R180, R180, R13 ;  /* 0x0000000db4b4723e */ /* 0x000fe400000010ff */
[----:B------:R-:W-:-:S03]  /*159c0*/  FMNMX.FTZ R8, R55, R8, !PT ;  /* 0x0000000837087209 */ /* 0x000fc60007810000 */
[----:B------:R-:W-:Y:S01]  /*159d0*/  MUFU.EX2 R176, R176 ;  /* 0x000000b000b07308 */ /* 0x000fe20000000800 */
[----:B------:R-:W-:-:S04]  /*159e0*/  FMNMX.FTZ R8, R57, R8, !PT ;  /* 0x0000000839087209 */ /* 0x000fc80007810000 */
[----:B------:R-:W-:Y:S01]  /*159f0*/  FMNMX.FTZ R20, R59, R8, !PT ;  /* 0x000000083b147209 */ /* 0x000fe20007810000 */
[----:B------:R-:W-:Y:S02]  /*15a00*/  VIADD R8, R6, 0x280 ;  /* 0x0000028006087836 */ /* 0x000fe40000000000 */
[----:B------:R-:W-:Y:S01]  /*15a10*/  MUFU.EX2 R178, R178 ;  /* 0x000000b200b27308 */ /* 0x000fe20000000800 */
[----:B------:R-:W-:Y:S01]  /*15a20*/  FMNMX.FTZ R20, R61, R20, !PT ;  /* 0x000000143d147209 */ /* 0x000fe20007810000 */
        /* <DEDUP_REMOVED lines=14> */
[----:B------:R-:W-:-:S02]  /*15b10*/  FFMA.FTZ R233, R237, R34, -R56 ;  /* 0x00000022ede97223 */ /* 0x000fc40000010838 */
[----:B------:R-:W-:Y:S01]  /*15b20*/  FMNMX.FTZ R20, R67, R20, !PT ;  /* 0x0000001443147209 */ /* 0x000fe20007810000 */
[----:B------:R-:W1:Y:S08]  /*15b30*/  MUFU.TANH R171, R171 ;  /* 0x000000ab00ab7308 */ /* 0x000e700000002400 */
[----:B------:R-:W-:Y:S01]  /*15b40*/  MUFU.EX2 R172, R172 ;  /* 0x000000ac00ac7308 */ /* 0x000fe20000000800 */
[----:B0-----:R-:W-:-:S04]  /*15b50*/  FMNMX.FTZ R20, R169, R20, !PT ;  /* 0x00000014a9147209 */ /* 0x001fc80007810000 */
[----:B------:R-:W-:-:S03]  /*15b60*/  FMNMX.FTZ R20, R71, R20, !PT ;  /* 0x0000001447147209 */ /* 0x000fc60007810000 */
[----:B------:R-:W-:Y:S01]  /*15b70*/  MUFU.EX2 R37, R37 ;  /* 0x0000002500257308 */ /* 0x000fe20000000800 */
[----:B-1----:R-:W-:-:S04]  /*15b80*/  FMNMX.FTZ R20, R171, R20, !PT ;  /* 0x00000014ab147209 */ /* 0x002fc80007810000 */
[----:B------:R-:W-:Y:S01]  /*15b90*/  FMNMX.FTZ R7, R75, R20, !PT ;  /* 0x000000144b077209 */ /* 0x000fe20007810000 */
[----:B------:R-:W-:Y:S02]  /*15ba0*/  FFMA.FTZ R20, R175, R34, -R56 ;  /* 0x00000022af147223 */ /* 0x000fe40000010838 */
        /* <DEDUP_REMOVED lines=14> */
[----:B0-----:R-:W-:Y:S01]  /*15c90*/  FMNMX.FTZ R7, R8, R7, !PT ;  /* 0x0000000708077209 */ /* 0x001fe20007810000 */
[----:B------:R-:W-:-:S06]  /*15ca0*/  VIADD R8, R6, 0x300 ;  /* 0x0000030006087836 */ /* 0x000fcc0000000000 */
        /* <DEDUP_REMOVED lines=8> */
[----:B------:R-:W0:Y:S01]  /*15d30*/  SHFL.BFLY PT, R36, R7, 0x1, 0x1f ;  /* 0x0c201f0007247f89 */ /* 0x000e2200000e0000 */
[-CC-:B------:R-:W-:Y:S01]  /*15d40*/  FFMA.FTZ R27, R32, R34.reuse, -R56.reuse ;  /* 0x00000022201b7223 */ /* 0x180fe20000010838 */
[-CC-:B------:R-:W-:Y:S01]  /*15d50*/  FFMA.FTZ R155, R183, R34.reuse, -R56.reuse ;  /* 0x00000022b79b7223 */ /* 0x180fe20000010838 */
[----:B------:R-:W-:Y:S01]  /*15d60*/  HGMMA.64x128x16.F32.BF16 R88, R156, gdesc[UR8].tnspB, R88, gsb0 ;  /* 0x41e000089c587df0 */ /* 0x000fe20008001858 */
[----:B------:R-:W-:Y:S01]  /*15d70*/  R2UR UR10, R8 ;  /* 0x00000000080a72ca */ /* 0x000fe200000e0000 */
[-CC-:B------:R-:W-:Y:S01]  /*15d80*/  FFMA.FTZ R152, R235, R34.reuse, -R56.reuse ;  /* 0x00000022eb987223 */ /* 0x180fe20000010838 */
[----:B------:R-:W-:Y:S01]  /*15d90*/  R2UR UR11, R9 ;  /* 0x00000000090b72ca */ /* 0x000fe200000e0000 */
[----:B------:R-:W-:Y:S01]  /*15da0*/  FFMA.FTZ R32, R48, R34, -R56 ;  /* 0x0000002230207223 */ /* 0x000fe20000010838 */
[----:B------:R-:W-:Y:S01]  /*15db0*/  VIADD R8, R6, 0x380 ;  /* 0x0000038006087836 */ /* 0x000fe20000000000 */
[----:B------:R-:W-:Y:S01]  /*15dc0*/  MUFU.EX2 R153, R153 ;  /* 0x0000009900997308 */ /* 0x000fe20000000800 */
[----:B------:R-:W-:Y:S01]  /*15dd0*/  FADD.FTZ R48, R182, R3 ;  /* 0x00000003b6307221 */ /* 0x000fe20000010000 */
[----:B------:R-:W-:-:S06]  /*15de0*/  F2FP.BF16.F32.PACK_AB R182, R21, R182 ;  /* 0x000000b615b6723e */ /* 0x000fcc00000010ff */
[----:B------:R-:W-:Y:S01]  /*15df0*/  MUFU.EX2 R27, R27 ;  /* 0x0000001b001b7308 */ /* 0x000fe20000000800 */
[----:B0-----:R-:W-:-:S07]  /*15e00*/  FMNMX.FTZ R7, R7, R36, !PT ;  /* 0x0000002407077209 */ /* 0x001fce0007810000 */
[----:B------:R-:W-:Y:S01]  /*15e10*/  MUFU.EX2 R155, R155 ;  /* 0x0000009b009b7308 */ /* 0x000fe20000000800 */
[C---:B------:R-:W-:Y:S01]  /*15e20*/  FADD.FTZ R9, -R7.reuse, R5 ;  /* 0x0000000507097221 */ /* 0x040fe20000010100 */
[----:B------:R-:W-:-:S03]  /*15e30*/  FMUL.FTZ R36, R7, R34 ;  /* 0x0000002207247220 */ /* 0x000fc60000410000 */
[-C--:B------:R-:W-:Y:S01]  /*15e40*/  FMUL.FTZ R9, R9, R34.reuse ;  /* 0x0000002209097220 */ /* 0x080fe20000410000 */
[-CC-:B------:R-:W-:Y:S01]  /*15e50*/  FFMA.FTZ R14, R14, R34.reuse, -R36.reuse ;  /* 0x000000220e0e7223 */ /* 0x180fe20000010824 */
[-CC-:B------:R-:W-:Y:S01]  /*15e60*/  FFMA.FTZ R181, R15, R34.reuse, -R36.reuse ;  /* 0x000000220fb57223 */ /* 0x180fe20000010824 */
[-CC-:B------:R-:W-:Y:S01]  /*15e70*/  FFMA.FTZ R183, R24, R34.reuse, -R36.reuse ;  /* 0x0000002218b77223 */ /* 0x180fe20000010824 */
[-C--:B------:R-:W-:Y:S01]  /*15e80*/  FFMA.FTZ R24, R25, R34.reuse, -R36 ;  /* 0x0000002219187223 */ /* 0x080fe20000010824 */
[----:B------:R-:W-:Y:S02]  /*15e90*/  @!P1 IMAD R25, R184, 0x8, R2 ;  /* 0x00000008b8199824 */ /* 0x000fe400078e0202 */
[-CC-:B------:R-:W-:Y:S01]  /*15ea0*/  FFMA.FTZ R177, R28, R34.reuse, -R36.reuse ;  /* 0x000000221cb17223 */ /* 0x180fe20000010824 */
[----:B------:R-:W-:Y:S01]  /*15eb0*/  MUFU.EX2 R14, R14 ;  /* 0x0000000e000e7308 */ /* 0x000fe20000000800 */
[----:B------:R-:W-:Y:S01]  /*15ec0*/  FFMA.FTZ R28, R29, R34, -R36 ;  /* 0x000000221d1c7223 */ /* 0x000fe20000010824 */
[----:B------:R-:W-:-:S02]  /*15ed0*/  @!P1 VIADD R29, R25, 0x28840 ;  /* 0x00028840191d9836 */ /* 0x000fc40000000000 */
[-CC-:B------:R-:W-:Y:S01]  /*15ee0*/  FFMA.FTZ R179, R31, R34.reuse, -R36.reuse ;  /* 0x000000221fb37223 */ /* 0x180fe20000010824 */
[----:B------:R-:W-:Y:S01]  /*15ef0*/  IADD3 R31, -R192, 0xb, RZ ;  /* 0x0000000bc01f7810 */ /* 0x000fe20007ffe1ff */
[-CC-:B------:R-:W-:Y:S01]  /*15f00*/  FFMA.FTZ R175, R45, R34.reuse, -R36.reuse ;  /* 0x000000222daf7223 */ /* 0x180fe20000010824 */
[-CC-:B------:R-:W-:Y:S01]  /*15f10*/  FFMA.FTZ R42, R47, R34.reuse, -R36.reuse ;  /* 0x000000222f2a7223 */ /* 0x180fe20000010824 */
[----:B------:R-:W-:Y:S01]  /*15f20*/  @!P1 PRMT R29, RZ, 0x654, R29 ;  /* 0x00000654ff1d9816 */ /* 0x000fe2000000001d */
        /* <DEDUP_REMOVED lines=12> */
[----:B------:R-:W-:-:S04]  /*15ff0*/  FFMA.FTZ R54, R54, R34, -R36 ;  /* 0x0000002236367223 */ /* 0x000fc80000010824 */
        /* <DEDUP_REMOVED lines=19> */
[-CC-:B------:R-:W-:Y:S01]  /*16130*/  FFMA.FTZ R73, R44, R34.reuse, -R56.reuse ;  /* 0x000000222c497223 */ /* 0x180fe20000010838 */
[-C--:B------:R-:W-:Y:S01]  /*16140*/  FFMA.FTZ R56, R81, R34.reuse, -R56 ;  /* 0x0000002251387223 */ /* 0x080fe20000010838 */
[----:B------:R-:W-:Y:S01]  /*16150*/  R2UR UR10, R8 ;  /* 0x00000000080a72ca */ /* 0x000fe200000e0000 */
[----:B------:R0:W1:Y:S01]  /*16160*/  MUFU.EX2 R81, R9 ;  /* 0x0000000900517308 */ /* 0x0000620000000800 */
[-CC-:B------:R-:W-:Y:S01]  /*16170*/  FFMA.FTZ R38, R33, R34.reuse, -R36.reuse ;  /* 0x0000002221267223 */ /* 0x180fe20000010824 */
[-CC-:B------:R-:W-:Y:S01]  /*16180*/  FFMA.FTZ R173, R39, R34.reuse, -R36.reuse ;  /* 0x0000002227ad7223 */ /* 0x180fe20000010824 */
[-CC-:B------:R-:W-:Y:S01]  /*16190*/  FFMA.FTZ R40, R43, R34.reuse, -R36.reuse ;  /* 0x000000222b287223 */ /* 0x180fe20000010824 */
[-CC-:B------:R-:W-:Y:S01]  /*161a0*/  FFMA.FTZ R44, R51, R34.reuse, -R36.reuse ;  /* 0x00000022332c7223 */ /* 0x180fe20000010824 */
[----:B------:R-:W-:-:S03]  /*161b0*/  FFMA.FTZ R8, R57, R34, -R36 ;  /* 0x0000002239087223 */ /* 0x000fc60000010824 */
[----:B------:R-:W-:Y:S01]  /*161c0*/  MUFU.EX2 R38, R38 ;  /* 0x0000002600267308 */ /* 0x000fe20000000800 */
[----:B0-----:R-:W-:-:S05]  /*161d0*/  IMAD.MOV.U32 R9, RZ, RZ, 0x40000040 ;  /* 0x40000040ff097424 */ /* 0x001fca00078e00ff */
[----:B------:R-:W-:Y:S01]  /*161e0*/  R2UR UR11, R9 ;  /* 0x00000000090b72ca */ /* 0x000fe200000e0000 */
[----:B------:R-:W-:Y:S01]  /*161f0*/  FFMA.FTZ R9, R55, R34, -R36 ;  /* 0x0000002237097223 */ /* 0x000fe20000010824 */
[----:B------:R-:W-:Y:S01]  /*16200*/  MUFU.EX2 R173, R173 ;  /* 0x000000ad00ad7308 */ /* 0x000fe20000000800 */
[----:B-1----:R-:W-:-:S04]  /*16210*/  FFMA.FTZ R46, R81, R0, R14 ;  /* 0x00000000512e7223 */ /* 0x002fc8000001000e */
[C---:B------:R-:W-:Y:S01]  /*16220*/  FADD.FTZ R46, R181.reuse, R46 ;  /* 0x0000002eb52e7221 */ /* 0x040fe20000010000 */
[----:B------:R-:W-:Y:S02]  /*16230*/  F2FP.BF16.F32.PACK_AB R181, R181, R14 ;  /* 0x0000000eb5b5723e */ /* 0x000fe400000010ff */
[----:B------:R-:W-:Y:S08]  /*16240*/  MUFU.EX2 R5, R56 ;  /* 0x0000003800057308 */ /* 0x000ff00000000800 */
[----:B------:R-:W-:Y:S08]  /*16250*/  MUFU.EX2 R40, R40 ;  /* 0x0000002800287308 */ /* 0x000ff00000000800 */
[----:B------:R-:W-:Y:S08]  /*16260*/  MUFU.EX2 R44, R44 ;  /* 0x0000002c002c7308 */ /* 0x000ff00000000800 */
[----:B------:R-:W0:Y:S08]  /*16270*/  MUFU.EX2 R9, R9 ;  /* 0x0000000900097308 */ /* 0x000e300000000800 */
[----:B------:R-:W-:Y:S08]  /*16280*/  MUFU.EX2 R8, R8 ;  /* 0x0000000800087308 */ /* 0x000ff00000000800 */
[----:B------:R-:W-:Y:S08]  /*16290*/  MUFU.EX2 R0, R61 ;  /* 0x0000003d00007308 */ /* 0x000ff00000000800 */
[----:B------:R-:W-:Y:S08]  /*162a0*/  MUFU.EX2 R157, R157 ;  /* 0x0000009d009d7308 */ /* 0x000ff00000000800 */
[----:B------:R-:W-:Y:S08]  /*162b0*/  MUFU.EX2 R3, R3 ;  /* 0x0000000300037308 */ /* 0x000ff00000000800 */
[----:B------:R-:W-:Y:S08]  /*162c0*/  MUFU.EX2 R156, R156 ;  /* 0x0000009c009c7308 */ /* 0x000ff00000000800 */
[----:B------:R-:W-:Y:S08]  /*162d0*/  MUFU.EX2 R158, R158 ;  /* 0x0000009e009e7308 */ /* 0x000ff00000000800 */
[----:B------:R-:W-:Y:S08]  /*162e0*/  MUFU.EX2 R159, R159 ;  /* 0x0000009f009f7308 */ /* 0x000ff00000000800 */
[----:B------:R-:W1:Y:S08]  /*162f0*/  MUFU.EX2 R69, R69 ;  /* 0x0000004500457308 */ /* 0x000e700000000800 */
[----:B------:R-:W-:Y:S08]  /*16300*/  MUFU.EX2 R50, R50 ;  /* 0x0000003200327308 */ /* 0x000ff00000000800 */
[----:B------:R-:W2:Y:S08]  /*16310*/  MUFU.EX2 R73, R73 ;  /* 0x0000004900497308 */ /* 0x000eb00000000800 */
[----:B------:R-:W3:Y:S01]  /*16320*/  MUFU.EX2 R79, R79 ;  /* 0x0000004f004f7308 */ /* 0x000ee20000000800 */
[----:B------:R-:W-:-:S02]  /*16330*/  WARPGROUP.DEPBAR.LE gsb0, 0x0 ;  /* 0x00008000000079c5 */ /* 0x000fc40000010000 */
[----:B------:R-:W-:Y:S01]  /*16340*/  WARPGROUP.ARRIVE ;  /* 0x00000000000079c5 */ /* 0x000fe20000000000 */
[----:B------:R-:W-:Y:S01]  /*16350*/  FFMA.FTZ R161, R171, R34, -R36 ;  /* 0x00000022aba17223 */ /* 0x000fe20000010824 */
[----:B0-----:R-:W-:-:S03]  /*16360*/  F2FP.BF16.F32.PACK_AB R171, R9, R6 ;  /* 0x0000000609ab723e */ /* 0x001fc600000010ff */
[----:B------:R-:W-:Y:S01]  /*16370*/  MUFU.EX2 R52, R52 ;  /* 0x0000003400347308 */ /* 0x000fe20000000800 */
[----:B-1----:R-:W-:Y:S01]  /*16380*/  F2FP.BF16.F32.PACK_AB R160, R69, R20 ;  /* 0x0000001445a0723e */ /* 0x002fe200000010ff */
[----:B------:R-:W-:Y:S01]  /*16390*/  HGMMA.64x128x16.F32.BF16 R88, R164, gdesc[UR8].tnspB, R88, gsb0 ;  /* 0x41e00008a4587df0 */ /* 0x000fe20008001858 */
[----:B--2---:R-:W-:-:S05]  /*163a0*/  F2FP.BF16.F32.PACK_AB R162, R73, R26 ;  /* 0x0000001a49a2723e */ /* 0x004fca00000010ff */
[----:B------:R-:W-:Y:S01]  /*163b0*/  MUFU.EX2 R161, R161 ;  /* 0x000000a100a17308 */ /* 0x000fe20000000800 */
[----:B---3--:R-:W-:-:S07]  /*163c0*/  F2FP.BF16.F32.PACK_AB R163, R79, R50 ;  /* 0x000000324fa3723e */ /* 0x008fce00000010ff */
[----:B------:R-:W-:Y:S08]  /*163d0*/  MUFU.EX2 R83, R83 ;  /* 0x0000005300537308 */ /* 0x000ff00000000800 */
[----:B------:R-:W0:Y:S08]  /*163e0*/  MUFU.EX2 R32, R32 ;  /* 0x0000002000207308 */ /* 0x000e300000000800 */
[----:B------:R-:W-:Y:S01]  /*163f0*/  MUFU.EX2 R54, R54 ;  /* 0x0000003600367308 */ /* 0x000fe20000000800 */
[----:B------:R-:W-:-:S02]  /*16400*/  WARPGROUP.DEPBAR.LE gsb0, 0x0 ;  /* 0x00008000000079c5 */ /* 0x000fc40000010000 */
[----:B------:R1:W-:Y:S06]  /*16410*/  BAR.ARV R31, 0x100 ;  /* 0x0004001f0000751d */ /* 0x0003ec0000002000 */
[----:B------:R2:W-:Y:S01]  /*16420*/  @!P1 SYNCS.ARRIVE.TRANS64.RED.A1T0 RZ, [R29+URZ], RZ ;  /* 0x000000ff1dff99a7 */ /* 0x0005e2000810043f */
[----:B0-----:R-:W-:Y:S01]  /*16430*/  F2FP.BF16.F32.PACK_AB R166, R5, R32 ;  /* 0x0000002005a6723e */ /* 0x001fe200000010ff */
[-C--:B------:R-:W-:Y:S01]  /*16440*/  FMUL.FTZ R88, R88, R10.reuse ;  /* 0x0000000a58587220 */ /* 0x080fe20000410000 */
[-C--:B------:R-:W-:Y:S01]  /*16450*/  FMUL.FTZ R89, R89, R10.reuse ;  /* 0x0000000a59597220 */ /* 0x080fe20000410000 */
[-C--:B------:R-:W-:Y:S01]  /*16460*/  FMUL.FTZ R92, R92, R10.reuse ;  /* 0x0000000a5c5c7220 */ /* 0x080fe20000410000 */
[-C--:B------:R-:W-:Y:S01]  /*16470*/  FMUL.FTZ R93, R93, R10.reuse ;  /* 0x0000000a5d5d7220 */ /* 0x080fe20000410000 */
[-C--:B------:R-:W-:Y:S01]  /*16480*/  FMUL.FTZ R96, R96, R10.reuse ;  /* 0x0000000a60607220 */ /* 0x080fe20000410000 */
[----:B------:R-:W-:Y:S01]  /*16490*/  FMUL.FTZ R97, R97, R10 ;  /* 0x0000000a61617220 */ /* 0x000fe20000410000 */
[----:B--2---:R-:W-:-:S02]  /*164a0*/  @!P1 IMAD R29, R11, 0x8, R2 ;  /* 0x000000080b1d9824 */ /* 0x004fc400078e0202 */
[----:B------:R-:W-:Y:S01]  /*164b0*/  FADD.FTZ R11, R183, R46 ;  /* 0x0000002eb70b7221 */ /* 0x000fe20000010000 */
[----:B------:R-:W-:Y:S01]  /*164c0*/  F2FP.BF16.F32.PACK_AB R183, R24, R183 ;  /* 0x000000b718b7723e */ /* 0x000fe200000010ff */
[----:B------:R-:W-:Y:S01]  /*164d0*/  FMUL.FTZ R100, R100, R10 ;  /* 0x0000000a64647220 */ /* 0x000fe20000410000 */
[----:B------:R-:W-:Y:S02]  /*164e0*/  @!P1 VIADD R29, R29, 0x28860 ;  /* 0x000288601d1d9836 */ /* 0x000fe40000000000 */
[----:B------:R-:W-:Y:S01]  /*164f0*/  FADD.FTZ R46, R24, R11 ;  /* 0x0000000b182e7221 */ /* 0x000fe20000010000 */
[----:B------:R-:W-:Y:S01]  /*16500*/  FFMA.FTZ R11, R85, R34, -R36 ;  /* 0x00000022550b7223 */ /* 0x000fe20000010824 */
[-C--:B------:R-:W-:Y:S01]  /*16510*/  FMUL.FTZ R101, R101, R10.reuse ;  /* 0x0000000a65657220 */ /* 0x080fe20000410000 */
[-C--:B------:R-:W-:Y:S01]  /*16520*/  FMUL.FTZ R104, R104, R10.reuse ;  /* 0x0000000a68687220 */ /* 0x080fe20000410000 */
[----:B-1----:R-:W-:Y:S01]  /*16530*/  @!P1 PRMT R31, RZ, 0x654, R29 ;  /* 0x00000654ff1f9816 */ /* 0x002fe2000000001d */
[----:B------:R-:W-:Y:S01]  /*16540*/  FADD.FTZ R29, R21, R48 ;  /* 0x00000030151d7221 */ /* 0x000fe20000010000 */
[----:B------:R-:W-:Y:S01]  /*16550*/  FMUL.FTZ R105, R105, R10 ;  /* 0x0000000a69697220 */ /* 0x000fe20000410000 */
[----:B------:R-:W-:Y:S01]  /*16560*/  MUFU.EX2 R11, R11 ;  /* 0x0000000b000b7308 */ /* 0x000fe20000000800 */
[----:B------:R0:W-:Y:S01]  /*16570*/  @!P1 SYNCS.ARRIVE.TRANS64.RED.A1T0 RZ, [R31+URZ], RZ ;  /* 0x000000ff1fff99a7 */ /* 0x0001e2000810043f */
[----:B------:R-:W-:Y:S01]  /*16580*/  FADD.FTZ R48, R176, R29 ;  /* 0x0000001db0307221 */ /* 0x000fe20000010000 */
[----:B------:R-:W-:Y:S01]  /*16590*/  FADD.FTZ R29, R177, R46 ;  /* 0x0000002eb11d7221 */ /* 0x000fe20000010000 */
[--C-:B------:R-:W-:Y:S01]  /*165a0*/  FFMA.FTZ R46, R67, R34, -R36.reuse ;  /* 0x00000022432e7223 */ /* 0x100fe20000010824 */
[----:B------:R-:W-:Y:S01]  /*165b0*/  F2FP.BF16.F32.PACK_AB R177, R28, R177 ;  /* 0x000000b11cb1723e */ /* 0x000fe200000010ff */
[----:B------:R-:W-:Y:S01]  /*165c0*/  FMUL.FTZ R108, R108, R10 ;  /* 0x0000000a6c6c7220 */ /* 0x000fe20000410000 */
[----:B------:R-:W-:Y:S01]  /*165d0*/  FADD.FTZ R56, R28, R29 ;  /* 0x0000001d1c387221 */ /* 0x000fe20000010000 */
[-C--:B------:R-:W-:Y:S01]  /*165e0*/  FFMA.FTZ R29, R169, R34.reuse, -R36 ;  /* 0x00000022a91d7223 */ /* 0x080fe20000010824 */
[----:B0-----:R-:W-:Y:S01]  /*165f0*/  FADD.FTZ R31, R153, R48 ;  /* 0x00000030991f7221 */ /* 0x001fe20000010000 */
[----:B------:R-:W0:Y:S01]  /*16600*/  MUFU.EX2 R46, R46 ;  /* 0x0000002e002e7308 */ /* 0x000e220000000800 */
[----:B------:R-:W-:Y:S01]  /*16610*/  FFMA.FTZ R48, R71, R34, -R36 ;  /* 0x0000002247307223 */ /* 0x000fe20000010824 */
[----:B------:R-:W-:Y:S01]  /*16620*/  F2FP.BF16.F32.PACK_AB R169, R44, R15 ;  /* 0x0000000f2ca9723e */ /* 0x000fe200000010ff */
[----:B------:R-:W-:Y:S01]  /*16630*/  FADD.FTZ R58, R178, R31 ;  /* 0x0000001fb23a7221 */ /* 0x000fe20000010000 */
[----:B------:R-:W-:Y:S01]  /*16640*/  FADD.FTZ R31, R179, R56 ;  /* 0x00000038b31f7221 */ /* 0x000fe20000010000 */
[----:B------:R-:W-:Y:S01]  /*16650*/  F2FP.BF16.F32.PACK_AB R176, R153, R176 ;  /* 0x000000b099b0723e */ /* 0x000fe200000010ff */
[----:B------:R-:W-:Y:S01]  /*16660*/  FFMA.FTZ R36, R87, R34, -R36 ;  /* 0x0000002257247223 */ /* 0x000fe20000010824 */
[----:B------:R-:W-:Y:S01]  /*16670*/  FADD.FTZ R33, R27, R58 ;  /* 0x0000003a1b217221 */ /* 0x000fe20000010000 */
[----:B------:R-:W-:Y:S01]  /*16680*/  FADD.FTZ R56, R38, R31 ;  /* 0x0000001f26387221 */ /* 0x000fe20000010000 */
[----:B------:R-:W1:Y:S01]  /*16690*/  MUFU.EX2 R29, R29 ;  /* 0x0000001d001d7308 */ /* 0x000e620000000800 */
[----:B------:R-:W-:Y:S01]  /*166a0*/  F2FP.BF16.F32.PACK_AB R153, R25, R8 ;  /* 0x000000081999723e */ /* 0x000fe200000010ff */
        /* <DEDUP_REMOVED lines=10> */
[C---:B------:R-:W-:Y:S01]  /*16750*/  F2FP.BF16.F32.PACK_AB R174, R155.reuse, R174 ;  /* 0x000000ae9bae723e */ /* 0x040fe200000010ff */
[----:B------:R-:W-:Y:S01]  /*16760*/  FMUL.FTZ R116, R116, R10 ;  /* 0x0000000a74747220 */ /* 0x000fe20000410000 */
[----:B------:R-:W-:Y:S01]  /*16770*/  FADD.FTZ R33, R155, R58 ;  /* 0x0000003a9b217221 */ /* 0x000fe20000010000 */
[----:B------:R-:W-:Y:S01]  /*16780*/  FADD.FTZ R56, R42, R31 ;  /* 0x0000001f2a387221 */ /* 0x000fe20000010000 */
[----:B------:R-:W-:Y:S01]  /*16790*/  F2FP.BF16.F32.PACK_AB R155, R3, R0 ;  /* 0x00000000039b723e */ /* 0x000fe200000010ff */
[----:B------:R-:W-:Y:S01]  /*167a0*/  MUFU.EX2 R36, R36 ;  /* 0x0000002400247308 */ /* 0x000fe20000000800 */
        /* <DEDUP_REMOVED lines=14> */
[----:B------:R-:W3:Y:S01]  /*16890*/  MUFU.EX2 R14, R75 ;  /* 0x0000004b000e7308 */ /* 0x000ee20000000800 */
        /* <DEDUP_REMOVED lines=26> */
[----:B-1----:R-:W-:Y:S01]  /*16a40*/  FADD.FTZ R9, R29, R24 ;  /* 0x000000181d097221 */ /* 0x002fe20000010000 */
[C---:B------:R-:W-:Y:S01]  /*16a50*/  F2FP.BF16.F32.PACK_AB R158, R159.reuse, R158 ;  /* 0x0000009e9f9e723e */ /* 0x040fe200000010ff */
[-C--:B------:R-:W-:Y:S01]  /*16a60*/  FMUL.FTZ R90, R90, R81.reuse ;  /* 0x000000515a5a7220 */ /* 0x080fe20000410000 */
[----:B------:R-:W-:Y:S01]  /*16a70*/  FADD.FTZ R13, R159, R28 ;  /* 0x0000001c9f0d7221 */ /* 0x000fe20000010000 */
[----:B--2---:R-:W-:Y:S01]  /*16a80*/  FADD.FTZ R6, R48, R9 ;  /* 0x0000000930067221 */ /* 0x004fe20000010000 */
[----:B------:R-:W-:Y:S01]  /*16a90*/  F2FP.BF16.F32.PACK_AB R178, R27, R178 ;  /* 0x000000b21bb2723e */ /* 0x000fe200000010ff */
[----:B------:R-:W-:Y:S01]  /*16aa0*/  FMUL.FTZ R91, R91, R81 ;  /* 0x000000515b5b7220 */ /* 0x000fe20000410000 */
[----:B------:R-:W-:Y:S01]  /*16ab0*/  FADD.FTZ R8, R20, R13 ;  /* 0x0000000d14087221 */ /* 0x000fe20000010000 */
[----:B------:R-:W-:Y:S01]  /*16ac0*/  FADD.FTZ R9, R161, R6 ;  /* 0x00000006a1097221 */ /* 0x000fe20000010000 */
[----:B------:R-:W-:Y:S01]  /*16ad0*/  F2FP.BF16.F32.PACK_AB R179, R38, R179 ;  /* 0x000000b326b3723e */ /* 0x000fe200000010ff */
[-C--:B------:R-:W-:Y:S01]  /*16ae0*/  FMUL.FTZ R94, R94, R81.reuse ;  /* 0x000000515e5e7220 */ /* 0x080fe20000410000 */
[----:B------:R-:W-:Y:S01]  /*16af0*/  FADD.FTZ R3, R69, R8 ;  /* 0x0000000845037221 */ /* 0x000fe20000010000 */
[----:B---3--:R-:W-:Y:S01]  /*16b00*/  FADD.FTZ R9, R14, R9 ;  /* 0x000000090e097221 */ /* 0x008fe20000010000 */
        /* <DEDUP_REMOVED lines=23> */
[----:B------:R-:W-:Y:S01]  /*16c80*/  F2FP.BF16.F32.PACK_AB R156, R65, R156 ;  /* 0x0000009c419c723e */ /* 0x000fe200000010ff */
[----:B------:R-:W-:Y:S01]  /*16c90*/  FADD.FTZ R0, R36, R9 ;  /* 0x0000000924007221 */ /* 0x000fe20000010000 */
        /* <DEDUP_REMOVED lines=33> */
.L_x_2877:
[----:B------:R-:W-:Y:S05]  /*16eb0*/  WARPSYNC.ALL ;  /* 0x0000000000007948 */ /* 0x000fea0003800000 */
[----:B------:R-:W-:Y:S06]  /*16ec0*/  BAR.ARV 0x8, 0x180 ;  /* 0x0206000000007b1d */ /* 0x000fec0000002000 */
[----:B------:R-:W-:Y:S05]  /*16ed0*/  @!P0 BRA `(.L_x_2888) ;  /* 0x0000000000048947 */ /* 0x000fea0003800000 */
[----:B------:R-:W-:Y:S01]  /*16ee0*/  BPT.TRAP 0x1 ;  /* 0x000000040000795c */ /* 0x000fe20000300000 */
.L_x_2888:
[----:B------:R-:W-:Y:S01]  /*16ef0*/  IMAD R11, R184, 0x8, R2 ;  /* 0x00000008b80b7824 */ /* 0x000fe200078e0202 */
[----:B------:R-:W-:-:S04]  /*16f00*/  SHF.L.U32 R4, R186, 0x1f, RZ ;  /* 0x0000001fba047819 */ /* 0x000fc800000006ff */
[----:B------:R0:W1:Y:S01]  /*16f10*/  SYNCS.PHASECHK.TRANS64.TRYWAIT P2, [R11+URZ+0x28850], R4 ;  /* 0x028850040b0075a7 */ /* 0x000062000804017f */
[----:B------:R-:W-:Y:S05]  /*16f20*/  @!P0 BRA `(.L_x_2889) ;  /* 0x0000000000048947 */ /* 0x000fea0003800000 */
[----:B------:R-:W-:Y:S01]  /*16f30*/  BPT.TRAP 0x1 ;  /* 0x000000040000795c */ /* 0x000fe20000300000 */
.L_x_2889:
[----:B------:R-:W-:-:S05]  /*16f40*/  VIADD R2, R2, 0x400 ;  /* 0x0000040002027836 */ /* 0x000fca0000000000 */
[----:B------:R-:W-:-:S04]  /*16f50*/  SHF.R.U32.HI R2, RZ, 0x4, R2 ;  /* 0x00000004ff027819 */ /* 0x000fc80000011602 */
[----:B------:R-:W-:-:S04]  /*16f60*/  LOP3.LUT R2, R2, 0x3fff, RZ, 0xc0, !PT ;  /* 0x00003fff02027812 */ /* 0x000fc800078ec0ff */
[----:B------:R-:W-:Y:S01]  /*16f70*/  LOP3.LUT R5, R2, 0x4000000, RZ, 0xfc, !PT ;  /* 0x0400000002057812 */ /* 0x000fe200078efcff */
[----:B-1----:R-:W-:Y:S06]  /*16f80*/  @P2 BRA `(.L_x_2890) ;  /* 0x0000000000082947 */ /* 0x002fec0003800000 */
[----:B------:R-:W1:Y:S02]  /*16f90*/  SYNCS.PHASECHK.TRANS64.TRYWAIT P0, [R11+URZ+0x28850], R4 ;  /* 0x028850040b0075a7 */ /* 0x000e64000800017f */
[----:B-1----:R-:W-:Y:S05]  /*16fa0*/  @!P0 BRA `(.L_x_2891) ;  /* 0x000000b400b88947 */ /* 0x002fea0003800000 */
.L_x_2890:
        /* <DEDUP_REMOVED lines=10> */
[----:B------:R-:W-:Y:S02]  /*17050*/  VIADD R184, R184, 0x1 ;  /* 0x00000001b8b87836 */ /* 0x000fe40000000000 */
[----:B------:R-:W-:Y:S02]  /*17060*/  @!P1 VIADD R10, R11, 0x28860 ;  /* 0x000288600b0a9836 */ /* 0x000fe40000000000 */
[----:B------:R-:W-:Y:S01]  /*17070*/  VIADD R214, R214, 0x1 ;  /* 0x00000001d6d67836 */ /* 0x000fe20000000000 */
[----:B------:R-:W-:Y:S02]  /*17080*/  ISETP.NE.AND P0, PT, R184, 0x2, PT ;  /* 0x00000002b800780c */ /* 0x000fe40003f05270 */
[----:B------:R-:W-:Y:S01]  /*17090*/  @!P1 PRMT R10, RZ, 0x654, R10 ;  /* 0x00000654ff0a9816 */ /* 0x000fe2000000000a */
        /* <DEDUP_REMOVED lines=65> */
[----:B------:R-:W-:-:S03]  /*174b0*/  @P2 FFMA.FTZ R3, R2, R35, R9 ;  /* 0x0000002302032223 */ /* 0x000fc60000010009 */
        /* <DEDUP_REMOVED lines=40> */
[----:B------:R-:W-:Y:S01]  /*17740*/  PLOP3.LUT P1, PT, PT, PT, PT, 0x8, 0x0 ;  /* 0x000000000000781c */ /* 0x000fe20003f2e170 */
        /* <DEDUP_REMOVED lines=31> */
[----:B------:R-:W-:-:S07]  /*17940*/  FMUL.FTZ R151, R151, R4 ;  /* 0x0000000497977220 */ /* 0x000fce0000410000 */
.L_x_2808:
        /* <DEDUP_REMOVED lines=13> */
[----:B------:R-:W-:Y:S01]  /*17a20*/  F2FP.BF16.F32.PACK_AB R10, R93, R10 ;  /* 0x0000000a5d0a723e */ /* 0x000fe200000010ff */
[----:B------:R-:W-:Y:S01]  /*17a30*/  IMAD.MOV.U32 R48, RZ, RZ, RZ ;  /* 0x000000ffff307224 */ /* 0x000fe200078e00ff */
[----:B------:R-:W-:Y:S02]  /*17a40*/  F2FP.BF16.F32.PACK_AB R11, R11, R94 ;  /* 0x0000005e0b0b723e */ /* 0x000fe400000010ff */
[----:B------:R-:W-:Y:S01]  /*17a50*/  F2FP.BF16.F32.PACK_AB R34, R133, R34 ;  /* 0x000000228522723e */ /* 0x000fe200000010ff */
[----:B------:R-:W-:Y:S01]  /*17a60*/  ULDC.64 UR4, c[0x0][0xc00] ;  /* 0x0003000000047ab9 */ /* 0x000fe20000000a00 */
[----:B------:R-:W-:Y:S01]  /*17a70*/  F2FP.BF16.F32.PACK_AB R36, R137, R36 ;  /* 0x000000248924723e */ /* 0x000fe200000010ff */
[----:B------:R-:W3:Y:S01]  /*17a80*/  LDC R55, c[0x0][0xbe8] ;  /* 0x0002fa00ff377b82 */ /* 0x000ee20000000800 */
[----:B------:R-:W-:-:S02]  /*17a90*/  F2FP.BF16.F32.PACK_AB R38, R141, R38 ;  /* 0x000000268d26723e */ /* 0x000fc400000010ff */
        /* <DEDUP_REMOVED lines=8> */
[C---:B------:R-:W-:Y:S02]  /*17b20*/  IADD3 R53, P5, R8.reuse, 0x4060, RZ ;  /* 0x0000406008357810 */ /* 0x040fe40007fbe0ff */
[----:B------:R-:W-:Y:S01]  /*17b30*/  IADD3 R45, P1, R8, 0x60, RZ ;  /* 0x00000060082d7810 */ /* 0x000fe20007f3e0ff */
[----:B------:R-:W-:Y:S01]  /*17b40*/  IMAD.X R7, RZ, RZ, R9, P0 ;  /* 0x000000ffff077224 */ /* 0x000fe200000e0609 */
[----:B-1----:R-:W-:-:S02]  /*17b50*/  LOP3.LUT R28, R53, 0x380, RZ, 0xc0, !PT ;  /* 0x00000380351c7812 */ /* 0x002fc400078ec0ff */
[----:B------:R-:W-:Y:S01]  /*17b60*/  SHF.R.U64 R33, R33, 0x3, RZ ;  /* 0x0000000321217819 */ /* 0x000fe200000012ff */
[--C-:B------:R-:W-:Y:S01]  /*17b70*/  IMAD.X R13, RZ, RZ, R9.reuse, P1 ;  /* 0x000000ffff0d7224 */ /* 0x100fe200008e0609 */
[----:B------:R-:W-:Y:S02]  /*17b80*/  LOP3.LUT R4, R41, 0x380, RZ, 0xc0, !PT ;  /* 0x0000038029047812 */ /* 0x000fe400078ec0ff */
[----:B------:R-:W-:Y:S02]  /*17b90*/  LOP3.LUT R6, R43, 0x380, RZ, 0xc0, !PT ;  /* 0x000003802b067812 */ /* 0x000fe400078ec0ff */
[C---:B------:R-:W-:Y:S02]  /*17ba0*/  IADD3 R47, P2, R8.reuse, 0x4000, RZ ;  /* 0x00004000082f7810 */ /* 0x040fe40007f5e0ff */
[C---:B------:R-:W-:Y:S02]  /*17bb0*/  IADD3 R49, P3, R8.reuse, 0x4020, RZ ;  /* 0x0000402008317810 */ /* 0x040fe40007f7e0ff */
[----:B------:R-:W-:Y:S01]  /*17bc0*/  IADD3 R51, P4, R8, 0x4040, RZ ;  /* 0x0000404008337810 */ /* 0x000fe20007f9e0ff */
[--C-:B------:R-:W-:Y:S01]  /*17bd0*/  IMAD.X R15, RZ, RZ, R9.reuse, P2 ;  /* 0x000000ffff0f7224 */ /* 0x100fe200010e0609 */
[----:B------:R-:W-:Y:S01]  /*17be0*/  SHF.R.U64 R28, R28, 0x3, RZ ;  /* 0x000000031c1c7819 */ /* 0x000fe200000012ff */
[--C-:B------:R-:W-:Y:S01]  /*17bf0*/  IMAD.X R25, RZ, RZ, R9.reuse, P3 ;  /* 0x000000ffff197224 */ /* 0x100fe200018e0609 */
[----:B------:R-:W-:Y:S01]  /*17c00*/  LOP3.LUT R12, R45, 0x380, RZ, 0xc0, !PT ;  /* 0x000003802d0c7812 */ /* 0x000fe200078ec0ff */
[--C-:B------:R-:W-:Y:S01]  /*17c10*/  IMAD.X R27, RZ, RZ, R9.reuse, P4 ;  /* 0x000000ffff1b7224 */ /* 0x100fe200020e0609 */
[----:B------:R-:W-:Y:S01]  /*17c20*/  LOP3.LUT R8, R33, R8, RZ, 0x3c, !PT ;  /* 0x0000000821087212 */ /* 0x000fe200078e3cff */
[----:B------:R-:W-:Y:S01]  /*17c30*/  IMAD.X R33, RZ, RZ, R9, P5 ;  /* 0x000000ffff217224 */ /* 0x000fe200028e0609 */
[----:B------:R-:W-:-:S02]  /*17c40*/  SHF.R.U64 R4, R4, 0x3, RZ ;  /* 0x0000000304047819 */ /* 0x000fc400000012ff */
[----:B------:R-:W-:Y:S02]  /*17c50*/  SHF.R.U64 R6, R6, 0x3, RZ ;  /* 0x0000000306067819 */ /* 0x000fe400000012ff */
[----:B------:R-:W-:Y:S02]  /*17c60*/  LOP3.LUT R14, R47, 0x380, RZ, 0xc0, !PT ;  /* 0x000003802f0e7812 */ /* 0x000fe400078ec0ff */
[----:B------:R-:W-:Y:S02]  /*17c70*/  LOP3.LUT R32, R28, R53, RZ, 0x3c, !PT ;  /* 0x000000351c207212 */ /* 0x000fe400078e3cff */
[----:B------:R-:W-:Y:S02]  /*17c80*/  SHF.R.U64 R12, R12, 0x3, RZ ;  /* 0x000000030c0c7819 */ /* 0x000fe400000012ff */
[----:B------:R-:W-:Y:S02]  /*17c90*/  LOP3.LUT R24, R49, 0x380, RZ, 0xc0, !PT ;  /* 0x0000038031187812 */ /* 0x000fe400078ec0ff */
[----:B------:R-:W-:-:S02]  /*17ca0*/  LOP3.LUT R26, R51, 0x380, RZ, 0xc0, !PT ;  /* 0x00000380331a7812 */ /* 0x000fc400078ec0ff */
[----:B------:R-:W-:Y:S02]  /*17cb0*/  MOV R28, R8 ;  /* 0x00000008001c7202 */ /* 0x000fe40000000f00 */
[----:B------:R-:W-:Y:S02]  /*17cc0*/  LOP3.LUT R4, R4, R41, RZ, 0x3c, !PT ;  /* 0x0000002904047212 */ /* 0x000fe400078e3cff */
[----:B------:R-:W-:Y:S02]  /*17cd0*/  LOP3.LUT R6, R6, R43, RZ, 0x3c, !PT ;  /* 0x0000002b06067212 */ /* 0x000fe400078e3cff */
[----:B------:R-:W-:Y:S02]  /*17ce0*/  F2FP.BF16.F32.PACK_AB R8, R89, R88 ;  /* 0x000000585908723e */ /* 0x000fe400000010ff */
[----:B------:R-:W-:Y:S02]  /*17cf0*/  F2FP.BF16.F32.PACK_AB R9, R91, R90 ;  /* 0x0000005a5b09723e */ /* 0x000fe400000010ff */
[----:B------:R-:W-:-:S02]  /*17d00*/  SHF.R.U64 R14, R14, 0x3, RZ ;  /* 0x000000030e0e7819 */ /* 0x000fc400000012ff */
[----:B------:R-:W-:Y:S01]  /*17d10*/  LOP3.LUT R12, R12, R45, RZ, 0x3c, !PT ;  /* 0x0000002d0c0c7212 */ /* 0x000fe200078e3cff */
[----:B------:R1:W-:Y:S01]  /*17d20*/  STSM.16.M88.4 [R28], R8 ;  /* 0x000000081c007844 */ /* 0x0003e20000000200 */
[----:B------:R-:W-:Y:S02]  /*17d30*/  SHF.R.U64 R24, R24, 0x3, RZ ;  /* 0x0000000318187819 */ /* 0x000fe400000012ff */
[----:B------:R-:W-:Y:S02]  /*17d40*/  SHF.R.U64 R26, R26, 0x3, RZ ;  /* 0x000000031a1a7819 */ /* 0x000fe400000012ff */
[----:B------:R-:W-:Y:S02]  /*17d50*/  MOV R45, R4 ;  /* 0x00000004002d7202 */ /* 0x000fe40000000f00 */
[----:B------:R-:W-:Y:S02]  /*17d60*/  MOV R44, R6 ;  /* 0x00000006002c7202 */ /* 0x000fe40000000f00 */
[----:B------:R-:W-:-:S02]  /*17d70*/  F2FP.BF16.F32.PACK_AB R4, R97, R96 ;  /* 0x000000606104723e */ /* 0x000fc400000010ff */
[----:B------:R-:W-:Y:S02]  /*17d80*/  F2FP.BF16.F32.PACK_AB R5, R99, R98 ;  /* 0x000000626305723e */ /* 0x000fe400000010ff */
[----:B------:R-:W-:Y:S02]  /*17d90*/  F2FP.BF16.F32.PACK_AB R6, R101, R100 ;  /* 0x000000646506723e */ /* 0x000fe400000010ff */
[----:B------:R-:W-:Y:S02]  /*17da0*/  F2FP.BF16.F32.PACK_AB R7, R103, R102 ;  /* 0x000000666707723e */ /* 0x000fe400000010ff */
[----:B------:R-:W-:Y:S02]  /*17db0*/  LOP3.LUT R14, R14, R47, RZ, 0x3c, !PT ;  /* 0x0000002f0e0e7212 */ /* 0x000fe400078e3cff */
[----:B-1----:R-:W-:Y:S01]  /*17dc0*/  F2FP.BF16.F32.PACK_AB R8, R105, R104 ;  /* 0x000000686908723e */ /* 0x002fe200000010ff */
[----:B------:R-:W-:Y:S01]  /*17dd0*/  STSM.16.M88.4 [R45], R4 ;  /* 0x000000042d007844 */ /* 0x000fe20000000200 */
[----:B------:R-:W-:-:S02]  /*17de0*/  F2FP.BF16.F32.PACK_AB R9, R107, R106 ;  /* 0x0000006a6b09723e */ /* 0x000fc400000010ff */
[----:B------:R-:W-:Y:S02]  /*17df0*/  F2FP.BF16.F32.PACK_AB R10, R109, R108 ;  /* 0x0000006c6d0a723e */ /* 0x000fe400000010ff */
[----:B------:R-:W-:Y:S02]  /*17e00*/  F2FP.BF16.F32.PACK_AB R11, R111, R110 ;  /* 0x0000006e6f0b723e */ /* 0x000fe400000010ff */
[----:B------:R-:W-:Y:S02]  /*17e10*/  LOP3.LUT R24, R24, R49, RZ, 0x3c, !PT ;  /* 0x0000003118187212 */ /* 0x000fe400078e3cff */
[----:B------:R-:W-:Y:S01]  /*17e20*/  LOP3.LUT R26, R26, R51, RZ, 0x3c, !PT ;  /* 0x000000331a1a7212 */ /* 0x000fe200078e3cff */
[----:B------:R1:W-:Y:S01]  /*17e30*/  STSM.16.M88.4 [R44], R8 ;  /* 0x000000082c007844 */ /* 0x0003e20000000200 */
[----:B------:R-:W-:Y:S02]  /*17e40*/  MOV R43, R12 ;  /* 0x0000000c002b7202 */ /* 0x000fe40000000f00 */
        /* <DEDUP_REMOVED lines=9> */
[----:B------:R-:W-:Y:S01]  /*17ee0*/  STSM.16.M88.4 [R43], R12 ;  /* 0x0000000c2b007844 */ /* 0x000fe20000000200 */
[----:B------:R-:W-:Y:S02]  /*17ef0*/  F2FP.BF16.F32.PACK_AB R25, R123, R122 ;  /* 0x0000007a7b19723e */ /* 0x000fe400000010ff */
[----:B------:R-:W-:Y:S02]  /*17f00*/  F2FP.BF16.F32.PACK_AB R26, R125, R124 ;  /* 0x0000007c7d1a723e */ /* 0x000fe400000010ff */
[----:B------:R-:W-:Y:S02]  /*17f10*/  F2FP.BF16.F32.PACK_AB R27, R127, R126 ;  /* 0x0000007e7f1b723e */ /* 0x000fe400000010ff */
[----:B------:R-:W-:-:S02]  /*17f20*/  F2FP.BF16.F32.PACK_AB R32, R35, R128 ;  /* 0x000000802320723e */ /* 0x000fc400000010ff */
[----:B------:R-:W-:Y:S01]  /*17f30*/  ISETP.NE.U32.AND P0, PT, RZ, UR4, PT ;  /* 0x00000004ff007c0c */ /* 0x000fe2000bf05070 */
[----:B------:R-:W-:Y:S01]  /*17f40*/  STSM.16.M88.4 [R42], R24 ;  /* 0x000000182a007844 */ /* 0x000fe20000000200 */
[----:B-1----:R-:W-:Y:S02]  /*17f50*/  IADD3 R8, P1, R208, UR4, RZ ;  /* 0x00000004d0087c10 */ /* 0x002fe4000ff3e0ff */
[----:B------:R-:W-:Y:S02]  /*17f60*/  F2FP.BF16.F32.PACK_AB R33, R131, R130 ;  /* 0x000000828321723e */ /* 0x000fe400000010ff */
[----:B------:R-:W-:Y:S02]  /*17f70*/  F2FP.BF16.F32.PACK_AB R35, R135, R134 ;  /* 0x000000868723723e */ /* 0x000fe400000010ff */
[----:B------:R-:W-:Y:S02]  /*17f80*/  F2FP.BF16.F32.PACK_AB R37, R139, R138 ;  /* 0x0000008a8b25723e */ /* 0x000fe400000010ff */
[----:B------:R-:W-:Y:S01]  /*17f90*/  F2FP.BF16.F32.PACK_AB R4, R145, R144 ;  /* 0x000000909104723e */ /* 0x000fe200000010ff */
[----:B------:R-:W-:Y:S01]  /*17fa0*/  STSM.16.M88.4 [R41], R32 ;  /* 0x0000002029007844 */ /* 0x000fe20000000200 */
[----:B------:R-:W-:-:S02]  /*17fb0*/  F2FP.BF16.F32.PACK_AB R5, R147, R146 ;  /* 0x000000929305723e */ /* 0x000fc400000010ff */
[----:B------:R-:W-:Y:S01]  /*17fc0*/  F2FP.BF16.F32.PACK_AB R6, R149, R148 ;  /* 0x000000949506723e */ /* 0x000fe200000010ff */
[----:B------:R-:W-:Y:S01]  /*17fd0*/  STSM.16.M88.4 [R40], R36 ;  /* 0x0000002428007844 */ /* 0x000fe20000000200 */
[----:B------:R-:W-:Y:S02]  /*17fe0*/  F2FP.BF16.F32.PACK_AB R7, R151, R150 ;  /* 0x000000969707723e */ /* 0x000fe400000010ff */
[----:B------:R-:W-:Y:S02]  /*17ff0*/  ISETP.NE.AND.EX P0, PT, RZ, UR5, PT, P0 ;  /* 0x00000005ff007c0c */ /* 0x000fe4000bf05300 */
[----:B------:R-:W-:Y:S01]  /*18000*/  IADD3.X R9, R209, UR5, RZ, P1, !PT ;  /* 0x00000005d1097c10 */ /* 0x000fe20008ffe4ff */
[----:B------:R-:W-:Y:S01]  /*18010*/  ULDC.64 UR4, c[0x0][0xc08] ;  /* 0x0003020000047ab9 */ /* 0x000fe20000000a00 */
[----:B------:R1:W-:Y:S01]  /*18020*/  STSM.16.M88.4 [R28], R4 ;  /* 0x000000041c007844 */ /* 0x0003e20000000200 */
[----:B------:R-:W-:Y:S01]  /*18030*/  BAR.SYNC.DEFER_BLOCKING 0x1, 0x100 ;  /* 0x0044000000007b1d */ /* 0x000fe20000010000 */
[----:B------:R-:W-:-:S04]  /*18040*/  ISETP.NE.U32.AND P2, PT, RZ, UR4, PT ;  /* 0x00000004ff007c0c */ /* 0x000fc8000bf45070 */
[----:B------:R-:W-:-:S13]  /*18050*/  ISETP.NE.AND.EX P2, PT, RZ, UR5, PT, P2 ;  /* 0x00000005ff007c0c */ /* 0x000fda000bf45320 */
[----:B------:R-:W-:Y:S01]  /*18060*/  @P2 IADD3 R208, P3, R208, UR4, RZ ;  /* 0x00000004d0d02c10 */ /* 0x000fe2000ff7e0ff */
[----:B------:R-:W-:Y:S02]  /*18070*/  ULDC UR4, c[0x0][0xa88] ;  /* 0x0002a20000047ab9 */ /* 0x000fe40000000800 */
[----:B-1----:R-:W-:Y:S01]  /*18080*/  IMAD.U32 R6, RZ, RZ, UR4 ;  /* 0x00000004ff067e24 */ /* 0x002fe2000f8e00ff */
[----:B------:R-:W-:Y:S01]  /*18090*/  @P2 IADD3.X R209, R209, UR5, RZ, P3, !PT ;  /* 0x00000005d1d12c10 */ /* 0x000fe20009ffe4ff */
[----:B------:R1:W5:Y:S01]  /*180a0*/  @P0 LDG.E R48, desc[UR40][R8.64] ;  /* 0x0000002808300981 */ /* 0x000362000c1e1900 */
[----:B---3--:R-:W-:Y:S01]  /*180b0*/  ISETP.NE.AND P1, PT, R55, 0x1, PT ;  /* 0x000000013700780c */ /* 0x008fe20003f25270 */
[----:B------:R-:W-:Y:S02]  /*180c0*/  IMAD.IADD R13, R204, 0x1, R191 ;  /* 0x00000001cc0d7824 */ /* 0x000fe400078e02bf */
        /* <DEDUP_REMOVED lines=8> */
.L_x_2894:
[----:B------:R-:W-:Y:S01]  /*18150*/  SHF.R.S32.HI R28, RZ, 0x1f, R207 ;  /* 0x0000001fff1c7819 */ /* 0x000fe200000114cf */
[----:B--2---:R-:W-:Y:S01]  /*18160*/  @P1 IMAD.HI.U32 R4, R13, R10, RZ ;  /* 0x0000000a0d041227 */ /* 0x004fe200078e00ff */
[----:B------:R-:W-:Y:S01]  /*18170*/  ULDC.64 UR4, c[0x0][0xb90] ;  /* 0x0002e40000047ab9 */ /* 0x000fe20000000a00 */
[----:B-----5:R-:W-:Y:S02]  /*18180*/  SHF.R.S32.HI R49, RZ, 0x1f, R48 ;  /* 0x0000001fff317819 */ /* 0x020fe40000011430 */
[----:B------:R-:W-:Y:S01]  /*18190*/  IMAD R8, R28, UR4, RZ ;  /* 0x000000041c087c24 */ /* 0x000fe2000f8e02ff */
[----:B------:R-:W-:Y:S01]  /*181a0*/  SEL R217, R217, RZ, !P0 ;  /* 0x000000ffd9d97207 */ /* 0x000fe20004000000 */
[----:B------:R-:W-:Y:S01]  /*181b0*/  IMAD.MOV.U32 R7, RZ, RZ, R13 ;  /* 0x000000ffff077224 */ /* 0x000fe200078e000d */
[----:B---3--:R-:W-:Y:S01]  /*181c0*/  @P1 SHF.R.U32.HI R7, RZ, R11, R4 ;  /* 0x0000000bff071219 */ /* 0x008fe20000011604 */
[----:B------:R-:W-:Y:S01]  /*181d0*/  IMAD.WIDE.U32 R4, R207, UR4, R48 ;  /* 0x00000004cf047c25 */ /* 0x000fe2000f8e0030 */
[----:B------:R-:W-:-:S03]  /*181e0*/  SEL R57, R210, RZ, !P0 ;  /* 0x000000ffd2397207 */ /* 0x000fc60004000000 */
[----:B------:R-:W-:Y:S01]  /*181f0*/  IMAD R9, R207, UR5, R8 ;  /* 0x00000005cf097c24 */ /* 0x000fe2000f8e0208 */
[----:B------:R-:W-:Y:S01]  /*18200*/  ULDC.64 UR4, c[0x0][0xb98] ;  /* 0x0002e60000047ab9 */ /* 0x000fe20000000a00 */
[----:B------:R-:W-:Y:S02]  /*18210*/  IMAD.MOV R8, RZ, RZ, -R7 ;  /* 0x000000ffff087224 */ /* 0x000fe400078e0a07 */
[----:B------:R-:W-:Y:S02]  /*18220*/  IMAD.IADD R5, R5, 0x1, R9 ;  /* 0x0000000105057824 */ /* 0x000fe400078e0209 */
[----:B------:R-:W-:Y:S02]  /*18230*/  IMAD R9, R55, R8, R13 ;  /* 0x0000000837097224 */ /* 0x000fe400078e020d */
[----:B------:R-:W-:Y:S02]  /*18240*/  IMAD.IADD R11, R16, 0x1, R227 ;  /* 0x00000001100b7824 */ /* 0x000fe400078e02e3 */
        /* <DEDUP_REMOVED lines=57> */
[----:B------:R-:W-:Y:S01]  /*185e0*/  IMAD R3, R49, UR4, RZ ;  /* 0x0000000431037c24 */ /* 0x000fe2000f8e02ff */
[----:B------:R-:W-:Y:S01]  /*185f0*/  SHF.R.U64 R7, R7, 0x3, RZ ;  /* 0x0000000307077819 */ /* 0x000fe200000012ff */
[----:B--2---:R2:W-:Y:S01]  /*18600*/  @!P0 ST.E desc[UR40][R52.64], R0 ;  /* 0x0000000034008985 */ /* 0x0045e2000c101928 */
[----:B------:R-:W-:Y:S02]  /*18610*/  SHF.R.U64 R4, R4, 0x3, RZ ;  /* 0x0000000304047819 */ /* 0x000fe400000012ff */
[----:B------:R-:W-:Y:S02]  /*18620*/  SHF.R.U64 R36, R36, 0x3, RZ ;  /* 0x0000000324247819 */ /* 0x000fe400000012ff */
[----:B------:R-:W3:Y:S01]  /*18630*/  @P1 LDC R49, c[0x0][0xbf0] ;  /* 0x0002fc00ff311b82 */ /* 0x000ee20000000800 */
[----:B------:R-:W-:Y:S01]  /*18640*/  SHF.R.U64 R40, R40, 0x3, RZ ;  /* 0x0000000328287819 */ /* 0x000fe200000012ff */
[----:B------:R-:W-:Y:S01]  /*18650*/  IMAD R3, R48, UR5, R3 ;  /* 0x0000000530037c24 */ /* 0x000fe2000f8e0203 */
[----:B------:R-:W-:Y:S01]  /*18660*/  LOP3.LUT R20, R7, R20, RZ, 0x3c, !PT ;  /* 0x0000001407147212 */ /* 0x000fe200078e3cff */
[----:B------:R-:W5:Y:S01]  /*18670*/  LD.E.128 R8, desc[UR40][R8.64] ;  /* 0x0000002808087980 */ /* 0x000f62000c101d00 */
        /* <DEDUP_REMOVED lines=21> */
[----:B-1----:R-:W-:Y:S01]  /*187d0*/  @P1 IMAD.HI.U32 R0, R48, R51, RZ ;  /* 0x0000003330001227 */ /* 0x002fe200078e00ff */
[----:B------:R-:W-:Y:S01]  /*187e0*/  @!PT LDS RZ, [RZ] ;  /* 0x00000000fffff984 */ /* 0x000fe20000000800 */
[----:B------:R-:W-:Y:S01]  /*187f0*/  @!PT LDS RZ, [RZ] ;  /* 0x00000000fffff984 */ /* 0x000fe20000000800 */
[----:B------:R-:W-:Y:S01]  /*18800*/  @!PT LDS RZ, [RZ] ;  /* 0x00000000fffff984 */ /* 0x000fe20000000800 */
[----:B------:R-:W-:Y:S01]  /*18810*/  @!PT LDS RZ, [RZ] ;  /* 0x00000000fffff984 */ /* 0x000fe20000000800 */
[----:B------:R1:W-:Y:S06]  /*18820*/  MEMBAR.ALL.CTA ;  /* 0x0000000000007992 */ /* 0x0003ec0000008000 */
[----:B-1----:R-:W1:Y:S01]  /*18830*/  FENCE.VIEW.ASYNC.S ;  /* 0x00000000000073c6 */ /* 0x002e620000000000 */
[----:B------:R-:W-:Y:S02]  /*18840*/  IMAD.IADD R21, R21, 0x1, R3 ;  /* 0x0000000115157824 */ /* 0x000fe400078e0203 */
[----:B------:R-:W-:Y:S01]  /*18850*/  IMAD.MOV.U32 R3, RZ, RZ, R48 ;  /* 0x000000ffff037224 */ /* 0x000fe200078e0030 */
[----:B---3--:R-:W-:Y:S01]  /*18860*/  @P1 SHF.R.U32.HI R3, RZ, R49, R0 ;  /* 0x00000031ff031219 */ /* 0x008fe20000011600 */
[----:B------:R-:W-:-:S02]  /*18870*/  IMAD R28, R217, UR4, RZ ;  /* 0x00000004d91c7c24 */ /* 0x000fc4000f8e02ff */
        /* <DEDUP_REMOVED lines=14> */
[----:B------:R-:W-:Y:S02]  /*18960*/  IMAD R28, R0, UR4, RZ ;  /* 0x00000004001c7c24 */ /* 0x000fe4000f8e02ff */
[----:B------:R-:W-:-:S02]  /*18970*/  VIADD R0, R50, 0x20 ;  /* 0x0000002032007836 */ /* 0x000fc40000000000 */
[C---:B------:R-:W-:Y:S02]  /*18980*/  IMAD R51, R49.reuse, UR5, R28 ;  /* 0x0000000531337c24 */ /* 0x040fe4000f8e021c */
[----:B------:R-:W-:Y:S01]  /*18990*/  IMAD.WIDE.U32 R20, R49, UR4, R20 ;  /* 0x0000000431147c25 */ /* 0x000fe2000f8e0014 */
[-C--:B------:R-:W-:Y:S01]  /*189a0*/  ISETP.GE.AND P0, PT, R0, R59.reuse, PT ;  /* 0x0000003b0000720c */ /* 0x080fe20003f06270 */
[----:B------:R-:W-:Y:S01]  /*189b0*/  ULDC.64 UR4, c[0x0][0xa80] ;  /* 0x0002a00000047ab9 */ /* 0x000fe20000000a00 */
[----:B------:R-:W-:Y:S01]  /*189c0*/  ISETP.GE.AND P2, PT, R50, R59, PT ;  /* 0x0000003b3200720c */ /* 0x000fe20003f46270 */
[----:B------:R-:W-:Y:S02]  /*189d0*/  VIADD R0, R2, 0x28820 ;  /* 0x0002882002007836 */ /* 0x000fe40000000000 */
[----:B------:R-:W-:Y:S01]  /*189e0*/  VIADD R3, R50, 0x40 ;  /* 0x0000004032037836 */ /* 0x000fe20000000000 */
[----:B------:R-:W-:Y:S01]  /*189f0*/  LEA R28, P3, R20, UR4, 0x1 ;  /* 0x00000004141c7c11 */ /* 0x000fe2000f8608ff */
[----:B------:R-:W-:Y:S01]  /*18a00*/  IMAD.IADD R21, R21, 0x1, R51 ;  /* 0x0000000115157824 */ /* 0x000fe200078e0233 */
[----:B------:R-:W-:-:S02]  /*18a10*/  PRMT R0, RZ, 0x654, R0 ;  /* 0x00000654ff007816 */ /* 0x000fc40000000000 */
[----:B------:R-:W-:Y:S02]  /*18a20*/  ISETP.GE.AND P1, PT, R3, R59, PT ;  /* 0x0000003b0300720c */ /* 0x000fe40003f26270 */
[----:B------:R-:W-:Y:S01]  /*18a30*/  LEA.HI.X R3, R20, UR5, R21, 0x1, P3 ;  /* 0x0000000514037c11 */ /* 0x000fe200098f0c15 */
[----:B-1----:R1:W-:Y:S01]  /*18a40*/  SYNCS.ARRIVE.TRANS64.RED.A1T0 RZ, [R0+URZ], RZ ;  /* 0x000000ff00ff79a7 */ /* 0x0023e2000810043f */
[----:B------:R2:W3:Y:S01]  /*18a50*/  SHFL.IDX PT, R48, R28, RZ, 0x181f ;  /* 0x00181fff1c307589 */ /* 0x0004e200000e0000 */
[----:B------:R-:W-:Y:S03]  /*18a60*/  BSSY B1, `(.L_x_2895) ;  /* 0x000000c000017945 */ /* 0x000fe60003800000 */
[----:B-1----:R2:W1:Y:S01]  /*18a70*/  SHFL.IDX PT, R0, R3, RZ, 0x181f ;  /* 0x00181fff03007589 */ /* 0x00246200000e0000 */
[----:B------:R-:W-:Y:S05]  /*18a80*/  @P2 BRA `(.L_x_2896) ;  /* 0x0000000000242947 */ /* 0x000fea0003800000 */
[----:B------:R-:W-:Y:S02]  /*18a90*/  ULDC UR4, c[0x0][0xac8] ;  /* 0x0002b20000047ab9 */ /* 0x000fe40000000800 */
[----:B------:R-:W-:Y:S02]  /*18aa0*/  ISETP.GE.AND P2, PT, R16, UR4, PT ;  /* 0x0000000410007c0c */ /* 0x000fe4000bf46270 */
[----:B------:R-:W-:-:S11]  /*18ab0*/  ISETP.GE.AND P3, PT, R187, UR4, PT ;  /* 0x00000004bb007c0c */ /* 0x000fd6000bf66270 */
[CC--:B---3--:R-:W-:Y:S02]  /*18ac0*/  @!P2 LEA R20, P4, R16.reuse, R48.reuse, 0x1 ;  /* 0x000000301014a211 */ /* 0x0c8fe400078808ff */
[C---:B------:R-:W-:Y:S02]  /*18ad0*/  @!P3 LEA R48, P5, R187.reuse, R48, 0x1 ;  /* 0x00000030bb30b211 */ /* 0x040fe400078a08ff */
[-C--:B-1----:R-:W-:Y:S02]  /*18ae0*/  @!P2 LEA.HI.X R21, R16, R0.reuse, R17, 0x1, P4 ;  /* 0x000000001015a211 */ /* 0x082fe400020f0c11 */
[----:B------:R-:W-:-:S03]  /*18af0*/  @!P3 LEA.HI.X R49, R187, R0, R215, 0x1, P5 ;  /* 0x00000000bb31b211 */ /* 0x000fc600028f0cd7 */
[----:B-----5:R4:W-:Y:S04]  /*18b00*/  @!P2 ST.E.128 desc[UR40][R20.64], R4 ;  /* 0x000000041400a985 */ /* 0x0209e8000c101d28 */
[----:B------:R4:W-:Y:S02]  /*18b10*/  @!P3 ST.E.128 desc[UR40][R48.64], R32 ;  /* 0x000000203000b985 */ /* 0x0009e4000c101d28 */
.L_x_2896:
[----:B------:R-:W-:Y:S05]  /*18b20*/  BSYNC B1 ;  /* 0x0000000000017941 */ /* 0x000fea0003800000 */
.L_x_2895:
[----:B-1----:R1:W0:Y:S01]  /*18b30*/  SHFL.IDX PT, R0, R3, 0x1, 0x181f ;  /* 0x00381f0003007f89 */ /* 0x00222200000e0000 */
[----:B------:R-:W-:Y:S03]  /*18b40*/  BSSY B1, `(.L_x_2897) ;  /* 0x000000c000017945 */ /* 0x000fe60003800000 */
[----:B----45:R1:W4:Y:S01]  /*18b50*/  SHFL.IDX PT, R6, R28, 0x1, 0x181f ;  /* 0x00381f001c067f89 */ /* 0x03032200000e0000 */
[----:B------:R-:W-:Y:S05]  /*18b60*/  @P0 BRA `(.L_x_2898) ;  /* 0x0000000000240947 */ /* 0x000fea0003800000 */
[----:B------:R-:W-:Y:S02]  /*18b70*/  ULDC UR4, c[0x0][0xac8] ;  /* 0x0002b20000047ab9 */ /* 0x000fe40000000800 */
[----:B------:R-:W-:Y:S02]  /*18b80*/  ISETP.GE.AND P3, PT, R16, UR4, PT ;  /* 0x0000000410007c0c */ /* 0x000fe4000bf66270 */
[----:B------:R-:W-:-:S11]  /*18b90*/  ISETP.GE.AND P4, PT, R187, UR4, PT ;  /* 0x00000004bb007c0c */ /* 0x000fd6000bf86270 */
[CC--:B----4-:R-:W-:Y:S02]  /*18ba0*/  @!P3 LEA R4, P0, R16.reuse, R6.reuse, 0x1 ;  /* 0x000000061004b211 */ /* 0x0d0fe400078008ff */
[C---:B------:R-:W-:Y:S02]  /*18bb0*/  @!P4 LEA R6, P2, R187.reuse, R6, 0x1 ;  /* 0x00000006bb06c211 */ /* 0x040fe400078408ff */
[-C--:B0-----:R-:W-:Y:S02]  /*18bc0*/  @!P3 LEA.HI.X R5, R16, R0.reuse, R17, 0x1, P0 ;  /* 0x000000001005b211 */ /* 0x081fe400000f0c11 */
[----:B------:R-:W-:-:S03]  /*18bd0*/  @!P4 LEA.HI.X R7, R187, R0, R215, 0x1, P2 ;  /* 0x00000000bb07c211 */ /* 0x000fc600010f0cd7 */
[----:B------:R0:W-:Y:S04]  /*18be0*/  @!P3 ST.E.128 desc[UR40][R4.64], R8 ;  /* 0x000000080400b985 */ /* 0x0001e8000c101d28 */
[----:B------:R0:W-:Y:S02]  /*18bf0*/  @!P4 ST.E.128 desc[UR40][R6.64], R36 ;  /* 0x000000240600c985 */ /* 0x0001e4000c101d28 */
.L_x_2898:
[----:B------:R-:W-:Y:S05]  /*18c00*/  BSYNC B1 ;  /* 0x0000000000017941 */ /* 0x000fea0003800000 */
.L_x_2897:
[----:B0-----:R0:W0:Y:S01]  /*18c10*/  SHFL.IDX PT, R0, R3, 0x2, 0x181f ;  /* 0x00581f0003007f89 */ /* 0x00102200000e0000 */
[----:B------:R-:W-:Y:S03]  /*18c20*/  BSSY B1, `(.L_x_2899) ;  /* 0x000000c000017945 */ /* 0x000fe60003800000 */
[----:B----4-:R4:W0:Y:S01]  /*18c30*/  SHFL.IDX PT, R6, R28, 0x2, 0x181f ;  /* 0x00581f001c067f89 */ /* 0x01082200000e0000 */
[----:B------:R-:W-:Y:S05]  /*18c40*/  @P1 BRA `(.L_x_2900) ;  /* 0x0000000000241947 */ /* 0x000fea0003800000 */
[----:B------:R-:W-:Y:S02]  /*18c50*/  ULDC UR4, c[0x0][0xac8] ;  /* 0x0002b20000047ab9 */ /* 0x000fe40000000800 */
[----:B------:R-:W-:Y:S02]  /*18c60*/  ISETP.GE.AND P2, PT, R16, UR4, PT ;  /* 0x0000000410007c0c */ /* 0x000fe4000bf46270 */
[----:B------:R-:W-:-:S11]  /*18c70*/  ISETP.GE.AND P3, PT, R187, UR4, PT ;  /* 0x00000004bb007c0c */ /* 0x000fd6000bf66270 */
[CC--:B0-----:R-:W-:Y:S02]  /*18c80*/  @!P2 LEA R4, P0, R16.reuse, R6.reuse, 0x1 ;  /* 0x000000061004a211 */ /* 0x0c1fe400078008ff */
[C---:B------:R-:W-:Y:S02]  /*18c90*/  @!P3 LEA R6, P1, R187.reuse, R6, 0x1 ;  /* 0x00000006bb06b211 */ /* 0x040fe400078208ff */
[-C--:B------:R-:W-:Y:S02]  /*18ca0*/  @!P2 LEA.HI.X R5, R16, R0.reuse, R17, 0x1, P0 ;  /* 0x000000001005a211 */ /* 0x080fe400000f0c11 */
[----:B------:R-:W-:-:S03]  /*18cb0*/  @!P3 LEA.HI.X R7, R187, R0, R215, 0x1, P1 ;  /* 0x00000000bb07b211 */ /* 0x000fc600008f0cd7 */
[----:B------:R0:W-:Y:S04]  /*18cc0*/  @!P2 ST.E.128 desc[UR40][R4.64], R12 ;  /* 0x0000000c0400a985 */ /* 0x0001e8000c101d28 */
[----:B------:R0:W-:Y:S02]  /*18cd0*/  @!P3 ST.E.128 desc[UR40][R6.64], R40 ;  /* 0x000000280600b985 */ /* 0x0001e4000c101d28 */
.L_x_2900:
[----:B------:R-:W-:Y:S05]  /*18ce0*/  BSYNC B1 ;  /* 0x0000000000017941 */ /* 0x000fea0003800000 */
.L_x_2899:
[----:B0-----:R-:W-:Y:S01]  /*18cf0*/  VIADD R0, R50, 0x60 ;  /* 0x0000006032007836 */ /* 0x001fe20000000000 */
[----:B------:R0:W0:Y:S04]  /*18d00*/  SHFL.IDX PT, R6, R3, 0x3, 0x181f ;  /* 0x00781f0003067f89 */ /* 0x00002800000e0000 */
[----:B------:R-:W-:Y:S01]  /*18d10*/  ISETP.GE.AND P0, PT, R0, R59, PT ;  /* 0x0000003b0000720c */ /* 0x000fe20003f06270 */
[----:B-12-4-:R-:W2:-:S12]  /*18d20*/  SHFL.IDX PT, R28, R28, 0x3, 0x181f ;  /* 0x00781f001c1c7f89 */ /* 0x016e9800000e0000 */
        /* <DEDUP_REMOVED lines=12> */
.L_x_2893:
[----:B------:R-:W-:Y:S01]  /*18df0*/  ULDC.64 UR4, c[0x0][0xc00] ;  /* 0x0003000000047ab9 */ /* 0x000fe20000000a00 */
[----:B------:R-:W-:Y:S01]  /*18e00*/  IMAD.MOV.U32 R0, RZ, RZ, RZ ;  /* 0x000000ffff007224 */ /* 0x000fe200078e00ff */
[----:B------:R-:W-:Y:S01]  /*18e10*/  ISETP.NE.U32.AND P0, PT, RZ, UR4, PT ;  /* 0x00000004ff007c0c */ /* 0x000fe2000bf05070 */
[----:B------:R-:W2:Y:S01]  /*18e20*/  LDC R25, c[0x0][0xbe8] ;  /* 0x0002fa00ff197b82 */ /* 0x000ea20000000800 */
[----:B------:R-:W-:Y:S02]  /*18e30*/  IADD3 R4, P1, R208, UR4, RZ ;  /* 0x00000004d0047c10 */ /* 0x000fe4000ff3e0ff */
[----:B------:R-:W-:Y:S02]  /*18e40*/  ISETP.NE.AND.EX P0, PT, RZ, UR5, PT, P0 ;  /* 0x00000005ff007c0c */ /* 0x000fe4000bf05300 */
[----:B------:R-:W-:Y:S01]  /*18e50*/  IADD3.X R5, R209, UR5, RZ, P1, !PT ;  /* 0x00000005d1057c10 */ /* 0x000fe20008ffe4ff */
[----:B------:R-:W-:Y:S02]  /*18e60*/  ULDC.64 UR4, c[0x0][0xc08] ;  /* 0x0003020000047ab9 */ /* 0x000fe40000000a00 */
[----:B------:R-:W-:-:S04]  /*18e70*/  ISETP.NE.U32.AND P1, PT, RZ, UR4, PT ;  /* 0x00000004ff007c0c */ /* 0x000fc8000bf25070 */
[----:B------:R-:W-:-:S04]  /*18e80*/  ISETP.NE.AND.EX P1, PT, RZ, UR5, PT, P1 ;  /* 0x00000005ff007c0c */ /* 0x000fc8000bf25310 */
[----:B------:R3:W5:Y:S09]  /*18e90*/  @P0 LDG.E R0, desc[UR40][R4.64] ;  /* 0x0000002804000981 */ /* 0x000772000c1e1900 */
[----:B------:R-:W-:Y:S01]  /*18ea0*/  @P1 IADD3 R208, P2, R208, UR4, RZ ;  /* 0x00000004d0d01c10 */ /* 0x000fe2000ff5e0ff */
[----:B------:R-:W-:-:S02]  /*18eb0*/  ULDC UR4, c[0x0][0xa88] ;  /* 0x0002a20000047ab9 */ /* 0x000fc40000000800 */
[----:B------:R-:W-:Y:S01]  /*18ec0*/  IMAD.U32 R8, RZ, RZ, UR4 ;  /* 0x00000004ff087e24 */ /* 0x000fe2000f8e00ff */
[----:B------:R-:W-:-:S05]  /*18ed0*/  @P1 IADD3.X R209, R209, UR5, RZ, P2, !PT ;  /* 0x00000005d1d11c10 */ /* 0x000fca00097fe4ff */
[----:B------:R3:W5:Y:S01]  /*18ee0*/  @P1 LDG.E R8, desc[UR40][R208.64] ;  /* 0x00000028d0081981 */ /* 0x000762000c1e1900 */
[----:B--2---:R-:W-:Y:S02]  /*18ef0*/  ISETP.NE.AND P2, PT, R25, 0x1, PT ;  /* 0x000000011900780c */ /* 0x004fe40003f45270 */
[----:B------:R-:W-:-:S11]  /*18f00*/  ISETP.GE.AND P3, PT, R231, 0x80, PT ;  /* 0x00000080e700780c */ /* 0x000fd60003f66270 */
[----:B------:R-:W2:Y:S01]  /*18f10*/  @P2 LDC R27, c[0x0][0xbec] ;  /* 0x0002fb00ff1b2b82 */ /* 0x000ea20000000800 */
[----:B---3--:R-:W-:Y:S05]  /*18f20*/  @P1 BRA `(.L_x_2902) ;  /* 0x0000000000101947 */ /* 0x008fea0003800000 */
[----:B------:R-:W-:Y:S05]  /*18f30*/  @!P0 BRA `(.L_x_2902) ;  /* 0x00000000000c8947 */ /* 0x000fea0003800000 */
[----:B------:R-:W3:Y:S04]  /*18f40*/  LDG.E R3, desc[UR40][R4.64] ;  /* 0x0000002804037981 */ /* 0x000ee8000c1e1900 */
[----:B-----5:R-:W3:Y:S02]  /*18f50*/  LDG.E R8, desc[UR40][R4.64+0x4] ;  /* 0x0000042804087981 */ /* 0x020ee4000c1e1900 */
[----:B---3--:R-:W-:-:S07]  /*18f60*/  IMAD.IADD R8, R8, 0x1, -R3 ;  /* 0x0000000108087824 */ /* 0x008fce00078e0a03 */
.L_x_2902:
        /* <DEDUP_REMOVED lines=19> */
[----:B------:R-:W3:Y:S08]  /*190a0*/  @P0 LDC R7, c[0x0][0xbec] ;  /* 0x0002fb00ff070b82 */ /* 0x000ef00000000800 */
[----:B------:R-:W4:Y:S01]  /*190b0*/  @P0 LDC R21, c[0x0][0xbf0] ;  /* 0x0002fc00ff150b82 */ /* 0x000f220000000800 */
[----:B---3--:R-:W-:-:S04]  /*190c0*/  @P0 IMAD.HI.U32 R6, R12, R7, RZ ;  /* 0x000000070c060227 */ /* 0x008fc800078e00ff */
[----:B------:R-:W-:Y:S01]  /*190d0*/  IMAD R7, R207, UR5, R10 ;  /* 0x00000005cf077c24 */ /* 0x000fe2000f8e020a */
[----:B------:R-:W-:Y:S01]  /*190e0*/  ULDC.64 UR4, c[0x0][0xb98] ;  /* 0x0002e60000047ab9 */ /* 0x000fe20000000a00 */
[----:B----4-:R-:W-:Y:S02]  /*190f0*/  @P0 SHF.R.U32.HI R3, RZ, R21, R6 ;  /* 0x00000015ff030219 */ /* 0x010fe40000011606 */
[----:B------:R-:W-:Y:S02]  /*19100*/  IMAD.IADD R5, R5, 0x1, R7 ;  /* 0x0000000105057824 */ /* 0x000fe400078e0207 */
[----:B------:R-:W-:Y:S02]  /*19110*/  IMAD R6, R217, UR4, RZ ;  /* 0x00000004d9067c24 */ /* 0x000fe4000f8e02ff */
[----:B------:R-:W-:Y:S02]  /*19120*/  IMAD.MOV R7, RZ, RZ, -R3 ;  /* 0x000000ffff077224 */ /* 0x000fe400078e0a03 */
[----:B------:R-:W-:-:S04]  /*19130*/  IMAD.WIDE.U32 R4, R15, UR4, R4 ;  /* 0x000000040f047c25 */ /* 0x000fc8000f8e0004 */
[----:B------:R-:W-:Y:S01]  /*19140*/  IMAD R7, R9, R7, R12 ;  /* 0x0000000709077224 */ /* 0x000fe200078e020c */
[----:B------:R-:W-:Y:S01]  /*19150*/  SHF.R.S32.HI R9, RZ, 0x1f, R3 ;  /* 0x0000001fff097819 */ /* 0x000fe20000011403 */
[----:B------:R-:W-:Y:S01]  /*19160*/  IMAD R6, R15, UR5, R6 ;  /* 0x000000050f067c24 */ /* 0x000fe2000f8e0206 */
[----:B------:R-:W-:Y:S01]  /*19170*/  IADD3 R4, P0, R3, R4, RZ ;  /* 0x0000000403047210 */ /* 0x000fe20007f1e0ff */
[----:B------:R-:W-:Y:S01]  /*19180*/  ULDC.64 UR4, c[0x0][0xb88] ;  /* 0x0002e20000047ab9 */ /* 0x000fe20000000a00 */
        /* <DEDUP_REMOVED lines=11> */
.L_x_2904:
[----:B------:R-:W-:Y:S05]  /*19240*/  BSYNC B1 ;  /* 0x0000000000017941 */ /* 0x000fea0003800000 */
.L_x_2903:
[----:B------:R-:W4:Y:S01]  /*19250*/  @P2 LDC R9, c[0x0][0xbf0] ;  /* 0x0002fc00ff092b82 */ /* 0x000f220000000800 */
[----:B------:R-:W-:Y:S01]  /*19260*/  ULDC.64 UR4, c[0x0][0xaa0] ;  /* 0x0002a80000047ab9 */ /* 0x000fe20000000a00 */
[----:B---3--:R-:W-:Y:S02]  /*19270*/  IMAD R6, R206, 0x20, R22 ;  /* 0x00000020ce067824 */ /* 0x008fe400078e0216 */
[----:B------:R-:W-:Y:S02]  /*19280*/  IMAD R3, R11, UR4, RZ ;  /* 0x000000040b037c24 */ /* 0x000fe4000f8e02ff */
[----:B------:R-:W-:-:S04]  /*19290*/  IMAD.WIDE.U32 R4, R0, UR4, RZ ;  /* 0x0000000400047c25 */ /* 0x000fc8000f8e00ff */
[----:B------:R-:W-:Y:S01]  /*192a0*/  IMAD R3, R0, UR5, R3 ;  /* 0x0000000500037c24 */ /* 0x000fe2000f8e0203 */
[----:B------:R-:W-:Y:S01]  /*192b0*/  ULDC.64 UR4, c[0x0][0xae8] ;  /* 0x0002ba0000047ab9 */ /* 0x000fe20000000a00 */
[----:B------:R-:W-:Y:S02]  /*192c0*/  IMAD.IADD R10, R191, 0x1, R6 ;  /* 0x00000001bf0a7824 */ /* 0x000fe400078e0206 */
[----:B------:R-:W-:Y:S02]  /*192d0*/  IMAD R0, R13, UR4, RZ ;  /* 0x000000040d007c24 */ /* 0x000fe4000f8e02ff */
[----:B------:R-:W-:Y:S02]  /*192e0*/  IMAD.IADD R5, R5, 0x1, R3 ;  /* 0x0000000105057824 */ /* 0x000fe400078e0203 */
[----:B------:R-:W-:Y:S02]  /*192f0*/  IMAD R7, R207, UR5, R0 ;  /* 0x00000005cf077c24 */ /* 0x000fe4000f8e0200 */
[----:B--2---:R-:W-:-:S04]  /*19300*/  @P2 IMAD.HI.U32 R0, R10, R27, RZ ;  /* 0x0000001b0a002227 */ /* 0x004fc800078e00ff */
        /* <DEDUP_REMOVED lines=24> */
[----:B------:R-:W-:Y:S01]  /*19490*/  LEA R3, P0, R4, UR4, 0x1 ;  /* 0x0000000404037c11 */ /* 0x000fe2000f8008ff */
[----:B------:R-:W-:Y:S01]  /*194a0*/  UMOV UR4, 0xffffffff ;  /* 0xffffffff00047882 */ /* 0x000fe20000000000 */
[----:B------:R-:W-:Y:S02]  /*194b0*/  IMAD.IADD R191, R22, 0x1, R191 ;  /* 0x0000000116bf7824 */ /* 0x000fe400078e02bf */
[----:B------:R-:W-:Y:S01]  /*194c0*/  LEA.HI.X R4, R4, UR5, R5, 0x1, P0 ;  /* 0x0000000504047c11 */ /* 0x000fe200080f0c05 */
[----:B------:R-:W-:Y:S08]  /*194d0*/  BRA.DIV UR4, `(.L_x_2905) ;  /* 0x0000009204807947 */ /* 0x000ff0000b800000 */
[----:B------:R2:W3:Y:S04]  /*194e0*/  SHFL.IDX PT, R0, R4, RZ, 0x181f ;  /* 0x00181fff04007589 */ /* 0x0004e800000e0000 */
[----:B------:R2:W4:Y:S02]  /*194f0*/  SHFL.IDX PT, R14, R3, RZ, 0x181f ;  /* 0x00181fff030e7589 */ /* 0x00052400000e0000 */
.L_x_3126:
[----:B------:R-:W-:Y:S01]  /*19500*/  IMAD R8, R8, R25, RZ ;  /* 0x0000001908087224 */ /* 0x000fe200078e02ff */
[----:B------:R-:W-:Y:S04]  /*19510*/  BSSY B1, `(.L_x_2906) ;  /* 0x000000c000017945 */ /* 0x000fe80003800000 */
[----:B------:R-:W-:-:S13]  /*19520*/  ISETP.GE.AND P0, PT, R191, R8, PT ;  /* 0x00000008bf00720c */ /* 0x000fda0003f06270 */
[----:B------:R-:W-:Y:S05]  /*19530*/  @P0 BRA `(.L_x_2907) ;  /* 0x0000000000240947 */ /* 0x000fea0003800000 */
[----:B------:R-:W-:Y:S02]  /*19540*/  ULDC UR4, c[0x0][0xac8] ;  /* 0x0002b20000047ab9 */ /* 0x000fe40000000800 */
[----:B------:R-:W-:Y:S02]  /*19550*/  ISETP.GE.AND P2, PT, R16, UR4, PT ;  /* 0x0000000410007c0c */ /* 0x000fe4000bf46270 */
[----:B------:R-:W-:-:S11]  /*19560*/  ISETP.GE.AND P3, PT, R187, UR4, PT ;  /* 0x00000004bb007c0c */ /* 0x000fd6000bf66270 */
[CC--:B----4-:R-:W-:Y:S02]  /*19570*/  @!P2 LEA R6, P0, R16.reuse, R14.reuse, 0x1 ;  /* 0x0000000e1006a211 */ /* 0x0d0fe400078008ff */
[C---:B------:R-:W-:Y:S02]  /*19580*/  @!P3 LEA R14, P1, R187.reuse, R14, 0x1 ;  /* 0x0000000ebb0eb211 */ /* 0x040fe400078208ff */
[-C--:B---3--:R-:W-:Y:S02]  /*19590*/  @!P2 LEA.HI.X R7, R16, R0.reuse, R17, 0x1, P0 ;  /* 0x000000001007a211 */ /* 0x088fe400000f0c11 */
[----:B------:R-:W-:-:S03]  /*195a0*/  @!P3 LEA.HI.X R15, R187, R0, R215, 0x1, P1 ;  /* 0x00000000bb0fb211 */ /* 0x000fc600008f0cd7 */
[----:B------:R3:W-:Y:S04]  /*195b0*/  @!P2 ST.E.128 desc[UR40][R6.64], RZ ;  /* 0x000000ff0600a985 */ /* 0x0007e8000c101d28 */
[----:B------:R3:W-:Y:S02]  /*195c0*/  @!P3 ST.E.128 desc[UR40][R14.64], RZ ;  /* 0x000000ff0e00b985 */ /* 0x0007e4000c101d28 */
.L_x_2907:
[----:B------:R-:W-:Y:S05]  /*195d0*/  BSYNC B1 ;  /* 0x0000000000017941 */ /* 0x000fea0003800000 */
.L_x_2906:
[----:B------:R-:W-:-:S03]  /*195e0*/  UMOV UR4, 0xffffffff ;  /* 0xffffffff00047882 */ /* 0x000fc60000000000 */
[----:B------:R-:W-:Y:S05]  /*195f0*/  BRA.DIV UR4, `(.L_x_2908) ;  /* 0x00000092046c7947 */ /* 0x000fea000b800000 */
[----:B---3--:R3:W0:Y:S04]  /*19600*/  SHFL.IDX PT, R0, R4, 0x1, 0x181f ;  /* 0x00381f0004007f89 */ /* 0x00862800000e0000 */
[----:B----4-:R3:W4:Y:S02]  /*19610*/  SHFL.IDX PT, R14, R3, 0x1, 0x181f ;  /* 0x00381f00030e7f89 */ /* 0x01072400000e0000 */
.L_x_3130:
[----:B------:R-:W-:Y:S01]  /*19620*/  VIADD R5, R191, 0x20 ;  /* 0x00000020bf057836 */ /* 0x000fe20000000000 */
        /* <DEDUP_REMOVED lines=10> */
[----:B------:R0:W-:Y:S04]  /*196d0*/  @!P2 ST.E.128 desc[UR40][R6.64], RZ ;  /* 0x000000ff0600a985 */ /* 0x0001e8000c101d28 */
[----:B------:R0:W-:Y:S02]  /*196e0*/  @!P3 ST.E.128 desc[UR40][R14.64], RZ ;  /* 0x000000ff0e00b985 */ /* 0x0001e4000c101d28 */
.L_x_2910:
[----:B------:R-:W-:Y:S05]  /*196f0*/  BSYNC B1 ;  /* 0x0000000000017941 */ /* 0x000fea0003800000 */
.L_x_2909:
[----:B------:R-:W-:-:S03]  /*19700*/  UMOV UR4, 0xffffffff ;  /* 0xffffffff00047882 */ /* 0x000fc60000000000 */
[----:B------:R-:W-:Y:S05]  /*19710*/  BRA.DIV UR4, `(.L_x_2911) ;  /* 0x00000092046c7947 */ /* 0x000fea000b800000 */
[----:B0-----:R0:W0:Y:S04]  /*19720*/  SHFL.IDX PT, R0, R4, 0x2, 0x181f ;  /* 0x00581f0004007f89 */ /* 0x00102800000e0000 */
[----:B----4-:R4:W0:Y:S02]  /*19730*/  SHFL.IDX PT, R14, R3, 0x2, 0x181f ;  /* 0x00581f00030e7f89 */ /* 0x01082400000e0000 */
.L_x_3134:
[----:B------:R-:W-:Y:S01]  /*19740*/  VIADD R5, R191, 0x40 ;  /* 0x00000040bf057836 */ /* 0x000fe20000000000 */
[----:B------:R-:W-:Y:S04]  /*19750*/  BSSY B1, `(.L_x_2912) ;  /* 0x000000c000017945 */ /* 0x000fe80003800000 */
[----:B------:R-:W-:-:S13]  /*19760*/  ISETP.GE.AND P0, PT, R5, R8, PT ;  /* 0x000000080500720c */ /* 0x000fda0003f06270 */
        /* <DEDUP_REMOVED lines=8> */
[----:B------:R0:W-:Y:S04]  /*197f0*/  @!P2 ST.E.128 desc[UR40][R6.64], RZ ;  /* 0x000000ff0600a985 */ /* 0x0001e8000c101d28 */
[----:B------:R0:W-:Y:S02]  /*19800*/  @!P3 ST.E.128 desc[UR40][R14.64], RZ ;  /* 0x000000ff0e00b985 */ /* 0x0001e4000c101d28 */
.L_x_2913:
[----:B------:R-:W-:Y:S05]  /*19810*/  BSYNC B1 ;  /* 0x0000000000017941 */ /* 0x000fea0003800000 */
.L_x_2912:
[----:B------:R-:W-:-:S03]  /*19820*/  UMOV UR4, 0xffffffff ;  /* 0xffffffff00047882 */ /* 0x000fc60000000000 */
[----:B------:R-:W-:Y:S05]  /*19830*/  BRA.DIV UR4, `(.L_x_2914) ;  /* 0x00000092046c7947 */ /* 0x000fea000b800000 */
[----:B0-----:R0:W0:Y:S04]  /*19840*/  SHFL.IDX PT, R0, R4, 0x3, 0x181f ;  /* 0x00781f0004007f89 */ /* 0x00102800000e0000 */
[----:B------:R0:W0:Y:S02]  /*19850*/  SHFL.IDX PT, R14, R3, 0x3, 0x181f ;  /* 0x00781f00030e7f89 */ /* 0x00002400000e0000 */
.L_x_3138:
[----:B0-234-:R-:W-:-:S05]  /*19860*/  VIADD R3, R191, 0x60 ;  /* 0x00000060bf037836 */ /* 0x01dfca0000000000 */
[----:B------:R-:W-:-:S13]  /*19870*/  ISETP.GE.AND P0, PT, R3, R8, PT ;  /* 0x000000080300720c */ /* 0x000fda0003f06270 */
[----:B------:R-:W-:Y:S05]  /*19880*/  @P0 BRA `(.L_x_2901) ;  /* 0x0000000000240947 */ /* 0x000fea0003800000 */
[----:B------:R-:W-:Y:S02]  /*19890*/  ULDC UR4, c[0x0][0xac8] ;  /* 0x0002b20000047ab9 */ /* 0x000fe40000000800 */
[----:B------:R-:W-:Y:S02]  /*198a0*/  ISETP.GE.AND P2, PT, R16, UR4, PT ;  /* 0x0000000410007c0c */ /* 0x000fe4000bf46270 */
[----:B------:R-:W-:-:S11]  /*198b0*/  ISETP.GE.AND P3, PT, R187, UR4, PT ;  /* 0x00000004bb007c0c */ /* 0x000fd6000bf66270 */
[CC--:B------:R-:W-:Y:S02]  /*198c0*/  @!P2 LEA R4, P0, R16.reuse, R14.reuse, 0x1 ;  /* 0x0000000e1004a211 */ /* 0x0c0fe400078008ff */
[C---:B------:R-:W-:Y:S02]  /*198d0*/  @!P3 LEA R14, P1, R187.reuse, R14, 0x1 ;  /* 0x0000000ebb0eb211 */ /* 0x040fe400078208ff */
[-C--:B------:R-:W-:Y:S02]  /*198e0*/  @!P2 LEA.HI.X R5, R16, R0.reuse, R17, 0x1, P0 ;  /* 0x000000001005a211 */ /* 0x080fe400000f0c11 */
[----:B------:R-:W-:-:S03]  /*198f0*/  @!P3 LEA.HI.X R15, R187, R0, R215, 0x1, P1 ;  /* 0x00000000bb0fb211 */ /* 0x000fc600008f0cd7 */
[----:B------:R0:W-:Y:S04]  /*19900*/  @!P2 ST.E.128 desc[UR40][R4.64], RZ ;  /* 0x000000ff0400a985 */ /* 0x0001e8000c101d28 */
[----:B------:R0:W-:Y:S02]  /*19910*/  @!P3 ST.E.128 desc[UR40][R14.64], RZ ;  /* 0x000000ff0e00b985 */ /* 0x0001e4000c101d28 */
.L_x_2901:
[----:B------:R-:W-:Y:S05]  /*19920*/  BSYNC B0 ;  /* 0x0000000000007941 */ /* 0x000fea0003800000 */
.L_x_2892:
[----:B------:R-:W-:Y:S02]  /*19930*/  ULDC UR4, c[0x0][0xc3c] ;  /* 0x00030f0000047ab9 */ /* 0x000fe40000000800 */
[----:B-1----:R-:W-:-:S13]  /*19940*/  ISETP.GE.AND P0, PT, R31, UR4, PT ;  /* 0x000000041f007c0c */ /* 0x002fda000bf06270 */
[----:B------:R-:W-:Y:S05]  /*19950*/  @!P0 BRA `(.L_x_2915) ;  /* 0xfffffe7800048947 */ /* 0x000fea000383ffff */
[----:B------:R-:W-:Y:S05]  /*19960*/  BRA `(.L_x_2712) ;  /* 0x00000074009c7947 */ /* 0x000fea0003800000 */
.L_x_2710:
        /* <DEDUP_REMOVED lines=18> */
.L_x_2916:
        /* <DEDUP_REMOVED lines=41> */
.L_x_2922:
        /* <DEDUP_REMOVED lines=12> */
.L_x_2921:
[----:B------:R-:W-:Y:S05]  /*19de0*/  BSYNC B0 ;  /* 0x0000000000007941 */ /* 0x000fea0003800000 */
.L_x_2920:
        /* <DEDUP_REMOVED lines=21> */
.L_x_2918:
        /* <DEDUP_REMOVED lines=20> */
.L_x_2923:
        /* <DEDUP_REMOVED lines=56> */
.L_x_2919:
[----:B------:R-:W-:Y:S02]  /*1a400*/  IMAD.MOV.U32 R17, RZ, RZ, RZ ;  /* 0x000000ffff117224 */ /* 0x000fe400078e00ff */
[----:B------:R-:W-:Y:S02]  /*1a410*/  IMAD.U32 R16, RZ, RZ, UR6 ;  /* 0x00000006ff107e24 */ /* 0x000fe4000f8e00ff */
[----:B------:R-:W-:-:S07]  /*1a420*/  IMAD.MOV.U32 R18, RZ, RZ, RZ ;  /* 0x000000ffff127224 */ /* 0x000fce00078e00ff */
.L_x_2924:
[----:B------:R-:W-:-:S13]  /*1a430*/  ISETP.NE.AND P0, PT, R0, RZ, PT ;  /* 0x000000ff0000720c */ /* 0x000fda0003f05270 */
[----:B------:R-:W1:Y:S01]  /*1a440*/  @!P0 S2R R3, SR_CgaCtaId ;  /* 0x0000000000038919 */ /* 0x000e620000008800 */
[----:B------:R-:W-:-:S04]  /*1a450*/  @!P0 MOV R0, 0x400 ;  /* 0x0000040000008802 */ /* 0x000fc80000000f00 */
[----:B-1----:R-:W-:-:S05]  /*1a460*/  @!P0 LEA R0, R3, R0, 0x18 ;  /* 0x0000000003008211 */ /* 0x002fca00078ec0ff */
[----:B------:R1:W-:Y:S01]  /*1a470*/  @!P0 STS.128 [R0+0x288d0], R16 ;  /* 0x0288d01000008388 */ /* 0x0003e20000000c00 */
[----:B------:R-:W-:Y:S06]  /*1a480*/  BAR.ARV 0x5, 0x180 ;  /* 0x0146000000007b1d */ /* 0x000fec0000002000 */
.L_x_2917:
        /* <DEDUP_REMOVED lines=25> */
[----:B------:R0:W-:Y:S02]  /*1a620*/  STL [R1+0x4], R3 ;  /* 0x0000040301007387 */ /* 0x0001e40000100800 */
        /* <DEDUP_REMOVED lines=8> */
.L_x_3060:
[----:B0-----:R-:W0:Y:S02]  /*1a6b0*/  LDC.64 R2, c[0x0][0xc88] ;  /* 0x00032200ff027b82 */ /* 0x001e240000000a00 */
        /* <DEDUP_REMOVED lines=9> */
[----:B------:R-:W-:Y:S01]  /*1a750*/  ISETP.NE.AND.EX P0, PT, RZ, UR5, PT, P0 ;  /* 0x00000005ff007c0c */ /* 0x000fe2000bf05300 */
[----:B------:R-:W-:Y:S01]  /*1a760*/  ULDC.64 UR6, c[0x0][0xa08] ;  /* 0x0002820000067ab9 */ /* 0x000fe20000000a00 */
[----:B--2---:R-:W-:Y:S01]  /*1a770*/  SHF.R.S32.HI R5, RZ, 0x1f, R4 ;  /* 0x0000001fff057819 */ /* 0x004fe20000011404 */
[----:B------:R-:W-:-:S10]  /*1a780*/  IMAD.SHL.U32 R15, R4, 0x4, RZ ;  /* 0x00000004040f7824 */ /* 0x000fd400078e00ff */
[C---:B------:R-:W-:Y:S01]  /*1a790*/  @P0 LEA R2, P1, R4.reuse, UR4, 0x2 ;  /* 0x0000000404020c11 */ /* 0x040fe2000f8210ff */
[----:B------:R0:W-:Y:S03]  /*1a7a0*/  STL [R1+0x30], R4 ;  /* 0x0000300401007387 */ /* 0x0001e60000100800 */
[C-C-:B------:R-:W-:Y:S01]  /*1a7b0*/  @P0 LEA.HI.X R3, R4.reuse, UR5, R5.reuse, 0x2, P1 ;  /* 0x0000000504030c11 */ /* 0x140fe200088f1405 */
[----:B------:R-:W-:Y:S01]  /*1a7c0*/  ULDC.64 UR4, c[0x0][0xa00] ;  /* 0x0002800000047ab9 */ /* 0x000fe20000000a00 */
[----:B------:R-:W-:Y:S01]  /*1a7d0*/  SHF.L.U64.HI R14, R4, 0x2, R5 ;  /* 0x00000002040e7819 */ /* 0x000fe20000010205 */
[----:B-1----:R1:W-:Y:S01]  /*1a7e0*/  STL [R1+0x40], R5 ;  /* 0x0000400501007387 */ /* 0x0023e20000100800 */
[----:B------:R-:W-:-:S03]  /*1a7f0*/  ISETP.NE.U32.AND P2, PT, RZ, UR4, PT ;  /* 0x00000004ff007c0c */ /* 0x000fc6000bf45070 */
[----:B-----5:R2:W5:Y:S01]  /*1a800*/  @P0 LDG.E R0, desc[UR40][R2.64] ;  /* 0x0000002802000981 */ /* 0x020562000c1e1900 */
        /* <DEDUP_REMOVED lines=14> */
[----:B-1----:R-:W-:Y:S01]  /*1a8f0*/  IADD3.X R5, R14, UR9, RZ, P4, !PT ;  /* 0x000000090e057c10 */ /* 0x002fe2000a7fe4ff */
[----:B------:R-:W-:Y:S01]  /*1a900*/  ULDC UR4, c[0x0][0x288] ;  /* 0x0000a20000047ab9 */ /* 0x000fe20000000800 */
[----:B---3--:R-:W-:Y:S01]  /*1a910*/  IADD3 R6, P5, R15, UR6, RZ ;  /* 0x000000060f067c10 */ /* 0x008fe2000ffbe0ff */
[----:B------:R-:W-:Y:S01]  /*1a920*/  IMAD.U32 R12, RZ, RZ, UR4 ;  /* 0x00000004ff0c7e24 */ /* 0x000fe2000f8e00ff */
[----:B------:R-:W-:-:S02]  /*1a930*/  ULDC.64 UR4, c[0x0][0x418] ;  /* 0x0001060000047ab9 */ /* 0x000fc40000000a00 */
[----:B------:R-:W-:-:S05]  /*1a940*/  IADD3.X R7, R14, UR7, RZ, P5, !PT ;  /* 0x000000070e077c10 */ /* 0x000fca000affe4ff */
[----:B------:R0:W5:Y:S04]  /*1a950*/  @P0 LDG.E R11, desc[UR40][R6.64] ;  /* 0x00000028060b0981 */ /* 0x000168000c1e1900 */
[----:B------:R0:W5:Y:S04]  /*1a960*/  @P1 LDG.E R10, desc[UR40][R4.64] ;  /* 0x00000028040a1981 */ /* 0x000168000c1e1900 */
[----:B--2---:R1:W-:Y:S02]  /*1a970*/  STL [R1+0x38], R8 ;  /* 0x0000380801007387 */ /* 0x0043e40000100800 */
[----:B-1----:R-:W-:-:S04]  /*1a980*/  @P3 IADD3 R8, P4, R15, UR10, RZ ;  /* 0x0000000a0f083c10 */ /* 0x002fc8000ff9e0ff */
[----:B------:R-:W-:-:S05]  /*1a990*/  @P3 IADD3.X R9, R14, UR11, RZ, P4, !PT ;  /* 0x0000000b0e093c10 */ /* 0x000fca000a7fe4ff */
[----:B------:R-:W2:Y:S01]  /*1a9a0*/  @P3 LDG.E R12, desc[UR40][R8.64] ;  /* 0x00000028080c3981 */ /* 0x000ea2000c1e1900 */
[----:B------:R-:W-:-:S03]  /*1a9b0*/  UISETP.NE.U32.AND UP0, UPT, UR4, URZ, UPT ;  /* 0x0000003f0400728c */ /* 0x000fc6000bf05070 */
[----:B------:R-:W-:Y:S01]  /*1a9c0*/  ULDC UR4, c[0x0][0x424] ;  /* 0x0001090000047ab9 */ /* 0x000fe20000000800 */
[----:B------:R-:W-:-:S03]  /*1a9d0*/  UISETP.NE.AND.EX UP0, UPT, UR5, URZ, UPT, UP0 ;  /* 0x0000003f0500728c */ /* 0x000fc6000bf05300 */
[----:B------:R-:W-:Y:S01]  /*1a9e0*/  ULDC UR5, c[0x0][0x2f0] ;  /* 0x0000bc0000057ab9 */ /* 0x000fe20000000800 */
[----:B------:R-:W-:Y:S01]  /*1a9f0*/  USEL UR4, UR4, 0x1, UP0 ;  /* 0x0000000104047887 */ /* 0x000fe20008000000 */
[----:B--2---:R0:W-:Y:S04]  /*1aa00*/  STL [R1+0x3c], R12 ;  /* 0x00003c0c01007387 */ /* 0x0041e80000100800 */
[----:B------:R0:W5:Y:S01]  /*1aa10*/  LDL R13, [R1+0x3c] ;  /* 0x00003c00010d7983 */ /* 0x0001620000100800 */
[----:B------:R-:W-:-:S03]  /*1aa20*/  UIMAD UR4, UR4, UR5, URZ ;  /* 0x00000005040472a4 */ /* 0x000fc6000f8e023f */
[----:B------:R-:W-:Y:S02]  /*1aa30*/  ULDC UR5, c[0x0][0x348] ;  /* 0x0000d20000057ab9 */ /* 0x000fe40000000800 */
[----:B------:R-:W-:Y:S02]  /*1aa40*/  IMAD.U32 R8, RZ, RZ, UR5 ;  /* 0x00000005ff087e24 */ /* 0x000fe4000f8e00ff */
[----:B------:R-:W-:Y:S01]  /*1aa50*/  IMAD.U32 R9, RZ, RZ, UR4 ;  /* 0x00000004ff097e24 */ /* 0x000fe2000f8e00ff */
[----:B0-----:R-:W-:Y:S06]  /*1aa60*/  @P3 BRA `(.L_x_2926) ;  /* 0x0000000000143947 */ /* 0x001fec0003800000 */
[----:B------:R-:W-:Y:S05]  /*1aa70*/  @!P2 BRA `(.L_x_2926) ;  /* 0x000000000010a947 */ /* 0x000fea0003800000 */
[----:B------:R-:W2:Y:S04]  /*1aa80*/  LDG.E R12, desc[UR40][R2.64] ;  /* 0x00000028020c7981 */ /* 0x000ea8000c1e1900 */
[----:B------:R-:W2:Y:S02]  /*1aa90*/  LDG.E R2, desc[UR40][R2.64+0x4] ;  /* 0x0000042802027981 */ /* 0x000ea4000c1e1900 */
[----:B--2--5:R-:W-:-:S05]  /*1aaa0*/  IMAD.IADD R13, R2, 0x1, -R12 ;  /* 0x00000001020d7824 */ /* 0x024fca00078e0a0c */
[----:B------:R0:W-:Y:S02]  /*1aab0*/  STL [R1+0x3c], R13 ;  /* 0x00003c0d01007387 */ /* 0x0001e40000100800 */
.L_x_2926:
[----:B------:R-:W2:Y:S01]  /*1aac0*/  LDL R12, [R1+0x30] ;  /* 0x00003000010c7983 */ /* 0x000ea20000100800 */
[----:B-----5:R-:W-:Y:S01]  /*1aad0*/  IMAD.IADD R2, R11, 0x1, R0 ;  /* 0x000000010b027824 */ /* 0x020fe200078e0200 */
[----:B------:R-:W-:Y:S02]  /*1aae0*/  ULDC.64 UR4, c[0x0][0xa20] ;  /* 0x0002880000047ab9 */ /* 0x000fe40000000a00 */
[----:B------:R-:W-:Y:S02]  /*1aaf0*/  ISETP.NE.U32.AND P2, PT, RZ, UR4, PT ;  /* 0x00000004ff007c0c */ /* 0x000fe4000bf45070 */
[----:B------:R1:W-:Y:S02]  /*1ab00*/  STL [R1+0x18], R2 ;  /* 0x0000180201007387 */ /* 0x0003e40000100800 */
[----:B------:R-:W-:Y:S02]  /*1ab10*/  ISETP.NE.AND.EX P2, PT, RZ, UR5, PT, P2 ;  /* 0x00000005ff007c0c */ /* 0x000fe4000bf45320 */
[----:B--2---:R1:W-:Y:S11]  /*1ab20*/  STL [R1+0x10], R12 ;  /* 0x0000100c01007387 */ /* 0x0043f60000100800 */
[----:B------:R-:W-:Y:S05]  /*1ab30*/  @!P2 BRA `(.L_x_2927) ;  /* 0x000000000010a947 */ /* 0x000fea0003800000 */
[----:B-1----:R-:W-:-:S04]  /*1ab40*/  IADD3 R2, P0, R15, UR4, RZ ;  /* 0x000000040f027c10 */ /* 0x002fc8000ff1e0ff */
[----:B------:R-:W-:-:S05]  /*1ab50*/  IADD3.X R3, R14, UR5, RZ, P0, !PT ;  /* 0x000000050e037c10 */ /* 0x000fca00087fe4ff */
[----:B------:R1:W5:Y:S01]  /*1ab60*/  LDG.E R9, desc[UR40][R2.64] ;  /* 0x0000002802097981 */ /* 0x000362000c1e1900 */
[----:B------:R-:W-:Y:S05]  /*1ab70*/  BRA `(.L_x_2928) ;  /* 0x0000000000107947 */ /* 0x000fea0003800000 */
.L_x_2927:
[----:B------:R-:W-:Y:S05]  /*1ab80*/  @!P0 BRA `(.L_x_2928) ;  /* 0x00000000000c8947 */ /* 0x000fea0003800000 */
[----:B------:R-:W2:Y:S04]  /*1ab90*/  LDG.E R9, desc[UR40][R6.64] ;  /* 0x0000002806097981 */ /* 0x000ea8000c1e1900 */
[----:B------:R-:W2:Y:S02]  /*1aba0*/  LDG.E R6, desc[UR40][R6.64+0x4] ;  /* 0x0000042806067981 */ /* 0x000ea4000c1e1900 */
[----:B--2---:R-:W-:-:S07]  /*1abb0*/  IMAD.IADD R9, R6, 0x1, -R9 ;  /* 0x0000000106097824 */ /* 0x004fce00078e0a09 */
.L_x_2928:
[----:B-1----:R-:W2:Y:S01]  /*1abc0*/  @P1 LDG.E R2, desc[UR40][R4.64] ;  /* 0x0000002804021981 */ /* 0x002ea2000c1e1900 */
[----:B------:R-:W1:Y:S01]  /*1abd0*/  LDC R3, c[0x0][0x448] ;  /* 0x00011200ff037b82 */ /* 0x000e620000000800 */
[----:B-----5:R-:W-:Y:S02]  /*1abe0*/  IMAD.IADD R0, R9, 0x1, -R0 ;  /* 0x0000000109007824 */ /* 0x020fe400078e0a00 */
[----:B------:R3:W2:Y:S01]  /*1abf0*/  @P1 LDG.E R4, desc[UR40][R4.64+0x4] ;  /* 0x0000042804041981 */ /* 0x0006a2000c1e1900 */
[----:B-1----:R-:W-:-:S13]  /*1ac00*/  ISETP.NE.AND P0, PT, R3, 0x1, PT ;  /* 0x000000010300780c */ /* 0x002fda0003f05270 */
[----:B---3--:R-:W1:Y:S01]  /*1ac10*/  @P0 LDC R5, c[0x0][0x450] ;  /* 0x00011400ff050b82 */ /* 0x008e620000000800 */
[----:B------:R-:W-:Y:S01]  /*1ac20*/  BSSY B0, `(.L_x_2929) ;  /* 0x0000139000007945 */ /* 0x000fe20003800000 */
[----:B--2---:R-:W-:-:S06]  /*1ac30*/  @P1 IMAD.IADD R8, R4, 0x1, -R2 ;  /* 0x0000000104081824 */ /* 0x004fcc00078e0a02 */
[----:B------:R-:W2:Y:S01]  /*1ac40*/  @P0 LDC R4, c[0x0][0x44c] ;  /* 0x00011300ff040b82 */ /* 0x000ea20000000800 */
[----:B------:R-:W-:-:S04]  /*1ac50*/  IMAD.SHL.U32 R2, R17, 0x80, RZ ;  /* 0x0000008011027824 */ /* 0x000fc800078e00ff */
[----:B------:R-:W-:-:S04]  /*1ac60*/  VIADD R2, R2, 0x7f ;  /* 0x0000007f02027836 */ /* 0x000fc80000000000 */
[----:B------:R-:W-:Y:S02]  /*1ac70*/  IMAD.MOV.U32 R3, RZ, RZ, R2 ;  /* 0x000000ffff037224 */ /* 0x000fe400078e0002 */
[----:B--2---:R-:W-:-:S04]  /*1ac80*/  @P0 IMAD.HI.U32 R4, R2, R4, RZ ;  /* 0x0000000402040227 */ /* 0x004fc800078e00ff */
[----:B------:R-:W-:Y:S01]  /*1ac90*/  IMAD.IADD R2, R0, 0x1, R8 ;  /* 0x0000000100027824 */ /* 0x000fe200078e0208 */
[----:B-1----:R-:W-:-:S03]  /*1aca0*/  @P0 SHF.R.U32.HI R3, RZ, R5, R4 ;  /* 0x00000005ff030219 */ /* 0x002fc60000011604 */
[C---:B------:R-:W-:Y:S01]  /*1acb0*/  VIADD R4, R2.reuse, 0x7f ;  /* 0x0000007f02047836 */ /* 0x040fe20000000000 */
[----:B------:R-:W-:-:S05]  /*1acc0*/  IADD3 R21, R2, 0x80, -R13 ;  /* 0x0000008002157810 */ /* 0x000fca0007ffe80d */
[----:B------:R-:W-:Y:S01]  /*1acd0*/  IMAD.IADD R2, R21, 0x1, R3 ;  /* 0x0000000115027824 */ /* 0x000fe200078e0203 */
[----:B------:R-:W-:-:S04]  /*1ace0*/  SHF.R.S32.HI R3, RZ, 0x1f, R4 ;  /* 0x0000001fff037819 */ /* 0x000fc80000011404 */
[----:B------:R-:W-:Y:S02]  /*1acf0*/  LEA.HI R20, R3, R4, RZ, 0x7 ;  /* 0x0000000403147211 */ /* 0x000fe400078f38ff */
[----:B------:R-:W-:-:S04]  /*1ad00*/  SHF.R.S32.HI R3, RZ, 0x1f, R2 ;  /* 0x0000001fff037819 */ /* 0x000fc80000011402 */
[----:B------:R-:W-:Y:S02]  /*1ad10*/  LEA.HI R2, R3, R2, RZ, 0x7 ;  /* 0x0000000203027211 */ /* 0x000fe400078f38ff */
[----:B------:R-:W-:Y:S02]  /*1ad20*/  SHF.R.S32.HI R20, RZ, 0x7, R20 ;  /* 0x00000007ff147819 */ /* 0x000fe40000011414 */
[----:B------:R-:W-:-:S04]  /*1ad30*/  SHF.R.S32.HI R2, RZ, 0x7, R2 ;  /* 0x00000007ff027819 */ /* 0x000fc80000011402 */
[----:B------:R-:W-:Y:S01]  /*1ad40*/  VIMNMX R2, R20, R2, PT ;  /* 0x0000000214027248 */ /* 0x000fe20003fe0100 */
[----:B------:R-:W-:-:S04]  /*1ad50*/  IMAD.MOV R3, RZ, RZ, -R0 ;  /* 0x000000ffff037224 */ /* 0x000fc800078e0a00 */
[----:B------:R-:W-:-:S05]  /*1ad60*/  IMAD R2, R2, 0x80, -R0 ;  /* 0x0000008002027824 */ /* 0x000fca00078e0a00 */
[----:B------:R-:W-:Y:S02]  /*1ad70*/  VIMNMX R0, R2, R8, PT ;  /* 0x0000000802007248 */ /* 0x000fe40003fe0100 */
[----:B------:R-:W-:-:S04]  /*1ad80*/  VIMNMX R2, RZ, R3, !PT ;  /* 0x00000003ff027248 */ /* 0x000fc80007fe0100 */
[----:B------:R-:W-:Y:S02]  /*1ad90*/  ISETP.GT.AND P0, PT, R0, R2, PT ;  /* 0x000000020000720c */ /* 0x000fe40003f04270 */
[----:B------:R-:W-:-:S11]  /*1ada0*/  SHF.R.U32.HI R2, RZ, 0x7, R2 ;  /* 0x00000007ff027819 */ /* 0x000fd60000011602 */
[----:B------:R-:W-:-:S05]  /*1adb0*/  @P0 VIADD R0, R0, 0x7f ;  /* 0x0000007f00000836 */ /* 0x000fca0000000000 */
[----:B------:R-:W-:Y:S01]  /*1adc0*/  @P0 SHF.R.S32.HI R3, RZ, 0x1f, R0 ;  /* 0x0000001fff030819 */ /* 0x000fe20000011400 */
[----:B------:R-:W-:-:S03]  /*1add0*/  IMAD.MOV.U32 R7, RZ, RZ, R2 ;  /* 0x000000ffff077224 */ /* 0x000fc600078e0002 */
[----:B------:R-:W-:-:S04]  /*1ade0*/  @P0 LEA.HI R0, R3, R0, RZ, 0x7 ;  /* 0x0000000003000211 */ /* 0x000fc800078f38ff */
[----:B------:R-:W-:-:S04]  /*1adf0*/  @P0 SHF.R.S32.HI R7, RZ, 0x7, R0 ;  /* 0x00000007ff070819 */ /* 0x000fc80000011400 */
[----:B------:R-:W-:Y:S02]  /*1ae00*/  ISETP.GT.AND P2, PT, R7, R2, PT ;  /* 0x000000020700720c */ /* 0x000fe40003f44270 */
[----:B------:R-:W-:-:S11]  /*1ae10*/  PLOP3.LUT P0, PT, PT, PT, PT, 0x80, 0x0 ;  /* 0x000000000000781c */ /* 0x000fd60003f0f070 */
        /* <DEDUP_REMOVED lines=8> */
.L_x_3141:
[----:B--2---:R-:W-:Y:S02]  /*1aea0*/  ISETP.NE.AND P0, PT, R14, RZ, PT ;  /* 0x000000ff0e00720c */ /* 0x004fe40003f05270 */
[----:B------:R-:W-:-:S11]  /*1aeb0*/  PLOP3.LUT P6, PT, PT, PT, PT, 0x8, 0x0 ;  /* 0x000000000000781c */ /* 0x000fd60003fce170 */
[----:B------:R-:W-:Y:S05]  /*1aec0*/  @P0 BRA `(.L_x_2932) ;  /* 0x00000000000c0947 */ /* 0x000fea0003800000 */
[----:B------:R-:W-:-:S03]  /*1aed0*/  UMOV UR4, 0xffffffff ;  /* 0xffffffff00047882 */ /* 0x000fc60000000000 */
[----:B------:R-:W-:Y:S05]  /*1aee0*/  BRA.DIV UR4, `(.L_x_2933) ;  /* 0x0000007e043c7947 */ /* 0x000fea000b800000 */
[----:B------:R-:W-:-:S13]  /*1aef0*/  ELECT P6, URZ, PT ;  /* 0x00000000003f782f */ /* 0x000fda00038c0000 */
.L_x_2932:
[----:B-1----:R-:W2:Y:S04]  /*1af00*/  LDL R3, [R1+0x50] ;  /* 0x0000500001037983 */ /* 0x002ea80000100800 */
[----:B------:R-:W3:Y:S01]  /*1af10*/  LDL R5, [R1+0x4] ;  /* 0x0000040001057983 */ /* 0x000ee20000100800 */
        /* <DEDUP_REMOVED lines=8> */
.L_x_3144:
[----:B------:R-:W-:Y:S05]  /*1afa0*/  BSYNC B1 ;  /* 0x0000000000017941 */ /* 0x000fea0003800000 */
.L_x_2934:
[----:B------:R-:W-:Y:S04]  /*1afb0*/  BSSY B1, `(.L_x_2936) ;  /* 0x0000074000017945 */ /* 0x000fe80003800000 */
[----:B------:R-:W-:Y:S05]  /*1afc0*/  @!P6 BRA `(.L_x_2937) ;  /* 0x0000000400c8e947 */ /* 0x000fea0003800000 */
[----:B------:R-:W2:Y:S04]  /*1afd0*/  LDL R8, [R1+0x4] ;  /* 0x0000040001087983 */ /* 0x000ea80000100800 */
        /* <DEDUP_REMOVED lines=10> */
.L_x_3145:
[----:B------:R-:W-:Y:S05]  /*1b080*/  BSYNC B2 ;  /* 0x0000000000027941 */ /* 0x000fea0003800000 */
.L_x_2938:
        /* <DEDUP_REMOVED lines=9> */
.L_x_2941:
[----:B------:R-:W-:Y:S05]  /*1b120*/  BSYNC B2 ;  /* 0x0000000000027941 */ /* 0x000fea0003800000 */
.L_x_2940:
        /* <DEDUP_REMOVED lines=12> */
[----:B------:R-:W-:Y:S02]  /*1b1f0*/  IMAD.SHL.U32 R11, R3, 0x4000, RZ ;  /* 0x00004000030b7824 */ /* 0x000fe400078e00ff */
[----:B------:R-:W-:Y:S02]  /*1b200*/  VIADD R3, R5, 0x28890 ;  /* 0x0002889005037836 */ /* 0x000fe40000000000 */
[----:B------:R-:W-:-:S07]  /*1b210*/  VIADD R6, R8, 0x18400 ;  /* 0x0001840008067836 */ /* 0x000fce0000000000 */
.L_x_2942:
        /* <DEDUP_REMOVED lines=10> */
[----:B0-----:R-:W-:Y:S01]  /*1b2c0*/  IMAD.MOV.U32 R13, RZ, RZ, 0x40 ;  /* 0x00000040ff0d7424 */ /* 0x001fe200078e00ff */
[----:B------:R-:W-:Y:S01]  /*1b2d0*/  PLOP3.LUT P0, PT, PT, PT, PT, 0x80, 0x0 ;  /* 0x000000000000781c */ /* 0x000fe20003f0f070 */
[----:B------:R-:W-:Y:S01]  /*1b2e0*/  VIADD R6, R8, 0x1c400 ;  /* 0x0001c40008067836 */ /* 0x000fe20000000000 */
[----:B------:R-:W-:Y:S01]  /*1b2f0*/  UMOV UR6, 0x0 ;  /* 0x0000000000067882 */ /* 0x000fe20000000000 */
[----:B------:R-:W-:Y:S01]  /*1b300*/  UMOV UR7, 0x12f00000 ;  /* 0x12f0000000077882 */ /* 0x000fe20000000000 */
[----:B------:R-:W-:-:S15]  /*1b310*/  R2UR UR10, R13 ;  /* 0x000000000d0a72ca */ /* 0x000fde00000e0000 */
.L_x_2943:
        /* <DEDUP_REMOVED lines=13> */
.L_x_3146:
[----:B------:R-:W-:Y:S05]  /*1b3f0*/  BSYNC B2 ;  /* 0x0000000000027941 */ /* 0x000fea0003800000 */
.L_x_2944:
[----:B------:R-:W-:Y:S01]  /*1b400*/  BSSY B2, `(.L_x_2946) ;  /* 0x000000b000027945 */ /* 0x000fe20003800000 */
[----:B------:R-:W-:Y:S02]  /*1b410*/  IMAD.MOV.U32 R8, RZ, RZ, 0x0 ;  /* 0x00000000ff087424 */ /* 0x000fe400078e00ff */
[----:B01----:R-:W-:Y:S01]  /*1b420*/  IMAD.MOV.U32 R9, RZ, RZ, 0x12f00000 ;  /* 0x12f00000ff097424 */ /* 0x003fe200078e00ff */
[----:B------:R-:W-:Y:S06]  /*1b430*/  @P1 BRA `(.L_x_2947) ;  /* 0x00000000001c1947 */ /* 0x000fec0003800000 */
[----:B------:R-:W0:Y:S01]  /*1b440*/  S2R R6, SR_TID.X ;  /* 0x0000000000067919 */ /* 0x000e220000002100 */
[----:B------:R-:W-:-:S04]  /*1b450*/  IMAD.MOV.U32 R3, RZ, RZ, 0x8000 ;  /* 0x00008000ff037424 */ /* 0x000fc800078e00ff */
[----:B------:R1:W-:Y:S01]  /*1b460*/  SYNCS.ARRIVE.TRANS64 RZ, [R5+URZ+0x288b0], R3 ;  /* 0x0288b00305ff79a7 */ /* 0x0003e2000800003f */
[----:B0-----:R-:W-:-:S04]  /*1b470*/  LOP3.LUT R6, R6, 0x1f, RZ, 0xc0, !PT ;  /* 0x0000001f06067812 */ /* 0x001fc800078ec0ff */
[----:B------:R-:W-:-:S13]  /*1b480*/  ISETP.NE.AND P0, PT, R6, RZ, PT ;  /* 0x000000ff0600720c */ /* 0x000fda0003f05270 */
[----:B-1----:R-:W-:Y:S05]  /*1b490*/  @!P0 BRA `(.L_x_2947) ;  /* 0x0000000000048947 */ /* 0x002fea0003800000 */
[----:B------:R-:W-:Y:S01]  /*1b4a0*/  BPT.TRAP 0x1 ;  /* 0x000000040000795c */ /* 0x000fe20000300000 */
.L_x_2947:
[----:B------:R-:W-:Y:S05]  /*1b4b0*/  BSYNC B2 ;  /* 0x0000000000027941 */ /* 0x000fea0003800000 */
.L_x_2946:
[----:B------:R-:W2:Y:S01]  /*1b4c0*/  LDL R3, [R1+0x4] ;  /* 0x0000040001037983 */ /* 0x000ea20000100800 */
[----:B------:R-:W-:Y:S01]  /*1b4d0*/  R2UR UR10, R12 ;  /* 0x000000000c0a72ca */ /* 0x000fe200000e0000 */
[----:B------:R-:W-:Y:S01]  /*1b4e0*/  UIADD3 UR4, UP0, UR38, 0x670, URZ ;  /* 0x0000067026047890 */ /* 0x000fe2000ff1e03f */
[----:B------:R-:W-:Y:S01]  /*1b4f0*/  R2UR UR6, R8 ;  /* 0x00000000080672ca */ /* 0x000fe200000e0000 */
[----:B------:R-:W-:Y:S01]  /*1b500*/  VIADD R5, R5, 0x288b0 ;  /* 0x000288b005057836 */ /* 0x000fe20000000000 */
[----:B------:R-:W-:Y:S01]  /*1b510*/  R2UR UR7, R9 ;  /* 0x00000000090772ca */ /* 0x000fe200000e0000 */
[----:B------:R-:W-:Y:S01]  /*1b520*/  UIADD3.X UR5, URZ, UR39, URZ, UP0, !UPT ;  /* 0x000000273f057290 */ /* 0x000fe200087fe43f */
[----:B------:R-:W-:Y:S01]  /*1b530*/  PLOP3.LUT P0, PT, PT, PT, PT, 0x80, 0x0 ;  /* 0x000000000000781c */ /* 0x000fe20003f0f070 */
[----:B--2---:R-:W-:-:S04]  /*1b540*/  IMAD R6, R11, 0x2, R3 ;  /* 0x000000020b067824 */ /* 0x004fc800078e0203 */
[----:B------:R-:W-:-:S08]  /*1b550*/  VIADD R3, R6, 0x400 ;  /* 0x0000040006037836 */ /* 0x000fd00000000000 */
.L_x_2948:
        /* <DEDUP_REMOVED lines=15> */
.L_x_2949:
        /* <DEDUP_REMOVED lines=10> */
.L_x_2937:
[----:B------:R-:W-:Y:S05]  /*1b6f0*/  BSYNC B1 ;  /* 0x0000000000017941 */ /* 0x000fea0003800000 */
.L_x_2936:
[----:B------:R-:W1:Y:S04]  /*1b700*/  LDL.LU R8, [R1+0x1c] ;  /* 0x00001c0001087983 */ /* 0x000e680000300800 */
[----:B------:R-:W2:Y:S01]  /*1b710*/  LDL.LU R6, [R1+0x20] ;  /* 0x0000200001067983 */ /* 0x000ea20000300800 */
[----:B------:R-:W-:Y:S01]  /*1b720*/  PLOP3.LUT P0, PT, PT, PT, PT, 0x8, 0x0 ;  /* 0x000000000000781c */ /* 0x000fe20003f0e170 */
[----:B-1----:R-:W-:Y:S02]  /*1b730*/  VIADD R3, R8, 0x1 ;  /* 0x0000000108037836 */ /* 0x002fe40000000000 */
        /* <DEDUP_REMOVED lines=9> */
.L_x_2964:
[----:B------:R-:W-:Y:S05]  /*1b7d0*/  YIELD ;  /* 0x0000000000007946 */ /* 0x000fea0003800000 */
[----:B------:R-:W-:Y:S04]  /*1b7e0*/  BSSY B1, `(.L_x_2950) ;  /* 0x0000070000017945 */ /* 0x000fe80003800000 */
[----:B--2---:R-:W-:Y:S05]  /*1b7f0*/  @!P6 BRA `(.L_x_2951) ;  /* 0x0000000400b8e947 */ /* 0x004fea0003800000 */
[----:B-1----:R-:W2:Y:S04]  /*1b800*/  LDL R6, [R1+0x4] ;  /* 0x0000040001067983 */ /* 0x002ea80000100800 */
[----:B------:R-:W2:Y:S04]  /*1b810*/  LDL R5, [R1+0x1c] ;  /* 0x00001c0001057983 */ /* 0x000ea80000100800 */
[----:B------:R-:W3:Y:S01]  /*1b820*/  LDL R4, [R1+0x20] ;  /* 0x0000200001047983 */ /* 0x000ee20000100800 */
[----:B------:R-:W-:Y:S01]  /*1b830*/  BSSY B2, `(.L_x_2952) ;  /* 0x0000008000027945 */ /* 0x000fe20003800000 */
[----:B------:R-:W1:Y:S02]  /*1b840*/  S2R R3, SR_TID.X ;  /* 0x0000000000037919 */ /* 0x000e640000002100 */
[----:B-1----:R-:W-:-:S04]  /*1b850*/  LOP3.LUT R3, R3, 0x7f, RZ, 0xc0, !PT ;  /* 0x0000007f03037812 */ /* 0x002fc800078ec0ff */
[----:B------:R-:W-:Y:S01]  /*1b860*/  ISETP.NE.AND P2, PT, R3, RZ, PT ;  /* 0x000000ff0300720c */ /* 0x000fe20003f45270 */
[----:B--2---:R-:W-:Y:S01]  /*1b870*/  IMAD R7, R5, 0x8, R6 ;  /* 0x0000000805077824 */ /* 0x004fe200078e0206 */
[----:B---3--:R-:W-:-:S04]  /*1b880*/  SHF.L.U32 R6, R4, 0x1f, RZ ;  /* 0x0000001f04067819 */ /* 0x008fc800000006ff */
[----:B------:R-:W1:Y:S02]  /*1b890*/  SYNCS.PHASECHK.TRANS64.TRYWAIT P1, [R7+URZ+0x288a0], R6 ;  /* 0x0288a006070075a7 */ /* 0x000e64000802017f */
[----:B-1----:R-:W-:Y:S05]  /*1b8a0*/  @!P1 BRA `(.L_x_2953) ;  /* 0x00000074002c9947 */ /* 0x002fea0003800000 */
.L_x_3147:
[----:B------:R-:W-:Y:S05]  /*1b8b0*/  BSYNC B2 ;  /* 0x0000000000027941 */ /* 0x000fea0003800000 */
.L_x_2952:
        /* <DEDUP_REMOVED lines=9> */
.L_x_2955:
[----:B------:R-:W-:Y:S05]  /*1b950*/  BSYNC B2 ;  /* 0x0000000000027941 */ /* 0x000fea0003800000 */
.L_x_2954:
        /* <DEDUP_REMOVED lines=13> */
.L_x_2956:
        /* <DEDUP_REMOVED lines=16> */
.L_x_2957:
        /* <DEDUP_REMOVED lines=13> */
.L_x_3148:
[----:B------:R-:W-:Y:S05]  /*1bc00*/  BSYNC B2 ;  /* 0x0000000000027941 */ /* 0x000fea0003800000 */
.L_x_2958:
        /* <DEDUP_REMOVED lines=11> */
.L_x_2961:
[----:B------:R-:W-:Y:S05]  /*1bcc0*/  BSYNC B2 ;  /* 0x0000000000027941 */ /* 0x000fea0003800000 */
.L_x_2960:
        /* <DEDUP_REMOVED lines=8> */
.L_x_2962:
        /* <DEDUP_REMOVED lines=15> */
.L_x_2963:
        /* <DEDUP_REMOVED lines=10> */
.L_x_2951:
[----:B------:R-:W-:Y:S05]  /*1bee0*/  BSYNC B1 ;  /* 0x0000000000017941 */ /* 0x000fea0003800000 */
.L_x_2950:
        /* <DEDUP_REMOVED lines=12> */
.L_x_2930:
[----:B------:R-:W-:Y:S05]  /*1bfb0*/  BSYNC B0 ;  /* 0x0000000000007941 */ /* 0x000fea0003800000 */
.L_x_2929:
[----:B------:R-:W3:Y:S01]  /*1bfc0*/  LDC R0, c[0x0][0x448] ;  /* 0x00011200ff007b82 */ /* 0x000ee20000000800 */
[----:B------:R-:W-:Y:S05]  /*1bfd0*/  @!P0 WARPSYNC.ALL ;  /* 0x0000000000008948 */ /* 0x000fea0003800000 */
[----:B------:R-:W-:Y:S02]  /*1bfe0*/  BSSY B7, `(.L_x_2965) ;  /* 0x00003fe000077945 */ /* 0x000fe40003800000 */
[----:B------:R-:W-:Y:S01]  /*1bff0*/  @!P0 BAR.SYNC.DEFER_BLOCKING 0xc, 0x180 ;  /* 0x0306000000008b1d */ /* 0x000fe20000010000 */
[----:B---3--:R-:W-:Y:S02]  /*1c000*/  ISETP.NE.AND P1, PT, R0, 0x1, PT ;  /* 0x000000010000780c */ /* 0x008fe40003f25270 */
[----:B------:R-:W-:-:S11]  /*1c010*/  LEA R0, R17, 0x7f, 0x7 ;  /* 0x0000007f11007811 */ /* 0x000fd600078e38ff */
[----:B------:R-:W3:Y:S08]  /*1c020*/  @P1 LDC R2, c[0x0][0x44c] ;  /* 0x00011300ff021b82 */ /* 0x000ef00000000800 */
[----:B-12---:R-:W1:Y:S01]  /*1c030*/  @P1 LDC R3, c[0x0][0x450] ;  /* 0x00011400ff031b82 */ /* 0x006e620000000800 */
[----:B---3--:R-:W-:-:S05]  /*1c040*/  @P1 IMAD.HI.U32 R2, R0, R2, RZ ;  /* 0x0000000200021227 */ /* 0x008fca00078e00ff */
[----:B-1----:R-:W-:-:S05]  /*1c050*/  @P1 SHF.R.U32.HI R0, RZ, R3, R2 ;  /* 0x00000003ff001219 */ /* 0x002fca0000011602 */
[----:B------:R-:W-:-:S05]  /*1c060*/  IMAD.IADD R0, R21, 0x1, R0 ;  /* 0x0000000115007824 */ /* 0x000fca00078e0200 */
[----:B------:R-:W-:-:S04]  /*1c070*/  SHF.R.S32.HI R2, RZ, 0x1f, R0 ;  /* 0x0000001fff027819 */ /* 0x000fc80000011400 */
[----:B------:R-:W-:-:S04]  /*1c080*/  LEA.HI R0, R2, R0, RZ, 0x7 ;  /* 0x0000000002007211 */ /* 0x000fc800078f38ff */
[----:B------:R-:W-:-:S04]  /*1c090*/  SHF.R.S32.HI R0, RZ, 0x7, R0 ;  /* 0x00000007ff007819 */ /* 0x000fc80000011400 */
[----:B------:R-:W-:-:S04]  /*1c0a0*/  VIMNMX R4, R20, R0, PT ;  /* 0x0000000014047248 */ /* 0x000fc80003fe0100 */
[----:B------:R-:W-:Y:S01]  /*1c0b0*/  ISETP.GT.AND P0, PT, R4, RZ, PT ;  /* 0x000000ff0400720c */ /* 0x000fe20003f04270 */
        /* <DEDUP_REMOVED lines=19> */
.L_x_2966:
        /* <DEDUP_REMOVED lines=21> */
.L_x_2969:
[----:B------:R-:W-:Y:S05]  /*1c340*/  BSYNC B6 ;  /* 0x0000000000067941 */ /* 0x000fea0003800000 */
.L_x_2968:
        /* <DEDUP_REMOVED lines=18> */
[----:B01----:R-:W-:-:S07]  /*1c470*/  IMAD.MOV.U32 R13, RZ, RZ, RZ ;  /* 0x000000ffff0d7224 */ /* 0x003fce00078e00ff */
[----:B------:R-:W-:-:S07]  /*1c480*/  LEPC R20, `(.L_x_2972) ;  /* 0x000000001014794e */ /* 0x000fce0000000000 */
[----:B--2---:R-:W-:Y:S05]  /*1c490*/  CALL.ABS.NOINC R2 ;  /* 0x0000000002007343 */ /* 0x004fea0003c00000 */
.L_x_2972:
        /* <DEDUP_REMOVED lines=16> */
.L_x_2971:
[----:B------:R-:W-:Y:S05]  /*1c5a0*/  BSYNC B6 ;  /* 0x0000000000067941 */ /* 0x000fea0003800000 */
.L_x_2970:
[----:B------:R-:W2:Y:S01]  /*1c5b0*/  LDL.LU R2, [R1] ;  /* 0x0000000001027983 */ /* 0x000ea20000300800 */
[----:B------:R-:W-:-:S03]  /*1c5c0*/  ULDC.64 UR4, c[0x0][0x9f8] ;  /* 0x00027e0000047ab9 */ /* 0x000fc60000000a00 */
[----:B------:R-:W3:Y:S04]  /*1c5d0*/  LDL.LU R4, [R1+0xc] ;  /* 0x00000c0001047983 */ /* 0x000ee80000300800 */
[----:B------:R-:W4:Y:S01]  /*1c5e0*/  LDL R7, [R1+0x10] ;  /* 0x0000100001077983 */ /* 0x000f220000100800 */
[----:B------:R-:W-:-:S03]  /*1c5f0*/  ISETP.NE.U32.AND P0, PT, RZ, UR4, PT ;  /* 0x00000004ff007c0c */ /* 0x000fc6000bf05070 */
[----:B------:R-:W5:Y:S01]  /*1c600*/  LDL R0, [R1+0x34] ;  /* 0x0000340001007983 */ /* 0x000f620000100800 */
[----:B------:R-:W-:-:S13]  /*1c610*/  ISETP.NE.AND.EX P0, PT, RZ, UR5, PT, P0 ;  /* 0x00000005ff007c0c */ /* 0x000fda000bf05300 */
[----:B--2---:R-:W-:-:S04]  /*1c620*/  @P0 IADD3 R2, P1, R2, UR4, RZ ;  /* 0x0000000402020c10 */ /* 0x004fc8000ff3e0ff */
[----:B---3--:R-:W-:Y:S01]  /*1c630*/  @P0 IADD3.X R3, R4, UR5, RZ, P1, !PT ;  /* 0x0000000504030c10 */ /* 0x008fe20008ffe4ff */
[----:B------:R-:W-:-:S04]  /*1c640*/  ULDC.64 UR4, c[0x0][0xa08] ;  /* 0x0002820000047ab9 */ /* 0x000fc80000000a00 */
[----:B----4-:R1:W2:Y:S02]  /*1c650*/  @P0 LDG.E R7, desc[UR40][R2.64] ;  /* 0x0000002802070981 */ /* 0x0102a4000c1e1900 */
[----:B-1----:R-:W1:Y:S01]  /*1c660*/  LDC.64 R2, c[0x0][0x418] ;  /* 0x00010600ff027b82 */ /* 0x002e620000000a00 */
[----:B-----5:R-:W-:Y:S01]  /*1c670*/  VIADD R4, R0, 0xffffffff ;  /* 0xffffffff00047836 */ /* 0x020fe20000000000 */
[----:B--2---:R-:W-:Y:S01]  /*1c680*/  SHF.R.S32.HI R8, RZ, 0x1f, R7 ;  /* 0x0000001fff087819 */ /* 0x004fe20000011407 */
[----:B------:R2:W-:Y:S04]  /*1c690*/  @P0 STL [R1+0x10], R7 ;  /* 0x0000100701000387 */ /* 0x0005e80000100800 */
        /* <DEDUP_REMOVED lines=10> */
.L_x_3151:
[----:B-1----:R-:W3:Y:S01]  /*1c740*/  LDL.LU R5, [R1+0x24] ;  /* 0x0000240001057983 */ /* 0x002ee20000300800 */
[----:B------:R-:W-:Y:S02]  /*1c750*/  PLOP3.LUT P1, PT, PT, PT, PT, 0x8, 0x0 ;  /* 0x000000000000781c */ /* 0x000fe40003f2e170 */
[----:B--2---:R-:W-:Y:S01]  /*1c760*/  ISETP.NE.AND P0, PT, R14, RZ, PT ;  /* 0x000000ff0e00720c */ /* 0x004fe20003f05270 */
[----:B------:R1:W-:Y:S04]  /*1c770*/  STL [R1], R0 ;  /* 0x0000000001007387 */ /* 0x0003e80000100800 */
[----:B------:R1:W-:Y:S01]  /*1c780*/  STL [R1+0xc], R4 ;  /* 0x00000c0401007387 */ /* 0x0003e20000100800 */
[----:B---3--:R-:W-:-:S05]  /*1c790*/  LOP3.LUT R5, R5, 0xfffffffe, RZ, 0xc0, !PT ;  /* 0xfffffffe05057812 */ /* 0x008fca00078ec0ff */
[----:B------:R-:W-:-:S05]  /*1c7a0*/  @P1 LOP3.LUT R5, R5, 0x1, RZ, 0xfc, !PT ;  /* 0x0000000105051812 */ /* 0x000fca00078efcff */
[----:B------:R1:W-:Y:S01]  /*1c7b0*/  STL [R1+0x24], R5 ;  /* 0x0000240501007387 */ /* 0x0003e20000100800 */
[----:B------:R-:W-:Y:S05]  /*1c7c0*/  @P0 BRA `(.L_x_2974) ;  /* 0x0000000400380947 */ /* 0x000fea0003800000 */
[----:B------:R-:W-:-:S03]  /*1c7d0*/  UMOV UR4, 0xffffffff ;  /* 0xffffffff00047882 */ /* 0x000fc60000000000 */
[----:B------:R-:W-:Y:S05]  /*1c7e0*/  BRA.DIV UR4, `(.L_x_2975) ;  /* 0x0000006604b87947 */ /* 0x000fea000b800000 */
[----:B------:R-:W-:-:S13]  /*1c7f0*/  ELECT P6, URZ, PT ;  /* 0x00000000003f782f */ /* 0x000fda00038c0000 */
.L_x_3154:
[----:B------:R-:W-:Y:S05]  /*1c800*/  @!P6 BRA `(.L_x_2974) ;  /* 0x000000040028e947 */ /* 0x000fea0003800000 */
[----:B------:R-:W-:-:S04]  /*1c810*/  ISETP.NE.U32.AND P0, PT, R2, RZ, PT ;  /* 0x000000ff0200720c */ /* 0x000fc80003f05070 */
[----:B------:R-:W-:-:S13]  /*1c820*/  ISETP.NE.AND.EX P0, PT, R3, RZ, PT, P0 ;  /* 0x000000ff0300720c */ /* 0x000fda0003f05300 */
[----:B------:R-:W-:Y:S05]  /*1c830*/  @!P0 BRA `(.L_x_2976) ;  /* 0x0000000000548947 */ /* 0x000fea0003800000 */
[----:B------:R-:W2:Y:S01]  /*1c840*/  LDC R6, c[0x0][0x43c] ;  /* 0x00010f00ff067b82 */ /* 0x000ea20000000800 */
[----:B------:R-:W-:Y:S01]  /*1c850*/  IMAD.MOV.U32 R9, RZ, RZ, R4 ;  /* 0x000000ffff097224 */ /* 0x000fe200078e0004 */
[----:B------:R-:W-:-:S03]  /*1c860*/  ULDC.64 UR4, c[0x0][0x428] ;  /* 0x00010a0000047ab9 */ /* 0x000fc60000000a00 */
[----:B-1----:R-:W-:Y:S01]  /*1c870*/  IMAD.MOV.U32 R0, RZ, RZ, R9 ;  /* 0x000000ffff007224 */ /* 0x002fe200078e0009 */
[----:B--2---:R-:W-:-:S13]  /*1c880*/  ISETP.NE.AND P0, PT, R6, 0x1, PT ;  /* 0x000000010600780c */ /* 0x004fda0003f05270 */
[----:B------:R-:W1:Y:S02]  /*1c890*/  @P0 LDC.64 R4, c[0x0][0x440] ;  /* 0x00011000ff040b82 */ /* 0x000e640000000a00 */
[----:B-1----:R-:W-:-:S05]  /*1c8a0*/  @P0 IMAD.HI.U32 R4, R9, R4, RZ ;  /* 0x0000000409040227 */ /* 0x002fca00078e00ff */
        /* <DEDUP_REMOVED lines=12> */
[----:B------:R-:W3:Y:S04]  /*1c970*/  LDG.E R0, desc[UR40][R2.64] ;  /* 0x0000002802007981 */ /* 0x000ee8000c1e1900 */
[----:B---3--:R2:W-:Y:S02]  /*1c980*/  STL [R1], R0 ;  /* 0x0000000001007387 */ /* 0x0085e40000100800 */
.L_x_2976:
[----:B------:R-:W3:Y:S04]  /*1c990*/  LDL R7, [R1+0x4] ;  /* 0x0000040001077983 */ /* 0x000ee80000100800 */
[----:B-12---:R-:W3:Y:S04]  /*1c9a0*/  LDL R0, [R1+0x8] ;  /* 0x0000080001007983 */ /* 0x006ee80000100800 */
[----:B------:R-:W2:Y:S01]  /*1c9b0*/  LDL R2, [R1+0x14] ;  /* 0x0000140001027983 */ /* 0x000ea20000100800 */
[----:B---3--:R-:W-:Y:S01]  /*1c9c0*/  IMAD R0, R0, 0x8, R7 ;  /* 0x0000000800007824 */ /* 0x008fe200078e0207 */
[----:B--2---:R-:W-:-:S04]  /*1c9d0*/  SHF.L.U32 R2, R2, 0x1f, RZ ;  /* 0x0000001f02027819 */ /* 0x004fc800000006ff */
[----:B------:R-:W1:Y:S02]  /*1c9e0*/  SYNCS.PHASECHK.TRANS64.TRYWAIT P0, [R0+URZ+0x28840], R2 ;  /* 0x02884002000075a7 */ /* 0x000e64000800017f */
[----:B-1----:R-:W-:Y:S05]  /*1c9f0*/  @!P0 BRA `(.L_x_2977) ;  /* 0x0000006400548947 */ /* 0x002fea0003800000 */
.L_x_3155:
        /* <DEDUP_REMOVED lines=11> */
.L_x_2978:
[----:B------:R-:W2:Y:S04]  /*1cab0*/  LDL R6, [R1+0x4] ;  /* 0x0000040001067983 */ /* 0x000ea80000100800 */
[----:B------:R-:W2:Y:S04]  /*1cac0*/  LDL R5, [R1+0x8] ;  /* 0x0000080001057983 */ /* 0x000ea80000100800 */
[----:B------:R-:W3:Y:S04]  /*1cad0*/  LDL R7, [R1+0xc] ;  /* 0x00000c0001077983 */ /* 0x000ee80000100800 */
[----:B------:R-:W4:Y:S04]  /*1cae0*/  LDL R4, [R1+0x18] ;  /* 0x0000180001047983 */ /* 0x000f280000100800 */
[----:B------:R-:W5:Y:S04]  /*1caf0*/  LDL R3, [R1] ;  /* 0x0000000001037983 */ /* 0x000f680000100800 */
[----:B-1----:R-:W5:Y:S01]  /*1cb00*/  LDL.LU R2, [R1+0x24] ;  /* 0x0000240001027983 */ /* 0x002f620000300800 */
[----:B------:R-:W-:-:S02]  /*1cb10*/  R2UR UR9, R0 ;  /* 0x00000000000972ca */ /* 0x000fc400000e0000 */
[----:B------:R-:W-:Y:S01]  /*1cb20*/  PLOP3.LUT P0, PT, PT, PT, PT, 0x80, 0x0 ;  /* 0x000000000000781c */ /* 0x000fe20003f0f070 */
[----:B------:R-:W-:Y:S01]  /*1cb30*/  UIADD3 UR4, UP0, UR38, 0x370, URZ ;  /* 0x0000037026047890 */ /* 0x000fe2000ff1e03f */
[----:B------:R-:W-:Y:S01]  /*1cb40*/  R2UR UR12, R18 ;  /* 0x00000000120c72ca */ /* 0x000fe200000e0000 */
[----:B------:R-:W-:Y:S01]  /*1cb50*/  UMOV UR10, URZ ;  /* 0x0000003f000a7c82 */ /* 0x000fe20008000000 */
[----:B------:R-:W-:-:S07]  /*1cb60*/  UMOV UR7, 0x14f00000 ;  /* 0x14f0000000077882 */ /* 0x000fce0000000000 */
[----:B------:R-:W-:Y:S01]  /*1cb70*/  UIADD3 UR9, UR9, 0x28830, URZ ;  /* 0x0002883009097890 */ /* 0x000fe2000fffe03f */
[----:B------:R-:W-:Y:S01]  /*1cb80*/  UMOV UR15, 0x40 ;  /* 0x00000040000f7882 */ /* 0x000fe20000000000 */
[----:B--2---:R-:W-:Y:S01]  /*1cb90*/  IMAD R0, R5, 0x8000, R6 ;  /* 0x0000800005007824 */ /* 0x004fe200078e0206 */
[----:B---3--:R-:W-:-:S04]  /*1cba0*/  R2UR UR11, R7 ;  /* 0x00000000070b72ca */ /* 0x008fc800000e0000 */
[----:B------:R-:W-:Y:S02]  /*1cbb0*/  R2UR UR6, R0 ;  /* 0x00000000000672ca */ /* 0x000fe400000e0000 */
[----:B----4-:R-:W-:Y:S02]  /*1cbc0*/  R2UR UR5, R4 ;  /* 0x00000000040572ca */ /* 0x010fe400000e0000 */
[----:B-----5:R-:W-:Y:S02]  /*1cbd0*/  R2UR UR13, R3 ;  /* 0x00000000030d72ca */ /* 0x020fe400000e0000 */
[----:B------:R-:W-:-:S07]  /*1cbe0*/  LOP3.LUT R2, R2, 0xfffffffe, RZ, 0xc0, !PT ;  /* 0xfffffffe02027812 */ /* 0x000fce00078ec0ff */
        /* <DEDUP_REMOVED lines=12> */
.L_x_2974:
[----:B--2---:R-:W2:Y:S04]  /*1ccb0*/  LDL R2, [R1+0x4] ;  /* 0x0000040001027983 */ /* 0x004ea80000100800 */
[----:B------:R-:W3:Y:S04]  /*1ccc0*/  LDL.LU R3, [R1+0x38] ;  /* 0x0000380001037983 */ /* 0x000ee80000300800 */
[----:B-1----:R-:W4:Y:S04]  /*1ccd0*/  LDL.LU R5, [R1+0x30] ;  /* 0x0000300001057983 */ /* 0x002f280000300800 */
[----:B------:R-:W5:Y:S01]  /*1cce0*/  LDL.LU R4, [R1+0x40] ;  /* 0x0000400001047983 */ /* 0x000f620000300800 */
        /* <DEDUP_REMOVED lines=39> */
.L_x_2980:
[----:B------:R-:W-:Y:S05]  /*1cf60*/  BSYNC B6 ;  /* 0x0000000000067941 */ /* 0x000fea0003800000 */
.L_x_2979:
[----:B------:R-:W3:Y:S01]  /*1cf70*/  LDL.LU R6, [R1+0x38] ;  /* 0x0000380001067983 */ /* 0x000ee20000300800 */
[----:B------:R-:W-:Y:S01]  /*1cf80*/  ULDC.64 UR4, c[0x0][0x2d8] ;  /* 0x0000b60000047ab9 */ /* 0x000fe20000000a00 */
[----:B------:R-:W1:Y:S01]  /*1cf90*/  LDC R7, c[0x0][0x448] ;  /* 0x00011200ff077b82 */ /* 0x000e620000000800 */
[----:B------:R-:W-:Y:S01]  /*1cfa0*/  ULDC.64 UR6, c[0x0][0x280] ;  /* 0x0000a00000067ab9 */ /* 0x000fe20000000a00 */
[----:B--2---:R-:W3:Y:S04]  /*1cfb0*/  LDL.LU.64 R2, [R1+0x48] ;  /* 0x0000480001027983 */ /* 0x004ee80000300a00 */
[----:B------:R-:W2:Y:S04]  /*1cfc0*/  LDL.LU R0, [R1+0x40] ;  /* 0x0000400001007983 */ /* 0x000ea80000300800 */
[----:B------:R-:W4:Y:S04]  /*1cfd0*/  LDL.LU R4, [R1+0x54] ;  /* 0x0000540001047983 */ /* 0x000f280000300800 */
[----:B------:R-:W4:Y:S01]  /*1cfe0*/  LDL.LU R5, [R1+0x30] ;  /* 0x0000300001057983 */ /* 0x000f220000300800 */
[----:B------:R-:W0:Y:S03]  /*1cff0*/  S2R R8, SR_TID.X ;  /* 0x0000000000087919 */ /* 0x000e260000002100 */
[----:B------:R0:W5:Y:S01]  /*1d000*/  LDL R10, [R1+0x3c] ;  /* 0x00003c00010a7983 */ /* 0x0001620000100800 */
[----:B-1----:R-:W-:Y:S01]  /*1d010*/  ISETP.NE.AND P0, PT, R7, 0x1, PT ;  /* 0x000000010700780c */ /* 0x002fe20003f05270 */
[----:B0-----:R-:W-:-:S05]  /*1d020*/  IMAD.SHL.U32 R8, R8, 0x8, RZ ;  /* 0x0000000808087824 */ /* 0x001fca00078e00ff */
[----:B------:R-:W-:-:S04]  /*1d030*/  LOP3.LUT R8, R8, 0x38, RZ, 0xc0, !PT ;  /* 0x0000003808087812 */ /* 0x000fc800078ec0ff */
        /* <DEDUP_REMOVED lines=9> */
[----:B------:R-:W1:Y:S01]  /*1d0d0*/  S2R R4, SR_TID.X ;  /* 0x0000000000047919 */ /* 0x000e620000002100 */
[----:B------:R-:W-:-:S04]  /*1d0e0*/  IMAD.WIDE.U32 R2, R5, UR4, R2 ;  /* 0x0000000405027c25 */ /* 0x000fc8000f8e0002 */
[----:B------:R-:W-:Y:S01]  /*1d0f0*/  IMAD R0, R5, UR5, R0 ;  /* 0x0000000505007c24 */ /* 0x000fe2000f8e0200 */
[----:B------:R-:W-:-:S03]  /*1d100*/  ULDC.64 UR4, c[0x0][0x2d0] ;  /* 0x0000b40000047ab9 */ /* 0x000fc60000000a00 */
[----:B------:R-:W-:Y:S01]  /*1d110*/  IMAD.IADD R3, R3, 0x1, R0 ;  /* 0x0000000103037824 */ /* 0x000fe200078e0200 */
[----:B-1----:R-:W-:-:S04]  /*1d120*/  LOP3.LUT R4, R4, 0x7f, RZ, 0xc0, !PT ;  /* 0x0000007f04047812 */ /* 0x002fc800078ec0ff */
[----:B------:R-:W-:Y:S02]  /*1d130*/  SHF.R.U32.HI R5, RZ, 0x3, R4 ;  /* 0x00000003ff057819 */ /* 0x000fe40000011604 */
[----:B------:R-:W1:Y:S02]  /*1d140*/  S2R R4, SR_TID.X ;  /* 0x0000000000047919 */ /* 0x000e640000002100 */
[----:B-1----:R-:W-:-:S05]  /*1d150*/  IMAD.SHL.U32 R4, R4, 0x10, RZ ;  /* 0x0000001004047824 */ /* 0x002fca00078e00ff */
[----:B------:R-:W-:Y:S02]  /*1d160*/  LOP3.LUT R4, R5, 0x70, R4, 0xf8, !PT ;  /* 0x0000007005047812 */ /* 0x000fe400078ef804 */
[----:B------:R-:W1:Y:S03]  /*1d170*/  @P0 LDC R5, c[0x0][0x44c] ;  /* 0x00011300ff050b82 */ /* 0x000e660000000800 */
[----:B------:R-:W-:-:S04]  /*1d180*/  IMAD R4, R17, 0x80, R4 ;  /* 0x0000008011047824 */ /* 0x000fc800078e0204 */
[----:B------:R-:W-:Y:S02]  /*1d190*/  IMAD.MOV.U32 R0, RZ, RZ, R4 ;  /* 0x000000ffff007224 */ /* 0x000fe400078e0004 */
[----:B-1----:R-:W-:-:S05]  /*1d1a0*/  @P0 IMAD.HI.U32 R5, R4, R5, RZ ;  /* 0x0000000504050227 */ /* 0x002fca00078e00ff */
[----:B0-----:R-:W-:-:S05]  /*1d1b0*/  @P0 SHF.R.U32.HI R0, RZ, R6, R5 ;  /* 0x00000006ff000219 */ /* 0x001fca0000011605 */
        /* <DEDUP_REMOVED lines=25> */
[----:B-----5:R-:W-:Y:S01]  /*1d350*/  IMAD R0, R10, R7, RZ ;  /* 0x000000070a007224 */ /* 0x020fe200078e02ff */
[----:B------:R-:W-:Y:S04]  /*1d360*/  SHFL.IDX PT, R6, R3, 0x1, 0x181f ;  /* 0x00381f0003067f89 */ /* 0x000fe800000e0000 */
[----:B------:R-:W-:Y:S01]  /*1d370*/  SHFL.IDX PT, R7, R2, 0x1, 0x181f ;  /* 0x00381f0002077f89 */ /* 0x000fe200000e0000 */
[----:B0-----:R-:W-:-:S04]  /*1d380*/  LOP3.LUT R5, R5, 0x7f, RZ, 0xc0, !PT ;  /* 0x0000007f05057812 */ /* 0x001fc800078ec0ff */
[----:B------:R-:W-:-:S05]  /*1d390*/  SHF.R.U32.HI R5, RZ, 0x3, R5 ;  /* 0x00000003ff057819 */ /* 0x000fca0000011605 */
[----:B------:R-:W-:Y:S02]  /*1d3a0*/  IMAD R17, R17, 0x80, R5 ;  /* 0x0000008011117824 */ /* 0x000fe400078e0205 */
[----:B------:R-:W0:Y:S02]  /*1d3b0*/  SHFL.IDX PT, R5, R3, RZ, 0x181f ;  /* 0x00181fff03057589 */ /* 0x000e2400000e0000 */
[C---:B------:R-:W-:Y:S01]  /*1d3c0*/  VIADD R4, R17.reuse, 0x10 ;  /* 0x0000001011047836 */ /* 0x040fe20000000000 */
[----:B------:R-:W-:-:S04]  /*1d3d0*/  ISETP.GE.AND P4, PT, R17, R0, PT ;  /* 0x000000001100720c */ /* 0x000fc80003f86270 */
[----:B------:R-:W-:Y:S02]  /*1d3e0*/  ISETP.GE.AND P2, PT, R4, R0, PT ;  /* 0x000000000400720c */ /* 0x000fe40003f46270 */
[----:B------:R-:W1:Y:S07]  /*1d3f0*/  SHFL.IDX PT, R4, R2, RZ, 0x181f ;  /* 0x00181fff02047589 */ /* 0x000e6e00000e0000 */
[----:B0-----:R-:W-:-:S05]  /*1d400*/  @!P4 LEA R5, P3, R9, R5, 0x1 ;  /* 0x000000050905c211 */ /* 0x001fca00078608ff */
[----:B-1----:R-:W-:-:S05]  /*1d410*/  @!P4 IMAD.X R4, RZ, RZ, R4, P3 ;  /* 0x000000ffff04c224 */ /* 0x002fca00018e0604 */
[----:B------:R-:W-:-:S04]  /*1d420*/  @!P4 LOP3.LUT R5, R5, R4, RZ, 0x3c, !PT ;  /* 0x000000040505c212 */ /* 0x000fc800078e3cff */
[----:B------:R-:W-:-:S04]  /*1d430*/  @!P4 LOP3.LUT R4, R5, R4, RZ, 0x3c, !PT ;  /* 0x000000040504c212 */ /* 0x000fc800078e3cff */
[----:B------:R-:W-:-:S05]  /*1d440*/  @!P4 LOP3.LUT R5, R5, R4, RZ, 0x3c, !PT ;  /* 0x000000040505c212 */ /* 0x000fca00078e3cff */
[----:B------:R-:W-:Y:S04]  /*1d450*/  @!P4 LDGSTS.E.BYPASS.LTC128B.128 [R8+0x10400], desc[UR40][R4.64], !P0 ;  /* 0x104000000408cfae */ /* 0x000fe8000c101d68 */
[----:B------:R0:W-:Y:S02]  /*1d460*/  @!P4 LDGSTS.E.BYPASS.LTC128B.128 [R8+0x14400], desc[UR40][R4.64+0x80], !P1 ;  /* 0x144000800408cfae */ /* 0x0001e4000c901d68 */
[----:B0-----:R-:W-:Y:S02]  /*1d470*/  @!P2 LEA R5, P3, R9, R6, 0x1 ;  /* 0x000000060905a211 */ /* 0x001fe400078608ff */
[----:B------:R-:W-:Y:S03]  /*1d480*/  SHFL.IDX PT, R6, R2, 0x2, 0x181f ;  /* 0x00581f0002067f89 */ /* 0x000fe600000e0000 */
[----:B------:R-:W-:-:S05]  /*1d490*/  @!P2 IMAD.X R4, RZ, RZ, R7, P3 ;  /* 0x000000ffff04a224 */ /* 0x000fca00018e0607 */
[----:B------:R-:W-:-:S04]  /*1d4a0*/  @!P2 LOP3.LUT R5, R5, R4, RZ, 0x3c, !PT ;  /* 0x000000040505a212 */ /* 0x000fc800078e3cff */
[----:B------:R-:W-:-:S04]  /*1d4b0*/  @!P2 LOP3.LUT R4, R5, R4, RZ, 0x3c, !PT ;  /* 0x000000040504a212 */ /* 0x000fc800078e3cff */
[----:B------:R-:W-:-:S05]  /*1d4c0*/  @!P2 LOP3.LUT R5, R5, R4, RZ, 0x3c, !PT ;  /* 0x000000040505a212 */ /* 0x000fca00078e3cff */
[----:B------:R-:W-:Y:S04]  /*1d4d0*/  @!P2 LDGSTS.E.BYPASS.LTC128B.128 [R8+0x10c00], desc[UR40][R4.64], !P0 ;  /* 0x10c000000408afae */ /* 0x000fe8000c101d68 */
[----:B------:R0:W-:Y:S02]  /*1d4e0*/  @!P2 LDGSTS.E.BYPASS.LTC128B.128 [R8+0x14c00], desc[UR40][R4.64+0x80], !P1 ;  /* 0x14c000800408afae */ /* 0x0001e4000c901d68 */
[----:B0-----:R-:W-:-:S05]  /*1d4f0*/  VIADD R4, R17, 0x20 ;  /* 0x0000002011047836 */ /* 0x001fca0000000000 */
[----:B------:R-:W-:Y:S02]  /*1d500*/  ISETP.GE.AND P2, PT, R4, R0, PT ;  /* 0x000000000400720c */ /* 0x000fe40003f46270 */
[----:B------:R-:W0:Y:S11]  /*1d510*/  SHFL.IDX PT, R4, R3, 0x2, 0x181f ;  /* 0x00581f0003047f89 */ /* 0x000e3600000e0000 */
[----:B0-----:R-:W-:-:S05]  /*1d520*/  @!P2 LEA R5, P3, R9, R4, 0x1 ;  /* 0x000000040905a211 */ /* 0x001fca00078608ff */
[----:B------:R-:W-:Y:S02]  /*1d530*/  @!P2 IMAD.X R4, RZ, RZ, R6, P3 ;  /* 0x000000ffff04a224 */ /* 0x000fe400018e0606 */
[----:B------:R-:W-:Y:S03]  /*1d540*/  SHFL.IDX PT, R6, R2, 0x3, 0x181f ;  /* 0x00781f0002067f89 */ /* 0x000fe600000e0000 */
        /* <DEDUP_REMOVED lines=40> */
[----:B------:R-:W0:Y:S04]  /*1d7d0*/  SHFL.IDX PT, R4, R3, 0x6, 0x181f ;  /* 0x00d81f0003047f89 */ /* 0x000e2800000e0000 */
[----:B------:R-:W1:Y:S07]  /*1d7e0*/  SHFL.IDX PT, R3, R3, 0x7, 0x181f ;  /* 0x00f81f0003037f89 */ /* 0x000e6e00000e0000 */
[----:B0-----:R-:W-:-:S05]  /*1d7f0*/  @!P2 LEA R5, P3, R9, R4, 0x1 ;  /* 0x000000040905a211 */ /* 0x001fca00078608ff */
[----:B------:R-:W-:-:S05]  /*1d800*/  @!P2 IMAD.X R4, RZ, RZ, R6, P3 ;  /* 0x000000ffff04a224 */ /* 0x000fca00018e0606 */
[----:B------:R-:W-:-:S04]  /*1d810*/  @!P2 LOP3.LUT R5, R5, R4, RZ, 0x3c, !PT ;  /* 0x000000040505a212 */ /* 0x000fc800078e3cff */
[----:B------:R-:W-:-:S04]  /*1d820*/  @!P2 LOP3.LUT R4, R5, R4, RZ, 0x3c, !PT ;  /* 0x000000040504a212 */ /* 0x000fc800078e3cff */
[----:B------:R-:W-:-:S05]  /*1d830*/  @!P2 LOP3.LUT R5, R5, R4, RZ, 0x3c, !PT ;  /* 0x000000040505a212 */ /* 0x000fca00078e3cff */
[----:B------:R-:W-:Y:S04]  /*1d840*/  @!P2 LDGSTS.E.BYPASS.LTC128B.128 [R8+0x13400], desc[UR40][R4.64], !P0 ;  /* 0x134000000408afae */ /* 0x000fe8000c101d68 */
[----:B------:R0:W-:Y:S04]  /*1d850*/  @!P2 LDGSTS.E.BYPASS.LTC128B.128 [R8+0x17400], desc[UR40][R4.64+0x80], !P1 ;  /* 0x174000800408afae */ /* 0x0001e8000c901d68 */
[----:B01----:R0:W2:Y:S02]  /*1d860*/  SHFL.IDX PT, R4, R2, 0x7, 0x181f ;  /* 0x00f81f0002047f89 */ /* 0x0030a400000e0000 */
.L_x_3172:
[----:B------:R-:W-:Y:S01]  /*1d870*/  VIADD R17, R17, 0x70 ;  /* 0x0000007011117836 */ /* 0x000fe20000000000 */
[----:B------:R-:W-:Y:S04]  /*1d880*/  BSSY B0, `(.L_x_2982) ;  /* 0x000000a000007945 */ /* 0x000fe80003800000 */
[----:B------:R-:W-:-:S13]  /*1d890*/  ISETP.GE.AND P2, PT, R17, R0, PT ;  /* 0x000000001100720c */ /* 0x000fda0003f46270 */
[----:B------:R-:W-:Y:S05]  /*1d8a0*/  @P2 BRA `(.L_x_2983) ;  /* 0x00000000001c2947 */ /* 0x000fea0003800000 */
[----:B0-----:R-:W-:-:S05]  /*1d8b0*/  LEA R2, P2, R9, R3, 0x1 ;  /* 0x0000000309027211 */ /* 0x001fca00078408ff */
[----:B--2---:R-:W-:-:S05]  /*1d8c0*/  IMAD.X R3, RZ, RZ, R4, P2 ;  /* 0x000000ffff037224 */ /* 0x004fca00010e0604 */
[----:B------:R-:W-:Y:S01]  /*1d8d0*/  @!PT LDS RZ, [RZ] ;  /* 0x00000000fffff984 */ /* 0x000fe20000000800 */
[----:B------:R-:W-:Y:S01]  /*1d8e0*/  @!PT LDS RZ, [RZ] ;  /* 0x00000000fffff984 */ /* 0x000fe20000000800 */
[----:B------:R-:W-:Y:S01]  /*1d8f0*/  @!PT LDS RZ, [RZ] ;  /* 0x00000000fffff984 */ /* 0x000fe20000000800 */
[----:B------:R1:W-:Y:S04]  /*1d900*/  LDGSTS.E.BYPASS.LTC128B.128 [R8+0x13c00], desc[UR40][R2.64], !P0 ;  /* 0x13c0000002087fae */ /* 0x0003e8000c101d68 */
[----:B------:R1:W-:Y:S02]  /*1d910*/  LDGSTS.E.BYPASS.LTC128B.128 [R8+0x17c00], desc[UR40][R2.64+0x80], !P1 ;  /* 0x17c0008002087fae */ /* 0x0003e4000c901d68 */
.L_x_2983:
[----:B------:R-:W-:Y:S05]  /*1d920*/  BSYNC B0 ;  /* 0x0000000000007941 */ /* 0x000fea0003800000 */
.L_x_2982:
[----:B-1----:R-:W3:Y:S01]  /*1d930*/  LDL R8, [R1+0x4] ;  /* 0x0000040001087983 */ /* 0x002ee20000100800 */
[----:B------:R-:W-:Y:S01]  /*1d940*/  PLOP3.LUT P0, PT, PT, PT, PT, 0x80, 0x0 ;  /* 0x000000000000781c */ /* 0x000fe20003f0f070 */
[----:B------:R-:W-:Y:S01]  /*1d950*/  NOP ;  /* 0x0000000000007918 */ /* 0x000fe20000000000 */
[----:B---3--:R-:W-:-:S11]  /*1d960*/  VIADD R10, R8, 0x28800 ;  /* 0x00028800080a7836 */ /* 0x008fd60000000000 */
.L_x_2984:
[----:B0-----:R-:W3:Y:S01]  /*1d970*/  LDL R2, [R1+0x4] ;  /* 0x0000040001027983 */ /* 0x001ee20000100800 */
[----:B------:R-:W-:Y:S02]  /*1d980*/  PLOP3.LUT P1, PT, P1, P0, PT, 0xa2, 0x0 ;  /* 0x000000000000781c */ /* 0x000fe40000f21472 */
[----:B---3--:R-:W-:-:S08]  /*1d990*/  @P0 R2UR P1, UR4, R2 ;  /* 0x00000000020402ca */ /* 0x008fd00000020000 */
[----:B------:R-:W-:-:S05]  /*1d9a0*/  @P0 PLOP3.LUT P0, PT, P1, PT, PT, 0x80, 0x0 ;  /* 0x000000000000081c */ /* 0x000fca0000f0f070 */
[----:B------:R-:W-:Y:S01]  /*1d9b0*/  @!P1 SYNCS.ARRIVE.TRANS64.RED.A0T1 RZ, [UR4+0x28800], RZ ;  /* 0x028800ffffff99a7 */ /* 0x000fe20008200404 */
[----:B------:R-:W-:Y:S07]  /*1d9c0*/  @!P1 ARRIVES.LDGSTSBAR.64.TRANSCNT [UR4+0x28800] ;  /* 0x02880000ff0099b0 */ /* 0x000fee0008000a84 */
[----:B------:R-:W-:Y:S05]  /*1d9d0*/  @P0 BRA.U.ANY `(.L_x_2984) ;  /* 0xfffffffd00e40947 */ /* 0x000fea000393ffff */
[----:B------:R-:W3:Y:S02]  /*1d9e0*/  LDL.LU R3, [R1+0x50] ;  /* 0x0000500001037983 */ /* 0x000ee40000300800 */
        /* <DEDUP_REMOVED lines=11> */
.L_x_3173:
[----:B------:R-:W-:Y:S05]  /*1daa0*/  BSYNC B0 ;  /* 0x0000000000007941 */ /* 0x000fea0003800000 */
.L_x_2985:
[----:B0-----:R-:W3:Y:S01]  /*1dab0*/  LDL R2, [R1+0x34] ;  /* 0x0000340001027983 */ /* 0x001ee20000100800 */
[----:B------:R-:W-:Y:S01]  /*1dac0*/  BSSY B0, `(.L_x_2987) ;  /* 0x00001f2000007945 */ /* 0x000fe20003800000 */
[----:B---3--:R-:W-:-:S13]  /*1dad0*/  ISETP.GE.AND P0, PT, R2, 0x2, PT ;  /* 0x000000020200780c */ /* 0x008fda0003f06270 */
[----:B------:R-:W-:Y:S05]  /*1dae0*/  @!P0 BRA `(.L_x_2988) ;  /* 0x0000001c00bc8947 */ /* 0x000fea0003800000 */
[C---:B------:R-:W-:Y:S01]  /*1daf0*/  LOP3.LUT R0, R2.reuse, 0x1, RZ, 0xc0, !PT ;  /* 0x0000000102007812 */ /* 0x040fe200078ec0ff */
[----:B------:R-:W-:Y:S01]  /*1db00*/  VIADD R2, R2, 0xfffffffe ;  /* 0xfffffffe02027836 */ /* 0x000fe20000000000 */
[----:B------:R-:W-:Y:S02]  /*1db10*/  BSSY B2, `(.L_x_2989) ;  /* 0x00000aa000027945 */ /* 0x000fe40003800000 */
[----:B------:R-:W-:Y:S01]  /*1db20*/  ISETP.NE.U32.AND P0, PT, R0, 0x1, PT ;  /* 0x000000010000780c */ /* 0x000fe20003f05070 */
[----:B------:R-:W-:-:S12]  /*1db30*/  IMAD.MOV.U32 R0, RZ, RZ, R2 ;  /* 0x000000ffff007224 */ /* 0x000fd800078e0002 */
[----:B------:R-:W-:Y:S05]  /*1db40*/  @!P0 BRA `(.L_x_2990) ;  /* 0x0000000800988947 */ /* 0x000fea0003800000 */
        /* <DEDUP_REMOVED lines=27> */
[--C-:B------:R-:W-:Y:S02]  /*1dd00*/  IMAD.MOV R6, RZ, RZ, -R0.reuse ;  /* 0x000000ffff067224 */ /* 0x100fe400078e0a00 */
[----:B------:R-:W-:Y:S02]  /*1dd10*/  IMAD.MOV.U32 R4, RZ, RZ, R0 ;  /* 0x000000ffff047224 */ /* 0x000fe400078e0000 */
        /* <DEDUP_REMOVED lines=8> */
.L_x_2993:
[----:B------:R-:W2:Y:S01]  /*1dda0*/  LDL R0, [R1+0x4] ;  /* 0x0000040001007983 */ /* 0x000ea20000100800 */
[----:B------:R-:W-:Y:S01]  /*1ddb0*/  BSSY B3, `(.L_x_2994) ;  /* 0x0000005000037945 */ /* 0x000fe20003800000 */
[----:B--2---:R-:W-:Y:S01]  /*1ddc0*/  IMAD R3, R7, 0x8, R0 ;  /* 0x0000000807037824 */ /* 0x004fe200078e0200 */
[----:B------:R-:W-:-:S04]  /*1ddd0*/  SHF.L.U32 R0, R11, 0x1f, RZ ;  /* 0x0000001f0b007819 */ /* 0x000fc800000006ff */
[----:B------:R-:W1:Y:S02]  /*1dde0*/  SYNCS.PHASECHK.TRANS64.TRYWAIT P0, [R3+URZ+0x28840], R0 ;  /* 0x02884000030075a7 */ /* 0x000e64000800017f */
[----:B-1----:R-:W-:Y:S05]  /*1ddf0*/  @!P0 BRA `(.L_x_2995) ;  /* 0x0000005c004c8947 */ /* 0x002fea0003800000 */
.L_x_3174:
[----:B------:R-:W-:Y:S05]  /*1de00*/  BSYNC B3 ;  /* 0x0000000000037941 */ /* 0x000fea0003800000 */
.L_x_2994:
        /* <DEDUP_REMOVED lines=12> */
.L_x_2997:
[----:B------:R-:W-:Y:S05]  /*1ded0*/  BSYNC B3 ;  /* 0x0000000000037941 */ /* 0x000fea0003800000 */
.L_x_2996:
[----:B------:R-:W2:Y:S04]  /*1dee0*/  LDL R5, [R1+0x4] ;  /* 0x0000040001057983 */ /* 0x000ea80000100800 */
[----:B-1----:R-:W3:Y:S01]  /*1def0*/  LDL R0, [R1+0x18] ;  /* 0x0000180001007983 */ /* 0x002ee20000100800 */
[----:B0-----:R-:W-:Y:S01]  /*1df00*/  IMAD.MOV.U32 R9, RZ, RZ, RZ ;  /* 0x000000ffff097224 */ /* 0x001fe200078e00ff */
        /* <DEDUP_REMOVED lines=10> */
.L_x_2998:
        /* <DEDUP_REMOVED lines=16> */
.L_x_2999:
        /* <DEDUP_REMOVED lines=17> */
.L_x_3175:
[----:B------:R-:W-:Y:S05]  /*1e1c0*/  BSYNC B3 ;  /* 0x0000000000037941 */ /* 0x000fea0003800000 */
.L_x_3000:
        /* <DEDUP_REMOVED lines=14> */
.L_x_3003:
[----:B------:R-:W-:Y:S05]  /*1e2b0*/  BSYNC B3 ;  /* 0x0000000000037941 */ /* 0x000fea0003800000 */
.L_x_3002:
[----:B------:R-:W2:Y:S04]  /*1e2c0*/  LDL R5, [R1+0x18] ;  /* 0x0000180001057983 */ /* 0x000ea80000100800 */
[----:B0-----:R-:W2:Y:S01]  /*1e2d0*/  LDL.LU R3, [R1+0xc] ;  /* 0x00000c0001037983 */ /* 0x001ea20000300800 */
[----:B------:R-:W-:Y:S01]  /*1e2e0*/  R2UR UR10, R9 ;  /* 0x00000000090a72ca */ /* 0x000fe200000e0000 */
[--C-:B-----5:R-:W-:Y:S01]  /*1e2f0*/  IMAD R0, R8, 0x8, R15.reuse ;  /* 0x0000000808007824 */ /* 0x120fe200078e020f */
        /* <DEDUP_REMOVED lines=9> */
.L_x_3004:
        /* <DEDUP_REMOVED lines=16> */
.L_x_3005:
        /* <DEDUP_REMOVED lines=13> */
.L_x_2992:
[----:B------:R-:W-:Y:S05]  /*1e560*/  BSYNC B1 ;  /* 0x0000000000017941 */ /* 0x000fea0003800000 */
.L_x_2991:
[----:B------:R-:W2:Y:S04]  /*1e570*/  LDL.LU R0, [R1+0x34] ;  /* 0x0000340001007983 */ /* 0x000ea80000300800 */
[----:B------:R3:W-:Y:S04]  /*1e580*/  STL [R1+0x8], R7 ;  /* 0x0000080701007387 */ /* 0x0007e80000100800 */
[----:B------:R3:W-:Y:S02]  /*1e590*/  STL [R1+0x14], R11 ;  /* 0x0000140b01007387 */ /* 0x0007e40000100800 */
[----:B--23--:R-:W-:-:S07]  /*1e5a0*/  VIADD R0, R0, 0xfffffffd ;  /* 0xfffffffd00007836 */ /* 0x00cfce0000000000 */
.L_x_2990:
[----:B------:R-:W-:Y:S05]  /*1e5b0*/  BSYNC B2 ;  /* 0x0000000000027941 */ /* 0x000fea0003800000 */
.L_x_2989:
[----:B------:R-:W-:-:S13]  /*1e5c0*/  ISETP.NE.AND P0, PT, R2, RZ, PT ;  /* 0x000000ff0200720c */ /* 0x000fda0003f05270 */
[----:B------:R-:W-:Y:S05]  /*1e5d0*/  @!P0 BRA `(.L_x_2988) ;  /* 0x0000001400008947 */ /* 0x000fea0003800000 */
[----:B------:R3:W5:Y:S02]  /*1e5e0*/  LDL R7, [R1] ;  /* 0x0000000001077983 */ /* 0x0007640000100800 */
.L_x_3036:
[----:B0-2---:R-:W2:Y:S04]  /*1e5f0*/  LDL R4, [R1+0x24] ;  /* 0x0000240001047983 */ /* 0x005ea80000100800 */
[----:B------:R-:W4:Y:S04]  /*1e600*/  LDL R3, [R1+0x8] ;  /* 0x0000080001037983 */ /* 0x000f280000100800 */
[----:B---3--:R-:W3:Y:S01]  /*1e610*/  LDL R2, [R1+0x14] ;  /* 0x0000140001027983 */ /* 0x008ee20000100800 */
[----:B------:R-:W-:Y:S05]  /*1e620*/  YIELD ;  /* 0x0000000000007946 */ /* 0x000fea0003800000 */
[----:B------:R-:W-:Y:S01]  /*1e630*/  BSSY B1, `(.L_x_3006) ;  /* 0x000009a000017945 */ /* 0x000fe20003800000 */
[----:B--2---:R-:W-:Y:S01]  /*1e640*/  LOP3.LUT P1, RZ, R4, 0x1, RZ, 0xc0, !PT ;  /* 0x0000000104ff7812 */ /* 0x004fe2000782c0ff */
[----:B----4-:R-:W-:-:S05]  /*1e650*/  VIADD R4, R3, 0x1 ;  /* 0x0000000103047836 */ /* 0x010fca0000000000 */
[----:B------:R-:W-:-:S04]  /*1e660*/  ISETP.NE.AND P0, PT, R4, 0x2, PT ;  /* 0x000000020400780c */ /* 0x000fc80003f05270 */
[----:B------:R-:W-:Y:S02]  /*1e670*/  SEL R5, RZ, 0x1, P0 ;  /* 0x00000001ff057807 */ /* 0x000fe40000000000 */
[----:B------:R-:W-:Y:S02]  /*1e680*/  SEL R4, R4, RZ, P0 ;  /* 0x000000ff04047207 */ /* 0x000fe40000000000 */
[----:B---3--:R-:W-:Y:S01]  /*1e690*/  LOP3.LUT R5, R2, R5, RZ, 0x3c, !PT ;  /* 0x0000000502057212 */ /* 0x008fe200078e3cff */
        /* <DEDUP_REMOVED lines=25> */
.L_x_3008:
[----:B------:R-:W2:Y:S01]  /*1e830*/  LDL R2, [R1+0x4] ;  /* 0x0000040001027983 */ /* 0x000ea20000100800 */
[----:B------:R-:W-:Y:S01]  /*1e840*/  BSSY B2, `(.L_x_3009) ;  /* 0x0000005000027945 */ /* 0x000fe20003800000 */
[----:B--2---:R-:W-:Y:S01]  /*1e850*/  IMAD R3, R4, 0x8, R2 ;  /* 0x0000000804037824 */ /* 0x004fe200078e0202 */
[----:B------:R-:W-:-:S04]  /*1e860*/  SHF.L.U32 R2, R5, 0x1f, RZ ;  /* 0x0000001f05027819 */ /* 0x000fc800000006ff */
[----:B------:R-:W2:Y:S02]  /*1e870*/  SYNCS.PHASECHK.TRANS64.TRYWAIT P0, [R3+URZ+0x28840], R2 ;  /* 0x02884002030075a7 */ /* 0x000ea4000800017f */
[----:B--2---:R-:W-:Y:S05]  /*1e880*/  @!P0 BRA `(.L_x_3010) ;  /* 0x0000005000d08947 */ /* 0x004fea0003800000 */
.L_x_3176:
[----:B------:R-:W-:Y:S05]  /*1e890*/  BSYNC B2 ;  /* 0x0000000000027941 */ /* 0x000fea0003800000 */
.L_x_3009:
        /* <DEDUP_REMOVED lines=12> */
.L_x_3012:
[----:B------:R-:W-:Y:S05]  /*1e960*/  BSYNC B2 ;  /* 0x0000000000027941 */ /* 0x000fea0003800000 */
.L_x_3011:
        /* <DEDUP_REMOVED lines=13> */
.L_x_3013:
        /* <DEDUP_REMOVED lines=16> */
.L_x_3014:
        /* <DEDUP_REMOVED lines=17> */
.L_x_3177:
[----:B------:R-:W-:Y:S05]  /*1ec50*/  BSYNC B2 ;  /* 0x0000000000027941 */ /* 0x000fea0003800000 */
.L_x_3015:
        /* <DEDUP_REMOVED lines=11> */
.L_x_3018:
[----:B------:R-:W-:Y:S05]  /*1ed10*/  BSYNC B2 ;  /* 0x0000000000027941 */ /* 0x000fea0003800000 */
.L_x_3017:
        /* <DEDUP_REMOVED lines=14> */
.L_x_3019:
        /* <DEDUP_REMOVED lines=16> */
.L_x_3020:
        /* <DEDUP_REMOVED lines=13> */
.L_x_3007:
[----:B------:R-:W-:Y:S05]  /*1efd0*/  BSYNC B1 ;  /* 0x0000000000017941 */ /* 0x000fea0003800000 */
.L_x_3006:
        /* <DEDUP_REMOVED lines=12> */
[----:B------:R-:W-:Y:S01]  /*1f0a0*/  VIADD R6, R0, 0xffffffff ;  /* 0xffffffff00067836 */ /* 0x000fe20000000000 */
        /* <DEDUP_REMOVED lines=22> */
.L_x_3023:
[----:B------:R-:W4:Y:S01]  /*1f210*/  LDL R2, [R1+0x4] ;  /* 0x0000040001027983 */ /* 0x000f220000100800 */
[----:B------:R-:W-:Y:S01]  /*1f220*/  SHF.L.U32 R3, R11, 0x1f, RZ ;  /* 0x0000001f0b037819 */ /* 0x000fe200000006ff */
[----:B------:R-:W-:Y:S01]  /*1f230*/  BSSY B2, `(.L_x_3024) ;  /* 0x0000004000027945 */ /* 0x000fe20003800000 */
[----:B----4-:R-:W-:-:S04]  /*1f240*/  IMAD R2, R12, 0x8, R2 ;  /* 0x000000080c027824 */ /* 0x010fc800078e0202 */
[----:B------:R-:W4:Y:S02]  /*1f250*/  SYNCS.PHASECHK.TRANS64.TRYWAIT P0, [R2+URZ+0x28840], R3 ;  /* 0x02884003020075a7 */ /* 0x000f24000800017f */
[----:B----4-:R-:W-:Y:S05]  /*1f260*/  @!P0 BRA `(.L_x_3025) ;  /* 0x0000004800808947 */ /* 0x010fea0003800000 */
.L_x_3178:
[----:B------:R-:W-:Y:S05]  /*1f270*/  BSYNC B2 ;  /* 0x0000000000027941 */ /* 0x000fea0003800000 */
.L_x_3024:
        /* <DEDUP_REMOVED lines=12> */
.L_x_3027:
[----:B------:R-:W-:Y:S05]  /*1f340*/  BSYNC B2 ;  /* 0x0000000000027941 */ /* 0x000fea0003800000 */
.L_x_3026:
[----:B----4-:R-:W3:Y:S04]  /*1f350*/  LDL R2, [R1+0x8] ;  /* 0x0000080001027983 */ /* 0x010ee80000100800 */
[----:B------:R-:W4:Y:S04]  /*1f360*/  LDL R9, [R1+0x4] ;  /* 0x0000040001097983 */ /* 0x000f280000100800 */
        /* <DEDUP_REMOVED lines=13> */
.L_x_3028:
        /* <DEDUP_REMOVED lines=16> */
.L_x_3029:
        /* <DEDUP_REMOVED lines=15> */
.L_x_3179:
[----:B------:R-:W-:Y:S05]  /*1f630*/  BSYNC B2 ;  /* 0x0000000000027941 */ /* 0x000fea0003800000 */
.L_x_3030:
        /* <DEDUP_REMOVED lines=11> */
.L_x_3033:
[----:B------:R-:W-:Y:S05]  /*1f6f0*/  BSYNC B2 ;  /* 0x0000000000027941 */ /* 0x000fea0003800000 */
.L_x_3032:
        /* <DEDUP_REMOVED lines=13> */
.L_x_3034:
        /* <DEDUP_REMOVED lines=16> */
.L_x_3035:
        /* <DEDUP_REMOVED lines=13> */
.L_x_3022:
[----:B------:R-:W-:Y:S05]  /*1f9a0*/  BSYNC B1 ;  /* 0x0000000000017941 */ /* 0x000fea0003800000 */
.L_x_3021:
[C---:B------:R-:W-:Y:S01]  /*1f9b0*/  ISETP.GT.AND P0, PT, R0.reuse, 0x1, PT ;  /* 0x000000010000780c */ /* 0x040fe20003f04270 */
[----:B------:R-:W-:-:S12]  /*1f9c0*/  VIADD R0, R0, 0xfffffffe ;  /* 0xfffffffe00007836 */ /* 0x000fd80000000000 */
[----:B------:R-:W-:Y:S05]  /*1f9d0*/  @P0 BRA `(.L_x_3036) ;  /* 0xffffffec00040947 */ /* 0x000fea000383ffff */
.L_x_2988:
[----:B------:R-:W-:Y:S05]  /*1f9e0*/  BSYNC B0 ;  /* 0x0000000000007941 */ /* 0x000fea0003800000 */
.L_x_2987:
[----:B------:R-:W4:Y:S01]  /*1f9f0*/  S2R R3, SR_TID.X ;  /* 0x0000000000037919 */ /* 0x000f220000002100 */
[----:B------:R-:W-:Y:S01]  /*1fa00*/  BSSY B0, `(.L_x_3037) ;  /* 0x0000010000007945 */ /* 0x000fe20003800000 */
[----:B----4-:R-:W-:-:S04]  /*1fa10*/  LOP3.LUT R3, R3, 0x7f, RZ, 0xc0, !PT ;  /* 0x0000007f03037812 */ /* 0x010fc800078ec0ff */
[----:B------:R-:W-:-:S13]  /*1fa20*/  ISETP.NE.AND P0, PT, R3, RZ, PT ;  /* 0x000000ff0300720c */ /* 0x000fda0003f05270 */
[----:B------:R-:W-:Y:S05]  /*1fa30*/  @P0 BRA `(.L_x_3038) ;  /* 0x0000000000300947 */ /* 0x000fea0003800000 */
[----:B------:R-:W4:Y:S01]  /*1fa40*/  S2R R2, SR_LANEID ;  /* 0x0000000000027919 */ /* 0x000f220000000000 */
[----:B------:R-:W-:Y:S01]  /*1fa50*/  VOTEU.ANY UR4, UPT, PT ;  /* 0x0000000000047886 */ /* 0x000fe200038e0100 */
[----:B0-2---:R-:W0:Y:S01]  /*1fa60*/  LDC.64 R4, c[0x0][0xc60] ;  /* 0x00031800ff047b82 */ /* 0x005e220000000a00 */
[----:B------:R-:W4:Y:S02]  /*1fa70*/  FLO.U32 R0, UR4 ;  /* 0x0000000400007d00 */ /* 0x000f2400080e0000 */
[----:B----4-:R-:W-:-:S06]  /*1fa80*/  ISETP.EQ.U32.AND P0, PT, R0, R2, PT ;  /* 0x000000020000720c */ /* 0x010fcc0003f02070 */
[----:B------:R-:W0:Y:S07]  /*1fa90*/  POPC R2, UR4 ;  /* 0x0000000400027d09 */ /* 0x000e2e0008000000 */
[----:B0-----:R-:W2:Y:S04]  /*1faa0*/  @P0 ATOMG.E.ADD.STRONG.GPU PT, R2, desc[UR40][R4.64], R2 ;  /* 0x00000002040209a8 */ /* 0x001ea800081ee1e8 */
[----:B--2---:R0:W2:Y:S02]  /*1fab0*/  SHFL.IDX PT, R2, R2, R0, 0x1f ;  /* 0x00001f0002027589 */ /* 0x0040a400000e0000 */
[----:B0-----:R-:W0:Y:S02]  /*1fac0*/  S2R R0, SR_LTMASK ;  /* 0x0000000000007919 */ /* 0x001e240000003900 */
[----:B0-----:R-:W-:-:S06]  /*1fad0*/  LOP3.LUT R0, R0, UR4, RZ, 0xc0, !PT ;  /* 0x0000000400007c12 */ /* 0x001fcc000f8ec0ff */
[----:B------:R-:W2:Y:S02]  /*1fae0*/  POPC R0, R0 ;  /* 0x0000000000007309 */ /* 0x000ea40000000000 */
[----:B--2---:R-:W-:-:S07]  /*1faf0*/  IADD3 R16, R2, UR36, R0 ;  /* 0x0000002402107c10 */ /* 0x004fce000fffe000 */
.L_x_3038:
[----:B------:R-:W-:Y:S05]  /*1fb00*/  BSYNC B0 ;  /* 0x0000000000007941 */ /* 0x000fea0003800000 */
.L_x_3037:
[----:B------:R-:W4:Y:S01]  /*1fb10*/  LDL R0, [R1+0x24] ;  /* 0x0000240001007983 */ /* 0x000f220000100800 */
[----:B------:R-:W-:Y:S01]  /*1fb20*/  BSSY B0, `(.L_x_3039) ;  /* 0x0000040000007945 */ /* 0x000fe20003800000 */
[----:B----4-:R-:W-:-:S13]  /*1fb30*/  LOP3.LUT P0, RZ, R0, 0x1, RZ, 0xc0, !PT ;  /* 0x0000000100ff7812 */ /* 0x010fda000780c0ff */
[----:B------:R-:W-:Y:S05]  /*1fb40*/  @!P0 BRA `(.L_x_3040) ;  /* 0x0000000000f48947 */ /* 0x000fea0003800000 */
[----:B0-2---:R-:W2:Y:S04]  /*1fb50*/  LDL R4, [R1+0x4] ;  /* 0x0000040001047983 */ /* 0x005ea80000100800 */
[----:B------:R-:W2:Y:S04]  /*1fb60*/  LDL R0, [R1+0x8] ;  /* 0x0000080001007983 */ /* 0x000ea80000100800 */
[----:B------:R-:W4:Y:S01]  /*1fb70*/  LDL R2, [R1+0x14] ;  /* 0x0000140001027983 */ /* 0x000f220000100800 */
[----:B------:R-:W-:Y:S01]  /*1fb80*/  BSSY B1, `(.L_x_3041) ;  /* 0x0000006000017945 */ /* 0x000fe20003800000 */
[----:B------:R-:W-:Y:S01]  /*1fb90*/  ISETP.NE.AND P1, PT, R3, RZ, PT ;  /* 0x000000ff0300720c */ /* 0x000fe20003f25270 */
[----:B--2---:R-:W-:Y:S01]  /*1fba0*/  IMAD R0, R0, 0x8, R4 ;  /* 0x0000000800007824 */ /* 0x004fe200078e0204 */
[----:B----4-:R-:W-:-:S04]  /*1fbb0*/  SHF.L.U32 R2, R2, 0x1f, RZ ;  /* 0x0000001f02027819 */ /* 0x010fc800000006ff */
[----:B------:R-:W0:Y:S02]  /*1fbc0*/  SYNCS.PHASECHK.TRANS64.TRYWAIT P0, [R0+URZ+0x28860], R2 ;  /* 0x02886002000075a7 */ /* 0x000e24000800017f */
[----:B0-----:R-:W-:Y:S05]  /*1fbd0*/  @!P0 BRA `(.L_x_3042) ;  /* 0x00000040004c8947 */ /* 0x001fea0003800000 */
.L_x_3180:
[----:B------:R-:W-:Y:S05]  /*1fbe0*/  BSYNC B1 ;  /* 0x0000000000017941 */ /* 0x000fea0003800000 */
.L_x_3041:
        /* <DEDUP_REMOVED lines=9> */
.L_x_3044:
[----:B------:R-:W-:Y:S05]  /*1fc80*/  BSYNC B1 ;  /* 0x0000000000017941 */ /* 0x000fea0003800000 */
.L_x_3043:
        /* <DEDUP_REMOVED lines=14> */
.L_x_3045:
        /* <DEDUP_REMOVED lines=16> */
.L_x_3046:
        /* <DEDUP_REMOVED lines=11> */
.L_x_3040:
[----:B------:R-:W-:Y:S05]  /*1ff20*/  BSYNC B0 ;  /* 0x0000000000007941 */ /* 0x000fea0003800000 */
.L_x_3039:
[----:B------:R-:W4:Y:S04]  /*1ff30*/  LDL.LU R5, [R1+0x8] ;  /* 0x0000080001057983 */ /* 0x000f280000300800 */
[----:B0-2---:R-:W2:Y:S01]  /*1ff40*/  LDL.LU R4, [R1+0x14] ;  /* 0x0000140001047983 */ /* 0x005ea20000300800 */
[----:B----4-:R-:W-:-:S05]  /*1ff50*/  VIADD R0, R5, 0x1 ;  /* 0x0000000105007836 */ /* 0x010fca0000000000 */
[----:B------:R-:W-:-:S04]  /*1ff60*/  ISETP.NE.AND P0, PT, R0, 0x2, PT ;  /* 0x000000020000780c */ /* 0x000fc80003f05270 */
[----:B------:R-:W-:Y:S02]  /*1ff70*/  SEL R2, RZ, 0x1, P0 ;  /* 0x00000001ff027807 */ /* 0x000fe40000000000 */
[----:B------:R-:W-:Y:S02]  /*1ff80*/  SEL R0, R0, RZ, P0 ;  /* 0x000000ff00007207 */ /* 0x000fe40000000000 */
[----:B--2---:R-:W-:-:S03]  /*1ff90*/  LOP3.LUT R4, R4, R2, RZ, 0x3c, !PT ;  /* 0x0000000204047212 */ /* 0x004fc600078e3cff */
[----:B------:R0:W-:Y:S04]  /*1ffa0*/  STL [R1+0x8], R0 ;  /* 0x0000080001007387 */ /* 0x0001e80000100800 */
[----:B------:R0:W-:Y:S02]  /*1ffb0*/  STL [R1+0x14], R4 ;  /* 0x0000140401007387 */ /* 0x0001e40000100800 */
.L_x_2967:
[----:B------:R-:W-:Y:S05]  /*1ffc0*/  BSYNC B7 ;  /* 0x0000000000077941 */ /* 0x000fea0003800000 */
.L_x_2965:
[----:B0-----:R-:W2:Y:S02]  /*1ffd0*/  LDL R0, [R1+0x24] ;  /* 0x0000240001007983 */ /* 0x001ea40000100800 */
[----:B--2---:R-:W-:-:S13]  /*1ffe0*/  LOP3.LUT P0, RZ, R0, 0x2, RZ, 0xc0, !PT ;  /* 0x0000000200ff7812 */ /* 0x004fda000780c0ff */
[----:B------:R-:W-:Y:S05]  /*1fff0*/  @!P0 BRA `(.L_x_3047) ;  /* 0x0000000000288947 */ /* 0x000fea0003800000 */
[----:B------:R-:W-:Y:S05]  /*20000*/  WARPSYNC.ALL ;  /* 0x0000000000007948 */ /* 0x000fea0003800000 */
[----:B------:R-:W0:Y:S08]  /*20010*/  S2UR UR5, SR_CgaCtaId ;  /* 0x00000000000579c3 */ /* 0x000e300000008800 */
[----:B------:R-:W-:Y:S06]  /*20020*/  BAR.SYNC.DEFER_BLOCKING 0x5, 0x180 ;  /* 0x0146000000007b1d */ /* 0x000fec0000010000 */
[----:B------:R-:W-:-:S02]  /*20030*/  UMOV UR4, 0x400 ;  /* 0x0000040000047882 */ /* 0x000fc40000000000 */
[----:B0-----:R-:W-:-:S06]  /*20040*/  ULEA UR4, UR5, UR4, 0x18 ;  /* 0x0000000405047291 */ /* 0x001fcc000f8ec03f */
[----:B------:R-:W-:-:S05]  /*20050*/  IMAD.U32 R0, RZ, RZ, UR4 ;  /* 0x00000004ff007e24 */ /* 0x000fca000f8e00ff */
[----:B------:R2:W4:Y:S04]  /*20060*/  LDS.128 R16, [R0+0x288d0] ;  /* 0x0288d00000107984 */ /* 0x0005280000000c00 */
[----:B------:R2:W-:Y:S01]  /*20070*/  STL [R1+0x4], R0 ;  /* 0x0000040001007387 */ /* 0x0005e20000100800 */
[----:B------:R-:W-:Y:S06]  /*20080*/  BAR.ARV 0x4, 0x180 ;  /* 0x0106000000007b1d */ /* 0x000fec0000002000 */
[----:B------:R-:W-:Y:S05]  /*20090*/  BRA `(.L_x_3048) ;  /* 0x0000000800d87947 */ /* 0x000fea0003800000 */
.L_x_3047:
[----:B---3--:R-:W0:Y:S01]  /*200a0*/  S2R R6, SR_TID.X ;  /* 0x0000000000067919 */ /* 0x008e220000002100 */
[----:B------:R-:W-:Y:S01]  /*200b0*/  UMOV UR4, 0xffffffff ;  /* 0xffffffff00047882 */ /* 0x000fe20000000000 */
[----:B0-----:R-:W-:-:S04]  /*200c0*/  LOP3.LUT R6, R6, 0x1f, RZ, 0xc0, !PT ;  /* 0x0000001f06067812 */ /* 0x001fc800078ec0ff */
[----:B------:R-:W-:Y:S01]  /*200d0*/  ISETP.NE.AND P0, PT, R6, 0x1f, PT ;  /* 0x0000001f0600780c */ /* 0x000fe20003f05270 */
[----:B------:R-:W-:-:S12]  /*200e0*/  BRA.DIV UR4, `(.L_x_3049) ;  /* 0x0000003e041c7947 */ /* 0x000fd8000b800000 */
[----:B------:R-:W-:Y:S01]  /*200f0*/  IMAD.IADD R5, R19, 0x1, R6 ;  /* 0x0000000113057824 */ /* 0x000fe200078e0206 */
[----:B------:R-:W-:-:S04]  /*20100*/  ULDC UR4, c[0x0][0xc3c] ;  /* 0x00030f0000047ab9 */ /* 0x000fc80000000800 */
[----:B------:R-:W-:-:S13]  /*20110*/  ISETP.GE.OR P1, PT, R5, UR4, !P0 ;  /* 0x0000000405007c0c */ /* 0x000fda000c726670 */
[----:B------:R-:W0:Y:S02]  /*20120*/  @!P1 LDC.64 R2, c[0x0][0xc80] ;  /* 0x00032000ff029b82 */ /* 0x000e240000000a00 */
        /* <DEDUP_REMOVED lines=9> */
[----:B------:R-:W0:Y:S02]  /*201c0*/  SHFL.UP PT, R2, R3, 0x1, RZ ;  /* 0x0420000003027989 */ /* 0x000e2400000e00ff */
[----:B0-----:R-:W-:-:S05]  /*201d0*/  SEL R0, R2, RZ, P1 ;  /* 0x000000ff02007207 */ /* 0x001fca0000800000 */
[----:B------:R-:W-:Y:S02]  /*201e0*/  IMAD.IADD R2, R3, 0x1, R0 ;  /* 0x0000000103027824 */ /* 0x000fe400078e0200 */
[----:B------:R-:W-:Y:S04]  /*201f0*/  SHFL.IDX PT, R0, R16, RZ, 0x1f ;  /* 0x00001fff10007589 */ /* 0x000fe800000e0000 */
        /* <DEDUP_REMOVED lines=11> */
[----:B------:R-:W-:Y:S02]  /*202b0*/  IMAD.IADD R2, R2, 0x1, R5 ;  /* 0x0000000102027824 */ /* 0x000fe400078e0205 */
[----:B------:R0:W2:Y:S04]  /*202c0*/  SHFL.IDX PT, R5, R16, 0x1, 0x1f ;  /* 0x00201f0010057f89 */ /* 0x0000a800000e0000 */
[----:B------:R0:W3:Y:S02]  /*202d0*/  SHFL.IDX PT, R16, R2, 0x1f, 0x1f ;  /* 0x03e01f0002107f89 */ /* 0x0000e400000e0000 */
.L_x_3190:
[----:B------:R-:W-:Y:S02]  /*202e0*/  ULDC UR4, c[0x0][0xc38] ;  /* 0x00030e0000047ab9 */ /* 0x000fe40000000800 */
[----:B------:R-:W-:-:S04]  /*202f0*/  IMAD.U32 R4, RZ, RZ, UR4 ;  /* 0x00000004ff047e24 */ /* 0x000fc8000f8e00ff */
[----:B0--3--:R-:W-:-:S04]  /*20300*/  IMAD R16, R16, R4, RZ ;  /* 0x0000000410107224 */ /* 0x009fc800078e02ff */
[----:B--2---:R-:W-:-:S05]  /*20310*/  IMAD.IADD R5, R5, 0x1, R16 ;  /* 0x0000000105057824 */ /* 0x004fca00078e0210 */
[----:B------:R-:W-:-:S13]  /*20320*/  ISETP.GT.AND P6, PT, R5, R0, PT ;  /* 0x000000000500720c */ /* 0x000fda0003fc4270 */
[----:B------:R-:W-:Y:S05]  /*20330*/  @P6 BRA `(.L_x_3050) ;  /* 0x00000000009c6947 */ /* 0x000fea0003800000 */
.L_x_3055:
        /* <DEDUP_REMOVED lines=11> */
[----:B------:R-:W0:Y:S02]  /*203f0*/  LDC.64 R2, c[0x0][0xc80] ;  /* 0x00032000ff027b82 */ /* 0x000e240000000a00 */
[----:B0-----:R-:W-:-:S06]  /*20400*/  IMAD.WIDE R2, R4, 0x4, R2 ;  /* 0x0000000404027825 */ /* 0x001fcc00078e0202 */
[----:B------:R0:W5:Y:S02]  /*20410*/  LDG.E R3, desc[UR40][R2.64] ;  /* 0x0000002802037981 */ /* 0x000164000c1e1900 */
.L_x_3053:
[----:B------:R-:W-:Y:S05]  /*20420*/  BSYNC B0 ;  /* 0x0000000000007941 */ /* 0x000fea0003800000 */
.L_x_3052:
        /* <DEDUP_REMOVED lines=17> */
[----:B------:R0:W2:Y:S02]  /*20540*/  SHFL.IDX PT, R16, R2, 0x1f, 0x1f ;  /* 0x03e01f0002107f89 */ /* 0x0000a400000e0000 */
.L_x_3198:
[----:B------:R-:W-:Y:S02]  /*20550*/  ULDC UR4, c[0x0][0xc38] ;  /* 0x00030e0000047ab9 */ /* 0x000fe40000000800 */
[----:B------:R-:W-:-:S04]  /*20560*/  IMAD.U32 R4, RZ, RZ, UR4 ;  /* 0x00000004ff047e24 */ /* 0x000fc8000f8e00ff */
[----:B--2---:R-:W-:-:S04]  /*20570*/  IMAD R16, R16, R4, RZ ;  /* 0x0000000410107224 */ /* 0x004fc800078e02ff */
[----:B------:R-:W-:-:S05]  /*20580*/  IMAD.IADD R5, R16, 0x1, R5 ;  /* 0x0000000110057824 */ /* 0x000fca00078e0205 */
[----:B------:R-:W-:-:S13]  /*20590*/  ISETP.GT.AND P6, PT, R5, R0, PT ;  /* 0x000000000500720c */ /* 0x000fda0003fc4270 */
[----:B------:R-:W-:Y:S05]  /*205a0*/  @!P6 BRA `(.L_x_3055) ;  /* 0xfffffffc0064e947 */ /* 0x000fea000383ffff */
.L_x_3050:
        /* <DEDUP_REMOVED lines=8> */
.L_x_3202:
[----:B------:R-:W-:Y:S01]  /*20630*/  ISETP.NE.AND P0, PT, R5, RZ, PT ;  /* 0x000000ff0500720c */ /* 0x000fe20003f05270 */
[----:B------:R-:W-:-:S12]  /*20640*/  IMAD.MOV.U32 R5, RZ, RZ, RZ ;  /* 0x000000ffff057224 */ /* 0x000fd800078e00ff */
[----:B------:R-:W-:Y:S05]  /*20650*/  @!P0 BRA `(.L_x_3057) ;  /* 0x0000000000148947 */ /* 0x000fea0003800000 */
[----:B------:R-:W-:Y:S01]  /*20660*/  UMOV UR4, 0xffffffff ;  /* 0xffffffff00047882 */ /* 0x000fe20000000000 */
[----:B------:R-:W-:Y:S02]  /*20670*/  VIADD R12, R6, 0xffffffff ;  /* 0xffffffff060c7836 */ /* 0x000fe40000000000 */
[----:B------:R-:W-:Y:S05]  /*20680*/  BRA.DIV UR4, `(.L_x_3058) ;  /* 0x00000042040c7947 */ /* 0x000fea000b800000 */
[----:B0-----:R0:W4:Y:S02]  /*20690*/  SHFL.IDX PT, R2, R2, R12, 0x1f ;  /* 0x00001f0c02027589 */ /* 0x00112400000e0000 */
.L_x_3205:
[----:B----4-:R-:W-:-:S07]  /*206a0*/  IMAD.MOV.U32 R5, RZ, RZ, R2 ;  /* 0x000000ffff057224 */ /* 0x010fce00078e0002 */
.L_x_3057:
[----:B0-2---:R-:W0:Y:S01]  /*206b0*/  LDC.64 R2, c[0x0][0xc90] ;  /* 0x00032400ff027b82 */ /* 0x005e220000000a00 */
[----:B------:R-:W-:-:S04]  /*206c0*/  IMAD.IADD R19, R6, 0x1, R19 ;  /* 0x0000000106137824 */ /* 0x000fc800078e0213 */
[----:B0-----:R-:W-:-:S05]  /*206d0*/  IMAD.WIDE R2, R19, 0x4, R2 ;  /* 0x0000000413027825 */ /* 0x001fca00078e0202 */
[----:B-----5:R-:W3:Y:S01]  /*206e0*/  LDG.E R7, desc[UR40][R2.64] ;  /* 0x0000002802077981 */ /* 0x020ee2000c1e1900 */
[----:B------:R-:W-:-:S04]  /*206f0*/  IMAD R16, R5, R4, R16 ;  /* 0x0000000405107224 */ /* 0x000fc800078e0210 */
[----:B------:R-:W-:Y:S02]  /*20700*/  IMAD.IADD R0, R0, 0x1, -R16 ;  /* 0x0000000100007824 */ /* 0x000fe400078e0a10 */
[----:B---3--:R-:W-:-:S05]  /*20710*/  IMAD R6, R17, R7, RZ ;  /* 0x0000000711067224 */ /* 0x008fca00078e02ff */
        /* <DEDUP_REMOVED lines=59> */
.L_x_3051:
[----:B------:R-:W-:Y:S01]  /*20ad0*/  UMOV UR4, URZ ;  /* 0x0000003f00047c82 */ /* 0x000fe20008000000 */
[----:B------:R-:W-:Y:S01]  /*20ae0*/  UMOV UR5, URZ ;  /* 0x0000003f00057c82 */ /* 0x000fe20008000000 */
[----:B------:R-:W-:Y:S01]  /*20af0*/  ULDC UR6, c[0x0][0xc3c] ;  /* 0x00030f0000067ab9 */ /* 0x000fe20000000800 */
[----:B------:R-:W-:Y:S02]  /*20b00*/  IMAD.MOV.U32 R16, RZ, RZ, R0 ;  /* 0x000000ffff107224 */ /* 0x000fe400078e0000 */
[----:B------:R-:W-:Y:S02]  /*20b10*/  IMAD.U32 R17, RZ, RZ, UR4 ;  /* 0x00000004ff117e24 */ /* 0x000fe4000f8e00ff */
[----:B------:R-:W-:Y:S02]  /*20b20*/  IMAD.U32 R18, RZ, RZ, UR5 ;  /* 0x00000005ff127e24 */ /* 0x000fe4000f8e00ff */
[----:B------:R-:W-:-:S07]  /*20b30*/  IMAD.U32 R19, RZ, RZ, UR6 ;  /* 0x00000006ff137e24 */ /* 0x000fce000f8e00ff */
.L_x_3059:
        /* <DEDUP_REMOVED lines=12> */
.L_x_3048:
[----:B------:R-:W-:Y:S02]  /*20c00*/  ULDC UR4, c[0x0][0xc3c] ;  /* 0x00030f0000047ab9 */ /* 0x000fe40000000800 */
[----:B----4-:R-:W-:-:S13]  /*20c10*/  ISETP.GE.AND P0, PT, R19, UR4, PT ;  /* 0x0000000413007c0c */ /* 0x010fda000bf06270 */
[----:B------:R-:W-:Y:S05]  /*20c20*/  @!P0 BRA `(.L_x_3060) ;  /* 0xffffff9800a08947 */ /* 0x000fea000383ffff */
[----:B------:R-:W-:Y:S05]  /*20c30*/  BSYNC B8 ;  /* 0x0000000000087941 */ /* 0x000fea0003800000 */
.L_x_2925:
        /* <DEDUP_REMOVED lines=12> */
.L_x_3206:
[----:B------:R-:W-:Y:S05]  /*20d00*/  BSYNC B0 ;  /* 0x0000000000007941 */ /* 0x000fea0003800000 */
.L_x_3061:
[----:B------:R-:W-:-:S03]  /*20d10*/  UMOV UR4, 0xffffffff ;  /* 0xffffffff00047882 */ /* 0x000fc60000000000 */
[----:B------:R-:W-:Y:S05]  /*20d20*/  BRA.DIV UR4, `(.L_x_3063) ;  /* 0x0000003a04a07947 */ /* 0x000fea000b800000 */
[----:B------:R-:W2:Y:S02]  /*20d30*/  S2R R2, SR_TID.X ;  /* 0x0000000000027919 */ /* 0x000ea40000002100 */
[----:B--2---:R-:W-:-:S04]  /*20d40*/  SHF.R.U32.HI R2, RZ, 0x5, R2 ;  /* 0x00000005ff027819 */ /* 0x004fc80000011602 */
[----:B------:R-:W-:-:S05]  /*20d50*/  LOP3.LUT R2, R2, 0x3, RZ, 0xc0, !PT ;  /* 0x0000000302027812 */ /* 0x000fca00078ec0ff */
[----:B------:R2:W4:Y:S02]  /*20d60*/  SHFL.IDX PT, R14, R2, RZ, 0x1f ;  /* 0x00001fff020e7589 */ /* 0x00052400000e0000 */
.L_x_3209:
[----:B----4-:R-:W-:-:S13]  /*20d70*/  ISETP.NE.AND P0, PT, R14, RZ, PT ;  /* 0x000000ff0e00720c */ /* 0x010fda0003f05270 */
[----:B------:R-:W-:Y:S05]  /*20d80*/  @P0 BRA `(.L_x_2712) ;  /* 0x0000000000940947 */ /* 0x000fea0003800000 */
[----:B------:R-:W-:-:S03]  /*20d90*/  UMOV UR4, 0xffffffff ;  /* 0xffffffff00047882 */ /* 0x000fc60000000000 */
[----:B------:R-:W-:Y:S05]  /*20da0*/  BRA.DIV UR4, `(.L_x_3064) ;  /* 0x0000003a04b47947 */ /* 0x000fea000b800000 */
[----:B------:R-:W-:-:S13]  /*20db0*/  ELECT P6, URZ, PT ;  /* 0x00000000003f782f */ /* 0x000fda00038c0000 */
.L_x_3212:
[----:B------:R-:W-:Y:S05]  /*20dc0*/  @!P6 BRA `(.L_x_2712) ;  /* 0x000000000084e947 */ /* 0x000fea0003800000 */
[----:B--2---:R-:W2:Y:S02]  /*20dd0*/  LDL.LU R2, [R1+0x58] ;  /* 0x0000580001027983 */ /* 0x004ea40000300800 */
[----:B--2---:R-:W-:-:S04]  /*20de0*/  LOP3.LUT R2, R2, 0x2, RZ, 0xfc, !PT ;  /* 0x0000000202027812 */ /* 0x004fc800078efcff */
[----:B------:R-:W-:-:S13]  /*20df0*/  ISETP.NE.AND P2, PT, R2, 0x3, PT ;  /* 0x000000030200780c */ /* 0x000fda0003f45270 */
[----:B------:R-:W-:Y:S05]  /*20e00*/  @!P2 BRA `(.L_x_3065) ;  /* 0x000000000004a947 */ /* 0x000fea0003800000 */
[----:B------:R-:W-:Y:S01]  /*20e10*/  BPT.TRAP 0x1 ;  /* 0x000000040000795c */ /* 0x000fe20000300000 */
.L_x_3065:
[----:B0-----:R-:W2:Y:S04]  /*20e20*/  LDL R3, [R1+0x8] ;  /* 0x0000080001037983 */ /* 0x001ea80000100800 */
[----:B---3-5:R-:W3:Y:S01]  /*20e30*/  LDL.LU R7, [R1+0x14] ;  /* 0x0000140001077983 */ /* 0x028ee20000300800 */
        /* <DEDUP_REMOVED lines=12> */
.L_x_3213:
[----:B------:R-:W2:Y:S02]  /*20f00*/  SYNCS.PHASECHK.TRANS64.TRYWAIT P0, [R7+URZ], R2 ;  /* 0x00000002070075a7 */ /* 0x000ea4000800017f */
[----:B--2---:R-:W-:Y:S05]  /*20f10*/  @!P0 BRA `(.L_x_3067) ;  /* 0x00000038008c8947 */ /* 0x004fea0003800000 */
.L_x_3214:
[----:B------:R-:W-:Y:S05]  /*20f20*/  @!P2 BRA `(.L_x_3068) ;  /* 0x000000000004a947 */ /* 0x000fea0003800000 */
[----:B------:R-:W-:Y:S01]  /*20f30*/  BPT.TRAP 0x1 ;  /* 0x000000040000795c */ /* 0x000fe20000300000 */
.L_x_3068:
[----:B------:R-:W3:Y:S01]  /*20f40*/  LDL.LU R4, [R1+0x8] ;  /* 0x0000080001047983 */ /* 0x000ee20000300800 */
[----:B------:R-:W-:-:S04]  /*20f50*/  VIADD R0, R0, 0x28860 ;  /* 0x0002886000007836 */ /* 0x000fc80000000000 */
[----:B---3--:R-:W-:-:S04]  /*20f60*/  IMAD R4, R4, 0x8, R0 ;  /* 0x0000000804047824 */ /* 0x008fc800078e0200 */
[----:B------:R-:W3:Y:S02]  /*20f70*/  SYNCS.PHASECHK.TRANS64.TRYWAIT P0, [R4+URZ], R5 ;  /* 0x00000005040075a7 */ /* 0x000ee4000800017f */
[----:B---3--:R-:W-:Y:S05]  /*20f80*/  @!P0 BRA `(.L_x_3069) ;  /* 0x0000003800848947 */ /* 0x008fea0003800000 */
.L_x_3215:
[----:B------:R-:W-:-:S07]  /*20f90*/  IMAD R3, R3, 0x8, R0 ;  /* 0x0000000803037824 */ /* 0x000fce00078e0200 */
.L_x_3070:
[----:B----4-:R4:W0:Y:S02]  /*20fa0*/  SYNCS.PHASECHK.TRANS64.TRYWAIT P0, [R3+URZ], R2 ;  /* 0x00000002030075a7 */ /* 0x010824000800017f */
[----:B0-----:R-:W-:Y:S05]  /*20fb0*/  @!P0 NANOSLEEP.SYNCS 0x989680 ;  /* 0x009896800000895d */ /* 0x001fea0003900000 */
[----:B------:R-:W0:Y:S02]  /*20fc0*/  @!P0 SYNCS.PHASECHK.TRANS64 P0, [R3+URZ], R2 ;  /* 0x00000002030085a7 */ /* 0x000e24000800007f */
[----:B0-----:R-:W-:Y:S05]  /*20fd0*/  @!P0 BRA `(.L_x_3070) ;  /* 0xfffffffc00f08947 */ /* 0x001fea000383ffff */
.L_x_2712:
[----:B------:R-:W-:Y:S05]  /*20fe0*/  BSYNC B9 ;  /* 0x0000000000097941 */ /* 0x000fea0003800000 */
.L_x_2709:
[----:B------:R-:W-:Y:S05]  /*20ff0*/  EXIT ;  /* 0x000000000000794d */ /* 0x000fea0003800000 */
.L_x_2734:
[----:B0-----:R0:W1:Y:S02]  /*21000*/  SYNCS.PHASECHK.TRANS64.TRYWAIT P6, [R110+URZ+0x28890], R119 ;  /* 0x028890776e0075a7 */ /* 0x00106400080c017f */
[----:B-1----:R-:W-:Y:S05]  /*21010*/  @!P6 NANOSLEEP.SYNCS 0x989680 ;  /* 0x009896800000e95d */ /* 0x002fea0003900000 */
[----:B------:R-:W1:Y:S02]  /*21020*/  @!P6 SYNCS.PHASECHK.TRANS64 P6, [R110+URZ+0x28890], R119 ;  /* 0x028890776e00e5a7 */ /* 0x000e6400080c007f */
[----:B-1----:R-:W-:Y:S05]  /*21030*/  @!P6 BRA `(.L_x_2734) ;  /* 0xfffffffc00f0e947 */ /* 0x002fea000383ffff */
[----:B------:R-:W-:Y:S05]  /*21040*/  BRA `(.L_x_3071) ;  /* 0xfffffe2000607947 */ /* 0x000fea000383ffff */
.L_x_2770:
[----:B0-----:R0:W1:Y:S02]  /*21050*/  SYNCS.PHASECHK.TRANS64.TRYWAIT P4, [R110+URZ+0x28890], R119 ;  /* 0x028890776e0075a7 */ /* 0x001064000808017f */
[----:B-1----:R-:W-:Y:S05]  /*21060*/  @!P4 NANOSLEEP.SYNCS 0x989680 ;  /* 0x009896800000c95d */ /* 0x002fea0003900000 */
[----:B------:R-:W1:Y:S02]  /*21070*/  @!P4 SYNCS.PHASECHK.TRANS64 P4, [R110+URZ+0x28890], R119 ;  /* 0x028890776e00c5a7 */ /* 0x000e64000808007f */
[----:B-1----:R-:W-:Y:S05]  /*21080*/  @!P4 BRA `(.L_x_2770) ;  /* 0xfffffffc00f0c947 */ /* 0x002fea000383ffff */
[----:B------:R-:W-:Y:S05]  /*21090*/  BRA `(.L_x_3072) ;  /* 0xfffffe4800807947 */ /* 0x000fea000383ffff */
.L_x_2787:
[----:B0-----:R0:W1:Y:S02]  /*210a0*/  SYNCS.PHASECHK.TRANS64.TRYWAIT P3, [R110+URZ+0x28890], R119 ;  /* 0x028890776e0075a7 */ /* 0x001064000806017f */
[----:B-1----:R-:W-:Y:S05]  /*210b0*/  @!P3 NANOSLEEP.SYNCS 0x989680 ;  /* 0x009896800000b95d */ /* 0x002fea0003900000 */
[----:B------:R-:W1:Y:S02]  /*210c0*/  @!P3 SYNCS.PHASECHK.TRANS64 P3, [R110+URZ+0x28890], R119 ;  /* 0x028890776e00b5a7 */ /* 0x000e64000806007f */
[----:B-1----:R-:W-:Y:S05]  /*210d0*/  @!P3 BRA `(.L_x_2787) ;  /* 0xfffffffc00f0b947 */ /* 0x002fea000383ffff */
[----:B------:R-:W-:Y:S05]  /*210e0*/  BRA `(.L_x_3073) ;  /* 0xfffffe6c00087947 */ /* 0x000fea000383ffff */
.L_x_2797:
[----:B--2---:R2:W3:Y:S02]  /*210f0*/  SYNCS.PHASECHK.TRANS64.TRYWAIT P0, [R110+URZ+0x288b0], R119 ;  /* 0x0288b0776e0075a7 */ /* 0x0044e4000800017f */
[----:B---3--:R-:W-:Y:S05]  /*21100*/  @!P0 NANOSLEEP.SYNCS 0x989680 ;  /* 0x009896800000895d */ /* 0x008fea0003900000 */
[----:B------:R-:W3:Y:S02]  /*21110*/  @!P0 SYNCS.PHASECHK.TRANS64 P0, [R110+URZ+0x288b0], R119 ;  /* 0x0288b0776e0085a7 */ /* 0x000ee4000800007f */
[----:B---3--:R-:W-:Y:S05]  /*21120*/  @!P0 BRA `(.L_x_2797) ;  /* 0xfffffffc00f08947 */ /* 0x008fea000383ffff */
[----:B------:R-:W-:Y:S05]  /*21130*/  BRA `(.L_x_3074) ;  /* 0xfffffe7000a47947 */ /* 0x000fea000383ffff */
.L_x_2809:
        /* <DEDUP_REMOVED lines=8> */
.L_x_3076:
[----:B------:R-:W-:Y:S05]  /*211c0*/  BSYNC B0 ;  /* 0x0000000000007941 */ /* 0x000fea0003800000 */
.L_x_3075:
[----:B------:R-:W-:Y:S01]  /*211d0*/  IMAD.MOV.U32 R190, RZ, RZ, R14 ;  /* 0x000000ffffbe7224 */ /* 0x000fe200078e000e */
[----:B------:R-:W-:Y:S06]  /*211e0*/  BRA `(.L_x_3077) ;  /* 0xfffffe7c00007947 */ /* 0x000fec000383ffff */
.L_x_2819:
        /* <DEDUP_REMOVED lines=8> */
.L_x_3079:
[----:B------:R-:W-:Y:S05]  /*21270*/  BSYNC B1 ;  /* 0x0000000000017941 */ /* 0x000fea0003800000 */
.L_x_3078:
        /* <DEDUP_REMOVED lines=8> */
.L_x_3080:
[----:B------:R-:W-:Y:S02]  /*21300*/  IMAD.MOV.U32 R13, RZ, RZ, R8 ;  /* 0x000000ffff0d7224 */ /* 0x000fe400078e0008 */
[----:B------:R-:W-:-:S07]  /*21310*/  IMAD.MOV.U32 R3, RZ, RZ, R14 ;  /* 0x000000ffff037224 */ /* 0x000fce00078e000e */
[----:B------:R-:W-:Y:S05]  /*21320*/  WARPSYNC.COLLECTIVE R15, `(.L_x_3081) ;  /* 0x000000000f087348 */ /* 0x000fea0003c00000 */
[----:B------:R0:W1:Y:S02]  /*21330*/  SHFL.IDX P6, R14, R13, R12, R11 ;  /* 0x0000000c0d0e7389 */ /* 0x00006400000c000b */
[----:B01----:R-:W-:Y:S01]  /*21340*/  ENDCOLLECTIVE ;  /* 0x000000000000791b */ /* 0x003fe20003800000 */
.L_x_3081:
[----:B------:R-:W-:Y:S02]  /*21350*/  IMAD.MOV.U32 R13, RZ, RZ, R7 ;  /* 0x000000ffff0d7224 */ /* 0x000fe400078e0007 */
[----:B------:R-:W-:-:S07]  /*21360*/  IMAD.MOV.U32 R4, RZ, RZ, R14 ;  /* 0x000000ffff047224 */ /* 0x000fce00078e000e */
[----:B------:R-:W-:Y:S05]  /*21370*/  WARPSYNC.COLLECTIVE R15, `(.L_x_3082) ;  /* 0x000000000f087348 */ /* 0x000fea0003c00000 */
[----:B------:R0:W1:Y:S02]  /*21380*/  SHFL.IDX P6, R14, R13, R12, R11 ;  /* 0x0000000c0d0e7389 */ /* 0x00006400000c000b */
[----:B01----:R-:W-:Y:S01]  /*21390*/  ENDCOLLECTIVE ;  /* 0x000000000000791b */ /* 0x003fe20003800000 */
.L_x_3082:
[----:B------:R-:W-:Y:S05]  /*213a0*/  BRA `(.L_x_3083) ;  /* 0xfffffe80004c7947 */ /* 0x000fea000383ffff */
.L_x_2822:
        /* <DEDUP_REMOVED lines=8> */
.L_x_3085:
[----:B------:R-:W-:Y:S05]  /*21430*/  BSYNC B1 ;  /* 0x0000000000017941 */ /* 0x000fea0003800000 */
.L_x_3084:
        /* <DEDUP_REMOVED lines=8> */
.L_x_3086:
[----:B------:R-:W-:Y:S02]  /*214c0*/  IMAD.MOV.U32 R13, RZ, RZ, R8 ;  /* 0x000000ffff0d7224 */ /* 0x000fe400078e0008 */
[----:B------:R-:W-:-:S07]  /*214d0*/  IMAD.MOV.U32 R3, RZ, RZ, R14 ;  /* 0x000000ffff037224 */ /* 0x000fce00078e000e */
[----:B------:R-:W-:Y:S05]  /*214e0*/  WARPSYNC.COLLECTIVE R15, `(.L_x_3087) ;  /* 0x000000000f087348 */ /* 0x000fea0003c00000 */
[----:B------:R0:W1:Y:S02]  /*214f0*/  SHFL.IDX P6, R14, R13, R12, R11 ;  /* 0x0000000c0d0e7389 */ /* 0x00006400000c000b */
[----:B01----:R-:W-:Y:S01]  /*21500*/  ENDCOLLECTIVE ;  /* 0x000000000000791b */ /* 0x003fe20003800000 */
.L_x_3087:
[----:B------:R-:W-:Y:S02]  /*21510*/  IMAD.MOV.U32 R13, RZ, RZ, R7 ;  /* 0x000000ffff0d7224 */ /* 0x000fe400078e0007 */
[----:B------:R-:W-:-:S07]  /*21520*/  IMAD.MOV.U32 R4, RZ, RZ, R14 ;  /* 0x000000ffff047224 */ /* 0x000fce00078e000e */
[----:B------:R-:W-:Y:S05]  /*21530*/  WARPSYNC.COLLECTIVE R15, `(.L_x_3088) ;  /* 0x000000000f087348 */ /* 0x000fea0003c00000 */
[----:B------:R0:W1:Y:S02]  /*21540*/  SHFL.IDX P6, R14, R13, R12, R11 ;  /* 0x0000000c0d0e7389 */ /* 0x00006400000c000b */
[----:B01----:R-:W-:Y:S01]  /*21550*/  ENDCOLLECTIVE ;  /* 0x000000000000791b */ /* 0x003fe20003800000 */
.L_x_3088:
[----:B------:R-:W-:Y:S05]  /*21560*/  BRA `(.L_x_3089) ;  /* 0xfffffe8000b87947 */ /* 0x000fea000383ffff */
.L_x_2825:
        /* <DEDUP_REMOVED lines=8> */
.L_x_3091:
[----:B------:R-:W-:Y:S05]  /*215f0*/  BSYNC B1 ;  /* 0x0000000000017941 */ /* 0x000fea0003800000 */
.L_x_3090:
        /* <DEDUP_REMOVED lines=8> */
.L_x_3092:
[----:B------:R-:W-:Y:S02]  /*21680*/  IMAD.MOV.U32 R13, RZ, RZ, R8 ;  /* 0x000000ffff0d7224 */ /* 0x000fe400078e0008 */
[----:B------:R-:W-:-:S07]  /*21690*/  IMAD.MOV.U32 R3, RZ, RZ, R14 ;  /* 0x000000ffff037224 */ /* 0x000fce00078e000e */
[----:B------:R-:W-:Y:S05]  /*216a0*/  WARPSYNC.COLLECTIVE R15, `(.L_x_3093) ;  /* 0x000000000f087348 */ /* 0x000fea0003c00000 */
[----:B------:R0:W1:Y:S02]  /*216b0*/  SHFL.IDX P6, R14, R13, R12, R11 ;  /* 0x0000000c0d0e7389 */ /* 0x00006400000c000b */
[----:B01----:R-:W-:Y:S01]  /*216c0*/  ENDCOLLECTIVE ;  /* 0x000000000000791b */ /* 0x003fe20003800000 */
.L_x_3093:
[----:B------:R-:W-:Y:S02]  /*216d0*/  IMAD.MOV.U32 R13, RZ, RZ, R7 ;  /* 0x000000ffff0d7224 */ /* 0x000fe400078e0007 */
[----:B------:R-:W-:-:S07]  /*216e0*/  IMAD.MOV.U32 R4, RZ, RZ, R14 ;  /* 0x000000ffff047224 */ /* 0x000fce00078e000e */
[----:B------:R-:W-:Y:S05]  /*216f0*/  WARPSYNC.COLLECTIVE R15, `(.L_x_3094) ;  /* 0x000000000f087348 */ /* 0x000fea0003c00000 */
[----:B------:R0:W1:Y:S02]  /*21700*/  SHFL.IDX P6, R14, R13, R12, R11 ;  /* 0x0000000c0d0e7389 */ /* 0x00006400000c000b */
[----:B01----:R-:W-:Y:S01]  /*21710*/  ENDCOLLECTIVE ;  /* 0x000000000000791b */ /* 0x003fe20003800000 */
.L_x_3094:
[----:B------:R-:W-:Y:S05]  /*21720*/  BRA `(.L_x_3095) ;  /* 0xfffffe84001c7947 */ /* 0x000fea000383ffff */
.L_x_2828:
        /* <DEDUP_REMOVED lines=8> */
.L_x_3097:
[----:B------:R-:W-:Y:S05]  /*217b0*/  BSYNC B1 ;  /* 0x0000000000017941 */ /* 0x000fea0003800000 */
.L_x_3096:
        /* <DEDUP_REMOVED lines=8> */
.L_x_3098:
[----:B------:R-:W-:Y:S02]  /*21840*/  IMAD.MOV.U32 R13, RZ, RZ, R8 ;  /* 0x000000ffff0d7224 */ /* 0x000fe400078e0008 */
[----:B------:R-:W-:-:S07]  /*21850*/  IMAD.MOV.U32 R3, RZ, RZ, R14 ;  /* 0x000000ffff037224 */ /* 0x000fce00078e000e */
[----:B------:R-:W-:Y:S05]  /*21860*/  WARPSYNC.COLLECTIVE R15, `(.L_x_3099) ;  /* 0x000000000f087348 */ /* 0x000fea0003c00000 */
[----:B------:R0:W1:Y:S02]  /*21870*/  SHFL.IDX P6, R14, R13, R12, R11 ;  /* 0x0000000c0d0e7389 */ /* 0x00006400000c000b */
[----:B01----:R-:W-:Y:S01]  /*21880*/  ENDCOLLECTIVE ;  /* 0x000000000000791b */ /* 0x003fe20003800000 */
.L_x_3099:
[----:B------:R-:W-:Y:S02]  /*21890*/  IMAD.MOV.U32 R13, RZ, RZ, R7 ;  /* 0x000000ffff0d7224 */ /* 0x000fe400078e0007 */
[----:B------:R-:W-:-:S07]  /*218a0*/  IMAD.MOV.U32 R4, RZ, RZ, R14 ;  /* 0x000000ffff047224 */ /* 0x000fce00078e000e */
[----:B------:R-:W-:Y:S05]  /*218b0*/  WARPSYNC.COLLECTIVE R15, `(.L_x_3100) ;  /* 0x000000000f087348 */ /* 0x000fea0003c00000 */
[----:B------:R0:W1:Y:S02]  /*218c0*/  SHFL.IDX P6, R14, R13, R12, R11 ;  /* 0x0000000c0d0e7389 */ /* 0x00006400000c000b */
[----:B01----:R-:W-:Y:S01]  /*218d0*/  ENDCOLLECTIVE ;  /* 0x000000000000791b */ /* 0x003fe20003800000 */
.L_x_3100:
[----:B------:R-:W-:Y:S05]  /*218e0*/  BRA `(.L_x_3101) ;  /* 0xfffffe8400887947 */ /* 0x000fea000383ffff */
.L_x_2832:
[----:B0-----:R0:W1:Y:S02]  /*218f0*/  SYNCS.PHASECHK.TRANS64.TRYWAIT P0, [R2+URZ+0x28800], R5 ;  /* 0x02880005020075a7 */ /* 0x001064000800017f */
[----:B-1----:R-:W-:Y:S05]  /*21900*/  @!P0 NANOSLEEP.SYNCS 0x989680 ;  /* 0x009896800000895d */ /* 0x002fea0003900000 */
[----:B------:R-:W1:Y:S02]  /*21910*/  @!P0 SYNCS.PHASECHK.TRANS64 P0, [R2+URZ+0x28800], R5 ;  /* 0x02880005020085a7 */ /* 0x000e64000800007f */
[----:B-1----:R-:W-:Y:S05]  /*21920*/  @!P0 BRA `(.L_x_2832) ;  /* 0xfffffffc00f08947 */ /* 0x002fea000383ffff */
[----:B------:R-:W-:Y:S05]  /*21930*/  BRA `(.L_x_3102) ;  /* 0xfffffe8800487947 */ /* 0x000fea000383ffff */
.L_x_2848:
        /* <DEDUP_REMOVED lines=9> */
.L_x_3104:
[----:B------:R-:W-:Y:S05]  /*219d0*/  BSYNC B1 ;  /* 0x0000000000017941 */ /* 0x000fea0003800000 */
.L_x_3103:
        /* <DEDUP_REMOVED lines=10> */
.L_x_3105:
        /* <DEDUP_REMOVED lines=8> */
.L_x_3106:
        /* <DEDUP_REMOVED lines=10> */
.L_x_3107:
        /* <DEDUP_REMOVED lines=9> */
.L_x_3108:
        /* <DEDUP_REMOVED lines=12> */
.L_x_3109:
        /* <DEDUP_REMOVED lines=8> */
.L_x_3110:
[----:B------:R-:W-:Y:S02]  /*21d70*/  @!P1 IMAD.MOV.U32 R50, RZ, RZ, R26 ;  /* 0x000000ffff329224 */ /* 0x000fe400078e001a */
[----:B------:R-:W-:Y:S02]  /*21d80*/  IMAD.MOV.U32 R13, RZ, RZ, R34 ;  /* 0x000000ffff0d7224 */ /* 0x000fe400078e0022 */
[----:B------:R-:W-:Y:S02]  /*21d90*/  @!P1 IMAD.MOV.U32 R51, RZ, RZ, R27 ;  /* 0x000000ffff339224 */ /* 0x000fe400078e001b */
[----:B------:R-:W-:-:S07]  /*21da0*/  IMAD.MOV.U32 R9, RZ, RZ, R14 ;  /* 0x000000ffff097224 */ /* 0x000fce00078e000e */
[----:B------:R-:W-:Y:S05]  /*21db0*/  WARPSYNC.COLLECTIVE R15, `(.L_x_3111) ;  /* 0x000000000f087348 */ /* 0x000fea0003c00000 */
[----:B------:R0:W1:Y:S02]  /*21dc0*/  SHFL.IDX P6, R14, R13, R12, R11 ;  /* 0x0000000c0d0e7389 */ /* 0x00006400000c000b */
[----:B01----:R-:W-:Y:S01]  /*21dd0*/  ENDCOLLECTIVE ;  /* 0x000000000000791b */ /* 0x003fe20003800000 */
.L_x_3111:
        /* <DEDUP_REMOVED lines=18> */
.L_x_2851:
        /* <DEDUP_REMOVED lines=8> */
.L_x_3114:
[----:B------:R-:W-:Y:S05]  /*21f80*/  BSYNC B1 ;  /* 0x0000000000017941 */ /* 0x000fea0003800000 */
.L_x_3113:
        /* <DEDUP_REMOVED lines=9> */
.L_x_3115:
        /* <DEDUP_REMOVED lines=8> */
.L_x_3116:
[----:B------:R-:W-:-:S05]  /*220a0*/  @!P1 IADD3 R8, P2, R8, R31, RZ ;  /* 0x0000001f08089210 */ /* 0x000fca0007f5e0ff */
[----:B------:R-:W-:Y:S02]  /*220b0*/  @!P1 IMAD.X R9, R3, 0x1, R29, P2 ;  /* 0x0000000103099824 */ /* 0x000fe400010e061d */
[----:B------:R-:W-:Y:S02]  /*220c0*/  IMAD.MOV.U32 R13, RZ, RZ, R34 ;  /* 0x000000ffff0d7224 */ /* 0x000fe400078e0022 */
[----:B------:R-:W-:-:S07]  /*220d0*/  IMAD.MOV.U32 R28, RZ, RZ, R14 ;  /* 0x000000ffff1c7224 */ /* 0x000fce00078e000e */
[----:B------:R-:W-:Y:S05]  /*220e0*/  WARPSYNC.COLLECTIVE R15, `(.L_x_3117) ;  /* 0x000000000f087348 */ /* 0x000fea0003c00000 */
[----:B------:R0:W1:Y:S02]  /*220f0*/  SHFL.IDX P6, R14, R13, R12, R11 ;  /* 0x0000000c0d0e7389 */ /* 0x00006400000c000b */
[----:B01----:R-:W-:Y:S01]  /*22100*/  ENDCOLLECTIVE ;  /* 0x000000000000791b */ /* 0x003fe20003800000 */
.L_x_3117:
        /* <DEDUP_REMOVED lines=23> */
.L_x_3118:
        /* <DEDUP_REMOVED lines=19> */
.L_x_3119:
[----:B------:R-:W-:Y:S02]  /*223b0*/  PRMT R74, R10, 0x7610, R74 ;  /* 0x000076100a4a7816 */ /* 0x000fe4000000004a */
[----:B------:R-:W-:Y:S01]  /*223c0*/  CS2R R8, SRZ ;  /* 0x0000000000087805 */ /* 0x000fe2000001ff00 */
[----:B------:R-:W-:Y:S02]  /*223d0*/  IMAD.MOV.U32 R13, RZ, RZ, R33 ;  /* 0x000000ffff0d7224 */ /* 0x000fe400078e0021 */
[----:B------:R-:W-:-:S07]  /*223e0*/  IMAD.MOV.U32 R32, RZ, RZ, R14 ;  /* 0x000000ffff207224 */ /* 0x000fce00078e000e */
[----:B------:R-:W-:Y:S05]  /*223f0*/  WARPSYNC.COLLECTIVE R15, `(.L_x_3120) ;  /* 0x000000000f087348 */ /* 0x000fea0003c00000 */
[----:B------:R0:W1:Y:S02]  /*22400*/  SHFL.IDX P6, R14, R13, R12, R11 ;  /* 0x0000000c0d0e7389 */ /* 0x00006400000c000b */
[----:B01----:R-:W-:Y:S01]  /*22410*/  ENDCOLLECTIVE ;  /* 0x000000000000791b */ /* 0x003fe20003800000 */
.L_x_3120:
[----:B------:R-:W-:Y:S02]  /*22420*/  IMAD.MOV.U32 R13, RZ, RZ, R34 ;  /* 0x000000ffff0d7224 */ /* 0x000fe400078e0022 */
[----:B------:R-:W-:-:S07]  /*22430*/  IMAD.MOV.U32 R33, RZ, RZ, R14 ;  /* 0x000000ffff217224 */ /* 0x000fce00078e000e */
[----:B------:R-:W-:Y:S05]  /*22440*/  WARPSYNC.COLLECTIVE R15, `(.L_x_3121) ;  /* 0x000000000f087348 */ /* 0x000fea0003c00000 */
[----:B------:R0:W1:Y:S02]  /*22450*/  SHFL.IDX P6, R14, R13, R12, R11 ;  /* 0x0000000c0d0e7389 */ /* 0x00006400000c000b */
[----:B01----:R-:W-:Y:S01]  /*22460*/  ENDCOLLECTIVE ;  /* 0x000000000000791b */ /* 0x003fe20003800000 */
.L_x_3121:
[----:B------:R-:W-:-:S05]  /*22470*/  IMAD.MOV.U32 R11, RZ, RZ, R41 ;  /* 0x000000ffff0b7224 */ /* 0x000fca00078e0029 */
[----:B------:R-:W-:Y:S01]  /*22480*/  PRMT R75, R11, 0x7610, R75 ;  /* 0x000076100b4b7816 */ /* 0x000fe2000000004b */
[----:B------:R-:W-:Y:S01]  /*22490*/  IMAD.MOV.U32 R34, RZ, RZ, R14 ;  /* 0x000000ffff227224 */ /* 0x000fe200078e000e */
[----:B------:R-:W-:Y:S06]  /*224a0*/  BRA `(.L_x_3122) ;  /* 0xfffffea000747947 */ /* 0x000fec000383ffff */
.L_x_2855:
[----:B0-----:R0:W1:Y:S02]  /*224b0*/  SYNCS.PHASECHK.TRANS64.TRYWAIT P4, [R2+URZ+0x28800], R29 ;  /* 0x0288001d020075a7 */ /* 0x001064000808017f */
[----:B-1----:R-:W-:Y:S05]  /*224c0*/  @!P4 NANOSLEEP.SYNCS 0x989680 ;  /* 0x009896800000c95d */ /* 0x002fea0003900000 */
[----:B------:R-:W1:Y:S02]  /*224d0*/  @!P4 SYNCS.PHASECHK.TRANS64 P4, [R2+URZ+0x28800], R29 ;  /* 0x0288001d0200c5a7 */ /* 0x000e64000808007f */
[----:B-1----:R-:W-:Y:S05]  /*224e0*/  @!P4 BRA `(.L_x_2855) ;  /* 0xfffffffc00f0c947 */ /* 0x002fea000383ffff */
[----:B------:R-:W-:Y:S05]  /*224f0*/  BRA `(.L_x_3123) ;  /* 0xfffffea400187947 */ /* 0x000fea000383ffff */
.L_x_2865:
[----:B-1----:R1:W2:Y:S02]  /*22500*/  SYNCS.PHASECHK.TRANS64.TRYWAIT P2, [R0+URZ+0x28830], R3 ;  /* 0x02883003000075a7 */ /* 0x0022a4000804017f */
[----:B--2---:R-:W-:Y:S05]  /*22510*/  @!P2 NANOSLEEP.SYNCS 0x989680 ;  /* 0x009896800000a95d */ /* 0x004fea0003900000 */
[----:B------:R-:W2:Y:S02]  /*22520*/  @!P2 SYNCS.PHASECHK.TRANS64 P2, [R0+URZ+0x28830], R3 ;  /* 0x028830030000a5a7 */ /* 0x000ea4000804007f */
[----:B--2---:R-:W-:Y:S05]  /*22530*/  @!P2 BRA `(.L_x_2865) ;  /* 0xfffffffc00f0a947 */ /* 0x004fea000383ffff */
[----:B------:R-:W-:Y:S05]  /*22540*/  BRA `(.L_x_2864) ;  /* 0xfffffebc00f47947 */ /* 0x000fea000383ffff */
.L_x_2871:
[----:B-1----:R1:W2:Y:S02]  /*22550*/  SYNCS.PHASECHK.TRANS64.TRYWAIT P4, [R6+URZ+0x28830], R7 ;  /* 0x02883007060075a7 */ /* 0x0022a4000808017f */
[----:B--2---:R-:W-:Y:S05]  /*22560*/  @!P4 NANOSLEEP.SYNCS 0x989680 ;  /* 0x009896800000c95d */ /* 0x004fea0003900000 */
[----:B------:R-:W2:Y:S02]  /*22570*/  @!P4 SYNCS.PHASECHK.TRANS64 P4, [R6+URZ+0x28830], R7 ;  /* 0x028830070600c5a7 */ /* 0x000ea4000808007f */
[----:B--2---:R-:W-:Y:S05]  /*22580*/  @!P4 BRA `(.L_x_2871) ;  /* 0xfffffffc00f0c947 */ /* 0x004fea000383ffff */
[----:B------:R-:W-:Y:S05]  /*22590*/  BRA `(.L_x_2870) ;  /* 0xfffffeec00447947 */ /* 0x000fea000383ffff */
.L_x_2875:
[----:B-1----:R1:W2:Y:S02]  /*225a0*/  SYNCS.PHASECHK.TRANS64.TRYWAIT P3, [R7+URZ+0x28850], R6 ;  /* 0x02885006070075a7 */ /* 0x0022a4000806017f */
[----:B--2---:R-:W-:Y:S05]  /*225b0*/  @!P3 NANOSLEEP.SYNCS 0x989680 ;  /* 0x009896800000b95d */ /* 0x004fea0003900000 */
[----:B------:R-:W2:Y:S02]  /*225c0*/  @!P3 SYNCS.PHASECHK.TRANS64 P3, [R7+URZ+0x28850], R6 ;  /* 0x028850060700b5a7 */ /* 0x000ea4000806007f */
[----:B--2---:R-:W-:Y:S05]  /*225d0*/  @!P3 BRA `(.L_x_2875) ;  /* 0xfffffffc00f0b947 */ /* 0x004fea000383ffff */
[----:B------:R-:W-:Y:S05]  /*225e0*/  BRA `(.L_x_2872) ;  /* 0xfffffef000547947 */ /* 0x000fea000383ffff */
.L_x_2882:
[----:B-1----:R1:W2:Y:S02]  /*225f0*/  SYNCS.PHASECHK.TRANS64.TRYWAIT P3, [R6+URZ+0x28830], R7 ;  /* 0x02883007060075a7 */ /* 0x0022a4000806017f */
[----:B--2---:R-:W-:Y:S05]  /*22600*/  @!P3 NANOSLEEP.SYNCS 0x989680 ;  /* 0x009896800000b95d */ /* 0x004fea0003900000 */
[----:B------:R-:W2:Y:S02]  /*22610*/  @!P3 SYNCS.PHASECHK.TRANS64 P3, [R6+URZ+0x28830], R7 ;  /* 0x028830070600b5a7 */ /* 0x000ea4000806007f */
[----:B--2---:R-:W-:Y:S05]  /*22620*/  @!P3 BRA `(.L_x_2882) ;  /* 0xfffffffc00f0b947 */ /* 0x004fea000383ffff */
[----:B------:R-:W-:Y:S05]  /*22630*/  BRA `(.L_x_2881) ;  /* 0xffffff1c00f47947 */ /* 0x000fea000383ffff */
.L_x_2886:
[----:B-1----:R1:W2:Y:S02]  /*22640*/  SYNCS.PHASECHK.TRANS64.TRYWAIT P2, [R7+URZ+0x28850], R6 ;  /* 0x02885006070075a7 */ /* 0x0022a4000804017f */
[----:B--2---:R-:W-:Y:S05]  /*22650*/  @!P2 NANOSLEEP.SYNCS 0x989680 ;  /* 0x009896800000a95d */ /* 0x004fea0003900000 */
[----:B------:R-:W2:Y:S02]  /*22660*/  @!P2 SYNCS.PHASECHK.TRANS64 P2, [R7+URZ+0x28850], R6 ;  /* 0x028850060700a5a7 */ /* 0x000ea4000804007f */
[----:B--2---:R-:W-:Y:S05]  /*22670*/  @!P2 BRA `(.L_x_2886) ;  /* 0xfffffffc00f0a947 */ /* 0x004fea000383ffff */
[----:B------:R-:W-:Y:S05]  /*22680*/  BRA `(.L_x_2883) ;  /* 0xffffff2400047947 */ /* 0x000fea000383ffff */
.L_x_2891:
[----:B-1----:R1:W2:Y:S02]  /*22690*/  SYNCS.PHASECHK.TRANS64.TRYWAIT P0, [R11+URZ+0x28850], R4 ;  /* 0x028850040b0075a7 */ /* 0x0022a4000800017f */
[----:B--2---:R-:W-:Y:S05]  /*226a0*/  @!P0 NANOSLEEP.SYNCS 0x989680 ;  /* 0x009896800000895d */ /* 0x004fea0003900000 */
[----:B------:R-:W2:Y:S02]  /*226b0*/  @!P0 SYNCS.PHASECHK.TRANS64 P0, [R11+URZ+0x28850], R4 ;  /* 0x028850040b0085a7 */ /* 0x000ea4000800007f */
[----:B--2---:R-:W-:Y:S05]  /*226c0*/  @!P0 BRA `(.L_x_2891) ;  /* 0xfffffffc00f08947 */ /* 0x004fea000383ffff */
[----:B------:R-:W-:Y:S05]  /*226d0*/  BRA `(.L_x_2890) ;  /* 0xffffff4800347947 */ /* 0x000fea000383ffff */
.L_x_2905:
[----:B------:R-:W-:Y:S02]  /*226e0*/  IMAD.MOV.U32 R13, RZ, RZ, R4 ;  /* 0x000000ffff0d7224 */ /* 0x000fe400078e0004 */
[----:B------:R-:W-:Y:S02]  /*226f0*/  IMAD.MOV.U32 R12, RZ, RZ, RZ ;  /* 0x000000ffff0c7224 */ /* 0x000fe400078e00ff */
[----:B------:R-:W-:Y:S02]  /*22700*/  IMAD.MOV.U32 R11, RZ, RZ, 0x181f ;  /* 0x0000181fff0b7424 */ /* 0x000fe400078e00ff */
[----:B------:R-:W-:-:S07]  /*22710*/  IMAD.MOV.U32 R15, RZ, RZ, -0x1 ;  /* 0xffffffffff0f7424 */ /* 0x000fce00078e00ff */
[----:B01----:R-:W-:Y:S05]  /*22720*/  WARPSYNC.COLLECTIVE R15, `(.L_x_3124) ;  /* 0x000000000f087348 */ /* 0x003fea0003c00000 */
[----:B------:R2:W3:Y:S02]  /*22730*/  SHFL.IDX P6, R14, R13, R12, R11 ;  /* 0x0000000c0d0e7389 */ /* 0x0004e400000c000b */
[----:B0123--:R-:W-:Y:S01]  /*22740*/  ENDCOLLECTIVE ;  /* 0x000000000000791b */ /* 0x00ffe20003800000 */
.L_x_3124:
[----:B------:R-:W-:Y:S02]  /*22750*/  IMAD.MOV.U32 R13, RZ, RZ, R3 ;  /* 0x000000ffff0d7224 */ /* 0x000fe400078e0003 */
[----:B------:R-:W-:-:S07]  /*22760*/  IMAD.MOV.U32 R0, RZ, RZ, R14 ;  /* 0x000000ffff007224 */ /* 0x000fce00078e000e */
[----:B------:R-:W-:Y:S05]  /*22770*/  WARPSYNC.COLLECTIVE R15, `(.L_x_3125) ;  /* 0x000000000f087348 */ /* 0x000fea0003c00000 */
[----:B------:R0:W1:Y:S02]  /*22780*/  SHFL.IDX P6, R14, R13, R12, R11 ;  /* 0x0000000c0d0e7389 */ /* 0x00006400000c000b */
[----:B01----:R-:W-:Y:S01]  /*22790*/  ENDCOLLECTIVE ;  /* 0x000000000000791b */ /* 0x003fe20003800000 */
.L_x_3125:
[----:B------:R-:W-:Y:S05]  /*227a0*/  BRA `(.L_x_3126) ;  /* 0xffffff6c00547947 */ /* 0x000fea000383ffff */
.L_x_2908:
        /* <DEDUP_REMOVED lines=8> */
.L_x_3128:
[----:B------:R-:W-:Y:S05]  /*22830*/  BSYNC B1 ;  /* 0x0000000000017941 */ /* 0x000fea0003800000 */
.L_x_3127:
        /* <DEDUP_REMOVED lines=8> */
.L_x_3129:
[----:B------:R-:W-:Y:S05]  /*228c0*/  BRA `(.L_x_3130) ;  /* 0xffffff6c00547947 */ /* 0x000fea000383ffff */
.L_x_2911:
        /* <DEDUP_REMOVED lines=8> */
.L_x_3132:
[----:B------:R-:W-:Y:S05]  /*22950*/  BSYNC B1 ;  /* 0x0000000000017941 */ /* 0x000fea0003800000 */
.L_x_3131:
        /* <DEDUP_REMOVED lines=8> */
.L_x_3133:
[----:B------:R-:W-:Y:S05]  /*229e0*/  BRA `(.L_x_3134) ;  /* 0xffffff6c00547947 */ /* 0x000fea000383ffff */
.L_x_2914:
        /* <DEDUP_REMOVED lines=8> */
.L_x_3136:
[----:B------:R-:W-:Y:S05]  /*22a70*/  BSYNC B1 ;  /* 0x0000000000017941 */ /* 0x000fea0003800000 */
.L_x_3135:
        /* <DEDUP_REMOVED lines=8> */
.L_x_3137:
[----:B------:R-:W-:Y:S05]  /*22b00*/  BRA `(.L_x_3138) ;  /* 0xffffff6c00547947 */ /* 0x000fea000383ffff */
.L_x_2931:
[----:B------:R-:W1:Y:S01]  /*22b10*/  S2R R6, SR_TID.X ;  /* 0x0000000000067919 */ /* 0x000e620000002100 */
[----:B------:R-:W-:Y:S01]  /*22b20*/  BSSY B1, `(.L_x_3139) ;  /* 0x000000a000017945 */ /* 0x000fe20003800000 */
[----:B------:R-:W-:Y:S02]  /*22b30*/  IMAD.MOV.U32 R12, RZ, RZ, RZ ;  /* 0x000000ffff0c7224 */ /* 0x000fe400078e00ff */
[----:B------:R-:W-:Y:S02]  /*22b40*/  IMAD.MOV.U32 R11, RZ, RZ, 0x1f ;  /* 0x0000001fff0b7424 */ /* 0x000fe400078e00ff */
[----:B------:R-:W-:Y:S01]  /*22b50*/  IMAD.MOV.U32 R15, RZ, RZ, -0x1 ;  /* 0xffffffffff0f7424 */ /* 0x000fe200078e00ff */
[----:B-1----:R-:W-:-:S04]  /*22b60*/  SHF.R.U32.HI R6, RZ, 0x5, R6 ;  /* 0x00000005ff067819 */ /* 0x002fc80000011606 */
[----:B------:R-:W-:-:S05]  /*22b70*/  LOP3.LUT R6, R6, 0x3, RZ, 0xc0, !PT ;  /* 0x0000000306067812 */ /* 0x000fca00078ec0ff */
[----:B0-----:R-:W-:-:S07]  /*22b80*/  IMAD.MOV.U32 R13, RZ, RZ, R6 ;  /* 0x000000ffff0d7224 */ /* 0x001fce00078e0006 */
[----:B------:R-:W-:Y:S05]  /*22b90*/  WARPSYNC.COLLECTIVE R15, `(.L_x_3140) ;  /* 0x000000000f087348 */ /* 0x000fea0003c00000 */
[----:B------:R0:W1:Y:S02]  /*22ba0*/  SHFL.IDX P6, R14, R13, R12, R11 ;  /* 0x0000000c0d0e7389 */ /* 0x00006400000c000b */
[----:B01----:R-:W-:Y:S01]  /*22bb0*/  ENDCOLLECTIVE ;  /* 0x000000000000791b */ /* 0x003fe20003800000 */
.L_x_3140:
[----:B------:R-:W-:Y:S05]  /*22bc0*/  BSYNC B1 ;  /* 0x0000000000017941 */ /* 0x000fea0003800000 */
.L_x_3139:
[----:B------:R-:W-:Y:S05]  /*22bd0*/  BRA `(.L_x_3141) ;  /* 0xffffff8000b07947 */ /* 0x000fea000383ffff */
.L_x_2933:
[----:B------:R-:W-:Y:S01]  /*22be0*/  BSSY B1, `(.L_x_3142) ;  /* 0x0000006000017945 */ /* 0x000fe20003800000 */
[----:B------:R-:W-:-:S07]  /*22bf0*/  IMAD.MOV.U32 R15, RZ, RZ, -0x1 ;  /* 0xffffffffff0f7424 */ /* 0x000fce00078e00ff */
[----:B01----:R-:W-:Y:S05]  /*22c00*/  WARPSYNC.COLLECTIVE R15, `(.L_x_3143) ;  /* 0x000000000f0c7348 */ /* 0x003fea0003c00000 */
[----:B------:R-:W-:Y:S02]  /*22c10*/  ELECT P6, UR62, PT ;  /* 0x00000000003e782f */ /* 0x000fe400038c0000 */
[----:B------:R-:W-:Y:S01]  /*22c20*/  MOV R14, UR62 ;  /* 0x0000003e000e7c02 */ /* 0x000fe20008000f00 */
[----:B01----:R-:W-:Y:S10]  /*22c30*/  ENDCOLLECTIVE ;  /* 0x000000000000791b */ /* 0x003ff40003800000 */
.L_x_3143:
[----:B------:R-:W-:Y:S05]  /*22c40*/  BSYNC B1 ;  /* 0x0000000000017941 */ /* 0x000fea0003800000 */
.L_x_3142:
[----:B------:R-:W-:Y:S05]  /*22c50*/  BRA `(.L_x_2932) ;  /* 0xffffff8000a87947 */ /* 0x000fea000383ffff */
.L_x_2935:
[----:B-1----:R-:W2:Y:S02]  /*22c60*/  LDL R4, [R1+0x4] ;  /* 0x0000040001047983 */ /* 0x002ea40000100800 */
[----:B--2---:R1:W2:Y:S02]  /*22c70*/  SYNCS.PHASECHK.TRANS64.TRYWAIT P0, [R4+URZ+0x28820], R3 ;  /* 0x02882003040075a7 */ /* 0x0042a4000800017f */
[----:B--2---:R-:W-:Y:S05]  /*22c80*/  @!P0 NANOSLEEP.SYNCS 0x989680 ;  /* 0x009896800000895d */ /* 0x004fea0003900000 */
[----:B------:R-:W2:Y:S02]  /*22c90*/  @!P0 SYNCS.PHASECHK.TRANS64 P0, [R4+URZ+0x28820], R3 ;  /* 0x02882003040085a7 */ /* 0x000ea4000800007f */
[----:B--2---:R-:W-:Y:S05]  /*22ca0*/  @!P0 BRA `(.L_x_2935) ;  /* 0xfffffffc00ec8947 */ /* 0x004fea000383ffff */
[----:B------:R-:W-:Y:S05]  /*22cb0*/  BRA `(.L_x_3144) ;  /* 0xffffff8000b87947 */ /* 0x000fea000383ffff */
.L_x_2939:
[----:B-1----:R1:W2:Y:S02]  /*22cc0*/  SYNCS.PHASECHK.TRANS64.TRYWAIT P0, [R5+URZ+0x288a0], R9 ;  /* 0x0288a009050075a7 */ /* 0x0022a4000800017f */
[----:B--2---:R-:W-:Y:S05]  /*22cd0*/  @!P0 NANOSLEEP.SYNCS 0x989680 ;  /* 0x009896800000895d */ /* 0x004fea0003900000 */
[----:B------:R-:W2:Y:S02]  /*22ce0*/  @!P0 SYNCS.PHASECHK.TRANS64 P0, [R5+URZ+0x288a0], R9 ;  /* 0x0288a009050085a7 */ /* 0x000ea4000800007f */
[----:B--2---:R-:W-:Y:S05]  /*22cf0*/  @!P0 BRA `(.L_x_2939) ;  /* 0xfffffffc00f08947 */ /* 0x004fea000383ffff */
[----:B------:R-:W-:Y:S05]  /*22d00*/  BRA `(.L_x_3145) ;  /* 0xffffff8000dc7947 */ /* 0x000fea000383ffff */
.L_x_2945:
[----:B0-----:R0:W2:Y:S02]  /*22d10*/  SYNCS.PHASECHK.TRANS64.TRYWAIT P0, [R5+URZ+0x288c0], R9 ;  /* 0x0288c009050075a7 */ /* 0x0010a4000800017f */
[----:B--2---:R-:W-:Y:S05]  /*22d20*/  @!P0 NANOSLEEP.SYNCS 0x989680 ;  /* 0x009896800000895d */ /* 0x004fea0003900000 */
[----:B------:R-:W2:Y:S02]  /*22d30*/  @!P0 SYNCS.PHASECHK.TRANS64 P0, [R5+URZ+0x288c0], R9 ;  /* 0x0288c009050085a7 */ /* 0x000ea4000800007f */
[----:B--2---:R-:W-:Y:S05]  /*22d40*/  @!P0 BRA `(.L_x_2945) ;  /* 0xfffffffc00f08947 */ /* 0x004fea000383ffff */
[----:B------:R-:W-:Y:S05]  /*22d50*/  BRA `(.L_x_3146) ;  /* 0xffffff8400a47947 */ /* 0x000fea000383ffff */
.L_x_2953:
[----:B-1----:R1:W2:Y:S02]  /*22d60*/  SYNCS.PHASECHK.TRANS64.TRYWAIT P1, [R7+URZ+0x288a0], R6 ;  /* 0x0288a006070075a7 */ /* 0x0022a4000802017f */
[----:B--2---:R-:W-:Y:S05]  /*22d70*/  @!P1 NANOSLEEP.SYNCS 0x989680 ;  /* 0x009896800000995d */ /* 0x004fea0003900000 */
[----:B------:R-:W2:Y:S02]  /*22d80*/  @!P1 SYNCS.PHASECHK.TRANS64 P1, [R7+URZ+0x288a0], R6 ;  /* 0x0288a006070095a7 */ /* 0x000ea4000802007f */
[----:B--2---:R-:W-:Y:S05]  /*22d90*/  @!P1 BRA `(.L_x_2953) ;  /* 0xfffffffc00f09947 */ /* 0x004fea000383ffff */
[----:B------:R-:W-:Y:S05]  /*22da0*/  BRA `(.L_x_3147) ;  /* 0xffffff8800c07947 */ /* 0x000fea000383ffff */
.L_x_2959:
[----:B--2---:R2:W3:Y:S02]  /*22db0*/  SYNCS.PHASECHK.TRANS64.TRYWAIT P1, [R7+URZ+0x288c0], R6 ;  /* 0x0288c006070075a7 */ /* 0x0044e4000802017f */
[----:B---3--:R-:W-:Y:S05]  /*22dc0*/  @!P1 NANOSLEEP.SYNCS 0x989680 ;  /* 0x009896800000995d */ /* 0x008fea0003900000 */
[----:B------:R-:W3:Y:S02]  /*22dd0*/  @!P1 SYNCS.PHASECHK.TRANS64 P1, [R7+URZ+0x288c0], R6 ;  /* 0x0288c006070095a7 */ /* 0x000ee4000802007f */
[----:B---3--:R-:W-:Y:S05]  /*22de0*/  @!P1 BRA `(.L_x_2959) ;  /* 0xfffffffc00f09947 */ /* 0x008fea000383ffff */
[----:B------:R-:W-:Y:S05]  /*22df0*/  BRA `(.L_x_3148) ;  /* 0xffffff8c00807947 */ /* 0x000fea000383ffff */
.L_x_2973:
        /* <DEDUP_REMOVED lines=11> */
.L_x_3150:
[----:B------:R-:W-:Y:S05]  /*22eb0*/  BSYNC B0 ;  /* 0x0000000000007941 */ /* 0x000fea0003800000 */
.L_x_3149:
[----:B------:R-:W-:Y:S05]  /*22ec0*/  BRA `(.L_x_3151) ;  /* 0xffffff98001c7947 */ /* 0x000fea000383ffff */
.L_x_2975:
[----:B------:R-:W-:Y:S01]  /*22ed0*/  BSSY B0, `(.L_x_3152) ;  /* 0x0000006000007945 */ /* 0x000fe20003800000 */
[----:B------:R-:W-:-:S07]  /*22ee0*/  IMAD.MOV.U32 R15, RZ, RZ, -0x1 ;  /* 0xffffffffff0f7424 */ /* 0x000fce00078e00ff */
[----:B01----:R-:W-:Y:S05]  /*22ef0*/  WARPSYNC.COLLECTIVE R15, `(.L_x_3153) ;  /* 0x000000000f0c7348 */ /* 0x003fea0003c00000 */
[----:B------:R-:W-:Y:S02]  /*22f00*/  ELECT P6, UR62, PT ;  /* 0x00000000003e782f */ /* 0x000fe400038c0000 */
[----:B------:R-:W-:Y:S01]  /*22f10*/  MOV R14, UR62 ;  /* 0x0000003e000e7c02 */ /* 0x000fe20008000f00 */
[----:B01----:R-:W-:Y:S10]  /*22f20*/  ENDCOLLECTIVE ;  /* 0x000000000000791b */ /* 0x003ff40003800000 */
.L_x_3153:
[----:B------:R-:W-:Y:S05]  /*22f30*/  BSYNC B0 ;  /* 0x0000000000007941 */ /* 0x000fea0003800000 */
.L_x_3152:
[----:B------:R-:W-:Y:S05]  /*22f40*/  BRA `(.L_x_3154) ;  /* 0xffffff98002c7947 */ /* 0x000fea000383ffff */
.L_x_2977:
[----:B-1----:R1:W2:Y:S02]  /*22f50*/  SYNCS.PHASECHK.TRANS64.TRYWAIT P0, [R0+URZ+0x28840], R2 ;  /* 0x02884002000075a7 */ /* 0x0022a4000800017f */
[----:B--2---:R-:W-:Y:S05]  /*22f60*/  @!P0 NANOSLEEP.SYNCS 0x989680 ;  /* 0x009896800000895d */ /* 0x004fea0003900000 */
[----:B------:R-:W2:Y:S02]  /*22f70*/  @!P0 SYNCS.PHASECHK.TRANS64 P0, [R0+URZ+0x28840], R2 ;  /* 0x02884002000085a7 */ /* 0x000ea4000800007f */
[----:B--2---:R-:W-:Y:S05]  /*22f80*/  @!P0 BRA `(.L_x_2977) ;  /* 0xfffffffc00f08947 */ /* 0x004fea000383ffff */
[----:B------:R-:W-:Y:S05]  /*22f90*/  BRA `(.L_x_3155) ;  /* 0xffffff9800987947 */ /* 0x000fea000383ffff */
.L_x_2981:
        /* <DEDUP_REMOVED lines=9> */
.L_x_3156:
[----:B------:R-:W-:Y:S01]  /*23030*/  IMAD.MOV.U32 R13, RZ, RZ, R3 ;  /* 0x000000ffff0d7224 */ /* 0x000fe200078e0003 */
[----:B------:R-:W-:Y:S01]  /*23040*/  LOP3.LUT R6, R6, 0x7f, RZ, 0xc0, !PT ;  /* 0x0000007f06067812 */ /* 0x000fe200078ec0ff */
[----:B------:R-:W-:-:S07]  /*23050*/  IMAD.MOV.U32 R4, RZ, RZ, R14 ;  /* 0x000000ffff047224 */ /* 0x000fce00078e000e */
[----:B------:R-:W-:Y:S05]  /*23060*/  WARPSYNC.COLLECTIVE R15, `(.L_x_3157) ;  /* 0x000000000f087348 */ /* 0x000fea0003c00000 */
[----:B------:R0:W1:Y:S02]  /*23070*/  SHFL.IDX P6, R14, R13, R12, R11 ;  /* 0x0000000c0d0e7389 */ /* 0x00006400000c000b */
[----:B01----:R-:W-:Y:S01]  /*23080*/  ENDCOLLECTIVE ;  /* 0x000000000000791b */ /* 0x003fe20003800000 */
.L_x_3157:
        /* <DEDUP_REMOVED lines=9> */
.L_x_3158:
        /* <DEDUP_REMOVED lines=10> */
.L_x_3159:
        /* <DEDUP_REMOVED lines=13> */
.L_x_3160:
[----:B------:R-:W-:Y:S01]  /*23290*/  @!P2 LEA R5, P3, R9, R6, 0x1 ;  /* 0x000000060905a211 */ /* 0x000fe200078608ff */
[----:B------:R-:W-:-:S04]  /*232a0*/  IMAD.MOV.U32 R13, RZ, RZ, R3 ;  /* 0x000000ffff0d7224 */ /* 0x000fc800078e0003 */
[----:B------:R-:W-:-:S05]  /*232b0*/  @!P2 IMAD.X R4, RZ, RZ, R7, P3 ;  /* 0x000000ffff04a224 */ /* 0x000fca00018e0607 */
[----:B------:R-:W-:Y:S01]  /*232c0*/  @!P2 LOP3.LUT R5, R5, R4, RZ, 0x3c, !PT ;  /* 0x000000040505a212 */ /* 0x000fe200078e3cff */
[----:B------:R-:W-:-:S07]  /*232d0*/  IMAD.MOV.U32 R6, RZ, RZ, R14 ;  /* 0x000000ffff067224 */ /* 0x000fce00078e000e */
[----:B------:R-:W-:Y:S05]  /*232e0*/  WARPSYNC.COLLECTIVE R15, `(.L_x_3161) ;  /* 0x000000000f087348 */ /* 0x000fea0003c00000 */
[----:B------:R0:W1:Y:S02]  /*232f0*/  SHFL.IDX P6, R14, R13, R12, R11 ;  /* 0x0000000c0d0e7389 */ /* 0x00006400000c000b */
[----:B01----:R-:W-:Y:S01]  /*23300*/  ENDCOLLECTIVE ;  /* 0x000000000000791b */ /* 0x003fe20003800000 */
.L_x_3161:
[----:B------:R-:W-:-:S04]  /*23310*/  @!P2 LOP3.LUT R4, R5, R4, RZ, 0x3c, !PT ;  /* 0x000000040504a212 */ /* 0x000fc800078e3cff */
[----:B------:R-:W-:-:S05]  /*23320*/  @!P2 LOP3.LUT R5, R5, R4, RZ, 0x3c, !PT ;  /* 0x000000040505a212 */ /* 0x000fca00078e3cff */
[----:B------:R-:W-:Y:S01]  /*23330*/  @!PT LDS RZ, [RZ] ;  /* 0x00000000fffff984 */ /* 0x000fe20000000800 */
[----:B------:R-:W-:Y:S01]  /*23340*/  @!PT LDS RZ, [RZ] ;  /* 0x00000000fffff984 */ /* 0x000fe20000000800 */
[----:B------:R-:W-:Y:S01]  /*23350*/  @!PT LDS RZ, [RZ] ;  /* 0x00000000fffff984 */ /* 0x000fe20000000800 */
[----:B------:R-:W-:Y:S04]  /*23360*/  @!P2 LDGSTS.E.BYPASS.LTC128B.128 [R8+0x10c00], desc[UR40][R4.64], !P0 ;  /* 0x10c000000408afae */ /* 0x000fe8000c101d68 */
[----:B------:R0:W-:Y:S01]  /*23370*/  @!P2 LDGSTS.E.BYPASS.LTC128B.128 [R8+0x14c00], desc[UR40][R4.64+0x80], !P1 ;  /* 0x14c000800408afae */ /* 0x0001e2000c901d68 */
[----:B------:R-:W-:Y:S02]  /*23380*/  IMAD.MOV.U32 R13, RZ, RZ, R2 ;  /* 0x000000ffff0d7224 */ /* 0x000fe400078e0002 */
[----:B------:R-:W-:Y:S02]  /*23390*/  IMAD.MOV.U32 R12, RZ, RZ, 0x3 ;  /* 0x00000003ff0c7424 */ /* 0x000fe400078e00ff */
[----:B0-----:R-:W-:-:S05]  /*233a0*/  VIADD R4, R17, 0x20 ;  /* 0x0000002011047836 */ /* 0x001fca0000000000 */
[----:B------:R-:W-:Y:S01]  /*233b0*/  ISETP.GE.AND P2, PT, R4, R0, PT ;  /* 0x000000000400720c */ /* 0x000fe20003f46270 */
[----:B------:R-:W-:-:S12]  /*233c0*/  IMAD.MOV.U32 R4, RZ, RZ, R14 ;  /* 0x000000ffff047224 */ /* 0x000fd800078e000e */
[----:B------:R-:W-:Y:S05]  /*233d0*/  WARPSYNC.COLLECTIVE R15, `(.L_x_3162) ;  /* 0x000000000f087348 */ /* 0x000fea0003c00000 */
[----:B------:R0:W1:Y:S02]  /*233e0*/  SHFL.IDX P6, R14, R13, R12, R11 ;  /* 0x0000000c0d0e7389 */ /* 0x00006400000c000b */
[----:B01----:R-:W-:Y:S01]  /*233f0*/  ENDCOLLECTIVE ;  /* 0x000000000000791b */ /* 0x003fe20003800000 */
.L_x_3162:
[----:B------:R-:W-:Y:S01]  /*23400*/  @!P2 LEA R5, P3, R9, R4, 0x1 ;  /* 0x000000040905a211 */ /* 0x000fe200078608ff */
[----:B------:R-:W-:-:S04]  /*23410*/  IMAD.MOV.U32 R13, RZ, RZ, R3 ;  /* 0x000000ffff0d7224 */ /* 0x000fc800078e0003 */
[----:B------:R-:W-:-:S05]  /*23420*/  @!P2 IMAD.X R4, RZ, RZ, R6, P3 ;  /* 0x000000ffff04a224 */ /* 0x000fca00018e0606 */
[----:B------:R-:W-:Y:S01]  /*23430*/  @!P2 LOP3.LUT R5, R5, R4, RZ, 0x3c, !PT ;  /* 0x000000040505a212 */ /* 0x000fe200078e3cff */
[----:B------:R-:W-:-:S03]  /*23440*/  IMAD.MOV.U32 R6, RZ, RZ, R14 ;  /* 0x000000ffff067224 */ /* 0x000fc600078e000e */
[----:B------:R-:W-:-:S07]  /*23450*/  @!P2 LOP3.LUT R4, R5, R4, RZ, 0x3c, !PT ;  /* 0x000000040504a212 */ /* 0x000fce00078e3cff */
[----:B------:R-:W-:Y:S05]  /*23460*/  WARPSYNC.COLLECTIVE R15, `(.L_x_3163) ;  /* 0x000000000f087348 */ /* 0x000fea0003c00000 */
[----:B------:R0:W1:Y:S02]  /*23470*/  SHFL.IDX P6, R14, R13, R12, R11 ;  /* 0x0000000c0d0e7389 */ /* 0x00006400000c000b */
[----:B01----:R-:W-:Y:S01]  /*23480*/  ENDCOLLECTIVE ;  /* 0x000000000000791b */ /* 0x003fe20003800000 */
.L_x_3163:
        /* <DEDUP_REMOVED lines=14> */
.L_x_3164:
        /* <DEDUP_REMOVED lines=9> */
.L_x_3165:
        /* <DEDUP_REMOVED lines=14> */
.L_x_3166:
        /* <DEDUP_REMOVED lines=9> */
.L_x_3167:
        /* <DEDUP_REMOVED lines=14> */
.L_x_3168:
        /* <DEDUP_REMOVED lines=9> */
.L_x_3169:
        /* <DEDUP_REMOVED lines=9> */
[----:B------:R-:W-:-:S07]  /*23970*/  IMAD.MOV.U32 R4, RZ, RZ, R14 ;  /* 0x000000ffff047224 */ /* 0x000fce00078e000e */
[----:B------:R-:W-:Y:S05]  /*23980*/  WARPSYNC.COLLECTIVE R15, `(.L_x_3170) ;  /* 0x000000000f087348 */ /* 0x000fea0003c00000 */
[----:B------:R0:W1:Y:S02]  /*23990*/  SHFL.IDX P6, R14, R13, R12, R11 ;  /* 0x0000000c0d0e7389 */ /* 0x00006400000c000b */
[----:B01----:R-:W-:Y:S01]  /*239a0*/  ENDCOLLECTIVE ;  /* 0x000000000000791b */ /* 0x003fe20003800000 */
.L_x_3170:
[----:B------:R-:W-:-:S13]  /*239b0*/  ISETP.GE.AND P2, PT, R5, R0, PT ;  /* 0x000000000500720c */ /* 0x000fda0003f46270 */
[----:B------:R-:W-:Y:S01]  /*239c0*/  @!P2 LEA R5, P3, R9, R4, 0x1 ;  /* 0x000000040905a211 */ /* 0x000fe200078608ff */
[----:B------:R-:W-:-:S04]  /*239d0*/  IMAD.MOV.U32 R13, RZ, RZ, R3 ;  /* 0x000000ffff0d7224 */ /* 0x000fc800078e0003 */
[----:B------:R-:W-:-:S05]  /*239e0*/  @!P2 IMAD.X R4, RZ, RZ, R6, P3 ;  /* 0x000000ffff04a224 */ /* 0x000fca00018e0606 */
        /* <DEDUP_REMOVED lines=12> */
.L_x_3171:
[----:B------:R-:W-:Y:S01]  /*23ab0*/  IMAD.MOV.U32 R3, RZ, RZ, R14 ;  /* 0x000000ffff037224 */ /* 0x000fe200078e000e */
[----:B------:R-:W-:Y:S06]  /*23ac0*/  BRA `(.L_x_3172) ;  /* 0xffffff9c00687947 */ /* 0x000fec000383ffff */
.L_x_2986:
[----:B0-----:R-:W3:Y:S02]  /*23ad0*/  LDL R2, [R1+0x4] ;  /* 0x0000040001027983 */ /* 0x001ee40000100800 */
[----:B---3--:R0:W1:Y:S02]  /*23ae0*/  SYNCS.PHASECHK.TRANS64.TRYWAIT P0, [R2+URZ+0x28820], R0 ;  /* 0x02882000020075a7 */ /* 0x008064000800017f */
[----:B-1----:R-:W-:Y:S05]  /*23af0*/  @!P0 NANOSLEEP.SYNCS 0x989680 ;  /* 0x009896800000895d */ /* 0x002fea0003900000 */
[----:B------:R-:W1:Y:S02]  /*23b00*/  @!P0 SYNCS.PHASECHK.TRANS64 P0, [R2+URZ+0x28820], R0 ;  /* 0x02882000020085a7 */ /* 0x000e64000800007f */
[----:B-1----:R-:W-:Y:S05]  /*23b10*/  @!P0 BRA `(.L_x_2986) ;  /* 0xfffffffc00ec8947 */ /* 0x002fea000383ffff */
[----:B------:R-:W-:Y:S05]  /*23b20*/  BRA `(.L_x_3173) ;  /* 0xffffff9c00dc7947 */ /* 0x000fea000383ffff */
.L_x_2995:
[----:B-1----:R1:W2:Y:S02]  /*23b30*/  SYNCS.PHASECHK.TRANS64.TRYWAIT P0, [R3+URZ+0x28840], R0 ;  /* 0x02884000030075a7 */ /* 0x0022a4000800017f */
[----:B--2---:R-:W-:Y:S05]  /*23b40*/  @!P0 NANOSLEEP.SYNCS 0x989680 ;  /* 0x009896800000895d */ /* 0x004fea0003900000 */
[----:B------:R-:W2:Y:S02]  /*23b50*/  @!P0 SYNCS.PHASECHK.TRANS64 P0, [R3+URZ+0x28840], R0 ;  /* 0x02884000030085a7 */ /* 0x000ea4000800007f */
[----:B--2---:R-:W-:Y:S05]  /*23b60*/  @!P0 BRA `(.L_x_2995) ;  /* 0xfffffffc00f08947 */ /* 0x004fea000383ffff */
[----:B------:R-:W-:Y:S05]  /*23b70*/  BRA `(.L_x_3174) ;  /* 0xffffffa000a07947 */ /* 0x000fea000383ffff */
.L_x_3001:
[----:B0-----:R0:W1:Y:S02]  /*23b80*/  SYNCS.PHASECHK.TRANS64.TRYWAIT P0, [R3+URZ+0x60], R0 ;  /* 0x00006000030075a7 */ /* 0x001064000800017f */
[----:B-1----:R-:W-:Y:S05]  /*23b90*/  @!P0 NANOSLEEP.SYNCS 0x989680 ;  /* 0x009896800000895d */ /* 0x002fea0003900000 */
[----:B------:R-:W1:Y:S02]  /*23ba0*/  @!P0 SYNCS.PHASECHK.TRANS64 P0, [R3+URZ+0x60], R0 ;  /* 0x00006000030085a7 */ /* 0x000e64000800007f */
[----:B-1----:R-:W-:Y:S05]  /*23bb0*/  @!P0 BRA `(.L_x_3001) ;  /* 0xfffffffc00f08947 */ /* 0x002fea000383ffff */
[----:B------:R-:W-:Y:S05]  /*23bc0*/  BRA `(.L_x_3175) ;  /* 0xffffffa4007c7947 */ /* 0x000fea000383ffff */
.L_x_3010:
[----:B--2---:R2:W3:Y:S02]  /*23bd0*/  SYNCS.PHASECHK.TRANS64.TRYWAIT P0, [R3+URZ+0x28840], R2 ;  /* 0x02884002030075a7 */ /* 0x0044e4000800017f */
[----:B---3--:R-:W-:Y:S05]  /*23be0*/  @!P0 NANOSLEEP.SYNCS 0x989680 ;  /* 0x009896800000895d */ /* 0x008fea0003900000 */
[----:B------:R-:W3:Y:S02]  /*23bf0*/  @!P0 SYNCS.PHASECHK.TRANS64 P0, [R3+URZ+0x28840], R2 ;  /* 0x02884002030085a7 */ /* 0x000ee4000800007f */
[----:B---3--:R-:W-:Y:S05]  /*23c00*/  @!P0 BRA `(.L_x_3010) ;  /* 0xfffffffc00f08947 */ /* 0x008fea000383ffff */
[----:B------:R-:W-:Y:S05]  /*23c10*/  BRA `(.L_x_3176) ;  /* 0xffffffac001c7947 */ /* 0x000fea000383ffff */
.L_x_3016:
[----:B0-----:R0:W2:Y:S02]  /*23c20*/  SYNCS.PHASECHK.TRANS64.TRYWAIT P0, [R2+URZ+0x60], R3 ;  /* 0x00006003020075a7 */ /* 0x0010a4000800017f */
[----:B--2---:R-:W-:Y:S05]  /*23c30*/  @!P0 NANOSLEEP.SYNCS 0x989680 ;  /* 0x009896800000895d */ /* 0x004fea0003900000 */
[----:B------:R-:W2:Y:S02]  /*23c40*/  @!P0 SYNCS.PHASECHK.TRANS64 P0, [R2+URZ+0x60], R3 ;  /* 0x00006003020085a7 */ /* 0x000ea4000800007f */
[----:B--2---:R-:W-:Y:S05]  /*23c50*/  @!P0 BRA `(.L_x_3016) ;  /* 0xfffffffc00f08947 */ /* 0x004fea000383ffff */
[----:B------:R-:W-:Y:S05]  /*23c60*/  BRA `(.L_x_3177) ;  /* 0xffffffac00f87947 */ /* 0x000fea000383ffff */
.L_x_3025:
[----:B----4-:R4:W0:Y:S02]  /*23c70*/  SYNCS.PHASECHK.TRANS64.TRYWAIT P0, [R2+URZ+0x28840], R3 ;  /* 0x02884003020075a7 */ /* 0x010824000800017f */
[----:B0-----:R-:W-:Y:S05]  /*23c80*/  @!P0 NANOSLEEP.SYNCS 0x989680 ;  /* 0x009896800000895d */ /* 0x001fea0003900000 */
[----:B------:R-:W0:Y:S02]  /*23c90*/  @!P0 SYNCS.PHASECHK.TRANS64 P0, [R2+URZ+0x28840], R3 ;  /* 0x02884003020085a7 */ /* 0x000e24000800007f */
[----:B0-----:R-:W-:Y:S05]  /*23ca0*/  @!P0 BRA `(.L_x_3025) ;  /* 0xfffffffc00f08947 */ /* 0x001fea000383ffff */
[----:B------:R-:W-:Y:S05]  /*23cb0*/  BRA `(.L_x_3178) ;  /* 0xffffffb4006c7947 */ /* 0x000fea000383ffff */
.L_x_3031:
[----:B0-----:R0:W2:Y:S02]  /*23cc0*/  SYNCS.PHASECHK.TRANS64.TRYWAIT P0, [R2+URZ+0x60], R5 ;  /* 0x00006005020075a7 */ /* 0x0010a4000800017f */
[----:B--2---:R-:W-:Y:S05]  /*23cd0*/  @!P0 NANOSLEEP.SYNCS 0x989680 ;  /* 0x009896800000895d */ /* 0x004fea0003900000 */
[----:B------:R-:W2:Y:S02]  /*23ce0*/  @!P0 SYNCS.PHASECHK.TRANS64 P0, [R2+URZ+0x60], R5 ;  /* 0x00006005020085a7 */ /* 0x000ea4000800007f */
[----:B--2---:R-:W-:Y:S05]  /*23cf0*/  @!P0 BRA `(.L_x_3031) ;  /* 0xfffffffc00f08947 */ /* 0x004fea000383ffff */
[----:B------:R-:W-:Y:S05]  /*23d00*/  BRA `(.L_x_3179) ;  /* 0xffffffb800487947 */ /* 0x000fea000383ffff */
.L_x_3042:
[----:B0-----:R0:W2:Y:S02]  /*23d10*/  SYNCS.PHASECHK.TRANS64.TRYWAIT P0, [R0+URZ+0x28860], R2 ;  /* 0x02886002000075a7 */ /* 0x0010a4000800017f */
[----:B--2---:R-:W-:Y:S05]  /*23d20*/  @!P0 NANOSLEEP.SYNCS 0x989680 ;  /* 0x009896800000895d */ /* 0x004fea0003900000 */
[----:B------:R-:W2:Y:S02]  /*23d30*/  @!P0 SYNCS.PHASECHK.TRANS64 P0, [R0+URZ+0x28860], R2 ;  /* 0x02886002000085a7 */ /* 0x000ea4000800007f */
[----:B--2---:R-:W-:Y:S05]  /*23d40*/  @!P0 BRA `(.L_x_3042) ;  /* 0xfffffffc00f08947 */ /* 0x004fea000383ffff */
[----:B------:R-:W-:Y:S05]  /*23d50*/  BRA `(.L_x_3180) ;  /* 0xffffffbc00a07947 */ /* 0x000fea000383ffff */
.L_x_3049:
[----:B------:R-:W-:Y:S01]  /*23d60*/  BSSY B0, `(.L_x_3181) ;  /* 0x0000008000007945 */ /* 0x000fe20003800000 */
[----:B------:R-:W-:Y:S02]  /*23d70*/  IMAD.MOV.U32 R13, RZ, RZ, R16 ;  /* 0x000000ffff0d7224 */ /* 0x000fe400078e0010 */
[----:B------:R-:W-:Y:S02]  /*23d80*/  IMAD.MOV.U32 R12, RZ, RZ, RZ ;  /* 0x000000ffff0c7224 */ /* 0x000fe400078e00ff */
[----:B------:R-:W-:Y:S02]  /*23d90*/  IMAD.MOV.U32 R11, RZ, RZ, 0x1f ;  /* 0x0000001fff0b7424 */ /* 0x000fe400078e00ff */
[----:B------:R-:W-:-:S07]  /*23da0*/  IMAD.MOV.U32 R15, RZ, RZ, -0x1 ;  /* 0xffffffffff0f7424 */ /* 0x000fce00078e00ff */
[----:B-1---5:R-:W-:Y:S05]  /*23db0*/  WARPSYNC.COLLECTIVE R15, `(.L_x_3182) ;  /* 0x000000000f087348 */ /* 0x022fea0003c00000 */
[----:B------:R0:W2:Y:S02]  /*23dc0*/  SHFL.IDX P6, R14, R13, R12, R11 ;  /* 0x0000000c0d0e7389 */ /* 0x0000a400000c000b */
[----:B012--5:R-:W-:Y:S01]  /*23dd0*/  ENDCOLLECTIVE ;  /* 0x000000000000791b */ /* 0x027fe20003800000 */
.L_x_3182:
[----:B------:R-:W-:Y:S05]  /*23de0*/  BSYNC B0 ;  /* 0x0000000000007941 */ /* 0x000fea0003800000 */
.L_x_3181:
        /* <DEDUP_REMOVED lines=9> */
.L_x_3183:
        /* <DEDUP_REMOVED lines=18> */
.L_x_3184:
        /* <DEDUP_REMOVED lines=8> */
.L_x_3185:
        /* <DEDUP_REMOVED lines=8> */
.L_x_3186:
        /* <DEDUP_REMOVED lines=8> */
.L_x_3187:
        /* <DEDUP_REMOVED lines=8> */
.L_x_3188:
        /* <DEDUP_REMOVED lines=9> */
.L_x_3189:
[----:B------:R-:W-:Y:S01]  /*24230*/  IMAD.MOV.U32 R16, RZ, RZ, R14 ;  /* 0x000000ffff107224 */ /* 0x000fe200078e000e */
[----:B------:R-:W-:Y:S06]  /*24240*/  BRA `(.L_x_3190) ;  /* 0xffffffc000247947 */ /* 0x000fec000383ffff */
.L_x_3054:
[----:B------:R-:W-:Y:S01]  /*24250*/  BSSY B0, `(.L_x_3191) ;  /* 0x0000008000007945 */ /* 0x000fe20003800000 */
[----:B-----5:R-:W-:Y:S02]  /*24260*/  IMAD.MOV.U32 R13, RZ, RZ, R3 ;  /* 0x000000ffff0d7224 */ /* 0x020fe400078e0003 */
[----:B------:R-:W-:Y:S02]  /*24270*/  IMAD.MOV.U32 R12, RZ, RZ, 0x1 ;  /* 0x00000001ff0c7424 */ /* 0x000fe400078e00ff */
[----:B------:R-:W-:Y:S02]  /*24280*/  IMAD.MOV.U32 R11, RZ, RZ, RZ ;  /* 0x000000ffff0b7224 */ /* 0x000fe400078e00ff */
[----:B------:R-:W-:-:S07]  /*24290*/  IMAD.MOV.U32 R15, RZ, RZ, -0x1 ;  /* 0xffffffffff0f7424 */ /* 0x000fce00078e00ff */
[----:B01----:R-:W-:Y:S05]  /*242a0*/  WARPSYNC.COLLECTIVE R15, `(.L_x_3192) ;  /* 0x000000000f087348 */ /* 0x003fea0003c00000 */
[----:B------:R2:W3:Y:S02]  /*242b0*/  SHFL.UP P6, R14, R13, R12, R11 ;  /* 0x0400000c0d0e7389 */ /* 0x0004e400000c000b */
[----:B0123--:R-:W-:Y:S01]  /*242c0*/  ENDCOLLECTIVE ;  /* 0x000000000000791b */ /* 0x00ffe20003800000 */
.L_x_3192:
[----:B------:R-:W-:Y:S05]  /*242d0*/  BSYNC B0 ;  /* 0x0000000000007941 */ /* 0x000fea0003800000 */
.L_x_3191:
        /* <DEDUP_REMOVED lines=9> */
.L_x_3193:
        /* <DEDUP_REMOVED lines=8> */
.L_x_3194:
        /* <DEDUP_REMOVED lines=8> */
.L_x_3195:
        /* <DEDUP_REMOVED lines=8> */
.L_x_3196:
        /* <DEDUP_REMOVED lines=9> */
.L_x_3197:
[----:B------:R-:W-:Y:S01]  /*24580*/  IMAD.MOV.U32 R16, RZ, RZ, R14 ;  /* 0x000000ffff107224 */ /* 0x000fe200078e000e */
[----:B------:R-:W-:Y:S06]  /*24590*/  BRA `(.L_x_3198) ;  /* 0xffffffbc00ec7947 */ /* 0x000fec000383ffff */
.L_x_3056:
[----:B------:R-:W-:Y:S01]  /*245a0*/  BSSY B0, `(.L_x_3199) ;  /* 0x0000006000007945 */ /* 0x000fe20003800000 */
[----:B------:R-:W-:Y:S01]  /*245b0*/  PLOP3.LUT P6, PT, P6, PT, PT, 0x8, 0x0 ;  /* 0x000000000000781c */ /* 0x000fe200037ce170 */
[----:B------:R-:W-:-:S12]  /*245c0*/  IMAD.MOV.U32 R15, RZ, RZ, -0x1 ;  /* 0xffffffffff0f7424 */ /* 0x000fd800078e00ff */
[----:B01---5:R-:W-:Y:S05]  /*245d0*/  WARPSYNC.COLLECTIVE R15, `(.L_x_3200) ;  /* 0x000000000f087348 */ /* 0x023fea0003c00000 */
[----:B------:R-:W-:Y:S01]  /*245e0*/  VOTE.ANY R14, PT, P6 ;  /* 0x00000000000e7806 */ /* 0x000fe200030e0100 */
[----:B01---5:R-:W-:Y:S06]  /*245f0*/  ENDCOLLECTIVE ;  /* 0x000000000000791b */ /* 0x023fec0003800000 */
.L_x_3200:
[----:B------:R-:W-:Y:S05]  /*24600*/  BSYNC B0 ;  /* 0x0000000000007941 */ /* 0x000fea0003800000 */
.L_x_3199:
        /* <DEDUP_REMOVED lines=9> */
.L_x_3201:
[----:B------:R-:W-:Y:S01]  /*246a0*/  IMAD.MOV.U32 R17, RZ, RZ, R14 ;  /* 0x000000ffff117224 */ /* 0x000fe200078e000e */
[----:B------:R-:W-:Y:S06]  /*246b0*/  BRA `(.L_x_3202) ;  /* 0xffffffbc00dc7947 */ /* 0x000fec000383ffff */
.L_x_3058:
[----:B------:R-:W-:Y:S01]  /*246c0*/  BSSY B0, `(.L_x_3203) ;  /* 0x0000007000007945 */ /* 0x000fe20003800000 */
[----:B------:R-:W-:Y:S02]  /*246d0*/  IMAD.MOV.U32 R13, RZ, RZ, R2 ;  /* 0x000000ffff0d7224 */ /* 0x000fe400078e0002 */
[----:B------:R-:W-:Y:S02]  /*246e0*/  IMAD.MOV.U32 R11, RZ, RZ, 0x1f ;  /* 0x0000001fff0b7424 */ /* 0x000fe400078e00ff */
[----:B------:R-:W-:-:S07]  /*246f0*/  IMAD.MOV.U32 R15, RZ, RZ, -0x1 ;  /* 0xffffffffff0f7424 */ /* 0x000fce00078e00ff */
[----:B0123-5:R-:W-:Y:S05]  /*24700*/  WARPSYNC.COLLECTIVE R15, `(.L_x_3204) ;  /* 0x000000000f087348 */ /* 0x02ffea0003c00000 */
[----:B------:R4:W0:Y:S02]  /*24710*/  SHFL.IDX P6, R14, R13, R12, R11 ;  /* 0x0000000c0d0e7389 */ /* 0x00082400000c000b */
[----:B012345:R-:W-:Y:S01]  /*24720*/  ENDCOLLECTIVE ;  /* 0x000000000000791b */ /* 0x03ffe20003800000 */
.L_x_3204:
[----:B------:R-:W-:Y:S05]  /*24730*/  BSYNC B0 ;  /* 0x0000000000007941 */ /* 0x000fea0003800000 */
.L_x_3203:
[----:B------:R-:W-:Y:S01]  /*24740*/  IMAD.MOV.U32 R2, RZ, RZ, R14 ;  /* 0x000000ffff027224 */ /* 0x000fe200078e000e */
[----:B------:R-:W-:Y:S06]  /*24750*/  BRA `(.L_x_3205) ;  /* 0xffffffbc00d07947 */ /* 0x000fec000383ffff */
.L_x_3062:
[----:B0-----:R0:W2:Y:S02]  /*24760*/  SYNCS.PHASECHK.TRANS64.TRYWAIT P0, [R0+URZ+0x28820], R3 ;  /* 0x02882003000075a7 */ /* 0x0010a4000800017f */
[----:B--2---:R-:W-:Y:S05]  /*24770*/  @!P0 NANOSLEEP.SYNCS 0x989680 ;  /* 0x009896800000895d */ /* 0x004fea0003900000 */
[----:B------:R-:W2:Y:S02]  /*24780*/  @!P0 SYNCS.PHASECHK.TRANS64 P0, [R0+URZ+0x28820], R3 ;  /* 0x02882003000085a7 */ /* 0x000ea4000800007f */
[----:B--2---:R-:W-:Y:S05]  /*24790*/  @!P0 BRA `(.L_x_3062) ;  /* 0xfffffffc00f08947 */ /* 0x004fea000383ffff */
[----:B------:R-:W-:Y:S05]  /*247a0*/  BRA `(.L_x_3206) ;  /* 0xffffffc400547947 */ /* 0x000fea000383ffff */
.L_x_3063:
        /* <DEDUP_REMOVED lines=8> */
[----:B01-3-5:R-:W-:Y:S05]  /*24830*/  WARPSYNC.COLLECTIVE R15, `(.L_x_3208) ;  /* 0x000000000f087348 */ /* 0x02bfea0003c00000 */
[----:B------:R2:W4:Y:S02]  /*24840*/  SHFL.IDX P6, R14, R13, R12, R11 ;  /* 0x0000000c0d0e7389 */ /* 0x00052400000c000b */
[----:B012345:R-:W-:Y:S01]  /*24850*/  ENDCOLLECTIVE ;  /* 0x000000000000791b */ /* 0x03ffe20003800000 */
.L_x_3208:
[----:B------:R-:W-:Y:S05]  /*24860*/  BSYNC B0 ;  /* 0x0000000000007941 */ /* 0x000fea0003800000 */
.L_x_3207:
[----:B------:R-:W-:Y:S05]  /*24870*/  BRA `(.L_x_3209) ;  /* 0xffffffc4003c7947 */ /* 0x000fea000383ffff */
.L_x_3064:
[----:B------:R-:W-:Y:S01]  /*24880*/  BSSY B0, `(.L_x_3210) ;  /* 0x0000006000007945 */ /* 0x000fe20003800000 */
[----:B------:R-:W-:-:S07]  /*24890*/  IMAD.MOV.U32 R15, RZ, RZ, -0x1 ;  /* 0xffffffffff0f7424 */ /* 0x000fce00078e00ff */
[----:B0123-5:R-:W-:Y:S05]  /*248a0*/  WARPSYNC.COLLECTIVE R15, `(.L_x_3211) ;  /* 0x000000000f0c7348 */ /* 0x02ffea0003c00000 */
[----:B------:R-:W-:Y:S02]  /*248b0*/  ELECT P6, UR62, PT ;  /* 0x00000000003e782f */ /* 0x000fe400038c0000 */
[----:B------:R-:W-:Y:S01]  /*248c0*/  MOV R14, UR62 ;  /* 0x0000003e000e7c02 */ /* 0x000fe20008000f00 */
[----:B0123-5:R-:W-:Y:S10]  /*248d0*/  ENDCOLLECTIVE ;  /* 0x000000000000791b */ /* 0x02fff40003800000 */
.L_x_3211:
[----:B------:R-:W-:Y:S05]  /*248e0*/  BSYNC B0 ;  /* 0x0000000000007941 */ /* 0x000fea0003800000 */
.L_x_3210:
[----:B------:R-:W-:Y:S05]  /*248f0*/  BRA `(.L_x_3212) ;  /* 0xffffffc400307947 */ /* 0x000fea000383ffff */
.L_x_3066:
[----:B0-----:R0:W2:Y:S02]  /*24900*/  SYNCS.PHASECHK.TRANS64.TRYWAIT P0, [R6+URZ], R5 ;  /* 0x00000005060075a7 */ /* 0x0010a4000800017f */
[----:B--2---:R-:W-:Y:S05]  /*24910*/  @!P0 NANOSLEEP.SYNCS 0x989680 ;  /* 0x009896800000895d */ /* 0x004fea0003900000 */
[----:B------:R-:W2:Y:S02]  /*24920*/  @!P0 SYNCS.PHASECHK.TRANS64 P0, [R6+URZ], R5 ;  /* 0x00000005060085a7 */ /* 0x000ea4000800007f */
[----:B--2---:R-:W-:Y:S05]  /*24930*/  @!P0 BRA `(.L_x_3066) ;  /* 0xfffffffc00f08947 */ /* 0x004fea000383ffff */
[----:B------:R-:W-:Y:S05]  /*24940*/  BRA `(.L_x_3213) ;  /* 0xffffffc4006c7947 */ /* 0x000fea000383ffff */
.L_x_3067:
[----:B--2---:R2:W3:Y:S02]  /*24950*/  SYNCS.PHASECHK.TRANS64.TRYWAIT P0, [R7+URZ], R2 ;  /* 0x00000002070075a7 */ /* 0x0044e4000800017f */
[----:B---3--:R-:W-:Y:S05]  /*24960*/  @!P0 NANOSLEEP.SYNCS 0x989680 ;  /* 0x009896800000895d */ /* 0x008fea0003900000 */
[----:B------:R-:W3:Y:S02]  /*24970*/  @!P0 SYNCS.PHASECHK.TRANS64 P0, [R7+URZ], R2 ;  /* 0x00000002070085a7 */ /* 0x000ee4000800007f */
[----:B---3--:R-:W-:Y:S05]  /*24980*/  @!P0 BRA `(.L_x_3067) ;  /* 0xfffffffc00f08947 */ /* 0x008fea000383ffff */
[----:B------:R-:W-:Y:S05]  /*24990*/  BRA `(.L_x_3214) ;  /* 0xffffffc400607947 */ /* 0x000fea000383ffff */
.L_x_3069:
[----:B---3--:R3:W4:Y:S02]  /*249a0*/  SYNCS.PHASECHK.TRANS64.TRYWAIT P0, [R4+URZ], R5 ;  /* 0x00000005040075a7 */ /* 0x008724000800017f */
[----:B----4-:R-:W-:Y:S05]  /*249b0*/  @!P0 NANOSLEEP.SYNCS 0x989680 ;  /* 0x009896800000895d */ /* 0x010fea0003900000 */
[----:B------:R-:W4:Y:S02]  /*249c0*/  @!P0 SYNCS.PHASECHK.TRANS64 P0, [R4+URZ], R5 ;  /* 0x00000005040085a7 */ /* 0x000f24000800007f */
[----:B----4-:R-:W-:Y:S05]  /*249d0*/  @!P0 BRA `(.L_x_3069) ;  /* 0xfffffffc00f08947 */ /* 0x010fea000383ffff */
[----:B------:R-:W-:Y:S05]  /*249e0*/  BRA `(.L_x_3215) ;  /* 0xffffffc400687947 */ /* 0x000fea000383ffff */
.L_x_3216:
        /* <DEDUP_REMOVED lines=9> */
.L_x_3226:


//--------------------- .nv.global.init           --------------------------
	.section	.nv.global.init,"aw",@progbits
.nv.global.init:
	.type		$str$23,@object
	.size		$str$23,($str$24 - $str$23)
$str$23:
        /*0000*/ 	.byte	0x28, 0x61, 0x64, 0x64, 0x72, 0x65, 0x73, 0x73, 0x20, 0x26, 0x20, 0x6d, 0x61, 0x73, 0x6b, 0x29
        /*0010*/ 	.byte	0x20, 0x3d, 0x3d, 0x20, 0x30, 0x00
	.type		$str$24,@object
	.size		$str$24,(__unnamed_4 - $str$24)
$str$24:
        /*0016*/ 	.byte	0x2f, 0x74, 0x6d, 0x70, 0x2f, 0x6f, 0x73, 0x73, 0x5f, 0x6b, 0x65, 0x72, 0x6e, 0x65, 0x6c, 0x73
        /*0026*/ 	.byte	0x5f, 0x73, 0x72, 0x63, 0x2f, 0x66, 0x6c, 0x61, 0x73, 0x68, 0x5f, 0x61, 0x74, 0x74, 0x65, 0x6e
        /*0036*/ 	.byte	0x74, 0x69, 0x6f, 0x6e, 0x2f, 0x63, 0x73, 0x72, 0x63, 0x2f, 0x63, 0x75, 0x74, 0x6c, 0x61, 0x73
        /*0046*/ 	.byte	0x73, 0x2f, 0x69, 0x6e, 0x63, 0x6c, 0x75, 0x64, 0x65, 0x2f, 0x63, 0x75, 0x74, 0x65, 0x2f, 0x70
        /*0056*/ 	.byte	0x6f, 0x69, 0x6e, 0x74, 0x65, 0x72, 0x5f, 0x66, 0x6c, 0x61, 0x67, 0x67, 0x65, 0x64, 0x2e, 0x68
        /*0066*/ 	.byte	0x70, 0x70, 0x00
	.type		__unnamed_4,@object
	.size		__unnamed_4,(__unnamed_8 - __unnamed_4)
__unnamed_4:
        /* <DEDUP_REMOVED lines=25> */
	.type		__unnamed_8,@object
	.size		__unnamed_8,(__unnamed_3 - __unnamed_8)
__unnamed_8:
        /* <DEDUP_REMOVED lines=24> */
        /*036d*/ 	.byte	0x3e, 0x20, 0x26, 0x5d, 0x00
	.type		__unnamed_3,@object
	.size		__unnamed_3,(__unnamed_2 - __unnamed_3)
__unnamed_3:
        /* <DEDUP_REMOVED lines=29> */
	.type		__unnamed_2,@object
	.size		__unnamed_2,(__unnamed_7 - __unnamed_2)
__unnamed_2:
        /* <DEDUP_REMOVED lines=29> */
	.type		__unnamed_7,@object
	.size		__unnamed_7,(__unnamed_6 - __unnamed_7)
__unnamed_7:
        /* <DEDUP_REMOVED lines=29> */
        /*08e2*/ 	.byte	0x00
	.type		__unnamed_6,@object
	.size		__unnamed_6,(__unnamed_1 - __unnamed_6)
__unnamed_6:
        /* <DEDUP_REMOVED lines=30> */
	.type		__unnamed_1,@object
	.size		__unnamed_1,(__unnamed_5 - __unnamed_1)
__unnamed_1:
        /* <DEDUP_REMOVED lines=29> */
        /*0c84*/ 	.byte	0x5d, 0x00
	.type		__unnamed_5,@object
	.size		__unnamed_5,(.L_4 - __unnamed_5)
__unnamed_5:
        /* <DEDUP_REMOVED lines=29> */
        /*0e56*/ 	.byte	0x26, 0x5d, 0x00
.L_4:


//--------------------- .nv.shared._ZN7cutlass13device_kernelIN5flash11enable_sm90INS1_16FlashAttnFwdSm90INS1_25CollectiveMainloopFwdSm90ILi2EN4cute5tupleIJNS5_1CILi1EEES8_S8_EEENS6_IJNS7_ILi128EEENS7_ILi176EEESA_EEELi128ENS_10bfloat16_tEfNS_4arch4Sm90ELb0ELb0ELb1ELb0ELb0ELb0ELb0ELb1ELb1ELb1ELb0ELb0EEENS1_21CollectiveEpilogueFwdINS6_IJSA_SA_SB_EEES9_SD_SF_Li256ELb0ELb1ELb0ELb0EEENS1_29StaticPersistentTileSchedulerILb0EEEEEEEEEvNT_6ParamsE --------------------------
	.section	.nv.shared._ZN7cutlass13device_kernelIN5flash11enable_sm90INS1_16FlashAttnFwdSm90INS1_25CollectiveMainloopFwdSm90ILi2EN4cute5tupleIJNS5_1CILi1EEES8_S8_EEENS6_IJNS7_ILi128EEENS7_ILi176EEESA_EEELi128ENS_10bfloat16_tEfNS_4arch4Sm90ELb0ELb0ELb1ELb0ELb0ELb0ELb0ELb1ELb1ELb1ELb0ELb0EEENS1_21CollectiveEpilogueFwdINS6_IJSA_SA_SB_EEES9_SD_SF_Li256ELb0ELb1ELb0ELb0EEENS1_29StaticPersistentTileSchedulerILb0EEEEEEEEEvNT_6ParamsE,"aw",@nobits
	.sectionflags	@""
	.align	16
	.zero		1024


//--------------------- .nv.shared.reserved.0     --------------------------
	.section	.nv.shared.reserved.0,"aw",@nobits
	.weak		__nv_reservedSMEM_offset_0_alias
	.size		__nv_reservedSMEM_offset_0_alias, 0, 0
	.other		__nv_reservedSMEM_offset_0_alias,@"STO_CUDA_RESERVED_SHARED STV_DEFAULT"
__nv_reservedSMEM_offset_0_alias:
	.zero		0


//--------------------- .nv.global                --------------------------
	.section	.nv.global,"aw",@nobits
.nv.global:
	.type		_ZN82_INTERNAL_8ec1d924_46_flash_fwd_hdim128_bf16_softcap_packgqa_sm90_cu_cf07d2ef_28864cute1_E,@object
	.size		_ZN82_INTERNAL_8ec1d924_46_flash_fwd_hdim128_bf16_softcap_packgqa_sm90_cu_cf07d2ef_28864cute1_E,(_ZN82_INTERNAL_8ec1d924_46_flash_fwd_hdim128_bf16_softcap_packgqa_sm90_cu_cf07d2ef_28864cuda3std3__45__cpo6cbeginE - _ZN82_INTERNAL_8ec1d924_46_flash_fwd_hdim128_bf16_softcap_packgqa_sm90_cu_cf07d2ef_28864cute1_E)
_ZN82_INTERNAL_8ec1d924_46_flash_fwd_hdim128_bf16_softcap_packgqa_sm90_cu_cf07d2ef_28864cute1_E:
	.zero		1
	.type		_ZN82_INTERNAL_8ec1d924_46_flash_fwd_hdim128_bf16_softcap_packgqa_sm90_cu_cf07d2ef_28864cuda3std3__45__cpo6cbeginE,@object
	.size		_ZN82_INTERNAL_8ec1d924_46_flash_fwd_hdim128_bf16_softcap_packgqa_sm90_cu_cf07d2ef_28864cuda3std3__45__cpo6cbeginE,(_ZN82_INTERNAL_8ec1d924_46_flash_fwd_hdim128_bf16_softcap_packgqa_sm90_cu_cf07d2ef_28864cuda3std3__48in_placeE - _ZN82_INTERNAL_8ec1d924_46_flash_fwd_hdim128_bf16_softcap_packgqa_sm90_cu_cf07d2ef_28864cuda3std3__45__cpo6cbeginE)
_ZN82_INTERNAL_8ec1d924_46_flash_fwd_hdim128_bf16_softcap_packgqa_sm90_cu_cf07d2ef_28864cuda3std3__45__cpo6cbeginE:
	.zero		1
	.type		_ZN82_INTERNAL_8ec1d924_46_flash_fwd_hdim128_bf16_softcap_packgqa_sm90_cu_cf07d2ef_28864cuda3std3__48in_placeE,@object
	.size		_ZN82_INTERNAL_8ec1d924_46_flash_fwd_hdim128_bf16_softcap_packgqa_sm90_cu_cf07d2ef_28864cuda3std3__48in_placeE,(_ZN82_INTERNAL_8ec1d924_46_flash_fwd_hdim128_bf16_softcap_packgqa_sm90_cu_cf07d2ef_28864cuda3std6ranges3__45__cpo9iter_moveE - _ZN82_INTERNAL_8ec1d924_46_flash_fwd_hdim128_bf16_softcap_packgqa_sm90_cu_cf07d2ef_28864cuda3std3__48in_placeE)
_ZN82_INTERNAL_8ec1d924_46_flash_fwd_hdim128_bf16_softcap_packgqa_sm90_cu_cf07d2ef_28864cuda3std3__48in_placeE:
	.zero		1
	.type		_ZN82_INTERNAL_8ec1d924_46_flash_fwd_hdim128_bf16_softcap_packgqa_sm90_cu_cf07d2ef_28864cuda3std6ranges3__45__cpo9iter_moveE,@object
	.size		_ZN82_INTERNAL_8ec1d924_46_flash_fwd_hdim128_bf16_softcap_packgqa_sm90_cu_cf07d2ef_28864cuda3std6ranges3__45__cpo9iter_moveE,(_ZN82_INTERNAL_8ec1d924_46_flash_fwd_hdim128_bf16_softcap_packgqa_sm90_cu_cf07d2ef_28864cuda3std3__45__cpo5beginE - _ZN82_INTERNAL_8ec1d924_46_flash_fwd_hdim128_bf16_softcap_packgqa_sm90_cu_cf07d2ef_28864cuda3std6ranges3__45__cpo9iter_moveE)
_ZN82_INTERNAL_8ec1d924_46_flash_fwd_hdim128_bf16_softcap_packgqa_sm90_cu_cf07d2ef_28864cuda3std6ranges3__45__cpo9iter_moveE:
	.zero		1
	.type		_ZN82_INTERNAL_8ec1d924_46_flash_fwd_hdim128_bf16_softcap_packgqa_sm90_cu_cf07d2ef_28864cuda3std3__45__cpo5beginE,@object
	.size		_ZN82_INTERNAL_8ec1d924_46_flash_fwd_hdim128_bf16_softcap_packgqa_sm90_cu_cf07d2ef_28864cuda3std3__45__cpo5beginE,(_ZN82_INTERNAL_8ec1d924_46_flash_fwd_hdim128_bf16_softcap_packgqa_sm90_cu_cf07d2ef_28864cuda3std3__484_GLOBAL__N__8ec1d924_46_flash_fwd_hdim128_bf16_softcap_packgqa_sm90_cu_cf07d2ef_28866ignoreE - _ZN82_INTERNAL_8ec1d924_46_flash_fwd_hdim128_bf16_softcap_packgqa_sm90_cu_cf07d2ef_28864cuda3std3__45__cpo5beginE)
_ZN82_INTERNAL_8ec1d924_46_flash_fwd_hdim128_bf16_softcap_packgqa_sm90_cu_cf07d2ef_28864cuda3std3__45__cpo5beginE:
	.zero		1
	.type		_ZN82_INTERNAL_8ec1d924_46_flash_fwd_hdim128_bf16_softcap_packgqa_sm90_cu_cf07d2ef_28864cuda3std3__484_GLOBAL__N__8ec1d924_46_flash_fwd_hdim128_bf16_softcap_packgqa_sm90_cu_cf07d2ef_28866ignoreE,@object
	.size		_ZN82_INTERNAL_8ec1d924_46_flash_fwd_hdim128_bf16_softcap_packgqa_sm90_cu_cf07d2ef_28864cuda3std3__484_GLOBAL__N__8ec1d924_46_flash_fwd_hdim128_bf16_softcap_packgqa_sm90_cu_cf07d2ef_28866ignoreE,(_ZN82_INTERNAL_8ec1d924_46_flash_fwd_hdim128_bf16_softcap_packgqa_sm90_cu_cf07d2ef_28864cute7productE - _ZN82_INTERNAL_8ec1d924_46_flash_fwd_hdim128_bf16_softcap_packgqa_sm90_cu_cf07d2ef_28864cuda3std3__484_GLOBAL__N__8ec1d924_46_flash_fwd_hdim128_bf16_softcap_packgqa_sm90_cu_cf07d2ef_28866ignoreE)
_ZN82_INTERNAL_8ec1d924_46_flash_fwd_hdim128_bf16_softcap_packgqa_sm90_cu_cf07d2ef_28864cuda3std3__484_GLOBAL__N__8ec1d924_46_flash_fwd_hdim128_bf16_softcap_packgqa_sm90_cu_cf07d2ef_28866ignoreE:
	.zero		1
	.type		_ZN82_INTERNAL_8ec1d924_46_flash_fwd_hdim128_bf16_softcap_packgqa_sm90_cu_cf07d2ef_28864cute7productE,@object
	.size		_ZN82_INTERNAL_8ec1d924_46_flash_fwd_hdim128_bf16_softcap_packgqa_sm90_cu_cf07d2ef_28864cute7productE,(_ZN82_INTERNAL_8ec1d924_46_flash_fwd_hdim128_bf16_softcap_packgqa_sm90_cu_cf07d2ef_28864cuda3std3__45__cpo3endE - _ZN82_INTERNAL_8ec1d924_46_flash_fwd_hdim128_bf16_softcap_packgqa_sm90_cu_cf07d2ef_28864cute7productE)
_ZN82_INTERNAL_8ec1d924_46_flash_fwd_hdim128_bf16_softcap_packgqa_sm90_cu_cf07d2ef_28864cute7productE:
	.zero		1
	.type		_ZN82_INTERNAL_8ec1d924_46_flash_fwd_hdim128_bf16_softcap_packgqa_sm90_cu_cf07d2ef_28864cuda3std3__45__cpo3endE,@object
	.size		_ZN82_INTERNAL_8ec1d924_46_flash_fwd_hdim128_bf16_softcap_packgqa_sm90_cu_cf07d2ef_28864cuda3std3__45__cpo3endE,(_ZN82_INTERNAL_8ec1d924_46_flash_fwd_hdim128_bf16_softcap_packgqa_sm90_cu_cf07d2ef_28864cuda3std3__419piecewise_constructE - _ZN82_INTERNAL_8ec1d924_46_flash_fwd_hdim128_bf16_softcap_packgqa_sm90_cu_cf07d2ef_28864cuda3std3__45__cpo3endE)
_ZN82_INTERNAL_8ec1d924_46_flash_fwd_hdim128_bf16_softcap_packgqa_sm90_cu_cf07d2ef_28864cuda3std3__45__cpo3endE:
	.zero		1
	.type		_ZN82_INTERNAL_8ec1d924_46_flash_fwd_hdim128_bf16_softcap_packgqa_sm90_cu_cf07d2ef_28864cuda3std3__419piecewise_constructE,@object
	.size		_ZN82_INTERNAL_8ec1d924_46_flash_fwd_hdim128_bf16_softcap_packgqa_sm90_cu_cf07d2ef_28864cuda3std3__419piecewise_constructE,(_ZN82_INTERNAL_8ec1d924_46_flash_fwd_hdim128_bf16_softcap_packgqa_sm90_cu_cf07d2ef_28864cuda3std3__45__cpo4cendE - _ZN82_INTERNAL_8ec1d924_46_flash_fwd_hdim128_bf16_softcap_packgqa_sm90_cu_cf07d2ef_28864cuda3std3__419piecewise_constructE)
_ZN82_INTERNAL_8ec1d924_46_flash_fwd_hdim128_bf16_softcap_packgqa_sm90_cu_cf07d2ef_28864cuda3std3__419piecewise_constructE:
	.zero		1
	.type		_ZN82_INTERNAL_8ec1d924_46_flash_fwd_hdim128_bf16_softcap_packgqa_sm90_cu_cf07d2ef_28864cuda3std3__45__cpo4cendE,@object
	.size		_ZN82_INTERNAL_8ec1d924_46_flash_fwd_hdim128_bf16_softcap_packgqa_sm90_cu_cf07d2ef_28864cuda3std3__45__cpo4cendE,(_ZN82_INTERNAL_8ec1d924_46_flash_fwd_hdim128_bf16_softcap_packgqa_sm90_cu_cf07d2ef_28864cuda3std6ranges3__45__cpo4swapE - _ZN82_INTERNAL_8ec1d924_46_flash_fwd_hdim128_bf16_softcap_packgqa_sm90_cu_cf07d2ef_28864cuda3std3__45__cpo4cendE)
_ZN82_INTERNAL_8ec1d924_46_flash_fwd_hdim128_bf16_softcap_packgqa_sm90_cu_cf07d2ef_28864cuda3std3__45__cpo4cendE:
	.zero		1
	.type		_ZN82_INTERNAL_8ec1d924_46_flash_fwd_hdim128_bf16_softcap_packgqa_sm90_cu_cf07d2ef_28864cuda3std6ranges3__45__cpo4swapE,@object
	.size		_ZN82_INTERNAL_8ec1d924_46_flash_fwd_hdim128_bf16_softcap_packgqa_sm90_cu_cf07d2ef_28864cuda3std6ranges3__45__cpo4swapE,(.L_15 - _ZN82_INTERNAL_8ec1d924_46_flash_fwd_hdim128_bf16_softcap_packgqa_sm90_cu_cf07d2ef_28864cuda3std6ranges3__45__cpo4swapE)
_ZN82_INTERNAL_8ec1d924_46_flash_fwd_hdim128_bf16_softcap_packgqa_sm90_cu_cf07d2ef_28864cuda3std6ranges3__45__cpo4swapE:
	.zero		1
.L_15:


//--------------------- .nv.shared._ZN7cutlass13device_kernelIN5flash11enable_sm90INS1_16FlashAttnFwdSm90INS1_25CollectiveMainloopFwdSm90ILi2EN4cute5tupleIJNS5_1CILi2EEENS7_ILi1EEES9_EEENS6_IJNS7_ILi128EEENS7_ILi176EEESB_EEELi128ENS_10bfloat16_tEfNS_4arch4Sm90ELb0ELb0ELb1ELb0ELb0ELb0ELb0ELb1ELb1ELb1ELb0ELb0EEENS1_21CollectiveEpilogueFwdINS6_IJSB_SB_SC_EEESA_SE_SG_Li256ELb0ELb1ELb0ELb0EEENS1_29StaticPersistentTileSchedulerILb0EEEEEEEEEvNT_6ParamsE --------------------------
	.section	.nv.shared._ZN7cutlass13device_kernelIN5flash11enable_sm90INS1_16FlashAttnFwdSm90INS1_25CollectiveMainloopFwdSm90ILi2EN4cute5tupleIJNS5_1CILi2EEENS7_ILi1EEES9_EEENS6_IJNS7_ILi128EEENS7_ILi176EEESB_EEELi128ENS_10bfloat16_tEfNS_4arch4Sm90ELb0ELb0ELb1ELb0ELb0ELb0ELb0ELb1ELb1ELb1ELb0ELb0EEENS1_21CollectiveEpilogueFwdINS6_IJSB_SB_SC_EEESA_SE_SG_Li256ELb0ELb1ELb0ELb0EEENS1_29StaticPersistentTileSchedulerILb0EEEEEEEEEvNT_6ParamsE,"aw",@nobits
	.sectionflags	@""
	.align	16
	.zero		1024


//--------------------- .nv.shared._ZN7cutlass13device_kernelIN5flash11enable_sm90INS1_16FlashAttnFwdSm90INS1_25CollectiveMainloopFwdSm90ILi2EN4cute5tupleIJNS5_1CILi1EEES8_S8_EEENS6_IJNS7_ILi128EEENS7_ILi176EEESA_EEELi128ENS_10bfloat16_tEfNS_4arch4Sm90ELb0ELb0ELb1ELb1ELb0ELb0ELb0ELb1ELb1ELb1ELb0ELb0EEENS1_21CollectiveEpilogueFwdINS6_IJSA_SA_SB_EEES9_SD_SF_Li256ELb1ELb1ELb0ELb0EEENS1_36VarlenDynamicPersistentTileSchedulerILi128ELi176ELi256ELi128ELb0ELb1ELb1ELb0ELb1ELb1EEEEEEEEEvNT_6ParamsE --------------------------
	.section	.nv.shared._ZN7cutlass13device_kernelIN5flash11enable_sm90INS1_16FlashAttnFwdSm90INS1_25CollectiveMainloopFwdSm90ILi2EN4cute5tupleIJNS5_1CILi1EEES8_S8_EEENS6_IJNS7_ILi128EEENS7_ILi176EEESA_EEELi128ENS_10bfloat16_tEfNS_4arch4Sm90ELb0ELb0ELb1ELb1ELb0ELb0ELb0ELb1ELb1ELb1ELb0ELb0EEENS1_21CollectiveEpilogueFwdINS6_IJSA_SA_SB_EEES9_SD_SF_Li256ELb1ELb1ELb0ELb0EEENS1_36VarlenDynamicPersistentTileSchedulerILi128ELi176ELi256ELi128ELb0ELb1ELb1ELb0ELb1ELb1EEEEEEEEEvNT_6ParamsE,"aw",@nobits
	.sectionflags	@""
	.align	16
	.zero		1024


//--------------------- .nv.shared._ZN7cutlass13device_kernelIN5flash11enable_sm90INS1_16FlashAttnFwdSm90INS1_25CollectiveMainloopFwdSm90ILi2EN4cute5tupleIJNS5_1CILi1EEES8_S8_EEENS6_IJNS7_ILi128EEENS7_ILi176EEESA_EEELi128ENS_10bfloat16_tEfNS_4arch4Sm90ELb0ELb0ELb1ELb1ELb0ELb1ELb0ELb1ELb1ELb1ELb0ELb0EEENS1_21CollectiveEpilogueFwdINS6_IJSA_SA_SB_EEES9_SD_SF_Li256ELb1ELb1ELb0ELb0EEENS1_36VarlenDynamicPersistentTileSchedulerILi128ELi176ELi256ELi128ELb0ELb1ELb1ELb0ELb1ELb1EEEEEEEEEvNT_6ParamsE --------------------------
	.section	.nv.shared._ZN7cutlass13device_kernelIN5flash11enable_sm90INS1_16FlashAttnFwdSm90INS1_25CollectiveMainloopFwdSm90ILi2EN4cute5tupleIJNS5_1CILi1EEES8_S8_EEENS6_IJNS7_ILi128EEENS7_ILi176EEESA_EEELi128ENS_10bfloat16_tEfNS_4arch4Sm90ELb0ELb0ELb1ELb1ELb0ELb1ELb0ELb1ELb1ELb1ELb0ELb0EEENS1_21CollectiveEpilogueFwdINS6_IJSA_SA_SB_EEES9_SD_SF_Li256ELb1ELb1ELb0ELb0EEENS1_36VarlenDynamicPersistentTileSchedulerILi128ELi176ELi256ELi128ELb0ELb1ELb1ELb0ELb1ELb1EEEEEEEEEvNT_6ParamsE,"aw",@nobits
	.sectionflags	@""
	.align	16
	.zero		1024


//--------------------- .nv.shared._ZN7cutlass13device_kernelIN5flash11enable_sm90INS1_16FlashAttnFwdSm90INS1_25CollectiveMainloopFwdSm90ILi2EN4cute5tupleIJNS5_1CILi1EEES8_S8_EEENS6_IJNS7_ILi128EEESA_SA_EEELi128ENS_10bfloat16_tEfNS_4arch4Sm90ELb0ELb1ELb1ELb0ELb0ELb0ELb0ELb1ELb1ELb1ELb0ELb0EEENS1_21CollectiveEpilogueFwdISB_S9_SC_SE_Li256ELb0ELb1ELb0ELb0EEENS1_30DynamicPersistentTileSchedulerILi256ELi128ELb0ELb1ELb1EEEEEEEEEvNT_6ParamsE --------------------------
	.section	.nv.shared._ZN7cutlass13device_kernelIN5flash11enable_sm90INS1_16FlashAttnFwdSm90INS1_25CollectiveMainloopFwdSm90ILi2EN4cute5tupleIJNS5_1CILi1EEES8_S8_EEENS6_IJNS7_ILi128EEESA_SA_EEELi128ENS_10bfloat16_tEfNS_4arch4Sm90ELb0ELb1ELb1ELb0ELb0ELb0ELb0ELb1ELb1ELb1ELb0ELb0EEENS1_21CollectiveEpilogueFwdISB_S9_SC_SE_Li256ELb0ELb1ELb0ELb0EEENS1_30DynamicPersistentTileSchedulerILi256ELi128ELb0ELb1ELb1EEEEEEEEEvNT_6ParamsE,"aw",@nobits
	.sectionflags	@""
	.align	16
	.zero		1024


//--------------------- .nv.shared._ZN7cutlass13device_kernelIN5flash11enable_sm90INS1_16FlashAttnFwdSm90INS1_25CollectiveMainloopFwdSm90ILi2EN4cute5tupleIJNS5_1CILi1EEES8_S8_EEENS6_IJNS7_ILi128EEESA_SA_EEELi128ENS_10bfloat16_tEfNS_4arch4Sm90ELb0ELb1ELb1ELb1ELb0ELb0ELb0ELb1ELb1ELb1ELb0ELb0EEENS1_21CollectiveEpilogueFwdISB_S9_SC_SE_Li256ELb1ELb1ELb0ELb0EEENS1_36VarlenDynamicPersistentTileSchedulerILi128ELi128ELi256ELi128ELb0ELb1ELb1ELb1ELb0ELb1EEEEEEEEEvNT_6ParamsE --------------------------
	.section	.nv.shared._ZN7cutlass13device_kernelIN5flash11enable_sm90INS1_16FlashAttnFwdSm90INS1_25CollectiveMainloopFwdSm90ILi2EN4cute5tupleIJNS5_1CILi1EEES8_S8_EEENS6_IJNS7_ILi128EEESA_SA_EEELi128ENS_10bfloat16_tEfNS_4arch4Sm90ELb0ELb1ELb1ELb1ELb0ELb0ELb0ELb1ELb1ELb1ELb0ELb0EEENS1_21CollectiveEpilogueFwdISB_S9_SC_SE_Li256ELb1ELb1ELb0ELb0EEENS1_36VarlenDynamicPersistentTileSchedulerILi128ELi128ELi256ELi128ELb0ELb1ELb1ELb1ELb0ELb1EEEEEEEEEvNT_6ParamsE,"aw",@nobits
	.sectionflags	@""
	.align	16
	.zero		1024


//--------------------- .nv.shared._ZN7cutlass13device_kernelIN5flash11enable_sm90INS1_16FlashAttnFwdSm90INS1_25CollectiveMainloopFwdSm90ILi2EN4cute5tupleIJNS5_1CILi1EEES8_S8_EEENS6_IJNS7_ILi128EEESA_SA_EEELi128ENS_10bfloat16_tEfNS_4arch4Sm90ELb0ELb1ELb1ELb1ELb0ELb1ELb0ELb1ELb1ELb1ELb0ELb0EEENS1_21CollectiveEpilogueFwdISB_S9_SC_SE_Li256ELb1ELb1ELb0ELb0EEENS1_36VarlenDynamicPersistentTileSchedulerILi128ELi128ELi256ELi128ELb0ELb1ELb1ELb1ELb0ELb1EEEEEEEEEvNT_6ParamsE --------------------------
	.section	.nv.shared._ZN7cutlass13device_kernelIN5flash11enable_sm90INS1_16FlashAttnFwdSm90INS1_25CollectiveMainloopFwdSm90ILi2EN4cute5tupleIJNS5_1CILi1EEES8_S8_EEENS6_IJNS7_ILi128EEESA_SA_EEELi128ENS_10bfloat16_tEfNS_4arch4Sm90ELb0ELb1ELb1ELb1ELb0ELb1ELb0ELb1ELb1ELb1ELb0ELb0EEENS1_21CollectiveEpilogueFwdISB_S9_SC_SE_Li256ELb1ELb1ELb0ELb0EEENS1_36VarlenDynamicPersistentTileSchedulerILi128ELi128ELi256ELi128ELb0ELb1ELb1ELb1ELb0ELb1EEEEEEEEEvNT_6ParamsE,"aw",@nobits
	.sectionflags	@""
	.align	16
	.zero		1024


//--------------------- .nv.shared._ZN7cutlass13device_kernelIN5flash11enable_sm90INS1_16FlashAttnFwdSm90INS1_25CollectiveMainloopFwdSm90ILi2EN4cute5tupleIJNS5_1CILi1EEES8_S8_EEENS6_IJNS7_ILi128EEESA_SA_EEELi128ENS_10bfloat16_tEfNS_4arch4Sm90ELb1ELb0ELb1ELb0ELb0ELb0ELb0ELb1ELb1ELb1ELb0ELb0EEENS1_21CollectiveEpilogueFwdISB_S9_SC_SE_Li256ELb0ELb1ELb0ELb0EEENS1_30DynamicPersistentTileSchedulerILi256ELi128ELb0ELb1ELb1EEEEEEEEEvNT_6ParamsE --------------------------
	.section	.nv.shared._ZN7cutlass13device_kernelIN5flash11enable_sm90INS1_16FlashAttnFwdSm90INS1_25CollectiveMainloopFwdSm90ILi2EN4cute5tupleIJNS5_1CILi1EEES8_S8_EEENS6_IJNS7_ILi128EEESA_SA_EEELi128ENS_10bfloat16_tEfNS_4arch4Sm90ELb1ELb0ELb1ELb0ELb0ELb0ELb0ELb1ELb1ELb1ELb0ELb0EEENS1_21CollectiveEpilogueFwdISB_S9_SC_SE_Li256ELb0ELb1ELb0ELb0EEENS1_30DynamicPersistentTileSchedulerILi256ELi128ELb0ELb1ELb1EEEEEEEEEvNT_6ParamsE,"aw",@nobits
	.sectionflags	@""
	.align	16
	.zero		1024


//--------------------- .nv.shared._ZN7cutlass13device_kernelIN5flash11enable_sm90INS1_16FlashAttnFwdSm90INS1_25CollectiveMainloopFwdSm90ILi2EN4cute5tupleIJNS5_1CILi1EEES8_S8_EEENS6_IJNS7_ILi128EEESA_SA_EEELi128ENS_10bfloat16_tEfNS_4arch4Sm90ELb1ELb0ELb1ELb1ELb0ELb0ELb0ELb1ELb1ELb1ELb0ELb0EEENS1_21CollectiveEpilogueFwdISB_S9_SC_SE_Li256ELb1ELb1ELb0ELb0EEENS1_36VarlenDynamicPersistentTileSchedulerILi128ELi128ELi256ELi128ELb0ELb1ELb1ELb1ELb1ELb1EEEEEEEEEvNT_6ParamsE --------------------------
	.section	.nv.shared._ZN7cutlass13device_kernelIN5flash11enable_sm90INS1_16FlashAttnFwdSm90INS1_25CollectiveMainloopFwdSm90ILi2EN4cute5tupleIJNS5_1CILi1EEES8_S8_EEENS6_IJNS7_ILi128EEESA_SA_EEELi128ENS_10bfloat16_tEfNS_4arch4Sm90ELb1ELb0ELb1ELb1ELb0ELb0ELb0ELb1ELb1ELb1ELb0ELb0EEENS1_21CollectiveEpilogueFwdISB_S9_SC_SE_Li256ELb1ELb1ELb0ELb0EEENS1_36VarlenDynamicPersistentTileSchedulerILi128ELi128ELi256ELi128ELb0ELb1ELb1ELb1ELb1ELb1EEEEEEEEEvNT_6ParamsE,"aw",@nobits
	.sectionflags	@""
	.align	16
	.zero		1024


//--------------------- .nv.shared._ZN7cutlass13device_kernelIN5flash11enable_sm90INS1_16FlashAttnFwdSm90INS1_25CollectiveMainloopFwdSm90ILi2EN4cute5tupleIJNS5_1CILi1EEES8_S8_EEENS6_IJNS7_ILi128EEESA_SA_EEELi128ENS_10bfloat16_tEfNS_4arch4Sm90ELb1ELb0ELb1ELb1ELb0ELb1ELb0ELb1ELb1ELb1ELb0ELb0EEENS1_21CollectiveEpilogueFwdISB_S9_SC_SE_Li256ELb1ELb1ELb0ELb0EEENS1_36VarlenDynamicPersistentTileSchedulerILi128ELi128ELi256ELi128ELb0ELb1ELb1ELb1ELb1ELb1EEEEEEEEEvNT_6ParamsE --------------------------
	.section	.nv.shared._ZN7cutlass13device_kernelIN5flash11enable_sm90INS1_16FlashAttnFwdSm90INS1_25CollectiveMainloopFwdSm90ILi2EN4cute5tupleIJNS5_1CILi1EEES8_S8_EEENS6_IJNS7_ILi128EEESA_SA_EEELi128ENS_10bfloat16_tEfNS_4arch4Sm90ELb1ELb0ELb1ELb1ELb0ELb1ELb0ELb1ELb1ELb1ELb0ELb0EEENS1_21CollectiveEpilogueFwdISB_S9_SC_SE_Li256ELb1ELb1ELb0ELb0EEENS1_36VarlenDynamicPersistentTileSchedulerILi128ELi128ELi256ELi128ELb0ELb1ELb1ELb1ELb1ELb1EEEEEEEEEvNT_6ParamsE,"aw",@nobits
	.sectionflags	@""
	.align	16
	.zero		1024


//--------------------- .nv.constant0._ZN7cutlass13device_kernelIN5flash11enable_sm90INS1_16FlashAttnFwdSm90INS1_25CollectiveMainloopFwdSm90ILi2EN4cute5tupleIJNS5_1CILi1EEES8_S8_EEENS6_IJNS7_ILi128EEENS7_ILi176EEESA_EEELi128ENS_10bfloat16_tEfNS_4arch4Sm90ELb0ELb0ELb1ELb0ELb0ELb0ELb0ELb1ELb1ELb1ELb0ELb0EEENS1_21CollectiveEpilogueFwdINS6_IJSA_SA_SB_EEES9_SD_SF_Li256ELb0ELb1ELb0ELb0EEENS1_29StaticPersistentTileSchedulerILb0EEEEEEEEEvNT_6ParamsE --------------------------
	.section	.nv.constant0._ZN7cutlass13device_kernelIN5flash11enable_sm90INS1_16FlashAttnFwdSm90INS1_25CollectiveMainloopFwdSm90ILi2EN4cute5tupleIJNS5_1CILi1EEES8_S8_EEENS6_IJNS7_ILi128EEENS7_ILi176EEESA_EEELi128ENS_10bfloat16_tEfNS_4arch4Sm90ELb0ELb0ELb1ELb0ELb0ELb0ELb0ELb1ELb1ELb1ELb0ELb0EEENS1_21CollectiveEpilogueFwdINS6_IJSA_SA_SB_EEES9_SD_SF_Li256ELb0ELb1ELb0ELb0EEENS1_29StaticPersistentTileSchedulerILb0EEEEEEEEEvNT_6ParamsE,"a",@progbits
	.sectionflags	@""
	.align	4
.nv.constant0._ZN7cutlass13device_kernelIN5flash11enable_sm90INS1_16FlashAttnFwdSm90INS1_25CollectiveMainloopFwdSm90ILi2EN4cute5tupleIJNS5_1CILi1EEES8_S8_EEENS6_IJNS7_ILi128EEENS7_ILi176EEESA_EEELi128ENS_10bfloat16_tEfNS_4arch4Sm90ELb0ELb0ELb1ELb0ELb0ELb0ELb0ELb1ELb1ELb1ELb0ELb0EEENS1_21CollectiveEpilogueFwdINS6_IJSA_SA_SB_EEES9_SD_SF_Li256ELb0ELb1ELb0ELb0EEENS1_29StaticPersistentTileSchedulerILb0EEEEEEEEEvNT_6ParamsE:
	.zero		3200


//--------------------- .nv.constant0._ZN7cutlass13device_kernelIN5flash11enable_sm90INS1_16FlashAttnFwdSm90INS1_25CollectiveMainloopFwdSm90ILi2EN4cute5tupleIJNS5_1CILi2EEENS7_ILi1EEES9_EEENS6_IJNS7_ILi128EEENS7_ILi176EEESB_EEELi128ENS_10bfloat16_tEfNS_4arch4Sm90ELb0ELb0ELb1ELb0ELb0ELb0ELb0ELb1ELb1ELb1ELb0ELb0EEENS1_21CollectiveEpilogueFwdINS6_IJSB_SB_SC_EEESA_SE_SG_Li256ELb0ELb1ELb0ELb0EEENS1_29StaticPersistentTileSchedulerILb0EEEEEEEEEvNT_6ParamsE --------------------------
	.section	.nv.constant0._ZN7cutlass13device_kernelIN5flash11enable_sm90INS1_16FlashAttnFwdSm90INS1_25CollectiveMainloopFwdSm90ILi2EN4cute5tupleIJNS5_1CILi2EEENS7_ILi1EEES9_EEENS6_IJNS7_ILi128EEENS7_ILi176EEESB_EEELi128ENS_10bfloat16_tEfNS_4arch4Sm90ELb0ELb0ELb1ELb0ELb0ELb0ELb0ELb1ELb1ELb1ELb0ELb0EEENS1_21CollectiveEpilogueFwdINS6_IJSB_SB_SC_EEESA_SE_SG_Li256ELb0ELb1ELb0ELb0EEENS1_29StaticPersistentTileSchedulerILb0EEEEEEEEEvNT_6ParamsE,"a",@progbits
	.sectionflags	@""
	.align	4
.nv.constant0._ZN7cutlass13device_kernelIN5flash11enable_sm90INS1_16FlashAttnFwdSm90INS1_25CollectiveMainloopFwdSm90ILi2EN4cute5tupleIJNS5_1CILi2EEENS7_ILi1EEES9_EEENS6_IJNS7_ILi128EEENS7_ILi176EEESB_EEELi128ENS_10bfloat16_tEfNS_4arch4Sm90ELb0ELb0ELb1ELb0ELb0ELb0ELb0ELb1ELb1ELb1ELb0ELb0EEENS1_21CollectiveEpilogueFwdINS6_IJSB_SB_SC_EEESA_SE_SG_Li256ELb0ELb1ELb0ELb0EEENS1_29StaticPersistentTileSchedulerILb0EEEEEEEEEvNT_6ParamsE:
	.zero		3200


//--------------------- .nv.constant0._ZN7cutlass13device_kernelIN5flash11enable_sm90INS1_16FlashAttnFwdSm90INS1_25CollectiveMainloopFwdSm90ILi2EN4cute5tupleIJNS5_1CILi1EEES8_S8_EEENS6_IJNS7_ILi128EEENS7_ILi176EEESA_EEELi128ENS_10bfloat16_tEfNS_4arch4Sm90ELb0ELb0ELb1ELb1ELb0ELb0ELb0ELb1ELb1ELb1ELb0ELb0EEENS1_21CollectiveEpilogueFwdINS6_IJSA_SA_SB_EEES9_SD_SF_Li256ELb1ELb1ELb0ELb0EEENS1_36VarlenDynamicPersistentTileSchedulerILi128ELi176ELi256ELi128ELb0ELb1ELb1ELb0ELb1ELb1EEEEEEEEEvNT_6ParamsE --------------------------
	.section	.nv.constant0._ZN7cutlass13device_kernelIN5flash11enable_sm90INS1_16FlashAttnFwdSm90INS1_25CollectiveMainloopFwdSm90ILi2EN4cute5tupleIJNS5_1CILi1EEES8_S8_EEENS6_IJNS7_ILi128EEENS7_ILi176EEESA_EEELi128ENS_10bfloat16_tEfNS_4arch4Sm90ELb0ELb0ELb1ELb1ELb0ELb0ELb0ELb1ELb1ELb1ELb0ELb0EEENS1_21CollectiveEpilogueFwdINS6_IJSA_SA_SB_EEES9_SD_SF_Li256ELb1ELb1ELb0ELb0EEENS1_36VarlenDynamicPersistentTileSchedulerILi128ELi176ELi256ELi128ELb0ELb1ELb1ELb0ELb1ELb1EEEEEEEEEvNT_6ParamsE,"a",@progbits
	.sectionflags	@""
	.align	4
.nv.constant0._ZN7cutlass13device_kernelIN5flash11enable_sm90INS1_16FlashAttnFwdSm90INS1_25CollectiveMainloopFwdSm90ILi2EN4cute5tupleIJNS5_1CILi1EEES8_S8_EEENS6_IJNS7_ILi128EEENS7_ILi176EEESA_EEELi128ENS_10bfloat16_tEfNS_4arch4Sm90ELb0ELb0ELb1ELb1ELb0ELb0ELb0ELb1ELb1ELb1ELb0ELb0EEENS1_21CollectiveEpilogueFwdINS6_IJSA_SA_SB_EEES9_SD_SF_Li256ELb1ELb1ELb0ELb0EEENS1_36VarlenDynamicPersistentTileSchedulerILi128ELi176ELi256ELi128ELb0ELb1ELb1ELb0ELb1ELb1EEEEEEEEEvNT_6ParamsE:
	.zero		3328


//--------------------- .nv.constant0._ZN7cutlass13device_kernelIN5flash11enable_sm90INS1_16FlashAttnFwdSm90INS1_25CollectiveMainloopFwdSm90ILi2EN4cute5tupleIJNS5_1CILi1EEES8_S8_EEENS6_IJNS7_ILi128EEENS7_ILi176EEESA_EEELi128ENS_10bfloat16_tEfNS_4arch4Sm90ELb0ELb0ELb1ELb1ELb0ELb1ELb0ELb1ELb1ELb1ELb0ELb0EEENS1_21CollectiveEpilogueFwdINS6_IJSA_SA_SB_EEES9_SD_SF_Li256ELb1ELb1ELb0ELb0EEENS1_36VarlenDynamicPersistentTileSchedulerILi128ELi176ELi256ELi128ELb0ELb1ELb1ELb0ELb1ELb1EEEEEEEEEvNT_6ParamsE --------------------------
	.section	.nv.constant0._ZN7cutlass13device_kernelIN5flash11enable_sm90INS1_16FlashAttnFwdSm90INS1_25CollectiveMainloopFwdSm90ILi2EN4cute5tupleIJNS5_1CILi1EEES8_S8_EEENS6_IJNS7_ILi128EEENS7_ILi176EEESA_EEELi128ENS_10bfloat16_tEfNS_4arch4Sm90ELb0ELb0ELb1ELb1ELb0ELb1ELb0ELb1ELb1ELb1ELb0ELb0EEENS1_21CollectiveEpilogueFwdINS6_IJSA_SA_SB_EEES9_SD_SF_Li256ELb1ELb1ELb0ELb0EEENS1_36VarlenDynamicPersistentTileSchedulerILi128ELi176ELi256ELi128ELb0ELb1ELb1ELb0ELb1ELb1EEEEEEEEEvNT_6ParamsE,"a",@progbits
	.sectionflags	@""
	.align	4
.nv.constant0._ZN7cutlass13device_kernelIN5flash11enable_sm90INS1_16FlashAttnFwdSm90INS1_25CollectiveMainloopFwdSm90ILi2EN4cute5tupleIJNS5_1CILi1EEES8_S8_EEENS6_IJNS7_ILi128EEENS7_ILi176EEESA_EEELi128ENS_10bfloat16_tEfNS_4arch4Sm90ELb0ELb0ELb1ELb1ELb0ELb1ELb0ELb1ELb1ELb1ELb0ELb0EEENS1_21CollectiveEpilogueFwdINS6_IJSA_SA_SB_EEES9_SD_SF_Li256ELb1ELb1ELb0ELb0EEENS1_36VarlenDynamicPersistentTileSchedulerILi128ELi176ELi256ELi128ELb0ELb1ELb1ELb0ELb1ELb1EEEEEEEEEvNT_6ParamsE:
	.zero		3328


//--------------------- .nv.constant0._ZN7cutlass13device_kernelIN5flash11enable_sm90INS1_16FlashAttnFwdSm90INS1_25CollectiveMainloopFwdSm90ILi2EN4cute5tupleIJNS5_1CILi1EEES8_S8_EEENS6_IJNS7_ILi128EEESA_SA_EEELi128ENS_10bfloat16_tEfNS_4arch4Sm90ELb0ELb1ELb1ELb0ELb0ELb0ELb0ELb1ELb1ELb1ELb0ELb0EEENS1_21CollectiveEpilogueFwdISB_S9_SC_SE_Li256ELb0ELb1ELb0ELb0EEENS1_30DynamicPersistentTileSchedulerILi256ELi128ELb0ELb1ELb1EEEEEEEEEvNT_6ParamsE --------------------------
	.section	.nv.constant0._ZN7cutlass13device_kernelIN5flash11enable_sm90INS1_16FlashAttnFwdSm90INS1_25CollectiveMainloopFwdSm90ILi2EN4cute5tupleIJNS5_1CILi1EEES8_S8_EEENS6_IJNS7_ILi128EEESA_SA_EEELi128ENS_10bfloat16_tEfNS_4arch4Sm90ELb0ELb1ELb1ELb0ELb0ELb0ELb0ELb1ELb1ELb1ELb0ELb0EEENS1_21CollectiveEpilogueFwdISB_S9_SC_SE_Li256ELb0ELb1ELb0ELb0EEENS1_30DynamicPersistentTileSchedulerILi256ELi128ELb0ELb1ELb1EEEEEEEEEvNT_6ParamsE,"a",@progbits
	.sectionflags	@""
	.align	4
.nv.constant0._ZN7cutlass13device_kernelIN5flash11enable_sm90INS1_16FlashAttnFwdSm90INS1_25CollectiveMainloopFwdSm90ILi2EN4cute5tupleIJNS5_1CILi1EEES8_S8_EEENS6_IJNS7_ILi128EEESA_SA_EEELi128ENS_10bfloat16_tEfNS_4arch4Sm90ELb0ELb1ELb1ELb0ELb0ELb0ELb0ELb1ELb1ELb1ELb0ELb0EEENS1_21CollectiveEpilogueFwdISB_S9_SC_SE_Li256ELb0ELb1ELb0ELb0EEENS1_30DynamicPersistentTileSchedulerILi256ELi128ELb0ELb1ELb1EEEEEEEEEvNT_6ParamsE:
	.zero		3328


//--------------------- .nv.constant0._ZN7cutlass13device_kernelIN5flash11enable_sm90INS1_16FlashAttnFwdSm90INS1_25CollectiveMainloopFwdSm90ILi2EN4cute5tupleIJNS5_1CILi1EEES8_S8_EEENS6_IJNS7_ILi128EEESA_SA_EEELi128ENS_10bfloat16_tEfNS_4arch4Sm90ELb0ELb1ELb1ELb1ELb0ELb0ELb0ELb1ELb1ELb1ELb0ELb0EEENS1_21CollectiveEpilogueFwdISB_S9_SC_SE_Li256ELb1ELb1ELb0ELb0EEENS1_36VarlenDynamicPersistentTileSchedulerILi128ELi128ELi256ELi128ELb0ELb1ELb1ELb1ELb0ELb1EEEEEEEEEvNT_6ParamsE --------------------------
	.section	.nv.constant0._ZN7cutlass13device_kernelIN5flash11enable_sm90INS1_16FlashAttnFwdSm90INS1_25CollectiveMainloopFwdSm90ILi2EN4cute5tupleIJNS5_1CILi1EEES8_S8_EEENS6_IJNS7_ILi128EEESA_SA_EEELi128ENS_10bfloat16_tEfNS_4arch4Sm90ELb0ELb1ELb1ELb1ELb0ELb0ELb0ELb1ELb1ELb1ELb0ELb0EEENS1_21CollectiveEpilogueFwdISB_S9_SC_SE_Li256ELb1ELb1ELb0ELb0EEENS1_36VarlenDynamicPersistentTileSchedulerILi128ELi128ELi256ELi128ELb0ELb1ELb1ELb1ELb0ELb1EEEEEEEEEvNT_6ParamsE,"a",@progbits
	.sectionflags	@""
	.align	4
.nv.constant0._ZN7cutlass13device_kernelIN5flash11enable_sm90INS1_16FlashAttnFwdSm90INS1_25CollectiveMainloopFwdSm90ILi2EN4cute5tupleIJNS5_1CILi1EEES8_S8_EEENS6_IJNS7_ILi128EEESA_SA_EEELi128ENS_10bfloat16_tEfNS_4arch4Sm90ELb0ELb1ELb1ELb1ELb0ELb0ELb0ELb1ELb1ELb1ELb0ELb0EEENS1_21CollectiveEpilogueFwdISB_S9_SC_SE_Li256ELb1ELb1ELb0ELb0EEENS1_36VarlenDynamicPersistentTileSchedulerILi128ELi128ELi256ELi128ELb0ELb1ELb1ELb1ELb0ELb1EEEEEEEEEvNT_6ParamsE:
	.zero		3328


//--------------------- .nv.constant0._ZN7cutlass13device_kernelIN5flash11enable_sm90INS1_16FlashAttnFwdSm90INS1_25CollectiveMainloopFwdSm90ILi2EN4cute5tupleIJNS5_1CILi1EEES8_S8_EEENS6_IJNS7_ILi128EEESA_SA_EEELi128ENS_10bfloat16_tEfNS_4arch4Sm90ELb0ELb1ELb1ELb1ELb0ELb1ELb0ELb1ELb1ELb1ELb0ELb0EEENS1_21CollectiveEpilogueFwdISB_S9_SC_SE_Li256ELb1ELb1ELb0ELb0EEENS1_36VarlenDynamicPersistentTileSchedulerILi128ELi128ELi256ELi128ELb0ELb1ELb1ELb1ELb0ELb1EEEEEEEEEvNT_6ParamsE --------------------------
	.section	.nv.constant0._ZN7cutlass13device_kernelIN5flash11enable_sm90INS1_16FlashAttnFwdSm90INS1_25CollectiveMainloopFwdSm90ILi2EN4cute5tupleIJNS5_1CILi1EEES8_S8_EEENS6_IJNS7_ILi128EEESA_SA_EEELi128ENS_10bfloat16_tEfNS_4arch4Sm90ELb0ELb1ELb1ELb1ELb0ELb1ELb0ELb1ELb1ELb1ELb0ELb0EEENS1_21CollectiveEpilogueFwdISB_S9_SC_SE_Li256ELb1ELb1ELb0ELb0EEENS1_36VarlenDynamicPersistentTileSchedulerILi128ELi128ELi256ELi128ELb0ELb1ELb1ELb1ELb0ELb1EEEEEEEEEvNT_6ParamsE,"a",@progbits
	.sectionflags	@""
	.align	4
.nv.constant0._ZN7cutlass13device_kernelIN5flash11enable_sm90INS1_16FlashAttnFwdSm90INS1_25CollectiveMainloopFwdSm90ILi2EN4cute5tupleIJNS5_1CILi1EEES8_S8_EEENS6_IJNS7_ILi128EEESA_SA_EEELi128ENS_10bfloat16_tEfNS_4arch4Sm90ELb0ELb1ELb1ELb1ELb0ELb1ELb0ELb1ELb1ELb1ELb0ELb0EEENS1_21CollectiveEpilogueFwdISB_S9_SC_SE_Li256ELb1ELb1ELb0ELb0EEENS1_36VarlenDynamicPersistentTileSchedulerILi128ELi128ELi256ELi128ELb0ELb1ELb1ELb1ELb0ELb1EEEEEEEEEvNT_6ParamsE:
	.zero		3328


//--------------------- .nv.constant0._ZN7cutlass13device_kernelIN5flash11enable_sm90INS1_16FlashAttnFwdSm90INS1_25CollectiveMainloopFwdSm90ILi2EN4cute5tupleIJNS5_1CILi1EEES8_S8_EEENS6_IJNS7_ILi128EEESA_SA_EEELi128ENS_10bfloat16_tEfNS_4arch4Sm90ELb1ELb0ELb1ELb0ELb0ELb0ELb0ELb1ELb1ELb1ELb0ELb0EEENS1_21CollectiveEpilogueFwdISB_S9_SC_SE_Li256ELb0ELb1ELb0ELb0EEENS1_30DynamicPersistentTileSchedulerILi256ELi128ELb0ELb1ELb1EEEEEEEEEvNT_6ParamsE --------------------------
	.section	.nv.constant0._ZN7cutlass13device_kernelIN5flash11enable_sm90INS1_16FlashAttnFwdSm90INS1_25CollectiveMainloopFwdSm90ILi2EN4cute5tupleIJNS5_1CILi1EEES8_S8_EEENS6_IJNS7_ILi128EEESA_SA_EEELi128ENS_10bfloat16_tEfNS_4arch4Sm90ELb1ELb0ELb1ELb0ELb0ELb0ELb0ELb1ELb1ELb1ELb0ELb0EEENS1_21CollectiveEpilogueFwdISB_S9_SC_SE_Li256ELb0ELb1ELb0ELb0EEENS1_30DynamicPersistentTileSchedulerILi256ELi128ELb0ELb1ELb1EEEEEEEEEvNT_6ParamsE,"a",@progbits
	.sectionflags	@""
	.align	4
.nv.constant0._ZN7cutlass13device_kernelIN5flash11enable_sm90INS1_16FlashAttnFwdSm90INS1_25CollectiveMainloopFwdSm90ILi2EN4cute5tupleIJNS5_1CILi1EEES8_S8_EEENS6_IJNS7_ILi128EEESA_SA_EEELi128ENS_10bfloat16_tEfNS_4arch4Sm90ELb1ELb0ELb1ELb0ELb0ELb0ELb0ELb1ELb1ELb1ELb0ELb0EEENS1_21CollectiveEpilogueFwdISB_S9_SC_SE_Li256ELb0ELb1ELb0ELb0EEENS1_30DynamicPersistentTileSchedulerILi256ELi128ELb0ELb1ELb1EEEEEEEEEvNT_6ParamsE:
	.zero		3328


//--------------------- .nv.constant0._ZN7cutlass13device_kernelIN5flash11enable_sm90INS1_16FlashAttnFwdSm90INS1_25CollectiveMainloopFwdSm90ILi2EN4cute5tupleIJNS5_1CILi1EEES8_S8_EEENS6_IJNS7_ILi128EEESA_SA_EEELi128ENS_10bfloat16_tEfNS_4arch4Sm90ELb1ELb0ELb1ELb1ELb0ELb0ELb0ELb1ELb1ELb1ELb0ELb0EEENS1_21CollectiveEpilogueFwdISB_S9_SC_SE_Li256ELb1ELb1ELb0ELb0EEENS1_36VarlenDynamicPersistentTileSchedulerILi128ELi128ELi256ELi128ELb0ELb1ELb1ELb1ELb1ELb1EEEEEEEEEvNT_6ParamsE --------------------------
	.section	.nv.constant0._ZN7cutlass13device_kernelIN5flash11enable_sm90INS1_16FlashAttnFwdSm90INS1_25CollectiveMainloopFwdSm90ILi2EN4cute5tupleIJNS5_1CILi1EEES8_S8_EEENS6_IJNS7_ILi128EEESA_SA_EEELi128ENS_10bfloat16_tEfNS_4arch4Sm90ELb1ELb0ELb1ELb1ELb0ELb0ELb0ELb1ELb1ELb1ELb0ELb0EEENS1_21CollectiveEpilogueFwdISB_S9_SC_SE_Li256ELb1ELb1ELb0ELb0EEENS1_36VarlenDynamicPersistentTileSchedulerILi128ELi128ELi256ELi128ELb0ELb1ELb1ELb1ELb1ELb1EEEEEEEEEvNT_6ParamsE,"a",@progbits
	.sectionflags	@""
	.align	4
.nv.constant0._ZN7cutlass13device_kernelIN5flash11enable_sm90INS1_16FlashAttnFwdSm90INS1_25CollectiveMainloopFwdSm90ILi2EN4cute5tupleIJNS5_1CILi1EEES8_S8_EEENS6_IJNS7_ILi128EEESA_SA_EEELi128ENS_10bfloat16_tEfNS_4arch4Sm90ELb1ELb0ELb1ELb1ELb0ELb0ELb0ELb1ELb1ELb1ELb0ELb0EEENS1_21CollectiveEpilogueFwdISB_S9_SC_SE_Li256ELb1ELb1ELb0ELb0EEENS1_36VarlenDynamicPersistentTileSchedulerILi128ELi128ELi256ELi128ELb0ELb1ELb1ELb1ELb1ELb1EEEEEEEEEvNT_6ParamsE:
	.zero		3328


//--------------------- .nv.constant0._ZN7cutlass13device_kernelIN5flash11enable_sm90INS1_16FlashAttnFwdSm90INS1_25CollectiveMainloopFwdSm90ILi2EN4cute5tupleIJNS5_1CILi1EEES8_S8_EEENS6_IJNS7_ILi128EEESA_SA_EEELi128ENS_10bfloat16_tEfNS_4arch4Sm90ELb1ELb0ELb1ELb1ELb0ELb1ELb0ELb1ELb1ELb1ELb0ELb0EEENS1_21CollectiveEpilogueFwdISB_S9_SC_SE_Li256ELb1ELb1ELb0ELb0EEENS1_36VarlenDynamicPersistentTileSchedulerILi128ELi128ELi256ELi128ELb0ELb1ELb1ELb1ELb1ELb1EEEEEEEEEvNT_6ParamsE --------------------------
	.section	.nv.constant0._ZN7cutlass13device_kernelIN5flash11enable_sm90INS1_16FlashAttnFwdSm90INS1_25CollectiveMainloopFwdSm90ILi2EN4cute5tupleIJNS5_1CILi1EEES8_S8_EEENS6_IJNS7_ILi128EEESA_SA_EEELi128ENS_10bfloat16_tEfNS_4arch4Sm90ELb1ELb0ELb1ELb1ELb0ELb1ELb0ELb1ELb1ELb1ELb0ELb0EEENS1_21CollectiveEpilogueFwdISB_S9_SC_SE_Li256ELb1ELb1ELb0ELb0EEENS1_36VarlenDynamicPersistentTileSchedulerILi128ELi128ELi256ELi128ELb0ELb1ELb1ELb1ELb1ELb1EEEEEEEEEvNT_6ParamsE,"a",@progbits
	.sectionflags	@""
	.align	4
.nv.constant0._ZN7cutlass13device_kernelIN5flash11enable_sm90INS1_16FlashAttnFwdSm90INS1_25CollectiveMainloopFwdSm90ILi2EN4cute5tupleIJNS5_1CILi1EEES8_S8_EEENS6_IJNS7_ILi128EEESA_SA_EEELi128ENS_10bfloat16_tEfNS_4arch4Sm90ELb1ELb0ELb1ELb1ELb0ELb1ELb0ELb1ELb1ELb1ELb0ELb0EEENS1_21CollectiveEpilogueFwdISB_S9_SC_SE_Li256ELb1ELb1ELb0ELb0EEENS1_36VarlenDynamicPersistentTileSchedulerILi128ELi128ELi256ELi128ELb0ELb1ELb1ELb1ELb1ELb1EEEEEEEEEvNT_6ParamsE:
	.zero		3328


//--------------------- SYMBOLS --------------------------

	.type		.nv.reservedSmem.offset0,@object
	.size		.nv.reservedSmem.offset0,0x4
	.type		__assertfail,@function
